// Copyright (c) 2024, Jay Shah, Ganesh Bikshandi, Ying Zhang, Vijay Thakkar, Pradeep Ramani, Tri Dao.
// Splitting the different template instantiations to different files to speed up compilation.
// This file is auto-generated. See "generate_kernels.py"

#include "flash_fwd_launch_template.h"

#ifndef FLASHATTENTION_DISABLE_HDIM96
template void run_mha_fwd_<90, cutlass::half_t, 96, 96, false, true, true, true>(Flash_fwd_params &params, cudaStream_t stream);
#endif


// ===== COMPILED SASS (sm_90a) =====

	.target	sm_90a

	.elftype	@"ET_EXEC"


//--------------------- .note.nv.tkinfo           --------------------------
	.section	.note.nv.tkinfo,"",@"SHT_NOTE"
	.sectionflags	@"SHF_NOTE_NV_TKINFO"
	.tkinfo
        /*0018*/ 	.word	0x00000002
        /*0030*/ 	.string	""
        /*0030*/ 	.string	"ptxas"
        /*0030*/ 	.string	"Cuda compilation tools, release 13.0, V13.0.88"
        /*0030*/ 	.string	"Build cuda_13.0.r13.0/compiler.36424714_0"
        /*0030*/ 	.string	"-arch sm_90a -m 64 "



//--------------------- .note.nv.cuinfo           --------------------------
	.section	.note.nv.cuinfo,"",@"SHT_NOTE"
	.sectionflags	@"SHF_NOTE_NV_CUINFO"
        /*0018*/ 	.short	0x0002
        /*001a*/ 	.short	0x005a
        /*001c*/ 	.short	0x0082
	.zero		2


//--------------------- .nv.info                  --------------------------
	.section	.nv.info,"",@"SHT_CUDA_INFO"
	.align	4


	//----- nvinfo : EIATTR_REGCOUNT
	.align		4
        /*0000*/ 	.byte	0x04, 0x2f
        /*0002*/ 	.short	(.L_19 - .L_18)
	.align		4
.L_18:
        /*0004*/ 	.word	index@(_ZN7cutlass13device_kernelIN5flash11enable_sm90INS1_16FlashAttnFwdSm90INS1_25CollectiveMainloopFwdSm90ILi2EN4cute5tupleIJNS5_1CILi1EEES8_S8_EEENS6_IJNS7_ILi192EEENS7_ILi128EEENS7_ILi96EEEEEELi96ENS_6half_tEfNS_4arch4Sm90ELb1ELb0ELb1ELb1ELb1ELb1ELb0ELb0ELb1ELb1ELb0ELb0EEENS1_21CollectiveEpilogueFwdINS6_IJSA_SC_SB_EEES9_SE_SG_Li384ELb1ELb1ELb0ELb0EEENS1_36VarlenDynamicPersistentTileSchedulerILi192ELi128ELi384ELi128ELb0ELb1ELb1ELb1ELb1ELb1EEEEEEEEEvNT_6ParamsE)
        /*0008*/ 	.word	0x00000080


	//----- nvinfo : EIATTR_FRAME_SIZE
	.align		4
.L_19:
        /*000c*/ 	.byte	0x04, 0x11
        /*000e*/ 	.short	(.L_21 - .L_20)
	.align		4
.L_20:
        /*0010*/ 	.word	index@(_ZN7cutlass13device_kernelIN5flash11enable_sm90INS1_16FlashAttnFwdSm90INS1_25CollectiveMainloopFwdSm90ILi2EN4cute5tupleIJNS5_1CILi1EEES8_S8_EEENS6_IJNS7_ILi192EEENS7_ILi128EEENS7_ILi96EEEEEELi96ENS_6half_tEfNS_4arch4Sm90ELb1ELb0ELb1ELb1ELb1ELb1ELb0ELb0ELb1ELb1ELb0ELb0EEENS1_21CollectiveEpilogueFwdINS6_IJSA_SC_SB_EEES9_SE_SG_Li384ELb1ELb1ELb0ELb0EEENS1_36VarlenDynamicPersistentTileSchedulerILi192ELi128ELi384ELi128ELb0ELb1ELb1ELb1ELb1ELb1EEEEEEEEEvNT_6ParamsE)
        /*0014*/ 	.word	0x000000b8


	//----- nvinfo : EIATTR_REGCOUNT
	.align		4
.L_21:
        /*0018*/ 	.byte	0x04, 0x2f
        /*001a*/ 	.short	(.L_23 - .L_22)
	.align		4
.L_22:
        /*001c*/ 	.word	index@(_ZN7cutlass13device_kernelIN5flash11enable_sm90INS1_16FlashAttnFwdSm90INS1_25CollectiveMainloopFwdSm90ILi2EN4cute5tupleIJNS5_1CILi1EEES8_S8_EEENS6_IJNS7_ILi192EEENS7_ILi128EEENS7_ILi96EEEEEELi96ENS_6half_tEfNS_4arch4Sm90ELb1ELb0ELb1ELb1ELb1ELb0ELb0ELb0ELb1ELb1ELb0ELb0EEENS1_21CollectiveEpilogueFwdINS6_IJSA_SC_SB_EEES9_SE_SG_Li384ELb1ELb1ELb0ELb0EEENS1_36VarlenDynamicPersistentTileSchedulerILi192ELi128ELi384ELi128ELb0ELb1ELb1ELb1ELb1ELb1EEEEEEEEEvNT_6ParamsE)
        /*0020*/ 	.word	0x00000080


	//----- nvinfo : EIATTR_FRAME_SIZE
	.align		4
.L_23:
        /*0024*/ 	.byte	0x04, 0x11
        /*0026*/ 	.short	(.L_25 - .L_24)
	.align		4
.L_24:
        /*0028*/ 	.word	index@(_ZN7cutlass13device_kernelIN5flash11enable_sm90INS1_16FlashAttnFwdSm90INS1_25CollectiveMainloopFwdSm90ILi2EN4cute5tupleIJNS5_1CILi1EEES8_S8_EEENS6_IJNS7_ILi192EEENS7_ILi128EEENS7_ILi96EEEEEELi96ENS_6half_tEfNS_4arch4Sm90ELb1ELb0ELb1ELb1ELb1ELb0ELb0ELb0ELb1ELb1ELb0ELb0EEENS1_21CollectiveEpilogueFwdINS6_IJSA_SC_SB_EEES9_SE_SG_Li384ELb1ELb1ELb0ELb0EEENS1_36VarlenDynamicPersistentTileSchedulerILi192ELi128ELi384ELi128ELb0ELb1ELb1ELb1ELb1ELb1EEEEEEEEEvNT_6ParamsE)
        /*002c*/ 	.word	0x00000040


	//----- nvinfo : EIATTR_REGCOUNT
	.align		4
.L_25:
        /*0030*/ 	.byte	0x04, 0x2f
        /*0032*/ 	.short	(.L_27 - .L_26)
	.align		4
.L_26:
        /*0034*/ 	.word	index@(_ZN7cutlass13device_kernelIN5flash11enable_sm90INS1_16FlashAttnFwdSm90INS1_25CollectiveMainloopFwdSm90ILi2EN4cute5tupleIJNS5_1CILi1EEES8_S8_EEENS6_IJNS7_ILi192EEENS7_ILi128EEENS7_ILi96EEEEEELi96ENS_6half_tEfNS_4arch4Sm90ELb1ELb0ELb1ELb0ELb1ELb0ELb0ELb0ELb1ELb1ELb0ELb0EEENS1_21CollectiveEpilogueFwdINS6_IJSA_SC_SB_EEES9_SE_SG_Li384ELb0ELb1ELb0ELb0EEENS1_30DynamicPersistentTileSchedulerILi384ELi128ELb0ELb1ELb1EEEEEEEEEvNT_6ParamsE)
        /*0038*/ 	.word	0x00000080


	//----- nvinfo : EIATTR_FRAME_SIZE
	.align		4
.L_27:
        /*003c*/ 	.byte	0x04, 0x11
        /*003e*/ 	.short	(.L_29 - .L_28)
	.align		4
.L_28:
        /*0040*/ 	.word	index@(_ZN7cutlass13device_kernelIN5flash11enable_sm90INS1_16FlashAttnFwdSm90INS1_25CollectiveMainloopFwdSm90ILi2EN4cute5tupleIJNS5_1CILi1EEES8_S8_EEENS6_IJNS7_ILi192EEENS7_ILi128EEENS7_ILi96EEEEEELi96ENS_6half_tEfNS_4arch4Sm90ELb1ELb0ELb1ELb0ELb1ELb0ELb0ELb0ELb1ELb1ELb0ELb0EEENS1_21CollectiveEpilogueFwdINS6_IJSA_SC_SB_EEES9_SE_SG_Li384ELb0ELb1ELb0ELb0EEENS1_30DynamicPersistentTileSchedulerILi384ELi128ELb0ELb1ELb1EEEEEEEEEvNT_6ParamsE)
        /*0044*/ 	.word	0x00000018


	//----- nvinfo : EIATTR_REGCOUNT
	.align		4
.L_29:
        /*0048*/ 	.byte	0x04, 0x2f
        /*004a*/ 	.short	(.L_31 - .L_30)
	.align		4
.L_30:
        /*004c*/ 	.word	index@(_ZN7cutlass13device_kernelIN5flash11enable_sm90INS1_16FlashAttnFwdSm90INS1_25CollectiveMainloopFwdSm90ILi2EN4cute5tupleIJNS5_1CILi1EEES8_S8_EEENS6_IJNS7_ILi192EEENS7_ILi128EEENS7_ILi96EEEEEELi96ENS_6half_tEfNS_4arch4Sm90ELb0ELb1ELb1ELb1ELb1ELb1ELb0ELb0ELb1ELb1ELb0ELb0EEENS1_21CollectiveEpilogueFwdINS6_IJSA_SC_SB_EEES9_SE_SG_Li384ELb1ELb1ELb0ELb0EEENS1_36VarlenDynamicPersistentTileSchedulerILi192ELi128ELi384ELi128ELb0ELb1ELb1ELb1ELb0ELb1EEEEEEEEEvNT_6ParamsE)
        /*0050*/ 	.word	0x00000080


	//----- nvinfo : EIATTR_FRAME_SIZE
	.align		4
.L_31:
        /*0054*/ 	.byte	0x04, 0x11
        /*0056*/ 	.short	(.L_33 - .L_32)
	.align		4
.L_32:
        /*0058*/ 	.word	index@(_ZN7cutlass13device_kernelIN5flash11enable_sm90INS1_16FlashAttnFwdSm90INS1_25CollectiveMainloopFwdSm90ILi2EN4cute5tupleIJNS5_1CILi1EEES8_S8_EEENS6_IJNS7_ILi192EEENS7_ILi128EEENS7_ILi96EEEEEELi96ENS_6half_tEfNS_4arch4Sm90ELb0ELb1ELb1ELb1ELb1ELb1ELb0ELb0ELb1ELb1ELb0ELb0EEENS1_21CollectiveEpilogueFwdINS6_IJSA_SC_SB_EEES9_SE_SG_Li384ELb1ELb1ELb0ELb0EEENS1_36VarlenDynamicPersistentTileSchedulerILi192ELi128ELi384ELi128ELb0ELb1ELb1ELb1ELb0ELb1EEEEEEEEEvNT_6ParamsE)
        /*005c*/ 	.word	0x000000b0


	//----- nvinfo : EIATTR_REGCOUNT
	.align		4
.L_33:
        /*0060*/ 	.byte	0x04, 0x2f
        /*0062*/ 	.short	(.L_35 - .L_34)
	.align		4
.L_34:
        /*0064*/ 	.word	index@(_ZN7cutlass13device_kernelIN5flash11enable_sm90INS1_16FlashAttnFwdSm90INS1_25CollectiveMainloopFwdSm90ILi2EN4cute5tupleIJNS5_1CILi1EEES8_S8_EEENS6_IJNS7_ILi192EEENS7_ILi128EEENS7_ILi96EEEEEELi96ENS_6half_tEfNS_4arch4Sm90ELb0ELb1ELb1ELb1ELb1ELb0ELb0ELb0ELb1ELb1ELb0ELb0EEENS1_21CollectiveEpilogueFwdINS6_IJSA_SC_SB_EEES9_SE_SG_Li384ELb1ELb1ELb0ELb0EEENS1_36VarlenDynamicPersistentTileSchedulerILi192ELi128ELi384ELi128ELb0ELb1ELb1ELb1ELb0ELb1EEEEEEEEEvNT_6ParamsE)
        /*0068*/ 	.word	0x00000080


	//----- nvinfo : EIATTR_FRAME_SIZE
	.align		4
.L_35:
        /*006c*/ 	.byte	0x04, 0x11
        /*006e*/ 	.short	(.L_37 - .L_36)
	.align		4
.L_36:
        /*0070*/ 	.word	index@(_ZN7cutlass13device_kernelIN5flash11enable_sm90INS1_16FlashAttnFwdSm90INS1_25CollectiveMainloopFwdSm90ILi2EN4cute5tupleIJNS5_1CILi1EEES8_S8_EEENS6_IJNS7_ILi192EEENS7_ILi128EEENS7_ILi96EEEEEELi96ENS_6half_tEfNS_4arch4Sm90ELb0ELb1ELb1ELb1ELb1ELb0ELb0ELb0ELb1ELb1ELb0ELb0EEENS1_21CollectiveEpilogueFwdINS6_IJSA_SC_SB_EEES9_SE_SG_Li384ELb1ELb1ELb0ELb0EEENS1_36VarlenDynamicPersistentTileSchedulerILi192ELi128ELi384ELi128ELb0ELb1ELb1ELb1ELb0ELb1EEEEEEEEEvNT_6ParamsE)
        /*0074*/ 	.word	0x00000030


	//----- nvinfo : EIATTR_REGCOUNT
	.align		4
.L_37:
        /*0078*/ 	.byte	0x04, 0x2f
        /*007a*/ 	.short	(.L_39 - .L_38)
	.align		4
.L_38:
        /*007c*/ 	.word	index@(_ZN7cutlass13device_kernelIN5flash11enable_sm90INS1_16FlashAttnFwdSm90INS1_25CollectiveMainloopFwdSm90ILi2EN4cute5tupleIJNS5_1CILi1EEES8_S8_EEENS6_IJNS7_ILi192EEENS7_ILi128EEENS7_ILi96EEEEEELi96ENS_6half_tEfNS_4arch4Sm90ELb0ELb1ELb1ELb0ELb1ELb0ELb0ELb0ELb1ELb1ELb0ELb0EEENS1_21CollectiveEpilogueFwdINS6_IJSA_SC_SB_EEES9_SE_SG_Li384ELb0ELb1ELb0ELb0EEENS1_30DynamicPersistentTileSchedulerILi384ELi128ELb0ELb1ELb1EEEEEEEEEvNT_6ParamsE)
        /*0080*/ 	.word	0x00000080


	//----- nvinfo : EIATTR_FRAME_SIZE
	.align		4
.L_39:
        /*0084*/ 	.byte	0x04, 0x11
        /*0086*/ 	.short	(.L_41 - .L_40)
	.align		4
.L_40:
        /*0088*/ 	.word	index@(_ZN7cutlass13device_kernelIN5flash11enable_sm90INS1_16FlashAttnFwdSm90INS1_25CollectiveMainloopFwdSm90ILi2EN4cute5tupleIJNS5_1CILi1EEES8_S8_EEENS6_IJNS7_ILi192EEENS7_ILi128EEENS7_ILi96EEEEEELi96ENS_6half_tEfNS_4arch4Sm90ELb0ELb1ELb1ELb0ELb1ELb0ELb0ELb0ELb1ELb1ELb0ELb0EEENS1_21CollectiveEpilogueFwdINS6_IJSA_SC_SB_EEES9_SE_SG_Li384ELb0ELb1ELb0ELb0EEENS1_30DynamicPersistentTileSchedulerILi384ELi128ELb0ELb1ELb1EEEEEEEEEvNT_6ParamsE)
        /*008c*/ 	.word	0x00000018


	//----- nvinfo : EIATTR_REGCOUNT
	.align		4
.L_41:
        /*0090*/ 	.byte	0x04, 0x2f
        /*0092*/ 	.short	(.L_43 - .L_42)
	.align		4
.L_42:
        /*0094*/ 	.word	index@(_ZN7cutlass13device_kernelIN5flash11enable_sm90INS1_16FlashAttnFwdSm90INS1_25CollectiveMainloopFwdSm90ILi2EN4cute5tupleIJNS5_1CILi1EEES8_S8_EEENS6_IJNS7_ILi192EEENS7_ILi128EEENS7_ILi96EEEEEELi96ENS_6half_tEfNS_4arch4Sm90ELb0ELb0ELb1ELb1ELb1ELb1ELb0ELb0ELb1ELb1ELb0ELb0EEENS1_21CollectiveEpilogueFwdINS6_IJSA_SC_SB_EEES9_SE_SG_Li384ELb1ELb1ELb0ELb0EEENS1_36VarlenDynamicPersistentTileSchedulerILi192ELi128ELi384ELi128ELb0ELb1ELb1ELb0ELb1ELb1EEEEEEEEEvNT_6ParamsE)
        /*0098*/ 	.word	0x00000080


	//----- nvinfo : EIATTR_FRAME_SIZE
	.align		4
.L_43:
        /*009c*/ 	.byte	0x04, 0x11
        /*009e*/ 	.short	(.L_45 - .L_44)
	.align		4
.L_44:
        /*00a0*/ 	.word	index@(_ZN7cutlass13device_kernelIN5flash11enable_sm90INS1_16FlashAttnFwdSm90INS1_25CollectiveMainloopFwdSm90ILi2EN4cute5tupleIJNS5_1CILi1EEES8_S8_EEENS6_IJNS7_ILi192EEENS7_ILi128EEENS7_ILi96EEEEEELi96ENS_6half_tEfNS_4arch4Sm90ELb0ELb0ELb1ELb1ELb1ELb1ELb0ELb0ELb1ELb1ELb0ELb0EEENS1_21CollectiveEpilogueFwdINS6_IJSA_SC_SB_EEES9_SE_SG_Li384ELb1ELb1ELb0ELb0EEENS1_36VarlenDynamicPersistentTileSchedulerILi192ELi128ELi384ELi128ELb0ELb1ELb1ELb0ELb1ELb1EEEEEEEEEvNT_6ParamsE)
        /*00a4*/ 	.word	0x000000c8


	//----- nvinfo : EIATTR_REGCOUNT
	.align		4
.L_45:
        /*00a8*/ 	.byte	0x04, 0x2f
        /*00aa*/ 	.short	(.L_47 - .L_46)
	.align		4
.L_46:
        /*00ac*/ 	.word	index@(_ZN7cutlass13device_kernelIN5flash11enable_sm90INS1_16FlashAttnFwdSm90INS1_25CollectiveMainloopFwdSm90ILi2EN4cute5tupleIJNS5_1CILi1EEES8_S8_EEENS6_IJNS7_ILi192EEENS7_ILi128EEENS7_ILi96EEEEEELi96ENS_6half_tEfNS_4arch4Sm90ELb0ELb0ELb1ELb1ELb1ELb0ELb0ELb0ELb1ELb1ELb0ELb0EEENS1_21CollectiveEpilogueFwdINS6_IJSA_SC_SB_EEES9_SE_SG_Li384ELb1ELb1ELb0ELb0EEENS1_36VarlenDynamicPersistentTileSchedulerILi192ELi128ELi384ELi128ELb0ELb1ELb1ELb0ELb1ELb1EEEEEEEEEvNT_6ParamsE)
        /*00b0*/ 	.word	0x00000080


	//----- nvinfo : EIATTR_FRAME_SIZE
	.align		4
.L_47:
        /*00b4*/ 	.byte	0x04, 0x11
        /*00b6*/ 	.short	(.L_49 - .L_48)
	.align		4
.L_48:
        /*00b8*/ 	.word	index@(_ZN7cutlass13device_kernelIN5flash11enable_sm90INS1_16FlashAttnFwdSm90INS1_25CollectiveMainloopFwdSm90ILi2EN4cute5tupleIJNS5_1CILi1EEES8_S8_EEENS6_IJNS7_ILi192EEENS7_ILi128EEENS7_ILi96EEEEEELi96ENS_6half_tEfNS_4arch4Sm90ELb0ELb0ELb1ELb1ELb1ELb0ELb0ELb0ELb1ELb1ELb0ELb0EEENS1_21CollectiveEpilogueFwdINS6_IJSA_SC_SB_EEES9_SE_SG_Li384ELb1ELb1ELb0ELb0EEENS1_36VarlenDynamicPersistentTileSchedulerILi192ELi128ELi384ELi128ELb0ELb1ELb1ELb0ELb1ELb1EEEEEEEEEvNT_6ParamsE)
        /*00bc*/ 	.word	0x00000040


	//----- nvinfo : EIATTR_REGCOUNT
	.align		4
.L_49:
        /*00c0*/ 	.byte	0x04, 0x2f
        /*00c2*/ 	.short	(.L_51 - .L_50)
	.align		4
.L_50:
        /*00c4*/ 	.word	index@(_ZN7cutlass13device_kernelIN5flash11enable_sm90INS1_16FlashAttnFwdSm90INS1_25CollectiveMainloopFwdSm90ILi2EN4cute5tupleIJNS5_1CILi1EEES8_S8_EEENS6_IJNS7_ILi192EEENS7_ILi128EEENS7_ILi96EEEEEELi96ENS_6half_tEfNS_4arch4Sm90ELb0ELb0ELb1ELb0ELb1ELb0ELb0ELb0ELb1ELb1ELb0ELb0EEENS1_21CollectiveEpilogueFwdINS6_IJSA_SC_SB_EEES9_SE_SG_Li384ELb0ELb1ELb0ELb0EEENS1_29StaticPersistentTileSchedulerILb0EEEEEEEEEvNT_6ParamsE)
        /*00c8*/ 	.word	0x00000080


	//----- nvinfo : EIATTR_FRAME_SIZE
	.align		4
.L_51:
        /*00cc*/ 	.byte	0x04, 0x11
        /*00ce*/ 	.short	(.L_53 - .L_52)
	.align		4
.L_52:
        /*00d0*/ 	.word	index@(_ZN7cutlass13device_kernelIN5flash11enable_sm90INS1_16FlashAttnFwdSm90INS1_25CollectiveMainloopFwdSm90ILi2EN4cute5tupleIJNS5_1CILi1EEES8_S8_EEENS6_IJNS7_ILi192EEENS7_ILi128EEENS7_ILi96EEEEEELi96ENS_6half_tEfNS_4arch4Sm90ELb0ELb0ELb1ELb0ELb1ELb0ELb0ELb0ELb1ELb1ELb0ELb0EEENS1_21CollectiveEpilogueFwdINS6_IJSA_SC_SB_EEES9_SE_SG_Li384ELb0ELb1ELb0ELb0EEENS1_29StaticPersistentTileSchedulerILb0EEEEEEEEEvNT_6ParamsE)
        /*00d4*/ 	.word	0x00000018


	//----- nvinfo : EIATTR_MIN_STACK_SIZE
	.align		4
.L_53:
        /*00d8*/ 	.byte	0x04, 0x12
        /*00da*/ 	.short	(.L_55 - .L_54)
	.align		4
.L_54:
        /*00dc*/ 	.word	index@(_ZN7cutlass13device_kernelIN5flash11enable_sm90INS1_16FlashAttnFwdSm90INS1_25CollectiveMainloopFwdSm90ILi2EN4cute5tupleIJNS5_1CILi1EEES8_S8_EEENS6_IJNS7_ILi192EEENS7_ILi128EEENS7_ILi96EEEEEELi96ENS_6half_tEfNS_4arch4Sm90ELb0ELb0ELb1ELb0ELb1ELb0ELb0ELb0ELb1ELb1ELb0ELb0EEENS1_21CollectiveEpilogueFwdINS6_IJSA_SC_SB_EEES9_SE_SG_Li384ELb0ELb1ELb0ELb0EEENS1_29StaticPersistentTileSchedulerILb0EEEEEEEEEvNT_6ParamsE)
        /*00e0*/ 	.word	0x00000018


	//----- nvinfo : EIATTR_MIN_STACK_SIZE
	.align		4
.L_55:
        /*00e4*/ 	.byte	0x04, 0x12
        /*00e6*/ 	.short	(.L_57 - .L_56)
	.align		4
.L_56:
        /*00e8*/ 	.word	index@(_ZN7cutlass13device_kernelIN5flash11enable_sm90INS1_16FlashAttnFwdSm90INS1_25CollectiveMainloopFwdSm90ILi2EN4cute5tupleIJNS5_1CILi1EEES8_S8_EEENS6_IJNS7_ILi192EEENS7_ILi128EEENS7_ILi96EEEEEELi96ENS_6half_tEfNS_4arch4Sm90ELb0ELb0ELb1ELb1ELb1ELb0ELb0ELb0ELb1ELb1ELb0ELb0EEENS1_21CollectiveEpilogueFwdINS6_IJSA_SC_SB_EEES9_SE_SG_Li384ELb1ELb1ELb0ELb0EEENS1_36VarlenDynamicPersistentTileSchedulerILi192ELi128ELi384ELi128ELb0ELb1ELb1ELb0ELb1ELb1EEEEEEEEEvNT_6ParamsE)
        /*00ec*/ 	.word	0x00000040


	//----- nvinfo : EIATTR_MIN_STACK_SIZE
	.align		4
.L_57:
        /*00f0*/ 	.byte	0x04, 0x12
        /*00f2*/ 	.short	(.L_59 - .L_58)
	.align		4
.L_58:
        /*00f4*/ 	.word	index@(_ZN7cutlass13device_kernelIN5flash11enable_sm90INS1_16FlashAttnFwdSm90INS1_25CollectiveMainloopFwdSm90ILi2EN4cute5tupleIJNS5_1CILi1EEES8_S8_EEENS6_IJNS7_ILi192EEENS7_ILi128EEENS7_ILi96EEEEEELi96ENS_6half_tEfNS_4arch4Sm90ELb0ELb0ELb1ELb1ELb1ELb1ELb0ELb0ELb1ELb1ELb0ELb0EEENS1_21CollectiveEpilogueFwdINS6_IJSA_SC_SB_EEES9_SE_SG_Li384ELb1ELb1ELb0ELb0EEENS1_36VarlenDynamicPersistentTileSchedulerILi192ELi128ELi384ELi128ELb0ELb1ELb1ELb0ELb1ELb1EEEEEEEEEvNT_6ParamsE)
        /*00f8*/ 	.word	0x000000c8


	//----- nvinfo : EIATTR_MIN_STACK_SIZE
	.align		4
.L_59:
        /*00fc*/ 	.byte	0x04, 0x12
        /*00fe*/ 	.short	(.L_61 - .L_60)
	.align		4
.L_60:
        /*0100*/ 	.word	index@(_ZN7cutlass13device_kernelIN5flash11enable_sm90INS1_16FlashAttnFwdSm90INS1_25CollectiveMainloopFwdSm90ILi2EN4cute5tupleIJNS5_1CILi1EEES8_S8_EEENS6_IJNS7_ILi192EEENS7_ILi128EEENS7_ILi96EEEEEELi96ENS_6half_tEfNS_4arch4Sm90ELb0ELb1ELb1ELb0ELb1ELb0ELb0ELb0ELb1ELb1ELb0ELb0EEENS1_21CollectiveEpilogueFwdINS6_IJSA_SC_SB_EEES9_SE_SG_Li384ELb0ELb1ELb0ELb0EEENS1_30DynamicPersistentTileSchedulerILi384ELi128ELb0ELb1ELb1EEEEEEEEEvNT_6ParamsE)
        /*0104*/ 	.word	0x00000018


	//----- nvinfo : EIATTR_MIN_STACK_SIZE
	.align		4
.L_61:
        /*0108*/ 	.byte	0x04, 0x12
        /*010a*/ 	.short	(.L_63 - .L_62)
	.align		4
.L_62:
        /*010c*/ 	.word	index@(_ZN7cutlass13device_kernelIN5flash11enable_sm90INS1_16FlashAttnFwdSm90INS1_25CollectiveMainloopFwdSm90ILi2EN4cute5tupleIJNS5_1CILi1EEES8_S8_EEENS6_IJNS7_ILi192EEENS7_ILi128EEENS7_ILi96EEEEEELi96ENS_6half_tEfNS_4arch4Sm90ELb0ELb1ELb1ELb1ELb1ELb0ELb0ELb0ELb1ELb1ELb0ELb0EEENS1_21CollectiveEpilogueFwdINS6_IJSA_SC_SB_EEES9_SE_SG_Li384ELb1ELb1ELb0ELb0EEENS1_36VarlenDynamicPersistentTileSchedulerILi192ELi128ELi384ELi128ELb0ELb1ELb1ELb1ELb0ELb1EEEEEEEEEvNT_6ParamsE)
        /*0110*/ 	.word	0x00000030


	//----- nvinfo : EIATTR_MIN_STACK_SIZE
	.align		4
.L_63:
        /*0114*/ 	.byte	0x04, 0x12
        /*0116*/ 	.short	(.L_65 - .L_64)
	.align		4
.L_64:
        /*0118*/ 	.word	index@(_ZN7cutlass13device_kernelIN5flash11enable_sm90INS1_16FlashAttnFwdSm90INS1_25CollectiveMainloopFwdSm90ILi2EN4cute5tupleIJNS5_1CILi1EEES8_S8_EEENS6_IJNS7_ILi192EEENS7_ILi128EEENS7_ILi96EEEEEELi96ENS_6half_tEfNS_4arch4Sm90ELb0ELb1ELb1ELb1ELb1ELb1ELb0ELb0ELb1ELb1ELb0ELb0EEENS1_21CollectiveEpilogueFwdINS6_IJSA_SC_SB_EEES9_SE_SG_Li384ELb1ELb1ELb0ELb0EEENS1_36VarlenDynamicPersistentTileSchedulerILi192ELi128ELi384ELi128ELb0ELb1ELb1ELb1ELb0ELb1EEEEEEEEEvNT_6ParamsE)
        /*011c*/ 	.word	0x000000b0


	//----- nvinfo : EIATTR_MIN_STACK_SIZE
	.align		4
.L_65:
        /*0120*/ 	.byte	0x04, 0x12
        /*0122*/ 	.short	(.L_67 - .L_66)
	.align		4
.L_66:
        /*0124*/ 	.word	index@(_ZN7cutlass13device_kernelIN5flash11enable_sm90INS1_16FlashAttnFwdSm90INS1_25CollectiveMainloopFwdSm90ILi2EN4cute5tupleIJNS5_1CILi1EEES8_S8_EEENS6_IJNS7_ILi192EEENS7_ILi128EEENS7_ILi96EEEEEELi96ENS_6half_tEfNS_4arch4Sm90ELb1ELb0ELb1ELb0ELb1ELb0ELb0ELb0ELb1ELb1ELb0ELb0EEENS1_21CollectiveEpilogueFwdINS6_IJSA_SC_SB_EEES9_SE_SG_Li384ELb0ELb1ELb0ELb0EEENS1_30DynamicPersistentTileSchedulerILi384ELi128ELb0ELb1ELb1EEEEEEEEEvNT_6ParamsE)
        /*0128*/ 	.word	0x00000018


	//----- nvinfo : EIATTR_MIN_STACK_SIZE
	.align		4
.L_67:
        /*012c*/ 	.byte	0x04, 0x12
        /*012e*/ 	.short	(.L_69 - .L_68)
	.align		4
.L_68:
        /*0130*/ 	.word	index@(_ZN7cutlass13device_kernelIN5flash11enable_sm90INS1_16FlashAttnFwdSm90INS1_25CollectiveMainloopFwdSm90ILi2EN4cute5tupleIJNS5_1CILi1EEES8_S8_EEENS6_IJNS7_ILi192EEENS7_ILi128EEENS7_ILi96EEEEEELi96ENS_6half_tEfNS_4arch4Sm90ELb1ELb0ELb1ELb1ELb1ELb0ELb0ELb0ELb1ELb1ELb0ELb0EEENS1_21CollectiveEpilogueFwdINS6_IJSA_SC_SB_EEES9_SE_SG_Li384ELb1ELb1ELb0ELb0EEENS1_36VarlenDynamicPersistentTileSchedulerILi192ELi128ELi384ELi128ELb0ELb1ELb1ELb1ELb1ELb1EEEEEEEEEvNT_6ParamsE)
        /*0134*/ 	.word	0x00000040


	//----- nvinfo : EIATTR_MIN_STACK_SIZE
	.align		4
.L_69:
        /*0138*/ 	.byte	0x04, 0x12
        /*013a*/ 	.short	(.L_71 - .L_70)
	.align		4
.L_70:
        /*013c*/ 	.word	index@(_ZN7cutlass13device_kernelIN5flash11enable_sm90INS1_16FlashAttnFwdSm90INS1_25CollectiveMainloopFwdSm90ILi2EN4cute5tupleIJNS5_1CILi1EEES8_S8_EEENS6_IJNS7_ILi192EEENS7_ILi128EEENS7_ILi96EEEEEELi96ENS_6half_tEfNS_4arch4Sm90ELb1ELb0ELb1ELb1ELb1ELb1ELb0ELb0ELb1ELb1ELb0ELb0EEENS1_21CollectiveEpilogueFwdINS6_IJSA_SC_SB_EEES9_SE_SG_Li384ELb1ELb1ELb0ELb0EEENS1_36VarlenDynamicPersistentTileSchedulerILi192ELi128ELi384ELi128ELb0ELb1ELb1ELb1ELb1ELb1EEEEEEEEEvNT_6ParamsE)
        /*0140*/ 	.word	0x000000b8
.L_71:


//--------------------- .nv.compat                --------------------------
	.section	.nv.compat,"",@"SHT_CUDA_COMPAT_INFO"
	.align	4
        /*0000*/ 	.byte	0x02, 0x09, 0x01, 0x00, 0x02, 0x02, 0x04, 0x00, 0x02, 0x05, 0x05, 0x00, 0x03, 0x07, 0x01, 0x01
        /*0010*/ 	.byte	0x02, 0x03, 0x01, 0x00, 0x02, 0x06, 0x01, 0x00, 0x04, 0x0b, 0x08, 0x00, 0x00, 0x00, 0x00, 0x00
        /*0020*/ 	.byte	0x00, 0x00, 0x00, 0x00


//--------------------- .nv.info._ZN7cutlass13device_kernelIN5flash11enable_sm90INS1_16FlashAttnFwdSm90INS1_25CollectiveMainloopFwdSm90ILi2EN4cute5tupleIJNS5_1CILi1EEES8_S8_EEENS6_IJNS7_ILi192EEENS7_ILi128EEENS7_ILi96EEEEEELi96ENS_6half_tEfNS_4arch4Sm90ELb0ELb0ELb1ELb0ELb1ELb0ELb0ELb0ELb1ELb1ELb0ELb0EEENS1_21CollectiveEpilogueFwdINS6_IJSA_SC_SB_EEES9_SE_SG_Li384ELb0ELb1ELb0ELb0EEENS1_29StaticPersistentTileSchedulerILb0EEEEEEEEEvNT_6ParamsE --------------------------
	.section	.nv.info._ZN7cutlass13device_kernelIN5flash11enable_sm90INS1_16FlashAttnFwdSm90INS1_25CollectiveMainloopFwdSm90ILi2EN4cute5tupleIJNS5_1CILi1EEES8_S8_EEENS6_IJNS7_ILi192EEENS7_ILi128EEENS7_ILi96EEEEEELi96ENS_6half_tEfNS_4arch4Sm90ELb0ELb0ELb1ELb0ELb1ELb0ELb0ELb0ELb1ELb1ELb0ELb0EEENS1_21CollectiveEpilogueFwdINS6_IJSA_SC_SB_EEES9_SE_SG_Li384ELb0ELb1ELb0ELb0EEENS1_29StaticPersistentTileSchedulerILb0EEEEEEEEEvNT_6ParamsE,"",@"SHT_CUDA_INFO"
	.sectionflags	@""
	.align	4


	//----- nvinfo : EIATTR_CUDA_API_VERSION
	.align		4
        /*0000*/ 	.byte	0x04, 0x37
        /*0002*/ 	.short	(.L_73 - .L_72)
.L_72:
        /*0004*/ 	.word	0x00000082


	//----- nvinfo : EIATTR_KPARAM_INFO
	.align		4
.L_73:
        /*0008*/ 	.byte	0x04, 0x17
        /*000a*/ 	.short	(.L_75 - .L_74)
.L_74:
        /*000c*/ 	.word	0x00000000
        /*0010*/ 	.short	0x0000
        /*0012*/ 	.short	0x0070
        /*0014*/ 	.byte	0x00, 0xf0, 0x01, 0x28


	//----- nvinfo : EIATTR_SPARSE_MMA_MASK
	.align		4
.L_75:
        /*0018*/ 	.byte	0x03, 0x50
        /*001a*/ 	.short	0x0000


	//----- nvinfo : EIATTR_MAXREG_COUNT
	.align		4
        /*001c*/ 	.byte	0x03, 0x1b
        /*001e*/ 	.short	0x0080


	//----- nvinfo : EIATTR_NUM_BARRIERS
	.align		4
        /*0020*/ 	.byte	0x02, 0x4c
        /*0022*/ 	.byte	0x10
	.zero		1


	//----- nvinfo : EIATTR_EXTERNS
	.align		4
        /*0024*/ 	.byte	0x04, 0x0f
        /*0026*/ 	.short	(.L_77 - .L_76)


	//   ....[0]....
	.align		4
.L_76:
        /*0028*/ 	.word	index@(__assertfail)


	//----- nvinfo : EIATTR_ANNOTATIONS
	.align		4
.L_77:
        /*002c*/ 	.byte	0x04, 0x55
        /*002e*/ 	.short	(.L_79 - .L_78)


	//   ....[0]....
.L_78:
        /*0030*/ 	.word	0x00000001
        /*0034*/ 	.byte	0x60, 0x82, 0x00, 0x00, 0x01, 0x00, 0x00, 0x00, 0x90, 0x82, 0x00, 0x00, 0x01, 0x00, 0x00, 0x00
        /*0044*/ 	.byte	0x80, 0x84, 0x00, 0x00, 0x01, 0x00, 0x00, 0x00, 0x10, 0x86, 0x00, 0x00, 0x01, 0x00, 0x00, 0x00
        /*0054*/ 	.byte	0x20, 0x8a, 0x00, 0x00, 0x01, 0x00, 0x00, 0x00, 0x90, 0x8a, 0x00, 0x00, 0x01, 0x00, 0x00, 0x00
        /*0064*/ 	.byte	0xa0, 0x95, 0x00, 0x00, 0x01, 0x00, 0x00, 0x00, 0x30, 0x9e, 0x00, 0x00, 0x01, 0x00, 0x00, 0x00
        /*0074*/ 	.byte	0x20, 0xa0, 0x00, 0x00, 0x01, 0x00, 0x00, 0x00, 0x50, 0xa0, 0x00, 0x00, 0x01, 0x00, 0x00, 0x00
        /*0084*/ 	.byte	0x60, 0xa0, 0x00, 0x00, 0x01, 0x00, 0x00, 0x00, 0x80, 0xb3, 0x00, 0x00, 0x01, 0x00, 0x00, 0x00
        /*0094*/ 	.byte	0xc0, 0xb3, 0x00, 0x00, 0x01, 0x00, 0x00, 0x00, 0x30, 0xb4, 0x00, 0x00, 0x01, 0x00, 0x00, 0x00
        /*00a4*/ 	.byte	0x50, 0xb4, 0x00, 0x00


	//----- nvinfo : EIATTR_MERCURY_ISA_VERSION
	.align		4
.L_79:
        /*00a8*/ 	.byte	0x03, 0x5f
        /*00aa*/ 	.short	0x0101


	//----- nvinfo : EIATTR_INT_WARP_WIDE_INSTR_OFFSETS
	.align		4
        /*00ac*/ 	.byte	0x04, 0x31
        /*00ae*/ 	.short	(.L_81 - .L_80)


	//   ....[0]....
.L_80:
        /*00b0*/ 	.word	0x000000c0


	//   ....[1]....
        /*00b4*/ 	.word	0x000000d0


	//   ....[2]....
        /*00b8*/ 	.word	0x00000170


	//----- nvinfo : EIATTR_COOP_GROUP_MASK_REGIDS
	.align		4
.L_81:
        /*00bc*/ 	.byte	0x04, 0x29
        /*00be*/ 	.short	(.L_83 - .L_82)


	//   ....[0]....
.L_82:
        /*00c0*/ 	.word	0xffffffff


	//   ....[1]....
        /*00c4*/ 	.word	0xffffffff


	//   ....[2]....
        /*00c8*/ 	.word	0xffffffff


	//   ....[3]....
        /*00cc*/ 	.word	0xffffffff


	//   ....[4]....
        /*00d0*/ 	.word	0xffffffff


	//   ....[5]....
        /*00d4*/ 	.word	0xffffffff


	//   ....[6]....
        /*00d8*/ 	.word	0xffffffff


	//   ....[7]....
        /*00dc*/ 	.word	0xffffffff


	//   ....[8]....
        /*00e0*/ 	.word	0xffffffff


	//   ....[9]....
        /*00e4*/ 	.word	0xffffffff


	//   ....[10]....
        /*00e8*/ 	.word	0xffffffff


	//   ....[11]....
        /*00ec*/ 	.word	0xffffffff


	//   ....[12]....
        /*00f0*/ 	.word	0xffffffff


	//   ....[13]....
        /*00f4*/ 	.word	0xffffffff


	//   ....[14]....
        /*00f8*/ 	.word	0xffffffff


	//   ....[15]....
        /*00fc*/ 	.word	0xffffffff


	//   ....[16]....
        /*0100*/ 	.word	0xffffffff


	//   ....[17]....
        /*0104*/ 	.word	0xffffffff


	//   ....[18]....
        /*0108*/ 	.word	0xffffffff


	//   ....[19]....
        /*010c*/ 	.word	0xffffffff


	//   ....[20]....
        /*0110*/ 	.word	0xffffffff


	//   ....[21]....
        /*0114*/ 	.word	0xffffffff


	//   ....[22]....
        /*0118*/ 	.word	0xffffffff


	//   ....[23]....
        /*011c*/ 	.word	0xffffffff


	//   ....[24]....
        /*0120*/ 	.word	0xffffffff


	//   ....[25]....
        /*0124*/ 	.word	0xffffffff


	//   ....[26]....
        /*0128*/ 	.word	0xffffffff


	//   ....[27]....
        /*012c*/ 	.word	0xffffffff


	//   ....[28]....
        /*0130*/ 	.word	0xffffffff


	//   ....[29]....
        /*0134*/ 	.word	0xffffffff


	//   ....[30]....
        /*0138*/ 	.word	0xffffffff


	//   ....[31]....
        /*013c*/ 	.word	0xffffffff


	//   ....[32]....
        /*0140*/ 	.word	0xffffffff


	//   ....[33]....
        /*0144*/ 	.word	0xffffffff


	//   ....[34]....
        /*0148*/ 	.word	0xffffffff


	//   ....[35]....
        /*014c*/ 	.word	0xffffffff


	//   ....[36]....
        /*0150*/ 	.word	0xffffffff


	//   ....[37]....
        /*0154*/ 	.word	0xffffffff


	//   ....[38]....
        /*0158*/ 	.word	0xffffffff


	//   ....[39]....
        /*015c*/ 	.word	0xffffffff


	//   ....[40]....
        /*0160*/ 	.word	0xffffffff


	//   ....[41]....
        /*0164*/ 	.word	0xffffffff


	//   ....[42]....
        /*0168*/ 	.word	0xffffffff


	//   ....[43]....
        /*016c*/ 	.word	0xffffffff


	//   ....[44]....
        /*0170*/ 	.word	0xffffffff


	//   ....[45]....
        /*0174*/ 	.word	0xffffffff


	//   ....[46]....
        /*0178*/ 	.word	0xffffffff


	//   ....[47]....
        /*017c*/ 	.word	0xffffffff


	//   ....[48]....
        /*0180*/ 	.word	0xffffffff


	//   ....[49]....
        /*0184*/ 	.word	0xffffffff


	//   ....[50]....
        /*0188*/ 	.word	0xffffffff


	//   ....[51]....
        /*018c*/ 	.word	0xffffffff


	//   ....[52]....
        /*0190*/ 	.word	0xffffffff


	//   ....[53]....
        /*0194*/ 	.word	0xffffffff


	//   ....[54]....
        /*0198*/ 	.word	0xffffffff


	//   ....[55]....
        /*019c*/ 	.word	0xffffffff


	//   ....[56]....
        /*01a0*/ 	.word	0xffffffff


	//   ....[57]....
        /*01a4*/ 	.word	0xffffffff


	//   ....[58]....
        /*01a8*/ 	.word	0xffffffff


	//   ....[59]....
        /*01ac*/ 	.word	0xffffffff


	//   ....[60]....
        /*01b0*/ 	.word	0xffffffff


	//   ....[61]....
        /*01b4*/ 	.word	0xffffffff


	//   ....[62]....
        /*01b8*/ 	.word	0xffffffff


	//   ....[63]....
        /*01bc*/ 	.word	0xffffffff


	//   ....[64]....
        /*01c0*/ 	.word	0xffffffff


	//   ....[65]....
        /*01c4*/ 	.word	0xffffffff


	//   ....[66]....
        /*01c8*/ 	.word	0xffffffff


	//   ....[67]....
        /*01cc*/ 	.word	0xffffffff


	//   ....[68]....
        /*01d0*/ 	.word	0xffffffff


	//   ....[69]....
        /*01d4*/ 	.word	0xffffffff


	//   ....[70]....
        /*01d8*/ 	.word	0xffffffff


	//   ....[71]....
        /*01dc*/ 	.word	0xffffffff


	//   ....[72]....
        /*01e0*/ 	.word	0xffffffff


	//   ....[73]....
        /*01e4*/ 	.word	0xffffffff


	//   ....[74]....
        /*01e8*/ 	.word	0x0500000f


	//   ....[75]....
        /*01ec*/ 	.word	0x0500000f


	//   ....[76]....
        /*01f0*/ 	.word	0x0500000f


	//   ....[77]....
        /*01f4*/ 	.word	0x0500000f


	//   ....[78]....
        /*01f8*/ 	.word	0x0500000f


	//   ....[79]....
        /*01fc*/ 	.word	0x0500000f


	//   ....[80]....
        /*0200*/ 	.word	0x0500000f


	//   ....[81]....
        /*0204*/ 	.word	0x0500000f


	//   ....[82]....
        /*0208*/ 	.word	0x0500000f


	//   ....[83]....
        /*020c*/ 	.word	0x0500000f


	//   ....[84]....
        /*0210*/ 	.word	0x0500000f


	//   ....[85]....
        /*0214*/ 	.word	0x0500000f


	//   ....[86]....
        /*0218*/ 	.word	0x0500000f


	//   ....[87]....
        /*021c*/ 	.word	0x0500000f


	//   ....[88]....
        /*0220*/ 	.word	0x0500000f


	//   ....[89]....
        /*0224*/ 	.word	0x0500000f


	//   ....[90]....
        /*0228*/ 	.word	0x0500000f


	//   ....[91]....
        /*022c*/ 	.word	0x0500000f


	//   ....[92]....
        /*0230*/ 	.word	0x0500000f


	//   ....[93]....
        /*0234*/ 	.word	0x0500000f


	//   ....[94]....
        /*0238*/ 	.word	0x0500000f


	//   ....[95]....
        /*023c*/ 	.word	0x0500000f


	//   ....[96]....
        /*0240*/ 	.word	0x0500000f


	//   ....[97]....
        /*0244*/ 	.word	0x0500000f


	//   ....[98]....
        /*0248*/ 	.word	0x0500000f


	//   ....[99]....
        /*024c*/ 	.word	0x0500000f


	//   ....[100]....
        /*0250*/ 	.word	0x0500000f


	//   ....[101]....
        /*0254*/ 	.word	0x0500000f


	//   ....[102]....
        /*0258*/ 	.word	0x0500000f


	//   ....[103]....
        /*025c*/ 	.word	0x0500000f


	//   ....[104]....
        /*0260*/ 	.word	0x0500000f


	//   ....[105]....
        /*0264*/ 	.word	0x0500000f


	//   ....[106]....
        /*0268*/ 	.word	0x0500000f


	//   ....[107]....
        /*026c*/ 	.word	0x0500000f


	//   ....[108]....
        /*0270*/ 	.word	0x0500000f


	//   ....[109]....
        /*0274*/ 	.word	0x0500000f


	//   ....[110]....
        /*0278*/ 	.word	0x0500000f


	//   ....[111]....
        /*027c*/ 	.word	0x0500000f


	//   ....[112]....
        /*0280*/ 	.word	0x0500000f


	//   ....[113]....
        /*0284*/ 	.word	0x0500000f


	//   ....[114]....
        /*0288*/ 	.word	0x0500000f


	//   ....[115]....
        /*028c*/ 	.word	0x0500000f


	//   ....[116]....
        /*0290*/ 	.word	0x0500000f


	//   ....[117]....
        /*0294*/ 	.word	0x0500000f


	//   ....[118]....
        /*0298*/ 	.word	0x0500000f


	//   ....[119]....
        /*029c*/ 	.word	0x0500000f


	//----- nvinfo : EIATTR_COOP_GROUP_INSTR_OFFSETS
	.align		4
.L_83:
        /*02a0*/ 	.byte	0x04, 0x28
        /*02a2*/ 	.short	(.L_85 - .L_84)


	//   ....[0]....
.L_84:
        /*02a4*/ 	.word	0x00000080


	//   ....[1]....
        /*02a8*/ 	.word	0x00000090


	//   ....[2]....
        /*02ac*/ 	.word	0x000002d0


	//   ....[3]....
        /*02b0*/ 	.word	0x00000430


	//   ....[4]....
        /*02b4*/ 	.word	0x00000550


	//   ....[5]....
        /*02b8*/ 	.word	0x000006b0


	//   ....[6]....
        /*02bc*/ 	.word	0x00000e60


	//   ....[7]....
        /*02c0*/ 	.word	0x00002910


	//   ....[8]....
        /*02c4*/ 	.word	0x00002990


	//   ....[9]....
        /*02c8*/ 	.word	0x00002ea0


	//   ....[10]....
        /*02cc*/ 	.word	0x00002f30


	//   ....[11]....
        /*02d0*/ 	.word	0x00003b30


	//   ....[12]....
        /*02d4*/ 	.word	0x00005200


	//   ....[13]....
        /*02d8*/ 	.word	0x00005230


	//   ....[14]....
        /*02dc*/ 	.word	0x00005260


	//   ....[15]....
        /*02e0*/ 	.word	0x00005270


	//   ....[16]....
        /*02e4*/ 	.word	0x000065d0


	//   ....[17]....
        /*02e8*/ 	.word	0x000066e0


	//   ....[18]....
        /*02ec*/ 	.word	0x00006740


	//   ....[19]....
        /*02f0*/ 	.word	0x00006820


	//   ....[20]....
        /*02f4*/ 	.word	0x00006840


	//   ....[21]....
        /*02f8*/ 	.word	0x00007690


	//   ....[22]....
        /*02fc*/ 	.word	0x000076f0


	//   ....[23]....
        /*0300*/ 	.word	0x00007720


	//   ....[24]....
        /*0304*/ 	.word	0x00007750


	//   ....[25]....
        /*0308*/ 	.word	0x00007cc0


	//   ....[26]....
        /*030c*/ 	.word	0x00007d00


	//   ....[27]....
        /*0310*/ 	.word	0x00007e10


	//   ....[28]....
        /*0314*/ 	.word	0x00007e50


	//   ....[29]....
        /*0318*/ 	.word	0x00009060


	//   ....[30]....
        /*031c*/ 	.word	0x00009080


	//   ....[31]....
        /*0320*/ 	.word	0x00009090


	//   ....[32]....
        /*0324*/ 	.word	0x00009140


	//   ....[33]....
        /*0328*/ 	.word	0x00009160


	//   ....[34]....
        /*032c*/ 	.word	0x00009200


	//   ....[35]....
        /*0330*/ 	.word	0x00009220


	//   ....[36]....
        /*0334*/ 	.word	0x00009230


	//   ....[37]....
        /*0338*/ 	.word	0x00009a70


	//   ....[38]....
        /*033c*/ 	.word	0x00009a90


	//   ....[39]....
        /*0340*/ 	.word	0x00009ac0


	//   ....[40]....
        /*0344*/ 	.word	0x00009b70


	//   ....[41]....
        /*0348*/ 	.word	0x00009b80


	//   ....[42]....
        /*034c*/ 	.word	0x00009c30


	//   ....[43]....
        /*0350*/ 	.word	0x00009c40


	//   ....[44]....
        /*0354*/ 	.word	0x00009c50


	//   ....[45]....
        /*0358*/ 	.word	0x00009c60


	//   ....[46]....
        /*035c*/ 	.word	0x00009c70


	//   ....[47]....
        /*0360*/ 	.word	0x00009d40


	//   ....[48]....
        /*0364*/ 	.word	0x00009de0


	//   ....[49]....
        /*0368*/ 	.word	0x0000a4d0


	//   ....[50]....
        /*036c*/ 	.word	0x0000a4e0


	//   ....[51]....
        /*0370*/ 	.word	0x0000a500


	//   ....[52]....
        /*0374*/ 	.word	0x0000a580


	//   ....[53]....
        /*0378*/ 	.word	0x0000a590


	//   ....[54]....
        /*037c*/ 	.word	0x0000a5f0


	//   ....[55]....
        /*0380*/ 	.word	0x0000a620


	//   ....[56]....
        /*0384*/ 	.word	0x0000a660


	//   ....[57]....
        /*0388*/ 	.word	0x0000a910


	//   ....[58]....
        /*038c*/ 	.word	0x0000a930


	//   ....[59]....
        /*0390*/ 	.word	0x0000a9d0


	//   ....[60]....
        /*0394*/ 	.word	0x0000a9e0


	//   ....[61]....
        /*0398*/ 	.word	0x0000aa70


	//   ....[62]....
        /*039c*/ 	.word	0x0000aa80


	//   ....[63]....
        /*03a0*/ 	.word	0x0000aa90


	//   ....[64]....
        /*03a4*/ 	.word	0x0000ab20


	//   ....[65]....
        /*03a8*/ 	.word	0x0000afc0


	//   ....[66]....
        /*03ac*/ 	.word	0x0000afd0


	//   ....[67]....
        /*03b0*/ 	.word	0x0000b020


	//   ....[68]....
        /*03b4*/ 	.word	0x0000b060


	//   ....[69]....
        /*03b8*/ 	.word	0x0000b0c0


	//   ....[70]....
        /*03bc*/ 	.word	0x0000b0e0


	//   ....[71]....
        /*03c0*/ 	.word	0x0000b160


	//   ....[72]....
        /*03c4*/ 	.word	0x0000b180


	//   ....[73]....
        /*03c8*/ 	.word	0x0000b550


	//   ....[74]....
        /*03cc*/ 	.word	0x0000ba30


	//   ....[75]....
        /*03d0*/ 	.word	0x0000bb20


	//   ....[76]....
        /*03d4*/ 	.word	0x0000bbc0


	//   ....[77]....
        /*03d8*/ 	.word	0x0000bc30


	//   ....[78]....
        /*03dc*/ 	.word	0x0000bd40


	//   ....[79]....
        /*03e0*/ 	.word	0x0000bdb0


	//   ....[80]....
        /*03e4*/ 	.word	0x0000bec0


	//   ....[81]....
        /*03e8*/ 	.word	0x0000bf30


	//   ....[82]....
        /*03ec*/ 	.word	0x0000c030


	//   ....[83]....
        /*03f0*/ 	.word	0x0000c0c0


	//   ....[84]....
        /*03f4*/ 	.word	0x0000c130


	//   ....[85]....
        /*03f8*/ 	.word	0x0000c190


	//   ....[86]....
        /*03fc*/ 	.word	0x0000c2b0


	//   ....[87]....
        /*0400*/ 	.word	0x0000c310


	//   ....[88]....
        /*0404*/ 	.word	0x0000c420


	//   ....[89]....
        /*0408*/ 	.word	0x0000c480


	//   ....[90]....
        /*040c*/ 	.word	0x0000c570


	//   ....[91]....
        /*0410*/ 	.word	0x0000c650


	//   ....[92]....
        /*0414*/ 	.word	0x0000c730


	//   ....[93]....
        /*0418*/ 	.word	0x0000c7a0


	//   ....[94]....
        /*041c*/ 	.word	0x0000c870


	//   ....[95]....
        /*0420*/ 	.word	0x0000c9b0


	//   ....[96]....
        /*0424*/ 	.word	0x0000ca60


	//   ....[97]....
        /*0428*/ 	.word	0x0000cad0


	//   ....[98]....
        /*042c*/ 	.word	0x0000cbc0


	//   ....[99]....
        /*0430*/ 	.word	0x0000cc20


	//   ....[100]....
        /*0434*/ 	.word	0x0000ccf0


	//   ....[101]....
        /*0438*/ 	.word	0x0000cd50


	//   ....[102]....
        /*043c*/ 	.word	0x0000ce20


	//   ....[103]....
        /*0440*/ 	.word	0x0000cf10


	//   ....[104]....
        /*0444*/ 	.word	0x0000cfb0


	//   ....[105]....
        /*0448*/ 	.word	0x0000d010


	//   ....[106]....
        /*044c*/ 	.word	0x0000d110


	//   ....[107]....
        /*0450*/ 	.word	0x0000d170


	//   ....[108]....
        /*0454*/ 	.word	0x0000d270


	//   ....[109]....
        /*0458*/ 	.word	0x0000d2d0


	//   ....[110]....
        /*045c*/ 	.word	0x0000d3a0


	//   ....[111]....
        /*0460*/ 	.word	0x0000d4f0


	//   ....[112]....
        /*0464*/ 	.word	0x0000d590


	//   ....[113]....
        /*0468*/ 	.word	0x0000d620


	//   ....[114]....
        /*046c*/ 	.word	0x0000d720


	//   ....[115]....
        /*0470*/ 	.word	0x0000d780


	//   ....[116]....
        /*0474*/ 	.word	0x0000d870


	//   ....[117]....
        /*0478*/ 	.word	0x0000d8d0


	//   ....[118]....
        /*047c*/ 	.word	0x0000d990


	//   ....[119]....
        /*0480*/ 	.word	0x0000db00


	//----- nvinfo : EIATTR_REG_RECONFIG
	.align		4
.L_85:
        /*0484*/ 	.byte	0x01, 0x54
	.zero		2


	//----- nvinfo : EIATTR_SYSCALL_OFFSETS
	.align		4
        /*0488*/ 	.byte	0x04, 0x46
        /*048a*/ 	.short	(.L_87 - .L_86)


	//   ....[0]....
.L_86:
        /*048c*/ 	.word	0x00001190


	//   ....[1]....
        /*0490*/ 	.word	0x00008720


	//   ....[2]....
        /*0494*/ 	.word	0x00008860


	//   ....[3]....
        /*0498*/ 	.word	0x00008950


	//   ....[4]....
        /*049c*/ 	.word	0x00009590


	//----- nvinfo : EIATTR_MBARRIER_INSTR_OFFSETS
	.align		4
.L_87:
        /*04a0*/ 	.byte	0x04, 0x39
        /*04a2*/ 	.short	(.L_89 - .L_88)


	//   ....[0]....
.L_88:
        /*04a4*/ 	.word	0x00000180
        /*04a8*/ 	.word	0x000000ff
        /*04ac*/ 	.word	0x0002d800
        /*04b0*/ 	.short	0x0100
        /*04b2*/ 	.byte	0x08
	.zero		1


	//   ....[1]....
        /*04b4*/ 	.word	0x00000190
        /*04b8*/ 	.word	0x000000ff
        /*04bc*/ 	.word	0x0002d820
        /*04c0*/ 	.short	0x0100
        /*04c2*/ 	.byte	0x08
	.zero		1


	//   ....[2]....
        /*04c4*/ 	.word	0x00000280
        /*04c8*/ 	.word	0x000000ff
        /*04cc*/ 	.word	0x0002d830
        /*04d0*/ 	.short	0x0100
        /*04d2*/ 	.byte	0x08
	.zero		1


	//   ....[3]....
        /*04d4*/ 	.word	0x00000290
        /*04d8*/ 	.word	0x000000ff
        /*04dc*/ 	.word	0x0002d840
        /*04e0*/ 	.short	0x0100
        /*04e2*/ 	.byte	0x08
	.zero		1


	//   ....[4]....
        /*04e4*/ 	.word	0x000002a0
        /*04e8*/ 	.word	0x000000ff
        /*04ec*/ 	.word	0x0002d838
        /*04f0*/ 	.short	0x0100
        /*04f2*/ 	.byte	0x08
	.zero		1


	//   ....[5]....
        /*04f4*/ 	.word	0x000002b0
        /*04f8*/ 	.word	0x000000ff
        /*04fc*/ 	.word	0x0002d848
        /*0500*/ 	.short	0x0100
        /*0502*/ 	.byte	0x08
	.zero		1


	//   ....[6]....
        /*0504*/ 	.word	0x000003e0
        /*0508*/ 	.word	0x000000ff
        /*050c*/ 	.word	0x0002d850
        /*0510*/ 	.short	0x0100
        /*0512*/ 	.byte	0x08
	.zero		1


	//   ....[7]....
        /*0514*/ 	.word	0x000003f0
        /*0518*/ 	.word	0x000000ff
        /*051c*/ 	.word	0x0002d860
        /*0520*/ 	.short	0x0100
        /*0522*/ 	.byte	0x08
	.zero		1


	//   ....[8]....
        /*0524*/ 	.word	0x00000400
        /*0528*/ 	.word	0x000000ff
        /*052c*/ 	.word	0x0002d858
        /*0530*/ 	.short	0x0100
        /*0532*/ 	.byte	0x08
	.zero		1


	//   ....[9]....
        /*0534*/ 	.word	0x00000410
        /*0538*/ 	.word	0x000000ff
        /*053c*/ 	.word	0x0002d868
        /*0540*/ 	.short	0x0100
        /*0542*/ 	.byte	0x08
	.zero		1


	//   ....[10]....
        /*0544*/ 	.word	0x00000500
        /*0548*/ 	.word	0x000000ff
        /*054c*/ 	.word	0x0002d870
        /*0550*/ 	.short	0x0100
        /*0552*/ 	.byte	0x06
	.zero		1


	//   ....[11]....
        /*0554*/ 	.word	0x00000510
        /*0558*/ 	.word	0x000000ff
        /*055c*/ 	.word	0x0002d880
        /*0560*/ 	.short	0x0100
        /*0562*/ 	.byte	0x06
	.zero		1


	//   ....[12]....
        /*0564*/ 	.word	0x00000520
        /*0568*/ 	.word	0x000000ff
        /*056c*/ 	.word	0x0002d878
        /*0570*/ 	.short	0x0100
        /*0572*/ 	.byte	0x06
	.zero		1


	//   ....[13]....
        /*0574*/ 	.word	0x00000530
        /*0578*/ 	.word	0x000000ff
        /*057c*/ 	.word	0x0002d888
        /*0580*/ 	.short	0x0100
        /*0582*/ 	.byte	0x06
	.zero		1


	//   ....[14]....
        /*0584*/ 	.word	0x00000660
        /*0588*/ 	.word	0x000000ff
        /*058c*/ 	.word	0x0002d890
        /*0590*/ 	.short	0x0100
        /*0592*/ 	.byte	0x08
	.zero		1


	//   ....[15]....
        /*0594*/ 	.word	0x00000670
        /*0598*/ 	.word	0x000000ff
        /*059c*/ 	.word	0x0002d8a0
        /*05a0*/ 	.short	0x0100
        /*05a2*/ 	.byte	0x08
	.zero		1


	//   ....[16]....
        /*05a4*/ 	.word	0x00000680
        /*05a8*/ 	.word	0x000000ff
        /*05ac*/ 	.word	0x0002d898
        /*05b0*/ 	.short	0x0100
        /*05b2*/ 	.byte	0x08
	.zero		1


	//   ....[17]....
        /*05b4*/ 	.word	0x00000690
        /*05b8*/ 	.word	0x000000ff
        /*05bc*/ 	.word	0x0002d8a8
        /*05c0*/ 	.short	0x0100
        /*05c2*/ 	.byte	0x08
	.zero		1


	//   ....[18]....
        /*05c4*/ 	.word	0x000007d0
        /*05c8*/ 	.word	0x000000ff
        /*05cc*/ 	.word	0x0002d8b0
        /*05d0*/ 	.short	0x0100
        /*05d2*/ 	.byte	0x08
	.zero		1


	//   ....[19]....
        /*05d4*/ 	.word	0x000007e0
        /*05d8*/ 	.word	0x000000ff
        /*05dc*/ 	.word	0x0002d8c0
        /*05e0*/ 	.short	0x0100
        /*05e2*/ 	.byte	0x08
	.zero		1


	//   ....[20]....
        /*05e4*/ 	.word	0x000007f0
        /*05e8*/ 	.word	0x000000ff
        /*05ec*/ 	.word	0x0002d8b8
        /*05f0*/ 	.short	0x0100
        /*05f2*/ 	.byte	0x08
	.zero		1


	//   ....[21]....
        /*05f4*/ 	.word	0x00000800
        /*05f8*/ 	.word	0x000000ff
        /*05fc*/ 	.word	0x0002d8c8
        /*0600*/ 	.short	0x0100
        /*0602*/ 	.byte	0x08
	.zero		1


	//   ....[22]....
        /*0604*/ 	.word	0x000011f0
        /*0608*/ 	.word	0x000000ff
        /*060c*/ 	.word	0x0002d800
        /*0610*/ 	.short	0x010a
        /*0612*/ 	.byte	0x28
	.zero		1


	//   ....[23]....
        /*0614*/ 	.word	0x00001270
        /*0618*/ 	.word	0x00000000
        /*061c*/ 	.word	0x0002d830
        /*0620*/ 	.short	0x010a
        /*0622*/ 	.byte	0x3f
	.zero		1


	//   ....[24]....
        /*0624*/ 	.word	0x000012c0
        /*0628*/ 	.word	0x00000000
        /*062c*/ 	.word	0x0002d830
        /*0630*/ 	.short	0x010a
        /*0632*/ 	.byte	0x3f
	.zero		1


	//   ....[25]....
        /*0634*/ 	.word	0x00001ea0
        /*0638*/ 	.word	0x000000ff
        /*063c*/ 	.word	0x00000000
        /*0640*/ 	.short	0x0101
        /*0642*/ 	.byte	0x06
	.zero		1


	//   ....[26]....
        /*0644*/ 	.word	0x00003e10
        /*0648*/ 	.word	0x000000ff
        /*064c*/ 	.word	0x0002d830
        /*0650*/ 	.short	0x010a
        /*0652*/ 	.byte	0x06
	.zero		1


	//   ....[27]....
        /*0654*/ 	.word	0x00003e50
        /*0658*/ 	.word	0x000000ff
        /*065c*/ 	.word	0x0002d830
        /*0660*/ 	.short	0x010a
        /*0662*/ 	.byte	0x06
	.zero		1


	//   ....[28]....
        /*0664*/ 	.word	0x00004120
        /*0668*/ 	.word	0x000000ff
        /*066c*/ 	.word	0x0002d850
        /*0670*/ 	.short	0x010a
        /*0672*/ 	.byte	0x06
	.zero		1


	//   ....[29]....
        /*0674*/ 	.word	0x00004160
        /*0678*/ 	.word	0x000000ff
        /*067c*/ 	.word	0x0002d850
        /*0680*/ 	.short	0x010a
        /*0682*/ 	.byte	0x06
	.zero		1


	//   ....[30]....
        /*0684*/ 	.word	0x00004aa0
        /*0688*/ 	.word	0x000000ff
        /*068c*/ 	.word	0x00000000
        /*0690*/ 	.short	0x0101
        /*0692*/ 	.byte	0x06
	.zero		1


	//   ....[31]....
        /*0694*/ 	.word	0x00006060
        /*0698*/ 	.word	0x000000ff
        /*069c*/ 	.word	0x00000000
        /*06a0*/ 	.short	0x0101
        /*06a2*/ 	.byte	0x06
	.zero		1


	//   ....[32]....
        /*06a4*/ 	.word	0x00006650
        /*06a8*/ 	.word	0x000000ff
        /*06ac*/ 	.word	0x0002d850
        /*06b0*/ 	.short	0x010a
        /*06b2*/ 	.byte	0x08
	.zero		1


	//   ....[33]....
        /*06b4*/ 	.word	0x00006690
        /*06b8*/ 	.word	0x000000ff
        /*06bc*/ 	.word	0x0002d850
        /*06c0*/ 	.short	0x010a
        /*06c2*/ 	.byte	0x08
	.zero		1


	//   ....[34]....
        /*06c4*/ 	.word	0x00006df0
        /*06c8*/ 	.word	0x000000ff
        /*06cc*/ 	.word	0x00000000
        /*06d0*/ 	.short	0x0101
        /*06d2*/ 	.byte	0x08
	.zero		1


	//   ....[35]....
        /*06d4*/ 	.word	0x00007ce0
        /*06d8*/ 	.word	0x000000ff
        /*06dc*/ 	.word	0x00000000
        /*06e0*/ 	.short	0x0101
        /*06e2*/ 	.byte	0x04
	.zero		1


	//   ....[36]....
        /*06e4*/ 	.word	0x00008e30
        /*06e8*/ 	.word	0x00000000
        /*06ec*/ 	.word	0x0002d840
        /*06f0*/ 	.short	0x010a
        /*06f2*/ 	.byte	0x3f
	.zero		1


	//   ....[37]....
        /*06f4*/ 	.word	0x00009370
        /*06f8*/ 	.word	0x00000000
        /*06fc*/ 	.word	0x0002d830
        /*0700*/ 	.short	0x0107
        /*0702*/ 	.byte	0x3f
	.zero		1


	//   ....[38]....
        /*0704*/ 	.word	0x00009430
        /*0708*/ 	.word	0x00000000
        /*070c*/ 	.word	0x0002d830
        /*0710*/ 	.short	0x0101
        /*0712*/ 	.byte	0x3f
	.zero		1


	//   ....[39]....
        /*0714*/ 	.word	0x00009ee0
        /*0718*/ 	.word	0x000000ff
        /*071c*/ 	.word	0x0002d800
        /*0720*/ 	.short	0x0107
        /*0722*/ 	.byte	0x25
	.zero		1


	//   ....[40]....
        /*0724*/ 	.word	0x00009f40
        /*0728*/ 	.word	0x000000ff
        /*072c*/ 	.word	0x0002d800
        /*0730*/ 	.short	0x0101
        /*0732*/ 	.byte	0x25
	.zero		1


	//   ....[41]....
        /*0734*/ 	.word	0x00009f60
        /*0738*/ 	.word	0x000000ff
        /*073c*/ 	.word	0x0002d820
        /*0740*/ 	.short	0x010a
        /*0742*/ 	.byte	0x25
	.zero		1


	//   ....[42]....
        /*0744*/ 	.word	0x0000a2f0
        /*0748*/ 	.word	0x00000006
        /*074c*/ 	.word	0x0002d840
        /*0750*/ 	.short	0x010a
        /*0752*/ 	.byte	0x3f
	.zero		1


	//   ....[43]....
        /*0754*/ 	.word	0x0000a700
        /*0758*/ 	.word	0x00000006
        /*075c*/ 	.word	0x0002d830
        /*0760*/ 	.short	0x0107
        /*0762*/ 	.byte	0x3f
	.zero		1


	//   ....[44]....
        /*0764*/ 	.word	0x0000a7c0
        /*0768*/ 	.word	0x00000006
        /*076c*/ 	.word	0x0002d830
        /*0770*/ 	.short	0x0101
        /*0772*/ 	.byte	0x3f
	.zero		1


	//   ....[45]....
        /*0774*/ 	.word	0x0000a820
        /*0778*/ 	.word	0x00000006
        /*077c*/ 	.word	0x0002d860
        /*0780*/ 	.short	0x010a
        /*0782*/ 	.byte	0x3f
	.zero		1


	//   ....[46]....
        /*0784*/ 	.word	0x0000ac10
        /*0788*/ 	.word	0x00000006
        /*078c*/ 	.word	0x0002d850
        /*0790*/ 	.short	0x0107
        /*0792*/ 	.byte	0x3f
	.zero		1


	//   ....[47]....
        /*0794*/ 	.word	0x0000ade0
        /*0798*/ 	.word	0x00000006
        /*079c*/ 	.word	0x0002d850
        /*07a0*/ 	.short	0x0101
        /*07a2*/ 	.byte	0x3f
	.zero		1


	//   ....[48]....
        /*07a4*/ 	.word	0x0000aed0
        /*07a8*/ 	.word	0x00000004
        /*07ac*/ 	.word	0x0002d860
        /*07b0*/ 	.short	0x010a
        /*07b2*/ 	.byte	0x3f
	.zero		1


	//   ....[49]....
        /*07b4*/ 	.word	0x0000b2c0
        /*07b8*/ 	.word	0x00000004
        /*07bc*/ 	.word	0x0002d850
        /*07c0*/ 	.short	0x0107
        /*07c2*/ 	.byte	0x3f
	.zero		1


	//   ....[50]....
        /*07c4*/ 	.word	0x0000b3b0
        /*07c8*/ 	.word	0x00000004
        /*07cc*/ 	.word	0x0002d850
        /*07d0*/ 	.short	0x0101
        /*07d2*/ 	.byte	0x3f
	.zero		1


	//   ....[51]....
        /*07d4*/ 	.word	0x0000b4d0
        /*07d8*/ 	.word	0x00000004
        /*07dc*/ 	.word	0x0002d820
        /*07e0*/ 	.short	0x010a
        /*07e2*/ 	.byte	0x3f
	.zero		1


	//   ....[52]....
        /*07e4*/ 	.word	0x0000b650
        /*07e8*/ 	.word	0x00000003
        /*07ec*/ 	.word	0x0002d840
        /*07f0*/ 	.short	0x010a
        /*07f2*/ 	.byte	0x3f
	.zero		1


	//   ....[53]....
        /*07f4*/ 	.word	0x0000b6f0
        /*07f8*/ 	.word	0x00000017
        /*07fc*/ 	.word	0x0002d840
        /*0800*/ 	.short	0x010a
        /*0802*/ 	.byte	0x3f
	.zero		1


	//   ....[54]....
        /*0804*/ 	.word	0x0000b730
        /*0808*/ 	.word	0x00000003
        /*080c*/ 	.word	0x0002d860
        /*0810*/ 	.short	0x010a
        /*0812*/ 	.byte	0x3f
	.zero		1


	//   ....[55]....
        /*0814*/ 	.word	0x0000b770
        /*0818*/ 	.word	0x00000017
        /*081c*/ 	.word	0x0002d860
        /*0820*/ 	.short	0x010a
        /*0822*/ 	.byte	0x3f
	.zero		1


	//   ....[56]....
        /*0824*/ 	.word	0x0000b7e0
        /*0828*/ 	.word	0x00000003
        /*082c*/ 	.word	0x0002d800
        /*0830*/ 	.short	0x010a
        /*0832*/ 	.byte	0x3f
	.zero		1


	//   ....[57]....
        /*0834*/ 	.word	0x0000b830
        /*0838*/ 	.word	0x00000000
        /*083c*/ 	.word	0x0002d830
        /*0840*/ 	.short	0x010a
        /*0842*/ 	.byte	0x3f
	.zero		1


	//   ....[58]....
        /*0844*/ 	.word	0x0000b890
        /*0848*/ 	.word	0x00000007
        /*084c*/ 	.word	0x0002d830
        /*0850*/ 	.short	0x010a
        /*0852*/ 	.byte	0x3f
	.zero		1


	//   ....[59]....
        /*0854*/ 	.word	0x0000b8f0
        /*0858*/ 	.word	0x00000007
        /*085c*/ 	.word	0x0002d850
        /*0860*/ 	.short	0x010a
        /*0862*/ 	.byte	0x3f
	.zero		1


	//   ....[60]....
        /*0864*/ 	.word	0x0000b950
        /*0868*/ 	.word	0x00000007
        /*086c*/ 	.word	0x0002d850
        /*0870*/ 	.short	0x010a
        /*0872*/ 	.byte	0x3f
	.zero		1


	//   ....[61]....
        /*0874*/ 	.word	0x0000ba70
        /*0878*/ 	.word	0x00000000
        /*087c*/ 	.word	0x0002d840
        /*0880*/ 	.short	0x010a
        /*0882*/ 	.byte	0x3f
	.zero		1


	//   ....[62]....
        /*0884*/ 	.word	0x0000c8b0
        /*0888*/ 	.word	0x00000003
        /*088c*/ 	.word	0x0002d820
        /*0890*/ 	.short	0x010a
        /*0892*/ 	.byte	0x3f
	.zero		1


	//   ....[63]....
        /*0894*/ 	.word	0x0000c900
        /*0898*/ 	.word	0x00000006
        /*089c*/ 	.word	0x0002d840
        /*08a0*/ 	.short	0x010a
        /*08a2*/ 	.byte	0x3f
	.zero		1


	//   ....[64]....
        /*08a4*/ 	.word	0x0000ce60
        /*08a8*/ 	.word	0x00000006
        /*08ac*/ 	.word	0x0002d860
        /*08b0*/ 	.short	0x010a
        /*08b2*/ 	.byte	0x3f
	.zero		1


	//   ....[65]....
        /*08b4*/ 	.word	0x0000d440
        /*08b8*/ 	.word	0x00000004
        /*08bc*/ 	.word	0x0002d860
        /*08c0*/ 	.short	0x010a
        /*08c2*/ 	.byte	0x3f
	.zero		1


	//   ....[66]....
        /*08c4*/ 	.word	0x0000da20
        /*08c8*/ 	.word	0x00000004
        /*08cc*/ 	.word	0x0002d820
        /*08d0*/ 	.short	0x010a
        /*08d2*/ 	.byte	0x3f
	.zero		1


	//   ....[67]....
        /*08d4*/ 	.word	0x0000dbc0
        /*08d8*/ 	.word	0x00000003
        /*08dc*/ 	.word	0x0002d840
        /*08e0*/ 	.short	0x010a
        /*08e2*/ 	.byte	0x3f
	.zero		1


	//   ....[68]....
        /*08e4*/ 	.word	0x0000dc10
        /*08e8*/ 	.word	0x00000017
        /*08ec*/ 	.word	0x0002d840
        /*08f0*/ 	.short	0x010a
        /*08f2*/ 	.byte	0x3f
	.zero		1


	//   ....[69]....
        /*08f4*/ 	.word	0x0000dc60
        /*08f8*/ 	.word	0x00000003
        /*08fc*/ 	.word	0x0002d860
        /*0900*/ 	.short	0x010a
        /*0902*/ 	.byte	0x3f
	.zero		1


	//----- nvinfo : EIATTR_NUM_MBARRIERS
	.align		4
.L_89:
        /*0904*/ 	.byte	0x03, 0x38
        /*0906*/ 	.short	0x0016


	//----- nvinfo : EIATTR_EXIT_INSTR_OFFSETS
	.align		4
        /*0908*/ 	.byte	0x04, 0x1c
        /*090a*/ 	.short	(.L_91 - .L_90)


	//   ....[0]....
.L_90:
        /*090c*/ 	.word	0x00000960


	//   ....[1]....
        /*0910*/ 	.word	0x00007f70


	//   ....[2]....
        /*0914*/ 	.word	0x0000b7c0


	//----- nvinfo : EIATTR_MAX_THREADS
	.align		4
.L_91:
        /*0918*/ 	.byte	0x04, 0x05
        /*091a*/ 	.short	(.L_93 - .L_92)
.L_92:
        /*091c*/ 	.word	0x00000200
        /*0920*/ 	.word	0x00000001
        /*0924*/ 	.word	0x00000001


	//----- nvinfo : EIATTR_CRS_STACK_SIZE
	.align		4
.L_93:
        /*0928*/ 	.byte	0x04, 0x1e
        /*092a*/ 	.short	(.L_95 - .L_94)
.L_94:
        /*092c*/ 	.word	0x00000000


	//----- nvinfo : EIATTR_CBANK_PARAM_SIZE
	.align		4
.L_95:
        /*0930*/ 	.byte	0x03, 0x19
        /*0932*/ 	.short	0x0a70


	//----- nvinfo : EIATTR_PARAM_CBANK
	.align		4
        /*0934*/ 	.byte	0x04, 0x0a
        /*0936*/ 	.short	(.L_97 - .L_96)
	.align		4
.L_96:
        /*0938*/ 	.word	index@(.nv.constant0._ZN7cutlass13device_kernelIN5flash11enable_sm90INS1_16FlashAttnFwdSm90INS1_25CollectiveMainloopFwdSm90ILi2EN4cute5tupleIJNS5_1CILi1EEES8_S8_EEENS6_IJNS7_ILi192EEENS7_ILi128EEENS7_ILi96EEEEEELi96ENS_6half_tEfNS_4arch4Sm90ELb0ELb0ELb1ELb0ELb1ELb0ELb0ELb0ELb1ELb1ELb0ELb0EEENS1_21CollectiveEpilogueFwdINS6_IJSA_SC_SB_EEES9_SE_SG_Li384ELb0ELb1ELb0ELb0EEENS1_29StaticPersistentTileSchedulerILb0EEEEEEEEEvNT_6ParamsE)
        /*093c*/ 	.short	0x0210
        /*093e*/ 	.short	0x0a70


	//----- nvinfo : EIATTR_SW_WAR
	.align		4
.L_97:
        /*0940*/ 	.byte	0x04, 0x36
        /*0942*/ 	.short	(.L_99 - .L_98)
.L_98:
        /*0944*/ 	.word	0x00000008
.L_99:


//--------------------- .nv.info._ZN7cutlass13device_kernelIN5flash11enable_sm90INS1_16FlashAttnFwdSm90INS1_25CollectiveMainloopFwdSm90ILi2EN4cute5tupleIJNS5_1CILi1EEES8_S8_EEENS6_IJNS7_ILi192EEENS7_ILi128EEENS7_ILi96EEEEEELi96ENS_6half_tEfNS_4arch4Sm90ELb0ELb0ELb1ELb1ELb1ELb0ELb0ELb0ELb1ELb1ELb0ELb0EEENS1_21CollectiveEpilogueFwdINS6_IJSA_SC_SB_EEES9_SE_SG_Li384ELb1ELb1ELb0ELb0EEENS1_36VarlenDynamicPersistentTileSchedulerILi192ELi128ELi384ELi128ELb0ELb1ELb1ELb0ELb1ELb1EEEEEEEEEvNT_6ParamsE --------------------------
	.section	.nv.info._ZN7cutlass13device_kernelIN5flash11enable_sm90INS1_16FlashAttnFwdSm90INS1_25CollectiveMainloopFwdSm90ILi2EN4cute5tupleIJNS5_1CILi1EEES8_S8_EEENS6_IJNS7_ILi192EEENS7_ILi128EEENS7_ILi96EEEEEELi96ENS_6half_tEfNS_4arch4Sm90ELb0ELb0ELb1ELb1ELb1ELb0ELb0ELb0ELb1ELb1ELb0ELb0EEENS1_21CollectiveEpilogueFwdINS6_IJSA_SC_SB_EEES9_SE_SG_Li384ELb1ELb1ELb0ELb0EEENS1_36VarlenDynamicPersistentTileSchedulerILi192ELi128ELi384ELi128ELb0ELb1ELb1ELb0ELb1ELb1EEEEEEEEEvNT_6ParamsE,"",@"SHT_CUDA_INFO"
	.sectionflags	@""
	.align	4


	//----- nvinfo : EIATTR_CUDA_API_VERSION
	.align		4
        /*0000*/ 	.byte	0x04, 0x37
        /*0002*/ 	.short	(.L_101 - .L_100)
.L_100:
        /*0004*/ 	.word	0x00000082


	//----- nvinfo : EIATTR_KPARAM_INFO
	.align		4
.L_101:
        /*0008*/ 	.byte	0x04, 0x17
        /*000a*/ 	.short	(.L_103 - .L_102)
.L_102:
        /*000c*/ 	.word	0x00000000
        /*0010*/ 	.short	0x0000
        /*0012*/ 	.short	0x0070
        /*0014*/ 	.byte	0x00, 0xf0, 0x01, 0x2a


	//----- nvinfo : EIATTR_SPARSE_MMA_MASK
	.align		4
.L_103:
        /*0018*/ 	.byte	0x03, 0x50
        /*001a*/ 	.short	0x0000


	//----- nvinfo : EIATTR_MAXREG_COUNT
	.align		4
        /*001c*/ 	.byte	0x03, 0x1b
        /*001e*/ 	.short	0x0080


	//----- nvinfo : EIATTR_NUM_BARRIERS
	.align		4
        /*0020*/ 	.byte	0x02, 0x4c
        /*0022*/ 	.byte	0x10
	.zero		1


	//----- nvinfo : EIATTR_EXTERNS
	.align		4
        /*0024*/ 	.byte	0x04, 0x0f
        /*0026*/ 	.short	(.L_105 - .L_104)


	//   ....[0]....
	.align		4
.L_104:
        /*0028*/ 	.word	index@(__assertfail)


	//----- nvinfo : EIATTR_ANNOTATIONS
	.align		4
.L_105:
        /*002c*/ 	.byte	0x04, 0x55
        /*002e*/ 	.short	(.L_107 - .L_106)


	//   ....[0]....
.L_106:
        /* <DEDUP_REMOVED lines=31> */
        /*0214*/ 	.byte	0xf0, 0xe8, 0x00, 0x00, 0x01, 0x00, 0x00, 0x00, 0x00, 0xe9, 0x00, 0x00


	//----- nvinfo : EIATTR_MERCURY_ISA_VERSION
	.align		4
.L_107:
        /*0220*/ 	.byte	0x03, 0x5f
        /*0222*/ 	.short	0x0101


	//----- nvinfo : EIATTR_UNUSED_LOAD_BYTE_OFFSET
	.align		4
        /*0224*/ 	.byte	0x04, 0x44
        /*0226*/ 	.short	(.L_109 - .L_108)


	//   ....[0]....
.L_108:
        /*0228*/ 	.word	0x00000970
        /*022c*/ 	.word	0x0000fff0


	//   ....[1]....
        /*0230*/ 	.word	0x00007320
        /*0234*/ 	.word	0x0000fff0


	//----- nvinfo : EIATTR_INT_WARP_WIDE_INSTR_OFFSETS
	.align		4
.L_109:
        /*0238*/ 	.byte	0x04, 0x31
        /*023a*/ 	.short	(.L_111 - .L_110)


	//   ....[0]....
.L_110:
        /*023c*/ 	.word	0x000000c0


	//   ....[1]....
        /*0240*/ 	.word	0x000000d0


	//   ....[2]....
        /*0244*/ 	.word	0x00000170


	//   ....[3]....
        /*0248*/ 	.word	0x00009d80


	//   ....[4]....
        /*024c*/ 	.word	0x00009e10


	//   ....[5]....
        /*0250*/ 	.word	0x0000cbb0


	//   ....[6]....
        /*0254*/ 	.word	0x0000cc40


	//----- nvinfo : EIATTR_COOP_GROUP_MASK_REGIDS
	.align		4
.L_111:
        /*0258*/ 	.byte	0x04, 0x29
        /*025a*/ 	.short	(.L_113 - .L_112)


	//   ....[0]....
.L_112:
        /*025c*/ 	.word	0xffffffff


	//   ....[1]....
        /*0260*/ 	.word	0xffffffff


	//   ....[2]....
        /*0264*/ 	.word	0xffffffff


	//   ....[3]....
        /*0268*/ 	.word	0xffffffff


	//   ....[4]....
        /*026c*/ 	.word	0xffffffff


	//   ....[5]....
        /*0270*/ 	.word	0xffffffff


	//   ....[6]....
        /*0274*/ 	.word	0xffffffff


	//   ....[7]....
        /*0278*/ 	.word	0xffffffff


	//   ....[8]....
        /*027c*/ 	.word	0xffffffff


	//   ....[9]....
        /*0280*/ 	.word	0xffffffff


	//   ....[10]....
        /*0284*/ 	.word	0xffffffff


	//   ....[11]....
        /*0288*/ 	.word	0xffffffff


	//   ....[12]....
        /*028c*/ 	.word	0xffffffff


	//   ....[13]....
        /*0290*/ 	.word	0xffffffff


	//   ....[14]....
        /*0294*/ 	.word	0xffffffff


	//   ....[15]....
        /*0298*/ 	.word	0xffffffff


	//   ....[16]....
        /*029c*/ 	.word	0xffffffff


	//   ....[17]....
        /*02a0*/ 	.word	0xffffffff


	//   ....[18]....
        /*02a4*/ 	.word	0xffffffff


	//   ....[19]....
        /*02a8*/ 	.word	0xffffffff


	//   ....[20]....
        /*02ac*/ 	.word	0xffffffff


	//   ....[21]....
        /*02b0*/ 	.word	0xffffffff


	//   ....[22]....
        /*02b4*/ 	.word	0xffffffff


	//   ....[23]....
        /*02b8*/ 	.word	0xffffffff


	//   ....[24]....
        /*02bc*/ 	.word	0xffffffff


	//   ....[25]....
        /*02c0*/ 	.word	0xffffffff


	//   ....[26]....
        /*02c4*/ 	.word	0xffffffff


	//   ....[27]....
        /*02c8*/ 	.word	0xffffffff


	//   ....[28]....
        /*02cc*/ 	.word	0xffffffff


	//   ....[29]....
        /*02d0*/ 	.word	0xffffffff


	//   ....[30]....
        /*02d4*/ 	.word	0xffffffff


	//   ....[31]....
        /*02d8*/ 	.word	0xffffffff


	//   ....[32]....
        /*02dc*/ 	.word	0xffffffff


	//   ....[33]....
        /*02e0*/ 	.word	0xffffffff


	//   ....[34]....
        /*02e4*/ 	.word	0xffffffff


	//   ....[35]....
        /*02e8*/ 	.word	0xffffffff


	//   ....[36]....
        /*02ec*/ 	.word	0xffffffff


	//   ....[37]....
        /*02f0*/ 	.word	0xffffffff


	//   ....[38]....
        /*02f4*/ 	.word	0xffffffff


	//   ....[39]....
        /*02f8*/ 	.word	0xffffffff


	//   ....[40]....
        /*02fc*/ 	.word	0xffffffff


	//   ....[41]....
        /*0300*/ 	.word	0xffffffff


	//   ....[42]....
        /*0304*/ 	.word	0xffffffff


	//   ....[43]....
        /*0308*/ 	.word	0xffffffff


	//   ....[44]....
        /*030c*/ 	.word	0xffffffff


	//   ....[45]....
        /*0310*/ 	.word	0xffffffff


	//   ....[46]....
        /*0314*/ 	.word	0xffffffff


	//   ....[47]....
        /*0318*/ 	.word	0xffffffff


	//   ....[48]....
        /*031c*/ 	.word	0xffffffff


	//   ....[49]....
        /*0320*/ 	.word	0xffffffff


	//   ....[50]....
        /*0324*/ 	.word	0xffffffff


	//   ....[51]....
        /*0328*/ 	.word	0xffffffff


	//   ....[52]....
        /*032c*/ 	.word	0xffffffff


	//   ....[53]....
        /*0330*/ 	.word	0xffffffff


	//   ....[54]....
        /*0334*/ 	.word	0xffffffff


	//   ....[55]....
        /*0338*/ 	.word	0xffffffff


	//   ....[56]....
        /*033c*/ 	.word	0xffffffff


	//   ....[57]....
        /*0340*/ 	.word	0xffffffff


	//   ....[58]....
        /*0344*/ 	.word	0xffffffff


	//   ....[59]....
        /*0348*/ 	.word	0xffffffff


	//   ....[60]....
        /*034c*/ 	.word	0xffffffff


	//   ....[61]....
        /*0350*/ 	.word	0xffffffff


	//   ....[62]....
        /*0354*/ 	.word	0xffffffff


	//   ....[63]....
        /*0358*/ 	.word	0xffffffff


	//   ....[64]....
        /*035c*/ 	.word	0xffffffff


	//   ....[65]....
        /*0360*/ 	.word	0xffffffff


	//   ....[66]....
        /*0364*/ 	.word	0xffffffff


	//   ....[67]....
        /*0368*/ 	.word	0xffffffff


	//   ....[68]....
        /*036c*/ 	.word	0xffffffff


	//   ....[69]....
        /*0370*/ 	.word	0xffffffff


	//   ....[70]....
        /*0374*/ 	.word	0xffffffff


	//   ....[71]....
        /*0378*/ 	.word	0xffffffff


	//   ....[72]....
        /*037c*/ 	.word	0xffffffff


	//   ....[73]....
        /*0380*/ 	.word	0xffffffff


	//   ....[74]....
        /*0384*/ 	.word	0xffffffff


	//   ....[75]....
        /*0388*/ 	.word	0xffffffff


	//   ....[76]....
        /*038c*/ 	.word	0xffffffff


	//   ....[77]....
        /*0390*/ 	.word	0xffffffff


	//   ....[78]....
        /*0394*/ 	.word	0xffffffff


	//   ....[79]....
        /*0398*/ 	.word	0xffffffff


	//   ....[80]....
        /*039c*/ 	.word	0xffffffff


	//   ....[81]....
        /*03a0*/ 	.word	0xffffffff


	//   ....[82]....
        /*03a4*/ 	.word	0xffffffff


	//   ....[83]....
        /*03a8*/ 	.word	0xffffffff


	//   ....[84]....
        /*03ac*/ 	.word	0xffffffff


	//   ....[85]....
        /*03b0*/ 	.word	0xffffffff


	//   ....[86]....
        /*03b4*/ 	.word	0xffffffff


	//   ....[87]....
        /*03b8*/ 	.word	0xffffffff


	//   ....[88]....
        /*03bc*/ 	.word	0xffffffff


	//   ....[89]....
        /*03c0*/ 	.word	0xffffffff


	//   ....[90]....
        /*03c4*/ 	.word	0xffffffff


	//   ....[91]....
        /*03c8*/ 	.word	0xffffffff


	//   ....[92]....
        /*03cc*/ 	.word	0xffffffff


	//   ....[93]....
        /*03d0*/ 	.word	0xffffffff


	//   ....[94]....
        /*03d4*/ 	.word	0xffffffff


	//   ....[95]....
        /*03d8*/ 	.word	0xffffffff


	//   ....[96]....
        /*03dc*/ 	.word	0xffffffff


	//   ....[97]....
        /*03e0*/ 	.word	0xffffffff


	//   ....[98]....
        /*03e4*/ 	.word	0xffffffff


	//   ....[99]....
        /*03e8*/ 	.word	0xffffffff


	//   ....[100]....
        /*03ec*/ 	.word	0xffffffff


	//   ....[101]....
        /*03f0*/ 	.word	0xffffffff


	//   ....[102]....
        /*03f4*/ 	.word	0xffffffff


	//   ....[103]....
        /*03f8*/ 	.word	0xffffffff


	//   ....[104]....
        /*03fc*/ 	.word	0xffffffff


	//   ....[105]....
        /*0400*/ 	.word	0xffffffff


	//   ....[106]....
        /*0404*/ 	.word	0xffffffff


	//   ....[107]....
        /*0408*/ 	.word	0xffffffff


	//   ....[108]....
        /*040c*/ 	.word	0xffffffff


	//   ....[109]....
        /*0410*/ 	.word	0xffffffff


	//   ....[110]....
        /*0414*/ 	.word	0xffffffff


	//   ....[111]....
        /*0418*/ 	.word	0x0500000f


	//   ....[112]....
        /*041c*/ 	.word	0x0500000f


	//   ....[113]....
        /*0420*/ 	.word	0x0500000f


	//   ....[114]....
        /*0424*/ 	.word	0x0500000f


	//   ....[115]....
        /*0428*/ 	.word	0x0500000f


	//   ....[116]....
        /*042c*/ 	.word	0x0500000f


	//   ....[117]....
        /*0430*/ 	.word	0x0500000f


	//   ....[118]....
        /*0434*/ 	.word	0x0500000f


	//   ....[119]....
        /*0438*/ 	.word	0x0500000f


	//   ....[120]....
        /*043c*/ 	.word	0x0500000f


	//   ....[121]....
        /*0440*/ 	.word	0x0500000f


	//   ....[122]....
        /*0444*/ 	.word	0x0500000f


	//   ....[123]....
        /*0448*/ 	.word	0x0500000f


	//   ....[124]....
        /*044c*/ 	.word	0x0500000f


	//   ....[125]....
        /*0450*/ 	.word	0x0500000f


	//   ....[126]....
        /*0454*/ 	.word	0x0500000f


	//   ....[127]....
        /*0458*/ 	.word	0x0500000f


	//   ....[128]....
        /*045c*/ 	.word	0x0500000f


	//   ....[129]....
        /*0460*/ 	.word	0x0500000f


	//   ....[130]....
        /*0464*/ 	.word	0x0500000f


	//   ....[131]....
        /*0468*/ 	.word	0x0500000f


	//   ....[132]....
        /*046c*/ 	.word	0x0500000f


	//   ....[133]....
        /*0470*/ 	.word	0x0500000f


	//   ....[134]....
        /*0474*/ 	.word	0x0500000f


	//   ....[135]....
        /*0478*/ 	.word	0x0500000f


	//   ....[136]....
        /*047c*/ 	.word	0x0500000f


	//   ....[137]....
        /*0480*/ 	.word	0x0500000f


	//   ....[138]....
        /*0484*/ 	.word	0x0500000f


	//   ....[139]....
        /*0488*/ 	.word	0x0500000f


	//   ....[140]....
        /*048c*/ 	.word	0x0500000f


	//   ....[141]....
        /*0490*/ 	.word	0x0500000f


	//   ....[142]....
        /*0494*/ 	.word	0x0500000f


	//   ....[143]....
        /*0498*/ 	.word	0x0500000f


	//   ....[144]....
        /*049c*/ 	.word	0x0500000f


	//   ....[145]....
        /*04a0*/ 	.word	0x0500000f


	//   ....[146]....
        /*04a4*/ 	.word	0x0500000f


	//   ....[147]....
        /*04a8*/ 	.word	0x0500000f


	//   ....[148]....
        /*04ac*/ 	.word	0x0500000f


	//   ....[149]....
        /*04b0*/ 	.word	0x0500000f


	//   ....[150]....
        /*04b4*/ 	.word	0x0500000f


	//   ....[151]....
        /*04b8*/ 	.word	0x0500000f


	//   ....[152]....
        /*04bc*/ 	.word	0x0500000f


	//   ....[153]....
        /*04c0*/ 	.word	0x0500000f


	//   ....[154]....
        /*04c4*/ 	.word	0x0500000f


	//   ....[155]....
        /*04c8*/ 	.word	0x0500000f


	//   ....[156]....
        /*04cc*/ 	.word	0x0500000f


	//   ....[157]....
        /*04d0*/ 	.word	0x0500000f


	//   ....[158]....
        /*04d4*/ 	.word	0x0500000f


	//   ....[159]....
        /*04d8*/ 	.word	0x0500000f


	//   ....[160]....
        /*04dc*/ 	.word	0x0500000f


	//   ....[161]....
        /*04e0*/ 	.word	0x0500000f


	//   ....[162]....
        /*04e4*/ 	.word	0x0500000f


	//   ....[163]....
        /*04e8*/ 	.word	0x0500000f


	//   ....[164]....
        /*04ec*/ 	.word	0x0500000f


	//   ....[165]....
        /*04f0*/ 	.word	0x0500000f


	//   ....[166]....
        /*04f4*/ 	.word	0x0500000f


	//   ....[167]....
        /*04f8*/ 	.word	0x0500000f


	//   ....[168]....
        /*04fc*/ 	.word	0x0500000f


	//   ....[169]....
        /*0500*/ 	.word	0x0500000f


	//   ....[170]....
        /*0504*/ 	.word	0x0500000f


	//   ....[171]....
        /*0508*/ 	.word	0x0500000f


	//   ....[172]....
        /*050c*/ 	.word	0x0500000f


	//   ....[173]....
        /*0510*/ 	.word	0x0500000f


	//----- nvinfo : EIATTR_COOP_GROUP_INSTR_OFFSETS
	.align		4
.L_113:
        /*0514*/ 	.byte	0x04, 0x28
        /*0516*/ 	.short	(.L_115 - .L_114)


	//   ....[0]....
.L_114:
        /*0518*/ 	.word	0x00000080


	//   ....[1]....
        /*051c*/ 	.word	0x000000b0


	//   ....[2]....
        /*0520*/ 	.word	0x000002d0


	//   ....[3]....
        /*0524*/ 	.word	0x00000430


	//   ....[4]....
        /*0528*/ 	.word	0x00000550


	//   ....[5]....
        /*052c*/ 	.word	0x000006b0


	//   ....[6]....
        /*0530*/ 	.word	0x00001310


	//   ....[7]....
        /*0534*/ 	.word	0x00002ad0


	//   ....[8]....
        /*0538*/ 	.word	0x00002b40


	//   ....[9]....
        /*053c*/ 	.word	0x000030d0


	//   ....[10]....
        /*0540*/ 	.word	0x00003150


	//   ....[11]....
        /*0544*/ 	.word	0x00003e50


	//   ....[12]....
        /*0548*/ 	.word	0x00005510


	//   ....[13]....
        /*054c*/ 	.word	0x00005540


	//   ....[14]....
        /*0550*/ 	.word	0x00005570


	//   ....[15]....
        /*0554*/ 	.word	0x00005590


	//   ....[16]....
        /*0558*/ 	.word	0x000068e0


	//   ....[17]....
        /*055c*/ 	.word	0x000069e0


	//   ....[18]....
        /*0560*/ 	.word	0x00006a40


	//   ....[19]....
        /*0564*/ 	.word	0x00006b20


	//   ....[20]....
        /*0568*/ 	.word	0x00006b30


	//   ....[21]....
        /*056c*/ 	.word	0x00007c60


	//   ....[22]....
        /*0570*/ 	.word	0x00007ca0


	//   ....[23]....
        /*0574*/ 	.word	0x00007cd0


	//   ....[24]....
        /*0578*/ 	.word	0x00007d00


	//   ....[25]....
        /*057c*/ 	.word	0x00008180


	//   ....[26]....
        /*0580*/ 	.word	0x000081a0


	//   ....[27]....
        /*0584*/ 	.word	0x000082b0


	//   ....[28]....
        /*0588*/ 	.word	0x000082d0


	//   ....[29]....
        /*058c*/ 	.word	0x00008ae0


	//   ....[30]....
        /*0590*/ 	.word	0x00008af0


	//   ....[31]....
        /*0594*/ 	.word	0x00008bf0


	//   ....[32]....
        /*0598*/ 	.word	0x00008c10


	//   ....[33]....
        /*059c*/ 	.word	0x00008d80


	//   ....[34]....
        /*05a0*/ 	.word	0x00008f50


	//   ....[35]....
        /*05a4*/ 	.word	0x00008f80


	//   ....[36]....
        /*05a8*/ 	.word	0x00008fb0


	//   ....[37]....
        /*05ac*/ 	.word	0x00008fe0


	//   ....[38]....
        /*05b0*/ 	.word	0x00009010


	//   ....[39]....
        /*05b4*/ 	.word	0x00009040


	//   ....[40]....
        /*05b8*/ 	.word	0x00009190


	//   ....[41]....
        /*05bc*/ 	.word	0x000091c0


	//   ....[42]....
        /*05c0*/ 	.word	0x000091f0


	//   ....[43]....
        /*05c4*/ 	.word	0x00009220


	//   ....[44]....
        /*05c8*/ 	.word	0x00009250


	//   ....[45]....
        /*05cc*/ 	.word	0x00009280


	//   ....[46]....
        /*05d0*/ 	.word	0x00009310


	//   ....[47]....
        /*05d4*/ 	.word	0x00009340


	//   ....[48]....
        /*05d8*/ 	.word	0x000093c0


	//   ....[49]....
        /*05dc*/ 	.word	0x0000aa50


	//   ....[50]....
        /*05e0*/ 	.word	0x0000aa70


	//   ....[51]....
        /*05e4*/ 	.word	0x0000ab20


	//   ....[52]....
        /*05e8*/ 	.word	0x0000ab40


	//   ....[53]....
        /*05ec*/ 	.word	0x0000abe0


	//   ....[54]....
        /*05f0*/ 	.word	0x0000ac00


	//   ....[55]....
        /*05f4*/ 	.word	0x0000ac10


	//   ....[56]....
        /*05f8*/ 	.word	0x0000ac20


	//   ....[57]....
        /*05fc*/ 	.word	0x0000b5e0


	//   ....[58]....
        /*0600*/ 	.word	0x0000b600


	//   ....[59]....
        /*0604*/ 	.word	0x0000b660


	//   ....[60]....
        /*0608*/ 	.word	0x0000b6a0


	//   ....[61]....
        /*060c*/ 	.word	0x0000b700


	//   ....[62]....
        /*0610*/ 	.word	0x0000b740


	//   ....[63]....
        /*0614*/ 	.word	0x0000b750


	//   ....[64]....
        /*0618*/ 	.word	0x0000b770


	//   ....[65]....
        /*061c*/ 	.word	0x0000b840


	//   ....[66]....
        /*0620*/ 	.word	0x0000b880


	//   ....[67]....
        /*0624*/ 	.word	0x0000b890


	//   ....[68]....
        /*0628*/ 	.word	0x0000b8b0


	//   ....[69]....
        /*062c*/ 	.word	0x0000c170


	//   ....[70]....
        /*0630*/ 	.word	0x0000c180


	//   ....[71]....
        /*0634*/ 	.word	0x0000c1a0


	//   ....[72]....
        /*0638*/ 	.word	0x0000c220


	//   ....[73]....
        /*063c*/ 	.word	0x0000c230


	//   ....[74]....
        /*0640*/ 	.word	0x0000c290


	//   ....[75]....
        /*0644*/ 	.word	0x0000c2c0


	//   ....[76]....
        /*0648*/ 	.word	0x0000c300


	//   ....[77]....
        /*064c*/ 	.word	0x0000c5f0


	//   ....[78]....
        /*0650*/ 	.word	0x0000c610


	//   ....[79]....
        /*0654*/ 	.word	0x0000c6b0


	//   ....[80]....
        /*0658*/ 	.word	0x0000c6c0


	//   ....[81]....
        /*065c*/ 	.word	0x0000c750


	//   ....[82]....
        /*0660*/ 	.word	0x0000c760


	//   ....[83]....
        /*0664*/ 	.word	0x0000c770


	//   ....[84]....
        /*0668*/ 	.word	0x0000c800


	//   ....[85]....
        /*066c*/ 	.word	0x0000ce30


	//   ....[86]....
        /*0670*/ 	.word	0x0000ce40


	//   ....[87]....
        /*0674*/ 	.word	0x0000ced0


	//   ....[88]....
        /*0678*/ 	.word	0x0000cf70


	//   ....[89]....
        /*067c*/ 	.word	0x0000cf90


	//   ....[90]....
        /*0680*/ 	.word	0x0000d010


	//   ....[91]....
        /*0684*/ 	.word	0x0000d030


	//   ....[92]....
        /*0688*/ 	.word	0x0000d040


	//   ....[93]....
        /*068c*/ 	.word	0x0000d420


	//   ....[94]....
        /*0690*/ 	.word	0x0000d450


	//   ....[95]....
        /*0694*/ 	.word	0x0000d490


	//   ....[96]....
        /*0698*/ 	.word	0x0000d4c0


	//   ....[97]....
        /*069c*/ 	.word	0x0000d4f0


	//   ....[98]....
        /*06a0*/ 	.word	0x0000d520


	//   ....[99]....
        /*06a4*/ 	.word	0x0000d550


	//   ....[100]....
        /*06a8*/ 	.word	0x0000d580


	//   ....[101]....
        /*06ac*/ 	.word	0x0000d700


	//   ....[102]....
        /*06b0*/ 	.word	0x0000d730


	//   ....[103]....
        /*06b4*/ 	.word	0x0000d760


	//   ....[104]....
        /*06b8*/ 	.word	0x0000d790


	//   ....[105]....
        /*06bc*/ 	.word	0x0000d7c0


	//   ....[106]....
        /*06c0*/ 	.word	0x0000d7f0


	//   ....[107]....
        /*06c4*/ 	.word	0x0000d8b0


	//   ....[108]....
        /*06c8*/ 	.word	0x0000d8d0


	//   ....[109]....
        /*06cc*/ 	.word	0x0000d940


	//   ....[110]....
        /*06d0*/ 	.word	0x0000ddb0


	//   ....[111]....
        /*06d4*/ 	.word	0x0000e290


	//   ....[112]....
        /*06d8*/ 	.word	0x0000e380


	//   ....[113]....
        /*06dc*/ 	.word	0x0000e420


	//   ....[114]....
        /*06e0*/ 	.word	0x0000e480


	//   ....[115]....
        /*06e4*/ 	.word	0x0000e5a0


	//   ....[116]....
        /*06e8*/ 	.word	0x0000e600


	//   ....[117]....
        /*06ec*/ 	.word	0x0000e710


	//   ....[118]....
        /*06f0*/ 	.word	0x0000e780


	//   ....[119]....
        /*06f4*/ 	.word	0x0000e860


	//   ....[120]....
        /*06f8*/ 	.word	0x0000e980


	//   ....[121]....
        /*06fc*/ 	.word	0x0000e9d0


	//   ....[122]....
        /*0700*/ 	.word	0x0000ea40


	//   ....[123]....
        /*0704*/ 	.word	0x0000eb30


	//   ....[124]....
        /*0708*/ 	.word	0x0000ebb0


	//   ....[125]....
        /*070c*/ 	.word	0x0000ec90


	//   ....[126]....
        /*0710*/ 	.word	0x0000ed10


	//   ....[127]....
        /*0714*/ 	.word	0x0000ed70


	//   ....[128]....
        /*0718*/ 	.word	0x0000ee70


	//   ....[129]....
        /*071c*/ 	.word	0x0000ef70


	//   ....[130]....
        /*0720*/ 	.word	0x0000efd0


	//   ....[131]....
        /*0724*/ 	.word	0x0000f0b0


	//   ....[132]....
        /*0728*/ 	.word	0x0000f1f0


	//   ....[133]....
        /*072c*/ 	.word	0x0000f2c0


	//   ....[134]....
        /*0730*/ 	.word	0x0000f340


	//   ....[135]....
        /*0734*/ 	.word	0x0000f430


	//   ....[136]....
        /*0738*/ 	.word	0x0000f490


	//   ....[137]....
        /*073c*/ 	.word	0x0000f560


	//   ....[138]....
        /*0740*/ 	.word	0x0000f5c0


	//   ....[139]....
        /*0744*/ 	.word	0x0000f6a0


	//   ....[140]....
        /*0748*/ 	.word	0x0000f790


	//   ....[141]....
        /*074c*/ 	.word	0x0000f830


	//   ....[142]....
        /*0750*/ 	.word	0x0000f890


	//   ....[143]....
        /*0754*/ 	.word	0x0000f990


	//   ....[144]....
        /*0758*/ 	.word	0x0000f9f0


	//   ....[145]....
        /*075c*/ 	.word	0x0000faf0


	//   ....[146]....
        /*0760*/ 	.word	0x0000fb50


	//   ....[147]....
        /*0764*/ 	.word	0x0000fc20


	//   ....[148]....
        /*0768*/ 	.word	0x0000fd70


	//   ....[149]....
        /*076c*/ 	.word	0x0000fe20


	//   ....[150]....
        /*0770*/ 	.word	0x0000ff30


	//   ....[151]....
        /*0774*/ 	.word	0x00010010


	//   ....[152]....
        /*0778*/ 	.word	0x00010070


	//   ....[153]....
        /*077c*/ 	.word	0x00010160


	//   ....[154]....
        /*0780*/ 	.word	0x000101c0


	//   ....[155]....
        /*0784*/ 	.word	0x000102a0


	//   ....[156]....
        /*0788*/ 	.word	0x00010330


	//   ....[157]....
        /*078c*/ 	.word	0x000103d0


	//   ....[158]....
        /*0790*/ 	.word	0x000104f0


	//   ....[159]....
        /*0794*/ 	.word	0x00010560


	//   ....[160]....
        /*0798*/ 	.word	0x000105d0


	//   ....[161]....
        /*079c*/ 	.word	0x00010640


	//   ....[162]....
        /*07a0*/ 	.word	0x000106b0


	//   ....[163]....
        /*07a4*/ 	.word	0x00010730


	//   ....[164]....
        /*07a8*/ 	.word	0x000107c0


	//   ....[165]....
        /*07ac*/ 	.word	0x00010850


	//   ....[166]....
        /*07b0*/ 	.word	0x000108c0


	//   ....[167]....
        /*07b4*/ 	.word	0x00010930


	//   ....[168]....
        /*07b8*/ 	.word	0x000109a0


	//   ....[169]....
        /*07bc*/ 	.word	0x00010a20


	//   ....[170]....
        /*07c0*/ 	.word	0x00010a90


	//   ....[171]....
        /*07c4*/ 	.word	0x00010b30


	//   ....[172]....
        /*07c8*/ 	.word	0x00010bc0


	//   ....[173]....
        /*07cc*/ 	.word	0x00010ce0


	//----- nvinfo : EIATTR_REG_RECONFIG
	.align		4
.L_115:
        /*07d0*/ 	.byte	0x01, 0x54
	.zero		2


	//----- nvinfo : EIATTR_SYSCALL_OFFSETS
	.align		4
        /*07d4*/ 	.byte	0x04, 0x46
        /*07d6*/ 	.short	(.L_117 - .L_116)


	//   ....[0]....
.L_116:
        /*07d8*/ 	.word	0x000014d0


	//   ....[1]....
        /*07dc*/ 	.word	0x00009f70


	//   ....[2]....
        /*07e0*/ 	.word	0x0000a0c0


	//   ....[3]....
        /*07e4*/ 	.word	0x0000a1b0


	//   ....[4]....
        /*07e8*/ 	.word	0x0000b060


	//----- nvinfo : EIATTR_MBARRIER_INSTR_OFFSETS
	.align		4
.L_117:
        /*07ec*/ 	.byte	0x04, 0x39
        /*07ee*/ 	.short	(.L_119 - .L_118)


	//   ....[0]....
.L_118:
        /*07f0*/ 	.word	0x00000180
        /*07f4*/ 	.word	0x000000ff
        /*07f8*/ 	.word	0x0002d800
        /*07fc*/ 	.short	0x0100
        /*07fe*/ 	.byte	0x08
	.zero		1


	//   ....[1]....
        /*0800*/ 	.word	0x00000190
        /*0804*/ 	.word	0x000000ff
        /*0808*/ 	.word	0x0002d820
        /*080c*/ 	.short	0x0100
        /*080e*/ 	.byte	0x08
	.zero		1


	//   ....[2]....
        /*0810*/ 	.word	0x00000280
        /*0814*/ 	.word	0x000000ff
        /*0818*/ 	.word	0x0002d830
        /*081c*/ 	.short	0x0100
        /*081e*/ 	.byte	0x08
	.zero		1


	//   ....[3]....
        /*0820*/ 	.word	0x00000290
        /*0824*/ 	.word	0x000000ff
        /*0828*/ 	.word	0x0002d840
        /*082c*/ 	.short	0x0100
        /*082e*/ 	.byte	0x08
	.zero		1


	//   ....[4]....
        /*0830*/ 	.word	0x000002a0
        /*0834*/ 	.word	0x000000ff
        /*0838*/ 	.word	0x0002d838
        /*083c*/ 	.short	0x0100
        /*083e*/ 	.byte	0x08
	.zero		1


	//   ....[5]....
        /*0840*/ 	.word	0x000002b0
        /*0844*/ 	.word	0x000000ff
        /*0848*/ 	.word	0x0002d848
        /*084c*/ 	.short	0x0100
        /*084e*/ 	.byte	0x08
	.zero		1


	//   ....[6]....
        /*0850*/ 	.word	0x000003e0
        /*0854*/ 	.word	0x000000ff
        /*0858*/ 	.word	0x0002d850
        /*085c*/ 	.short	0x0100
        /*085e*/ 	.byte	0x08
	.zero		1


	//   ....[7]....
        /*0860*/ 	.word	0x000003f0
        /*0864*/ 	.word	0x000000ff
        /*0868*/ 	.word	0x0002d860
        /*086c*/ 	.short	0x0100
        /*086e*/ 	.byte	0x08
	.zero		1


	//   ....[8]....
        /*0870*/ 	.word	0x00000400
        /*0874*/ 	.word	0x000000ff
        /*0878*/ 	.word	0x0002d858
        /*087c*/ 	.short	0x0100
        /*087e*/ 	.byte	0x08
	.zero		1


	//   ....[9]....
        /*0880*/ 	.word	0x00000410
        /*0884*/ 	.word	0x000000ff
        /*0888*/ 	.word	0x0002d868
        /*088c*/ 	.short	0x0100
        /*088e*/ 	.byte	0x08
	.zero		1


	//   ....[10]....
        /*0890*/ 	.word	0x00000500
        /*0894*/ 	.word	0x000000ff
        /*0898*/ 	.word	0x0002d870
        /*089c*/ 	.short	0x0100
        /*089e*/ 	.byte	0x06
	.zero		1


	//   ....[11]....
        /*08a0*/ 	.word	0x00000510
        /*08a4*/ 	.word	0x000000ff
        /*08a8*/ 	.word	0x0002d880
        /*08ac*/ 	.short	0x0100
        /*08ae*/ 	.byte	0x06
	.zero		1


	//   ....[12]....
        /*08b0*/ 	.word	0x00000520
        /*08b4*/ 	.word	0x000000ff
        /*08b8*/ 	.word	0x0002d878
        /*08bc*/ 	.short	0x0100
        /*08be*/ 	.byte	0x06
	.zero		1


	//   ....[13]....
        /*08c0*/ 	.word	0x00000530
        /*08c4*/ 	.word	0x000000ff
        /*08c8*/ 	.word	0x0002d888
        /*08cc*/ 	.short	0x0100
        /*08ce*/ 	.byte	0x06
	.zero		1


	//   ....[14]....
        /*08d0*/ 	.word	0x00000660
        /*08d4*/ 	.word	0x000000ff
        /*08d8*/ 	.word	0x0002d890
        /*08dc*/ 	.short	0x0100
        /*08de*/ 	.byte	0x08
	.zero		1


	//   ....[15]....
        /*08e0*/ 	.word	0x00000670
        /*08e4*/ 	.word	0x000000ff
        /*08e8*/ 	.word	0x0002d8a0
        /*08ec*/ 	.short	0x0100
        /*08ee*/ 	.byte	0x08
	.zero		1


	//   ....[16]....
        /*08f0*/ 	.word	0x00000680
        /*08f4*/ 	.word	0x000000ff
        /*08f8*/ 	.word	0x0002d898
        /*08fc*/ 	.short	0x0100
        /*08fe*/ 	.byte	0x08
	.zero		1


	//   ....[17]....
        /*0900*/ 	.word	0x00000690
        /*0904*/ 	.word	0x000000ff
        /*0908*/ 	.word	0x0002d8a8
        /*090c*/ 	.short	0x0100
        /*090e*/ 	.byte	0x08
	.zero		1


	//   ....[18]....
        /*0910*/ 	.word	0x000007c0
        /*0914*/ 	.word	0x000000ff
        /*0918*/ 	.word	0x0002d8b0
        /*091c*/ 	.short	0x0100
        /*091e*/ 	.byte	0x08
	.zero		1


	//   ....[19]....
        /*0920*/ 	.word	0x000007d0
        /*0924*/ 	.word	0x000000ff
        /*0928*/ 	.word	0x0002d8c0
        /*092c*/ 	.short	0x0100
        /*092e*/ 	.byte	0x08
	.zero		1


	//   ....[20]....
        /*0930*/ 	.word	0x000007e0
        /*0934*/ 	.word	0x000000ff
        /*0938*/ 	.word	0x0002d8b8
        /*093c*/ 	.short	0x0100
        /*093e*/ 	.byte	0x08
	.zero		1


	//   ....[21]....
        /*0940*/ 	.word	0x000007f0
        /*0944*/ 	.word	0x000000ff
        /*0948*/ 	.word	0x0002d8c8
        /*094c*/ 	.short	0x0100
        /*094e*/ 	.byte	0x08
	.zero		1


	//   ....[22]....
        /*0950*/ 	.word	0x00001530
        /*0954*/ 	.word	0x000000ff
        /*0958*/ 	.word	0x0002d800
        /*095c*/ 	.short	0x010a
        /*095e*/ 	.byte	0x29
	.zero		1


	//   ....[23]....
        /*0960*/ 	.word	0x000015a0
        /*0964*/ 	.word	0x00000000
        /*0968*/ 	.word	0x0002d830
        /*096c*/ 	.short	0x010a
        /*096e*/ 	.byte	0x3f
	.zero		1


	//   ....[24]....
        /*0970*/ 	.word	0x000015f0
        /*0974*/ 	.word	0x00000000
        /*0978*/ 	.word	0x0002d830
        /*097c*/ 	.short	0x010a
        /*097e*/ 	.byte	0x3f
	.zero		1


	//   ....[25]....
        /*0980*/ 	.word	0x00002760
        /*0984*/ 	.word	0x000000ff
        /*0988*/ 	.word	0x00000000
        /*098c*/ 	.short	0x0101
        /*098e*/ 	.byte	0x06
	.zero		1


	//   ....[26]....
        /*0990*/ 	.word	0x00004110
        /*0994*/ 	.word	0x000000ff
        /*0998*/ 	.word	0x0002d830
        /*099c*/ 	.short	0x010a
        /*099e*/ 	.byte	0x06
	.zero		1


	//   ....[27]....
        /*09a0*/ 	.word	0x00004150
        /*09a4*/ 	.word	0x000000ff
        /*09a8*/ 	.word	0x0002d830
        /*09ac*/ 	.short	0x010a
        /*09ae*/ 	.byte	0x06
	.zero		1


	//   ....[28]....
        /*09b0*/ 	.word	0x00004430
        /*09b4*/ 	.word	0x000000ff
        /*09b8*/ 	.word	0x0002d850
        /*09bc*/ 	.short	0x010a
        /*09be*/ 	.byte	0x06
	.zero		1


	//   ....[29]....
        /*09c0*/ 	.word	0x00004470
        /*09c4*/ 	.word	0x000000ff
        /*09c8*/ 	.word	0x0002d850
        /*09cc*/ 	.short	0x010a
        /*09ce*/ 	.byte	0x06
	.zero		1


	//   ....[30]....
        /*09d0*/ 	.word	0x00004db0
        /*09d4*/ 	.word	0x000000ff
        /*09d8*/ 	.word	0x00000000
        /*09dc*/ 	.short	0x0101
        /*09de*/ 	.byte	0x06
	.zero		1


	//   ....[31]....
        /*09e0*/ 	.word	0x00006380
        /*09e4*/ 	.word	0x000000ff
        /*09e8*/ 	.word	0x00000000
        /*09ec*/ 	.short	0x0101
        /*09ee*/ 	.byte	0x06
	.zero		1


	//   ....[32]....
        /*09f0*/ 	.word	0x00006950
        /*09f4*/ 	.word	0x000000ff
        /*09f8*/ 	.word	0x0002d850
        /*09fc*/ 	.short	0x010a
        /*09fe*/ 	.byte	0x04
	.zero		1


	//   ....[33]....
        /*0a00*/ 	.word	0x00006990
        /*0a04*/ 	.word	0x000000ff
        /*0a08*/ 	.word	0x0002d850
        /*0a0c*/ 	.short	0x010a
        /*0a0e*/ 	.byte	0x04
	.zero		1


	//   ....[34]....
        /*0a10*/ 	.word	0x00007000
        /*0a14*/ 	.word	0x000000ff
        /*0a18*/ 	.word	0x00000000
        /*0a1c*/ 	.short	0x0101
        /*0a1e*/ 	.byte	0x04
	.zero		1


	//   ....[35]....
        /*0a20*/ 	.word	0x000081b0
        /*0a24*/ 	.word	0x000000ff
        /*0a28*/ 	.word	0x00000000
        /*0a2c*/ 	.short	0x0101
        /*0a2e*/ 	.byte	0x04
	.zero		1


	//   ....[36]....
        /*0a30*/ 	.word	0x0000a7b0
        /*0a34*/ 	.word	0x00000002
        /*0a38*/ 	.word	0x0002d840
        /*0a3c*/ 	.short	0x010a
        /*0a3e*/ 	.byte	0x3f
	.zero		1


	//   ....[37]....
        /*0a40*/ 	.word	0x0000ad60
        /*0a44*/ 	.word	0x00000002
        /*0a48*/ 	.word	0x0002d830
        /*0a4c*/ 	.short	0x0107
        /*0a4e*/ 	.byte	0x3f
	.zero		1


	//   ....[38]....
        /*0a50*/ 	.word	0x0000ae30
        /*0a54*/ 	.word	0x00000002
        /*0a58*/ 	.word	0x0002d830
        /*0a5c*/ 	.short	0x0101
        /*0a5e*/ 	.byte	0x3f
	.zero		1


	//   ....[39]....
        /*0a60*/ 	.word	0x0000b9f0
        /*0a64*/ 	.word	0x00000017
        /*0a68*/ 	.word	0x0002d800
        /*0a6c*/ 	.short	0x0107
        /*0a6e*/ 	.byte	0x3f
	.zero		1


	//   ....[40]....
        /*0a70*/ 	.word	0x0000bae0
        /*0a74*/ 	.word	0x00000017
        /*0a78*/ 	.word	0x0002d800
        /*0a7c*/ 	.short	0x0101
        /*0a7e*/ 	.byte	0x3f
	.zero		1


	//   ....[41]....
        /*0a80*/ 	.word	0x0000bb00
        /*0a84*/ 	.word	0x00000017
        /*0a88*/ 	.word	0x0002d820
        /*0a8c*/ 	.short	0x010a
        /*0a8e*/ 	.byte	0x3f
	.zero		1


	//   ....[42]....
        /*0a90*/ 	.word	0x0000bf20
        /*0a94*/ 	.word	0x00000005
        /*0a98*/ 	.word	0x0002d840
        /*0a9c*/ 	.short	0x010a
        /*0a9e*/ 	.byte	0x3f
	.zero		1


	//   ....[43]....
        /*0aa0*/ 	.word	0x0000c3b0
        /*0aa4*/ 	.word	0x00000005
        /*0aa8*/ 	.word	0x0002d830
        /*0aac*/ 	.short	0x0107
        /*0aae*/ 	.byte	0x3f
	.zero		1


	//   ....[44]....
        /*0ab0*/ 	.word	0x0000c470
        /*0ab4*/ 	.word	0x00000005
        /*0ab8*/ 	.word	0x0002d830
        /*0abc*/ 	.short	0x0101
        /*0abe*/ 	.byte	0x3f
	.zero		1


	//   ....[45]....
        /*0ac0*/ 	.word	0x0000c4d0
        /*0ac4*/ 	.word	0x00000005
        /*0ac8*/ 	.word	0x0002d860
        /*0acc*/ 	.short	0x010a
        /*0ace*/ 	.byte	0x3f
	.zero		1


	//   ....[46]....
        /*0ad0*/ 	.word	0x0000c9f0
        /*0ad4*/ 	.word	0x00000005
        /*0ad8*/ 	.word	0x0002d850
        /*0adc*/ 	.short	0x0107
        /*0ade*/ 	.byte	0x3f
	.zero		1


	//   ....[47]....
        /*0ae0*/ 	.word	0x0000caf0
        /*0ae4*/ 	.word	0x00000005
        /*0ae8*/ 	.word	0x0002d850
        /*0aec*/ 	.short	0x0101
        /*0aee*/ 	.byte	0x3f
	.zero		1


	//   ....[48]....
        /*0af0*/ 	.word	0x0000ccf0
        /*0af4*/ 	.word	0x00000000
        /*0af8*/ 	.word	0x0002d860
        /*0afc*/ 	.short	0x010a
        /*0afe*/ 	.byte	0x3f
	.zero		1


	//   ....[49]....
        /*0b00*/ 	.word	0x0000d170
        /*0b04*/ 	.word	0x00000000
        /*0b08*/ 	.word	0x0002d850
        /*0b0c*/ 	.short	0x0107
        /*0b0e*/ 	.byte	0x3f
	.zero		1


	//   ....[50]....
        /*0b10*/ 	.word	0x0000d240
        /*0b14*/ 	.word	0x00000000
        /*0b18*/ 	.word	0x0002d850
        /*0b1c*/ 	.short	0x0101
        /*0b1e*/ 	.byte	0x3f
	.zero		1


	//   ....[51]....
        /*0b20*/ 	.word	0x0000dd30
        /*0b24*/ 	.word	0x00000005
        /*0b28*/ 	.word	0x0002d820
        /*0b2c*/ 	.short	0x010a
        /*0b2e*/ 	.byte	0x3f
	.zero		1


	//   ....[52]....
        /*0b30*/ 	.word	0x0000deb0
        /*0b34*/ 	.word	0x00000003
        /*0b38*/ 	.word	0x0002d840
        /*0b3c*/ 	.short	0x010a
        /*0b3e*/ 	.byte	0x3f
	.zero		1


	//   ....[53]....
        /*0b40*/ 	.word	0x0000df50
        /*0b44*/ 	.word	0x00000005
        /*0b48*/ 	.word	0x0002d840
        /*0b4c*/ 	.short	0x010a
        /*0b4e*/ 	.byte	0x3f
	.zero		1


	//   ....[54]....
        /*0b50*/ 	.word	0x0000df90
        /*0b54*/ 	.word	0x00000003
        /*0b58*/ 	.word	0x0002d860
        /*0b5c*/ 	.short	0x010a
        /*0b5e*/ 	.byte	0x3f
	.zero		1


	//   ....[55]....
        /*0b60*/ 	.word	0x0000dfd0
        /*0b64*/ 	.word	0x00000005
        /*0b68*/ 	.word	0x0002d860
        /*0b6c*/ 	.short	0x010a
        /*0b6e*/ 	.byte	0x3f
	.zero		1


	//   ....[56]....
        /*0b70*/ 	.word	0x0000e040
        /*0b74*/ 	.word	0x00000003
        /*0b78*/ 	.word	0x0002d800
        /*0b7c*/ 	.short	0x010a
        /*0b7e*/ 	.byte	0x3f
	.zero		1


	//   ....[57]....
        /*0b80*/ 	.word	0x0000e090
        /*0b84*/ 	.word	0x00000000
        /*0b88*/ 	.word	0x0002d830
        /*0b8c*/ 	.short	0x010a
        /*0b8e*/ 	.byte	0x3f
	.zero		1


	//   ....[58]....
        /*0b90*/ 	.word	0x0000e0f0
        /*0b94*/ 	.word	0x00000009
        /*0b98*/ 	.word	0x0002d830
        /*0b9c*/ 	.short	0x010a
        /*0b9e*/ 	.byte	0x3f
	.zero		1


	//   ....[59]....
        /*0ba0*/ 	.word	0x0000e150
        /*0ba4*/ 	.word	0x00000008
        /*0ba8*/ 	.word	0x0002d850
        /*0bac*/ 	.short	0x010a
        /*0bae*/ 	.byte	0x3f
	.zero		1


	//   ....[60]....
        /*0bb0*/ 	.word	0x0000e1b0
        /*0bb4*/ 	.word	0x00000005
        /*0bb8*/ 	.word	0x0002d850
        /*0bbc*/ 	.short	0x010a
        /*0bbe*/ 	.byte	0x3f
	.zero		1


	//   ....[61]....
        /*0bc0*/ 	.word	0x0000e2d0
        /*0bc4*/ 	.word	0x00000002
        /*0bc8*/ 	.word	0x0002d840
        /*0bcc*/ 	.short	0x010a
        /*0bce*/ 	.byte	0x3f
	.zero		1


	//   ....[62]....
        /*0bd0*/ 	.word	0x0000f0f0
        /*0bd4*/ 	.word	0x00000017
        /*0bd8*/ 	.word	0x0002d820
        /*0bdc*/ 	.short	0x010a
        /*0bde*/ 	.byte	0x3f
	.zero		1


	//   ....[63]....
        /*0be0*/ 	.word	0x0000f140
        /*0be4*/ 	.word	0x00000005
        /*0be8*/ 	.word	0x0002d840
        /*0bec*/ 	.short	0x010a
        /*0bee*/ 	.byte	0x3f
	.zero		1


	//   ....[64]....
        /*0bf0*/ 	.word	0x0000f6e0
        /*0bf4*/ 	.word	0x00000005
        /*0bf8*/ 	.word	0x0002d860
        /*0bfc*/ 	.short	0x010a
        /*0bfe*/ 	.byte	0x3f
	.zero		1


	//   ....[65]....
        /*0c00*/ 	.word	0x0000fcc0
        /*0c04*/ 	.word	0x00000000
        /*0c08*/ 	.word	0x0002d860
        /*0c0c*/ 	.short	0x010a
        /*0c0e*/ 	.byte	0x3f
	.zero		1


	//   ....[66]....
        /*0c10*/ 	.word	0x00010c00
        /*0c14*/ 	.word	0x00000005
        /*0c18*/ 	.word	0x0002d820
        /*0c1c*/ 	.short	0x010a
        /*0c1e*/ 	.byte	0x3f
	.zero		1


	//   ....[67]....
        /*0c20*/ 	.word	0x00010da0
        /*0c24*/ 	.word	0x00000003
        /*0c28*/ 	.word	0x0002d840
        /*0c2c*/ 	.short	0x010a
        /*0c2e*/ 	.byte	0x3f
	.zero		1


	//   ....[68]....
        /*0c30*/ 	.word	0x00010df0
        /*0c34*/ 	.word	0x00000005
        /*0c38*/ 	.word	0x0002d840
        /*0c3c*/ 	.short	0x010a
        /*0c3e*/ 	.byte	0x3f
	.zero		1


	//   ....[69]....
        /*0c40*/ 	.word	0x00010e40
        /*0c44*/ 	.word	0x00000003
        /*0c48*/ 	.word	0x0002d860
        /*0c4c*/ 	.short	0x010a
        /*0c4e*/ 	.byte	0x3f
	.zero		1


	//----- nvinfo : EIATTR_NUM_MBARRIERS
	.align		4
.L_119:
        /*0c50*/ 	.byte	0x03, 0x38
        /*0c52*/ 	.short	0x0016


	//----- nvinfo : EIATTR_EXIT_INSTR_OFFSETS
	.align		4
        /*0c54*/ 	.byte	0x04, 0x1c
        /*0c56*/ 	.short	(.L_121 - .L_120)


	//   ....[0]....
.L_120:
        /*0c58*/ 	.word	0x000009a0


	//   ....[1]....
        /*0c5c*/ 	.word	0x00008d30


	//   ....[2]....
        /*0c60*/ 	.word	0x0000e020


	//----- nvinfo : EIATTR_MAX_THREADS
	.align		4
.L_121:
        /*0c64*/ 	.byte	0x04, 0x05
        /*0c66*/ 	.short	(.L_123 - .L_122)
.L_122:
        /*0c68*/ 	.word	0x00000200
        /*0c6c*/ 	.word	0x00000001
        /*0c70*/ 	.word	0x00000001


	//----- nvinfo : EIATTR_CRS_STACK_SIZE
	.align		4
.L_123:
        /*0c74*/ 	.byte	0x04, 0x1e
        /*0c76*/ 	.short	(.L_125 - .L_124)
.L_124:
        /*0c78*/ 	.word	0x00000000


	//----- nvinfo : EIATTR_CBANK_PARAM_SIZE
	.align		4
.L_125:
        /*0c7c*/ 	.byte	0x03, 0x19
        /*0c7e*/ 	.short	0x0af0


	//----- nvinfo : EIATTR_PARAM_CBANK
	.align		4
        /*0c80*/ 	.byte	0x04, 0x0a
        /*0c82*/ 	.short	(.L_127 - .L_126)
	.align		4
.L_126:
        /*0c84*/ 	.word	index@(.nv.constant0._ZN7cutlass13device_kernelIN5flash11enable_sm90INS1_16FlashAttnFwdSm90INS1_25CollectiveMainloopFwdSm90ILi2EN4cute5tupleIJNS5_1CILi1EEES8_S8_EEENS6_IJNS7_ILi192EEENS7_ILi128EEENS7_ILi96EEEEEELi96ENS_6half_tEfNS_4arch4Sm90ELb0ELb0ELb1ELb1ELb1ELb0ELb0ELb0ELb1ELb1ELb0ELb0EEENS1_21CollectiveEpilogueFwdINS6_IJSA_SC_SB_EEES9_SE_SG_Li384ELb1ELb1ELb0ELb0EEENS1_36VarlenDynamicPersistentTileSchedulerILi192ELi128ELi384ELi128ELb0ELb1ELb1ELb0ELb1ELb1EEEEEEEEEvNT_6ParamsE)
        /*0c88*/ 	.short	0x0210
        /*0c8a*/ 	.short	0x0af0


	//----- nvinfo : EIATTR_SW_WAR
	.align		4
.L_127:
        /*0c8c*/ 	.byte	0x04, 0x36
        /*0c8e*/ 	.short	(.L_129 - .L_128)
.L_128:
        /*0c90*/ 	.word	0x00000008
.L_129:


//--------------------- .nv.info._ZN7cutlass13device_kernelIN5flash11enable_sm90INS1_16FlashAttnFwdSm90INS1_25CollectiveMainloopFwdSm90ILi2EN4cute5tupleIJNS5_1CILi1EEES8_S8_EEENS6_IJNS7_ILi192EEENS7_ILi128EEENS7_ILi96EEEEEELi96ENS_6half_tEfNS_4arch4Sm90ELb0ELb0ELb1ELb1ELb1ELb1ELb0ELb0ELb1ELb1ELb0ELb0EEENS1_21CollectiveEpilogueFwdINS6_IJSA_SC_SB_EEES9_SE_SG_Li384ELb1ELb1ELb0ELb0EEENS1_36VarlenDynamicPersistentTileSchedulerILi192ELi128ELi384ELi128ELb0ELb1ELb1ELb0ELb1ELb1EEEEEEEEEvNT_6ParamsE --------------------------
	.section	.nv.info._ZN7cutlass13device_kernelIN5flash11enable_sm90INS1_16FlashAttnFwdSm90INS1_25CollectiveMainloopFwdSm90ILi2EN4cute5tupleIJNS5_1CILi1EEES8_S8_EEENS6_IJNS7_ILi192EEENS7_ILi128EEENS7_ILi96EEEEEELi96ENS_6half_tEfNS_4arch4Sm90ELb0ELb0ELb1ELb1ELb1ELb1ELb0ELb0ELb1ELb1ELb0ELb0EEENS1_21CollectiveEpilogueFwdINS6_IJSA_SC_SB_EEES9_SE_SG_Li384ELb1ELb1ELb0ELb0EEENS1_36VarlenDynamicPersistentTileSchedulerILi192ELi128ELi384ELi128ELb0ELb1ELb1ELb0ELb1ELb1EEEEEEEEEvNT_6ParamsE,"",@"SHT_CUDA_INFO"
	.sectionflags	@""
	.align	4


	//----- nvinfo : EIATTR_CUDA_API_VERSION
	.align		4
        /*0000*/ 	.byte	0x04, 0x37
        /*0002*/ 	.short	(.L_131 - .L_130)
.L_130:
        /*0004*/ 	.word	0x00000082


	//----- nvinfo : EIATTR_KPARAM_INFO
	.align		4
.L_131:
        /*0008*/ 	.byte	0x04, 0x17
        /*000a*/ 	.short	(.L_133 - .L_132)
.L_132:
        /*000c*/ 	.word	0x00000000
        /*0010*/ 	.short	0x0000
        /*0012*/ 	.short	0x0070
        /*0014*/ 	.byte	0x00, 0xf0, 0x01, 0x2a


	//----- nvinfo : EIATTR_SPARSE_MMA_MASK
	.align		4
.L_133:
        /*0018*/ 	.byte	0x03, 0x50
        /*001a*/ 	.short	0x0000


	//----- nvinfo : EIATTR_MAXREG_COUNT
	.align		4
        /*001c*/ 	.byte	0x03, 0x1b
        /*001e*/ 	.short	0x0080


	//----- nvinfo : EIATTR_NUM_BARRIERS
	.align		4
        /*0020*/ 	.byte	0x02, 0x4c
        /*0022*/ 	.byte	0x10
	.zero		1


	//----- nvinfo : EIATTR_EXTERNS
	.align		4
        /*0024*/ 	.byte	0x04, 0x0f
        /*0026*/ 	.short	(.L_135 - .L_134)


	//   ....[0]....
	.align		4
.L_134:
        /*0028*/ 	.word	index@(__assertfail)


	//----- nvinfo : EIATTR_ANNOTATIONS
	.align		4
.L_135:
        /*002c*/ 	.byte	0x04, 0x55
        /*002e*/ 	.short	(.L_137 - .L_136)


	//   ....[0]....
.L_136:
        /* <DEDUP_REMOVED lines=96> */


	//----- nvinfo : EIATTR_MERCURY_ISA_VERSION
	.align		4
.L_137:
        /*0620*/ 	.byte	0x03, 0x5f
        /*0622*/ 	.short	0x0101


	//----- nvinfo : EIATTR_UNUSED_LOAD_BYTE_OFFSET
	.align		4
        /*0624*/ 	.byte	0x04, 0x44
        /*0626*/ 	.short	(.L_139 - .L_138)


	//   ....[0]....
.L_138:
        /*0628*/ 	.word	0x00000a90
        /*062c*/ 	.word	0x0000fff0


	//   ....[1]....
        /*0630*/ 	.word	0x000114d0
        /*0634*/ 	.word	0x0000fff0


	//----- nvinfo : EIATTR_INT_WARP_WIDE_INSTR_OFFSETS
	.align		4
.L_139:
        /*0638*/ 	.byte	0x04, 0x31
        /*063a*/ 	.short	(.L_141 - .L_140)


	//   ....[0]....
.L_140:
        /*063c*/ 	.word	0x00000130


	//   ....[1]....
        /*0640*/ 	.word	0x00000170


	//   ....[2]....
        /*0644*/ 	.word	0x000001e0


	//   ....[3]....
        /*0648*/ 	.word	0x000158e0


	//   ....[4]....
        /*064c*/ 	.word	0x00015970


	//   ....[5]....
        /*0650*/ 	.word	0x000186d0


	//   ....[6]....
        /*0654*/ 	.word	0x00018760


	//----- nvinfo : EIATTR_COOP_GROUP_MASK_REGIDS
	.align		4
.L_141:
        /*0658*/ 	.byte	0x04, 0x29
        /*065a*/ 	.short	(.L_143 - .L_142)


	//   ....[0]....
.L_142:
        /*065c*/ 	.word	0xffffffff


	//   ....[1]....
        /*0660*/ 	.word	0xffffffff


	//   ....[2]....
        /*0664*/ 	.word	0xffffffff


	//   ....[3]....
        /*0668*/ 	.word	0xffffffff


	//   ....[4]....
        /*066c*/ 	.word	0xffffffff


	//   ....[5]....
        /*0670*/ 	.word	0xffffffff


	//   ....[6]....
        /*0674*/ 	.word	0xffffffff


	//   ....[7]....
        /*0678*/ 	.word	0xffffffff


	//   ....[8]....
        /*067c*/ 	.word	0xffffffff


	//   ....[9]....
        /*0680*/ 	.word	0xffffffff


	//   ....[10]....
        /*0684*/ 	.word	0xffffffff


	//   ....[11]....
        /*0688*/ 	.word	0xffffffff


	//   ....[12]....
        /*068c*/ 	.word	0xffffffff


	//   ....[13]....
        /*0690*/ 	.word	0xffffffff


	//   ....[14]....
        /*0694*/ 	.word	0xffffffff


	//   ....[15]....
        /*0698*/ 	.word	0xffffffff


	//   ....[16]....
        /*069c*/ 	.word	0xffffffff


	//   ....[17]....
        /*06a0*/ 	.word	0xffffffff


	//   ....[18]....
        /*06a4*/ 	.word	0xffffffff


	//   ....[19]....
        /*06a8*/ 	.word	0xffffffff


	//   ....[20]....
        /*06ac*/ 	.word	0xffffffff


	//   ....[21]....
        /*06b0*/ 	.word	0xffffffff


	//   ....[22]....
        /*06b4*/ 	.word	0xffffffff


	//   ....[23]....
        /*06b8*/ 	.word	0xffffffff


	//   ....[24]....
        /*06bc*/ 	.word	0xffffffff


	//   ....[25]....
        /*06c0*/ 	.word	0xffffffff


	//   ....[26]....
        /*06c4*/ 	.word	0xffffffff


	//   ....[27]....
        /*06c8*/ 	.word	0xffffffff


	//   ....[28]....
        /*06cc*/ 	.word	0xffffffff


	//   ....[29]....
        /*06d0*/ 	.word	0xffffffff


	//   ....[30]....
        /*06d4*/ 	.word	0xffffffff


	//   ....[31]....
        /*06d8*/ 	.word	0xffffffff


	//   ....[32]....
        /*06dc*/ 	.word	0xffffffff


	//   ....[33]....
        /*06e0*/ 	.word	0xffffffff


	//   ....[34]....
        /*06e4*/ 	.word	0xffffffff


	//   ....[35]....
        /*06e8*/ 	.word	0xffffffff


	//   ....[36]....
        /*06ec*/ 	.word	0xffffffff


	//   ....[37]....
        /*06f0*/ 	.word	0xffffffff


	//   ....[38]....
        /*06f4*/ 	.word	0xffffffff


	//   ....[39]....
        /*06f8*/ 	.word	0xffffffff


	//   ....[40]....
        /*06fc*/ 	.word	0xffffffff


	//   ....[41]....
        /*0700*/ 	.word	0xffffffff


	//   ....[42]....
        /*0704*/ 	.word	0xffffffff


	//   ....[43]....
        /*0708*/ 	.word	0xffffffff


	//   ....[44]....
        /*070c*/ 	.word	0xffffffff


	//   ....[45]....
        /*0710*/ 	.word	0xffffffff


	//   ....[46]....
        /*0714*/ 	.word	0xffffffff


	//   ....[47]....
        /*0718*/ 	.word	0xffffffff


	//   ....[48]....
        /*071c*/ 	.word	0xffffffff


	//   ....[49]....
        /*0720*/ 	.word	0xffffffff


	//   ....[50]....
        /*0724*/ 	.word	0xffffffff


	//   ....[51]....
        /*0728*/ 	.word	0xffffffff


	//   ....[52]....
        /*072c*/ 	.word	0xffffffff


	//   ....[53]....
        /*0730*/ 	.word	0xffffffff


	//   ....[54]....
        /*0734*/ 	.word	0xffffffff


	//   ....[55]....
        /*0738*/ 	.word	0xffffffff


	//   ....[56]....
        /*073c*/ 	.word	0xffffffff


	//   ....[57]....
        /*0740*/ 	.word	0xffffffff


	//   ....[58]....
        /*0744*/ 	.word	0xffffffff


	//   ....[59]....
        /*0748*/ 	.word	0xffffffff


	//   ....[60]....
        /*074c*/ 	.word	0xffffffff


	//   ....[61]....
        /*0750*/ 	.word	0xffffffff


	//   ....[62]....
        /*0754*/ 	.word	0xffffffff


	//   ....[63]....
        /*0758*/ 	.word	0xffffffff


	//   ....[64]....
        /*075c*/ 	.word	0xffffffff


	//   ....[65]....
        /*0760*/ 	.word	0xffffffff


	//   ....[66]....
        /*0764*/ 	.word	0xffffffff


	//   ....[67]....
        /*0768*/ 	.word	0xffffffff


	//   ....[68]....
        /*076c*/ 	.word	0xffffffff


	//   ....[69]....
        /*0770*/ 	.word	0xffffffff


	//   ....[70]....
        /*0774*/ 	.word	0xffffffff


	//   ....[71]....
        /*0778*/ 	.word	0xffffffff


	//   ....[72]....
        /*077c*/ 	.word	0xffffffff


	//   ....[73]....
        /*0780*/ 	.word	0xffffffff


	//   ....[74]....
        /*0784*/ 	.word	0xffffffff


	//   ....[75]....
        /*0788*/ 	.word	0xffffffff


	//   ....[76]....
        /*078c*/ 	.word	0xffffffff


	//   ....[77]....
        /*0790*/ 	.word	0xffffffff


	//   ....[78]....
        /*0794*/ 	.word	0xffffffff


	//   ....[79]....
        /*0798*/ 	.word	0xffffffff


	//   ....[80]....
        /*079c*/ 	.word	0xffffffff


	//   ....[81]....
        /*07a0*/ 	.word	0xffffffff


	//   ....[82]....
        /*07a4*/ 	.word	0xffffffff


	//   ....[83]....
        /*07a8*/ 	.word	0xffffffff


	//   ....[84]....
        /*07ac*/ 	.word	0xffffffff


	//   ....[85]....
        /*07b0*/ 	.word	0xffffffff


	//   ....[86]....
        /*07b4*/ 	.word	0xffffffff


	//   ....[87]....
        /*07b8*/ 	.word	0xffffffff


	//   ....[88]....
        /*07bc*/ 	.word	0xffffffff


	//   ....[89]....
        /*07c0*/ 	.word	0xffffffff


	//   ....[90]....
        /*07c4*/ 	.word	0xffffffff


	//   ....[91]....
        /*07c8*/ 	.word	0xffffffff


	//   ....[92]....
        /*07cc*/ 	.word	0xffffffff


	//   ....[93]....
        /*07d0*/ 	.word	0xffffffff


	//   ....[94]....
        /*07d4*/ 	.word	0xffffffff


	//   ....[95]....
        /*07d8*/ 	.word	0xffffffff


	//   ....[96]....
        /*07dc*/ 	.word	0xffffffff


	//   ....[97]....
        /*07e0*/ 	.word	0xffffffff


	//   ....[98]....
        /*07e4*/ 	.word	0xffffffff


	//   ....[99]....
        /*07e8*/ 	.word	0xffffffff


	//   ....[100]....
        /*07ec*/ 	.word	0xffffffff


	//   ....[101]....
        /*07f0*/ 	.word	0xffffffff


	//   ....[102]....
        /*07f4*/ 	.word	0xffffffff


	//   ....[103]....
        /*07f8*/ 	.word	0xffffffff


	//   ....[104]....
        /*07fc*/ 	.word	0xffffffff


	//   ....[105]....
        /*0800*/ 	.word	0xffffffff


	//   ....[106]....
        /*0804*/ 	.word	0xffffffff


	//   ....[107]....
        /*0808*/ 	.word	0xffffffff


	//   ....[108]....
        /*080c*/ 	.word	0xffffffff


	//   ....[109]....
        /*0810*/ 	.word	0xffffffff


	//   ....[110]....
        /*0814*/ 	.word	0xffffffff


	//   ....[111]....
        /*0818*/ 	.word	0xffffffff


	//   ....[112]....
        /*081c*/ 	.word	0xffffffff


	//   ....[113]....
        /*0820*/ 	.word	0xffffffff


	//   ....[114]....
        /*0824*/ 	.word	0xffffffff


	//   ....[115]....
        /*0828*/ 	.word	0xffffffff


	//   ....[116]....
        /*082c*/ 	.word	0xffffffff


	//   ....[117]....
        /*0830*/ 	.word	0xffffffff


	//   ....[118]....
        /*0834*/ 	.word	0xffffffff


	//   ....[119]....
        /*0838*/ 	.word	0xffffffff


	//   ....[120]....
        /*083c*/ 	.word	0xffffffff


	//   ....[121]....
        /*0840*/ 	.word	0xffffffff


	//   ....[122]....
        /*0844*/ 	.word	0xffffffff


	//   ....[123]....
        /*0848*/ 	.word	0xffffffff


	//   ....[124]....
        /*084c*/ 	.word	0xffffffff


	//   ....[125]....
        /*0850*/ 	.word	0xffffffff


	//   ....[126]....
        /*0854*/ 	.word	0xffffffff


	//   ....[127]....
        /*0858*/ 	.word	0xffffffff


	//   ....[128]....
        /*085c*/ 	.word	0xffffffff


	//   ....[129]....
        /*0860*/ 	.word	0x0500000f


	//   ....[130]....
        /*0864*/ 	.word	0x0500000f


	//   ....[131]....
        /*0868*/ 	.word	0x0500000f


	//   ....[132]....
        /*086c*/ 	.word	0x0500000f


	//   ....[133]....
        /*0870*/ 	.word	0x0500000f


	//   ....[134]....
        /*0874*/ 	.word	0x0500000f


	//   ....[135]....
        /*0878*/ 	.word	0x0500000f


	//   ....[136]....
        /*087c*/ 	.word	0x0500000f


	//   ....[137]....
        /*0880*/ 	.word	0x0500000f


	//   ....[138]....
        /*0884*/ 	.word	0x0500000f


	//   ....[139]....
        /*0888*/ 	.word	0x0500000f


	//   ....[140]....
        /*088c*/ 	.word	0x0500000f


	//   ....[141]....
        /*0890*/ 	.word	0x0500000f


	//   ....[142]....
        /*0894*/ 	.word	0x0500000f


	//   ....[143]....
        /*0898*/ 	.word	0x0500000f


	//   ....[144]....
        /*089c*/ 	.word	0x0500000f


	//   ....[145]....
        /*08a0*/ 	.word	0x0500000f


	//   ....[146]....
        /*08a4*/ 	.word	0x0500000f


	//   ....[147]....
        /*08a8*/ 	.word	0x0500000f


	//   ....[148]....
        /*08ac*/ 	.word	0x0500000f


	//   ....[149]....
        /*08b0*/ 	.word	0x0500000f


	//   ....[150]....
        /*08b4*/ 	.word	0x0500000f


	//   ....[151]....
        /*08b8*/ 	.word	0x0500000f


	//   ....[152]....
        /*08bc*/ 	.word	0x0500000f


	//   ....[153]....
        /*08c0*/ 	.word	0x0500000f


	//   ....[154]....
        /*08c4*/ 	.word	0x0500000f


	//   ....[155]....
        /*08c8*/ 	.word	0x0500000f


	//   ....[156]....
        /*08cc*/ 	.word	0x0500000f


	//   ....[157]....
        /*08d0*/ 	.word	0x0500000f


	//   ....[158]....
        /*08d4*/ 	.word	0x0500000f


	//   ....[159]....
        /*08d8*/ 	.word	0x0500000f


	//   ....[160]....
        /*08dc*/ 	.word	0x0500000f


	//   ....[161]....
        /*08e0*/ 	.word	0x0500000f


	//   ....[162]....
        /*08e4*/ 	.word	0x0500000f


	//   ....[163]....
        /*08e8*/ 	.word	0x0500000f


	//   ....[164]....
        /*08ec*/ 	.word	0x0500000f


	//   ....[165]....
        /*08f0*/ 	.word	0x0500000f


	//   ....[166]....
        /*08f4*/ 	.word	0x0500000f


	//   ....[167]....
        /*08f8*/ 	.word	0x0500000f


	//   ....[168]....
        /*08fc*/ 	.word	0x0500000f


	//   ....[169]....
        /*0900*/ 	.word	0x0500000f


	//   ....[170]....
        /*0904*/ 	.word	0x0500000f


	//   ....[171]....
        /*0908*/ 	.word	0x0500000f


	//   ....[172]....
        /*090c*/ 	.word	0x0500000f


	//   ....[173]....
        /*0910*/ 	.word	0x0500000f


	//   ....[174]....
        /*0914*/ 	.word	0x0500000f


	//   ....[175]....
        /*0918*/ 	.word	0x0500000f


	//   ....[176]....
        /*091c*/ 	.word	0x0500000f


	//   ....[177]....
        /*0920*/ 	.word	0x0500000f


	//   ....[178]....
        /*0924*/ 	.word	0x0500000f


	//   ....[179]....
        /*0928*/ 	.word	0x0500000f


	//   ....[180]....
        /*092c*/ 	.word	0x0500000f


	//   ....[181]....
        /*0930*/ 	.word	0x0500000f


	//   ....[182]....
        /*0934*/ 	.word	0x0500000f


	//   ....[183]....
        /*0938*/ 	.word	0x0500000f


	//   ....[184]....
        /*093c*/ 	.word	0x0500000f


	//   ....[185]....
        /*0940*/ 	.word	0x0500000f


	//   ....[186]....
        /*0944*/ 	.word	0x0500000f


	//   ....[187]....
        /*0948*/ 	.word	0x0500000f


	//   ....[188]....
        /*094c*/ 	.word	0x0500000f


	//   ....[189]....
        /*0950*/ 	.word	0x0500000f


	//   ....[190]....
        /*0954*/ 	.word	0x0500000f


	//   ....[191]....
        /*0958*/ 	.word	0x0500000f


	//   ....[192]....
        /*095c*/ 	.word	0x0500000f


	//   ....[193]....
        /*0960*/ 	.word	0x0500000f


	//   ....[194]....
        /*0964*/ 	.word	0x0500000f


	//   ....[195]....
        /*0968*/ 	.word	0x0500000f


	//   ....[196]....
        /*096c*/ 	.word	0x0500000f


	//   ....[197]....
        /*0970*/ 	.word	0x0500000f


	//   ....[198]....
        /*0974*/ 	.word	0x0500000f


	//   ....[199]....
        /*0978*/ 	.word	0x0500000f


	//   ....[200]....
        /*097c*/ 	.word	0x0500000f


	//   ....[201]....
        /*0980*/ 	.word	0x0500000f


	//   ....[202]....
        /*0984*/ 	.word	0x0500000f


	//   ....[203]....
        /*0988*/ 	.word	0x0500000f


	//   ....[204]....
        /*098c*/ 	.word	0x0500000f


	//   ....[205]....
        /*0990*/ 	.word	0x0500000f


	//   ....[206]....
        /*0994*/ 	.word	0x0500000f


	//   ....[207]....
        /*0998*/ 	.word	0x0500000f


	//   ....[208]....
        /*099c*/ 	.word	0x0500000f


	//   ....[209]....
        /*09a0*/ 	.word	0x0500000f


	//   ....[210]....
        /*09a4*/ 	.word	0x0500000f


	//   ....[211]....
        /*09a8*/ 	.word	0x0500000f


	//----- nvinfo : EIATTR_COOP_GROUP_INSTR_OFFSETS
	.align		4
.L_143:
        /*09ac*/ 	.byte	0x04, 0x28
        /*09ae*/ 	.short	(.L_145 - .L_144)


	//   ....[0]....
.L_144:
        /*09b0*/ 	.word	0x00000070


	//   ....[1]....
        /*09b4*/ 	.word	0x00000140


	//   ....[2]....
        /*09b8*/ 	.word	0x00000190


	//   ....[3]....
        /*09bc*/ 	.word	0x000003c0


	//   ....[4]....
        /*09c0*/ 	.word	0x00000520


	//   ....[5]....
        /*09c4*/ 	.word	0x00000640


	//   ....[6]....
        /*09c8*/ 	.word	0x000007a0


	//   ....[7]....
        /*09cc*/ 	.word	0x000031a0


	//   ....[8]....
        /*09d0*/ 	.word	0x000031b0


	//   ....[9]....
        /*09d4*/ 	.word	0x00004d30


	//   ....[10]....
        /*09d8*/ 	.word	0x00004d40


	//   ....[11]....
        /*09dc*/ 	.word	0x00006660


	//   ....[12]....
        /*09e0*/ 	.word	0x00006670


	//   ....[13]....
        /*09e4*/ 	.word	0x00006b80


	//   ....[14]....
        /*09e8*/ 	.word	0x00006ba0


	//   ....[15]....
        /*09ec*/ 	.word	0x00007210


	//   ....[16]....
        /*09f0*/ 	.word	0x000077e0


	//   ....[17]....
        /*09f4*/ 	.word	0x000077f0


	//   ....[18]....
        /*09f8*/ 	.word	0x00007800


	//   ....[19]....
        /*09fc*/ 	.word	0x00007810


	//   ....[20]....
        /*0a00*/ 	.word	0x00009340


	//   ....[21]....
        /*0a04*/ 	.word	0x00009350


	//   ....[22]....
        /*0a08*/ 	.word	0x00009360


	//   ....[23]....
        /*0a0c*/ 	.word	0x00009370


	//   ....[24]....
        /*0a10*/ 	.word	0x0000c3b0


	//   ....[25]....
        /*0a14*/ 	.word	0x0000c3d0


	//   ....[26]....
        /*0a18*/ 	.word	0x0000c710


	//   ....[27]....
        /*0a1c*/ 	.word	0x0000c730


	//   ....[28]....
        /*0a20*/ 	.word	0x0000d920


	//   ....[29]....
        /*0a24*/ 	.word	0x0000f000


	//   ....[30]....
        /*0a28*/ 	.word	0x0000f080


	//   ....[31]....
        /*0a2c*/ 	.word	0x0000f690


	//   ....[32]....
        /*0a30*/ 	.word	0x0000f6f0


	//   ....[33]....
        /*0a34*/ 	.word	0x00010830


	//   ....[34]....
        /*0a38*/ 	.word	0x00010a50


	//   ....[35]....
        /*0a3c*/ 	.word	0x00010a90


	//   ....[36]....
        /*0a40*/ 	.word	0x00010b60


	//   ....[37]....
        /*0a44*/ 	.word	0x00010f20


	//   ....[38]....
        /*0a48*/ 	.word	0x00011f40


	//   ....[39]....
        /*0a4c*/ 	.word	0x00011f80


	//   ....[40]....
        /*0a50*/ 	.word	0x00011fb0


	//   ....[41]....
        /*0a54*/ 	.word	0x00011fc0


	//   ....[42]....
        /*0a58*/ 	.word	0x000124a0


	//   ....[43]....
        /*0a5c*/ 	.word	0x000124c0


	//   ....[44]....
        /*0a60*/ 	.word	0x000125e0


	//   ....[45]....
        /*0a64*/ 	.word	0x00012600


	//   ....[46]....
        /*0a68*/ 	.word	0x00012f20


	//   ....[47]....
        /*0a6c*/ 	.word	0x00012f30


	//   ....[48]....
        /*0a70*/ 	.word	0x00013090


	//   ....[49]....
        /*0a74*/ 	.word	0x000130a0


	//   ....[50]....
        /*0a78*/ 	.word	0x00013240


	//   ....[51]....
        /*0a7c*/ 	.word	0x00013410


	//   ....[52]....
        /*0a80*/ 	.word	0x00013440


	//   ....[53]....
        /*0a84*/ 	.word	0x00013470


	//   ....[54]....
        /*0a88*/ 	.word	0x000134a0


	//   ....[55]....
        /*0a8c*/ 	.word	0x000134d0


	//   ....[56]....
        /*0a90*/ 	.word	0x00013500


	//   ....[57]....
        /*0a94*/ 	.word	0x00013670


	//   ....[58]....
        /*0a98*/ 	.word	0x000136a0


	//   ....[59]....
        /*0a9c*/ 	.word	0x000136d0


	//   ....[60]....
        /*0aa0*/ 	.word	0x00013700


	//   ....[61]....
        /*0aa4*/ 	.word	0x00013730


	//   ....[62]....
        /*0aa8*/ 	.word	0x00013760


	//   ....[63]....
        /*0aac*/ 	.word	0x000137f0


	//   ....[64]....
        /*0ab0*/ 	.word	0x00013820


	//   ....[65]....
        /*0ab4*/ 	.word	0x000138a0


	//   ....[66]....
        /*0ab8*/ 	.word	0x00014420


	//   ....[67]....
        /*0abc*/ 	.word	0x00016570


	//   ....[68]....
        /*0ac0*/ 	.word	0x00016580


	//   ....[69]....
        /*0ac4*/ 	.word	0x00016640


	//   ....[70]....
        /*0ac8*/ 	.word	0x00016650


	//   ....[71]....
        /*0acc*/ 	.word	0x00016700


	//   ....[72]....
        /*0ad0*/ 	.word	0x00016710


	//   ....[73]....
        /*0ad4*/ 	.word	0x00016720


	//   ....[74]....
        /*0ad8*/ 	.word	0x00016730


	//   ....[75]....
        /*0adc*/ 	.word	0x00017130


	//   ....[76]....
        /*0ae0*/ 	.word	0x00017140


	//   ....[77]....
        /*0ae4*/ 	.word	0x00017200


	//   ....[78]....
        /*0ae8*/ 	.word	0x00017220


	//   ....[79]....
        /*0aec*/ 	.word	0x000172c0


	//   ....[80]....
        /*0af0*/ 	.word	0x000172e0


	//   ....[81]....
        /*0af4*/ 	.word	0x000172f0


	//   ....[82]....
        /*0af8*/ 	.word	0x00017300


	//   ....[83]....
        /*0afc*/ 	.word	0x00017420


	//   ....[84]....
        /*0b00*/ 	.word	0x00017430


	//   ....[85]....
        /*0b04*/ 	.word	0x00017440


	//   ....[86]....
        /*0b08*/ 	.word	0x000174d0


	//   ....[87]....
        /*0b0c*/ 	.word	0x00017cd0


	//   ....[88]....
        /*0b10*/ 	.word	0x00017ce0


	//   ....[89]....
        /*0b14*/ 	.word	0x00017d00


	//   ....[90]....
        /*0b18*/ 	.word	0x00017d80


	//   ....[91]....
        /*0b1c*/ 	.word	0x00017d90


	//   ....[92]....
        /*0b20*/ 	.word	0x00017df0


	//   ....[93]....
        /*0b24*/ 	.word	0x00017e20


	//   ....[94]....
        /*0b28*/ 	.word	0x00017e60


	//   ....[95]....
        /*0b2c*/ 	.word	0x00018110


	//   ....[96]....
        /*0b30*/ 	.word	0x00018130


	//   ....[97]....
        /*0b34*/ 	.word	0x000181d0


	//   ....[98]....
        /*0b38*/ 	.word	0x000181e0


	//   ....[99]....
        /*0b3c*/ 	.word	0x00018270


	//   ....[100]....
        /*0b40*/ 	.word	0x00018280


	//   ....[101]....
        /*0b44*/ 	.word	0x00018290


	//   ....[102]....
        /*0b48*/ 	.word	0x00018320


	//   ....[103]....
        /*0b4c*/ 	.word	0x00018910


	//   ....[104]....
        /*0b50*/ 	.word	0x00018920


	//   ....[105]....
        /*0b54*/ 	.word	0x000189a0


	//   ....[106]....
        /*0b58*/ 	.word	0x00018a50


	//   ....[107]....
        /*0b5c*/ 	.word	0x00018a70


	//   ....[108]....
        /*0b60*/ 	.word	0x00018af0


	//   ....[109]....
        /*0b64*/ 	.word	0x00018b10


	//   ....[110]....
        /*0b68*/ 	.word	0x00018b20


	//   ....[111]....
        /*0b6c*/ 	.word	0x00018f20


	//   ....[112]....
        /*0b70*/ 	.word	0x00018f50


	//   ....[113]....
        /*0b74*/ 	.word	0x00018f90


	//   ....[114]....
        /*0b78*/ 	.word	0x00018fc0


	//   ....[115]....
        /*0b7c*/ 	.word	0x00018ff0


	//   ....[116]....
        /*0b80*/ 	.word	0x00019020


	//   ....[117]....
        /*0b84*/ 	.word	0x00019050


	//   ....[118]....
        /*0b88*/ 	.word	0x00019080


	//   ....[119]....
        /*0b8c*/ 	.word	0x00019200


	//   ....[120]....
        /*0b90*/ 	.word	0x00019230


	//   ....[121]....
        /*0b94*/ 	.word	0x00019260


	//   ....[122]....
        /*0b98*/ 	.word	0x00019290


	//   ....[123]....
        /*0b9c*/ 	.word	0x000192c0


	//   ....[124]....
        /*0ba0*/ 	.word	0x000192f0


	//   ....[125]....
        /*0ba4*/ 	.word	0x000193b0


	//   ....[126]....
        /*0ba8*/ 	.word	0x000193d0


	//   ....[127]....
        /*0bac*/ 	.word	0x00019440


	//   ....[128]....
        /*0bb0*/ 	.word	0x000198b0


	//   ....[129]....
        /*0bb4*/ 	.word	0x00019bf0


	//   ....[130]....
        /*0bb8*/ 	.word	0x00019c80


	//   ....[131]....
        /*0bbc*/ 	.word	0x00019d70


	//   ....[132]....
        /*0bc0*/ 	.word	0x00019e00


	//   ....[133]....
        /*0bc4*/ 	.word	0x00019ee0


	//   ....[134]....
        /*0bc8*/ 	.word	0x00019f70


	//   ....[135]....
        /*0bcc*/ 	.word	0x0001a0b0


	//   ....[136]....
        /*0bd0*/ 	.word	0x0001a160


	//   ....[137]....
        /*0bd4*/ 	.word	0x0001a1f0


	//   ....[138]....
        /*0bd8*/ 	.word	0x0001a240


	//   ....[139]....
        /*0bdc*/ 	.word	0x0001a290


	//   ....[140]....
        /*0be0*/ 	.word	0x0001a380


	//   ....[141]....
        /*0be4*/ 	.word	0x0001a410


	//   ....[142]....
        /*0be8*/ 	.word	0x0001a460


	//   ....[143]....
        /*0bec*/ 	.word	0x0001a4b0


	//   ....[144]....
        /*0bf0*/ 	.word	0x0001a6d0


	//   ....[145]....
        /*0bf4*/ 	.word	0x0001a720


	//   ....[146]....
        /*0bf8*/ 	.word	0x0001a7b0


	//   ....[147]....
        /*0bfc*/ 	.word	0x0001a840


	//   ....[148]....
        /*0c00*/ 	.word	0x0001a900


	//   ....[149]....
        /*0c04*/ 	.word	0x0001abe0


	//   ....[150]....
        /*0c08*/ 	.word	0x0001acd0


	//   ....[151]....
        /*0c0c*/ 	.word	0x0001ad60


	//   ....[152]....
        /*0c10*/ 	.word	0x0001adc0


	//   ....[153]....
        /*0c14*/ 	.word	0x0001aee0


	//   ....[154]....
        /*0c18*/ 	.word	0x0001af40


	//   ....[155]....
        /*0c1c*/ 	.word	0x0001b060


	//   ....[156]....
        /*0c20*/ 	.word	0x0001b0c0


	//   ....[157]....
        /*0c24*/ 	.word	0x0001b1b0


	//   ....[158]....
        /*0c28*/ 	.word	0x0001b2c0


	//   ....[159]....
        /*0c2c*/ 	.word	0x0001b330


	//   ....[160]....
        /*0c30*/ 	.word	0x0001b390


	//   ....[161]....
        /*0c34*/ 	.word	0x0001b4a0


	//   ....[162]....
        /*0c38*/ 	.word	0x0001b500


	//   ....[163]....
        /*0c3c*/ 	.word	0x0001b620


	//   ....[164]....
        /*0c40*/ 	.word	0x0001b680


	//   ....[165]....
        /*0c44*/ 	.word	0x0001b760


	//   ....[166]....
        /*0c48*/ 	.word	0x0001b830


	//   ....[167]....
        /*0c4c*/ 	.word	0x0001b920


	//   ....[168]....
        /*0c50*/ 	.word	0x0001b980


	//   ....[169]....
        /*0c54*/ 	.word	0x0001ba20


	//   ....[170]....
        /*0c58*/ 	.word	0x0001bbc0


	//   ....[171]....
        /*0c5c*/ 	.word	0x0001bc90


	//   ....[172]....
        /*0c60*/ 	.word	0x0001bd20


	//   ....[173]....
        /*0c64*/ 	.word	0x0001be00


	//   ....[174]....
        /*0c68*/ 	.word	0x0001be60


	//   ....[175]....
        /*0c6c*/ 	.word	0x0001bf30


	//   ....[176]....
        /*0c70*/ 	.word	0x0001bf90


	//   ....[177]....
        /*0c74*/ 	.word	0x0001c070


	//   ....[178]....
        /*0c78*/ 	.word	0x0001c160


	//   ....[179]....
        /*0c7c*/ 	.word	0x0001c200


	//   ....[180]....
        /*0c80*/ 	.word	0x0001c260


	//   ....[181]....
        /*0c84*/ 	.word	0x0001c360


	//   ....[182]....
        /*0c88*/ 	.word	0x0001c3c0


	//   ....[183]....
        /*0c8c*/ 	.word	0x0001c4c0


	//   ....[184]....
        /*0c90*/ 	.word	0x0001c520


	//   ....[185]....
        /*0c94*/ 	.word	0x0001c5f0


	//   ....[186]....
        /*0c98*/ 	.word	0x0001c740


	//   ....[187]....
        /*0c9c*/ 	.word	0x0001c7f0


	//   ....[188]....
        /*0ca0*/ 	.word	0x0001c900


	//   ....[189]....
        /*0ca4*/ 	.word	0x0001c9e0


	//   ....[190]....
        /*0ca8*/ 	.word	0x0001ca40


	//   ....[191]....
        /*0cac*/ 	.word	0x0001cb30


	//   ....[192]....
        /*0cb0*/ 	.word	0x0001cb90


	//   ....[193]....
        /*0cb4*/ 	.word	0x0001cc70


	//   ....[194]....
        /*0cb8*/ 	.word	0x0001cd00


	//   ....[195]....
        /*0cbc*/ 	.word	0x0001cda0


	//   ....[196]....
        /*0cc0*/ 	.word	0x0001cec0


	//   ....[197]....
        /*0cc4*/ 	.word	0x0001cf30


	//   ....[198]....
        /*0cc8*/ 	.word	0x0001cfa0


	//   ....[199]....
        /*0ccc*/ 	.word	0x0001d010


	//   ....[200]....
        /*0cd0*/ 	.word	0x0001d080


	//   ....[201]....
        /*0cd4*/ 	.word	0x0001d100


	//   ....[202]....
        /*0cd8*/ 	.word	0x0001d190


	//   ....[203]....
        /*0cdc*/ 	.word	0x0001d220


	//   ....[204]....
        /*0ce0*/ 	.word	0x0001d290


	//   ....[205]....
        /*0ce4*/ 	.word	0x0001d300


	//   ....[206]....
        /*0ce8*/ 	.word	0x0001d370


	//   ....[207]....
        /*0cec*/ 	.word	0x0001d3f0


	//   ....[208]....
        /*0cf0*/ 	.word	0x0001d460


	//   ....[209]....
        /*0cf4*/ 	.word	0x0001d500


	//   ....[210]....
        /*0cf8*/ 	.word	0x0001d590


	//   ....[211]....
        /*0cfc*/ 	.word	0x0001d6b0


	//----- nvinfo : EIATTR_REG_RECONFIG
	.align		4
.L_145:
        /*0d00*/ 	.byte	0x01, 0x54
	.zero		2


	//----- nvinfo : EIATTR_SYSCALL_OFFSETS
	.align		4
        /*0d04*/ 	.byte	0x04, 0x46
        /*0d06*/ 	.short	(.L_147 - .L_146)


	//   ....[0]....
.L_146:
        /*0d08*/ 	.word	0x00001ca0


	//   ....[1]....
        /*0d0c*/ 	.word	0x00001df0


	//   ....[2]....
        /*0d10*/ 	.word	0x000073e0


	//   ....[3]....
        /*0d14*/ 	.word	0x00007760


	//   ....[4]....
        /*0d18*/ 	.word	0x00015ad0


	//   ....[5]....
        /*0d1c*/ 	.word	0x00015c20


	//   ....[6]....
        /*0d20*/ 	.word	0x00015d10


	//   ....[7]....
        /*0d24*/ 	.word	0x00016ba0


	//----- nvinfo : EIATTR_MBARRIER_INSTR_OFFSETS
	.align		4
.L_147:
        /*0d28*/ 	.byte	0x04, 0x39
        /*0d2a*/ 	.short	(.L_149 - .L_148)


	//   ....[0]....
.L_148:
        /*0d2c*/ 	.word	0x00000270
        /*0d30*/ 	.word	0x000000ff
        /*0d34*/ 	.word	0x0002d800
        /*0d38*/ 	.short	0x0100
        /*0d3a*/ 	.byte	0x08
	.zero		1


	//   ....[1]....
        /*0d3c*/ 	.word	0x00000280
        /*0d40*/ 	.word	0x000000ff
        /*0d44*/ 	.word	0x0002d820
        /*0d48*/ 	.short	0x0100
        /*0d4a*/ 	.byte	0x08
	.zero		1


	//   ....[2]....
        /*0d4c*/ 	.word	0x00000370
        /*0d50*/ 	.word	0x000000ff
        /*0d54*/ 	.word	0x0002d830
        /*0d58*/ 	.short	0x0100
        /*0d5a*/ 	.byte	0x08
	.zero		1


	//   ....[3]....
        /*0d5c*/ 	.word	0x00000380
        /*0d60*/ 	.word	0x000000ff
        /*0d64*/ 	.word	0x0002d840
        /*0d68*/ 	.short	0x0100
        /*0d6a*/ 	.byte	0x08
	.zero		1


	//   ....[4]....
        /*0d6c*/ 	.word	0x00000390
        /*0d70*/ 	.word	0x000000ff
        /*0d74*/ 	.word	0x0002d838
        /*0d78*/ 	.short	0x0100
        /*0d7a*/ 	.byte	0x08
	.zero		1


	//   ....[5]....
        /*0d7c*/ 	.word	0x000003a0
        /*0d80*/ 	.word	0x000000ff
        /*0d84*/ 	.word	0x0002d848
        /*0d88*/ 	.short	0x0100
        /*0d8a*/ 	.byte	0x08
	.zero		1


	//   ....[6]....
        /*0d8c*/ 	.word	0x000004d0
        /*0d90*/ 	.word	0x000000ff
        /*0d94*/ 	.word	0x0002d850
        /*0d98*/ 	.short	0x0100
        /*0d9a*/ 	.byte	0x08
	.zero		1


	//   ....[7]....
        /*0d9c*/ 	.word	0x000004e0
        /*0da0*/ 	.word	0x000000ff
        /*0da4*/ 	.word	0x0002d860
        /*0da8*/ 	.short	0x0100
        /*0daa*/ 	.byte	0x08
	.zero		1


	//   ....[8]....
        /*0dac*/ 	.word	0x000004f0
        /*0db0*/ 	.word	0x000000ff
        /*0db4*/ 	.word	0x0002d858
        /*0db8*/ 	.short	0x0100
        /*0dba*/ 	.byte	0x08
	.zero		1


	//   ....[9]....
        /*0dbc*/ 	.word	0x00000500
        /*0dc0*/ 	.word	0x000000ff
        /*0dc4*/ 	.word	0x0002d868
        /*0dc8*/ 	.short	0x0100
        /*0dca*/ 	.byte	0x08
	.zero		1


	//   ....[10]....
        /*0dcc*/ 	.word	0x000005f0
        /*0dd0*/ 	.word	0x000000ff
        /*0dd4*/ 	.word	0x0002d870
        /*0dd8*/ 	.short	0x0100
        /*0dda*/ 	.byte	0x06
	.zero		1


	//   ....[11]....
        /*0ddc*/ 	.word	0x00000600
        /*0de0*/ 	.word	0x000000ff
        /*0de4*/ 	.word	0x0002d880
        /*0de8*/ 	.short	0x0100
        /*0dea*/ 	.byte	0x06
	.zero		1


	//   ....[12]....
        /*0dec*/ 	.word	0x00000610
        /*0df0*/ 	.word	0x000000ff
        /*0df4*/ 	.word	0x0002d878
        /*0df8*/ 	.short	0x0100
        /*0dfa*/ 	.byte	0x06
	.zero		1


	//   ....[13]....
        /*0dfc*/ 	.word	0x00000620
        /*0e00*/ 	.word	0x000000ff
        /*0e04*/ 	.word	0x0002d888
        /*0e08*/ 	.short	0x0100
        /*0e0a*/ 	.byte	0x06
	.zero		1


	//   ....[14]....
        /*0e0c*/ 	.word	0x00000750
        /*0e10*/ 	.word	0x000000ff
        /*0e14*/ 	.word	0x0002d890
        /*0e18*/ 	.short	0x0100
        /*0e1a*/ 	.byte	0x08
	.zero		1


	//   ....[15]....
        /*0e1c*/ 	.word	0x00000760
        /*0e20*/ 	.word	0x000000ff
        /*0e24*/ 	.word	0x0002d8a0
        /*0e28*/ 	.short	0x0100
        /*0e2a*/ 	.byte	0x08
	.zero		1


	//   ....[16]....
        /*0e2c*/ 	.word	0x00000770
        /*0e30*/ 	.word	0x000000ff
        /*0e34*/ 	.word	0x0002d898
        /*0e38*/ 	.short	0x0100
        /*0e3a*/ 	.byte	0x08
	.zero		1


	//   ....[17]....
        /*0e3c*/ 	.word	0x00000780
        /*0e40*/ 	.word	0x000000ff
        /*0e44*/ 	.word	0x0002d8a8
        /*0e48*/ 	.short	0x0100
        /*0e4a*/ 	.byte	0x08
	.zero		1


	//   ....[18]....
        /*0e4c*/ 	.word	0x000008b0
        /*0e50*/ 	.word	0x000000ff
        /*0e54*/ 	.word	0x0002d8b0
        /*0e58*/ 	.short	0x0100
        /*0e5a*/ 	.byte	0x08
	.zero		1


	//   ....[19]....
        /*0e5c*/ 	.word	0x000008c0
        /*0e60*/ 	.word	0x000000ff
        /*0e64*/ 	.word	0x0002d8c0
        /*0e68*/ 	.short	0x0100
        /*0e6a*/ 	.byte	0x08
	.zero		1


	//   ....[20]....
        /*0e6c*/ 	.word	0x000008d0
        /*0e70*/ 	.word	0x000000ff
        /*0e74*/ 	.word	0x0002d8b8
        /*0e78*/ 	.short	0x0100
        /*0e7a*/ 	.byte	0x08
	.zero		1


	//   ....[21]....
        /*0e7c*/ 	.word	0x000008e0
        /*0e80*/ 	.word	0x000000ff
        /*0e84*/ 	.word	0x0002d8c8
        /*0e88*/ 	.short	0x0100
        /*0e8a*/ 	.byte	0x08
	.zero		1


	//   ....[22]....
        /*0e8c*/ 	.word	0x00003150
        /*0e90*/ 	.word	0x0000003c
        /*0e94*/ 	.word	0x0002d890
        /*0e98*/ 	.short	0x010a
        /*0e9a*/ 	.byte	0x3f
	.zero		1


	//   ....[23]....
        /*0e9c*/ 	.word	0x00004ce0
        /*0ea0*/ 	.word	0x0000003c
        /*0ea4*/ 	.word	0x0002d890
        /*0ea8*/ 	.short	0x010a
        /*0eaa*/ 	.byte	0x3f
	.zero		1


	//   ....[24]....
        /*0eac*/ 	.word	0x000064b0
        /*0eb0*/ 	.word	0x0000003c
        /*0eb4*/ 	.word	0x0002d890
        /*0eb8*/ 	.short	0x010a
        /*0eba*/ 	.byte	0x3f
	.zero		1


	//   ....[25]....
        /*0ebc*/ 	.word	0x000069d0
        /*0ec0*/ 	.word	0x0000000b
        /*0ec4*/ 	.word	0x00000000
        /*0ec8*/ 	.short	0x0101
        /*0eca*/ 	.byte	0x3f
	.zero		1


	//   ....[26]....
        /*0ecc*/ 	.word	0x00006a10
        /*0ed0*/ 	.word	0x0000003c
        /*0ed4*/ 	.word	0x0002d8b0
        /*0ed8*/ 	.short	0x010a
        /*0eda*/ 	.byte	0x3f
	.zero		1


	//   ....[27]....
        /*0edc*/ 	.word	0x00006ef0
        /*0ee0*/ 	.word	0x0000003c
        /*0ee4*/ 	.word	0x00000000
        /*0ee8*/ 	.short	0x0101
        /*0eea*/ 	.byte	0x3f
	.zero		1


	//   ....[28]....
        /*0eec*/ 	.word	0x00007480
        /*0ef0*/ 	.word	0x00000002
        /*0ef4*/ 	.word	0x0002d800
        /*0ef8*/ 	.short	0x010a
        /*0efa*/ 	.byte	0x3f
	.zero		1


	//   ....[29]....
        /*0efc*/ 	.word	0x000074d0
        /*0f00*/ 	.word	0x00000002
        /*0f04*/ 	.word	0x0002d800
        /*0f08*/ 	.short	0x010a
        /*0f0a*/ 	.byte	0x3f
	.zero		1


	//   ....[30]....
        /*0f0c*/ 	.word	0x00007f50
        /*0f10*/ 	.word	0x00000002
        /*0f14*/ 	.word	0x0002d800
        /*0f18*/ 	.short	0x010a
        /*0f1a*/ 	.byte	0x3f
	.zero		1


	//   ....[31]....
        /*0f1c*/ 	.word	0x00009880
        /*0f20*/ 	.word	0x00000002
        /*0f24*/ 	.word	0x0002d800
        /*0f28*/ 	.short	0x010a
        /*0f2a*/ 	.byte	0x3f
	.zero		1


	//   ....[32]....
        /*0f2c*/ 	.word	0x0000ae20
        /*0f30*/ 	.word	0x00000000
        /*0f34*/ 	.word	0x0002d830
        /*0f38*/ 	.short	0x010a
        /*0f3a*/ 	.byte	0x3f
	.zero		1


	//   ....[33]....
        /*0f3c*/ 	.word	0x0000aef0
        /*0f40*/ 	.word	0x00000000
        /*0f44*/ 	.word	0x0002d830
        /*0f48*/ 	.short	0x010a
        /*0f4a*/ 	.byte	0x3f
	.zero		1


	//   ....[34]....
        /*0f4c*/ 	.word	0x0000cc80
        /*0f50*/ 	.word	0x0000000c
        /*0f54*/ 	.word	0x00000000
        /*0f58*/ 	.short	0x0101
        /*0f5a*/ 	.byte	0x3f
	.zero		1


	//   ....[35]....
        /*0f5c*/ 	.word	0x0000dbf0
        /*0f60*/ 	.word	0x00000009
        /*0f64*/ 	.word	0x0002d830
        /*0f68*/ 	.short	0x010a
        /*0f6a*/ 	.byte	0x3f
	.zero		1


	//   ....[36]....
        /*0f6c*/ 	.word	0x0000dc40
        /*0f70*/ 	.word	0x00000009
        /*0f74*/ 	.word	0x0002d830
        /*0f78*/ 	.short	0x010a
        /*0f7a*/ 	.byte	0x3f
	.zero		1


	//   ....[37]....
        /*0f7c*/ 	.word	0x0000e0f0
        /*0f80*/ 	.word	0x00000009
        /*0f84*/ 	.word	0x0002d850
        /*0f88*/ 	.short	0x010a
        /*0f8a*/ 	.byte	0x3f
	.zero		1


	//   ....[38]....
        /*0f8c*/ 	.word	0x0000e130
        /*0f90*/ 	.word	0x00000009
        /*0f94*/ 	.word	0x0002d850
        /*0f98*/ 	.short	0x010a
        /*0f9a*/ 	.byte	0x3f
	.zero		1


	//   ....[39]....
        /*0f9c*/ 	.word	0x0000e850
        /*0fa0*/ 	.word	0x00000006
        /*0fa4*/ 	.word	0x00000000
        /*0fa8*/ 	.short	0x0101
        /*0faa*/ 	.byte	0x3f
	.zero		1


	//   ....[40]....
        /*0fac*/ 	.word	0x00010220
        /*0fb0*/ 	.word	0x00000005
        /*0fb4*/ 	.word	0x00000000
        /*0fb8*/ 	.short	0x0101
        /*0fba*/ 	.byte	0x3f
	.zero		1


	//   ....[41]....
        /*0fbc*/ 	.word	0x000108b0
        /*0fc0*/ 	.word	0x00000005
        /*0fc4*/ 	.word	0x0002d850
        /*0fc8*/ 	.short	0x010a
        /*0fca*/ 	.byte	0x3f
	.zero		1


	//   ....[42]....
        /*0fcc*/ 	.word	0x00010960
        /*0fd0*/ 	.word	0x00000005
        /*0fd4*/ 	.word	0x0002d850
        /*0fd8*/ 	.short	0x010a
        /*0fda*/ 	.byte	0x3f
	.zero		1


	//   ....[43]....
        /*0fdc*/ 	.word	0x00011160
        /*0fe0*/ 	.word	0x00000005
        /*0fe4*/ 	.word	0x00000000
        /*0fe8*/ 	.short	0x0101
        /*0fea*/ 	.byte	0x3f
	.zero		1


	//   ....[44]....
        /*0fec*/ 	.word	0x000124b0
        /*0ff0*/ 	.word	0x00000000
        /*0ff4*/ 	.word	0x00000000
        /*0ff8*/ 	.short	0x0101
        /*0ffa*/ 	.byte	0x3f
	.zero		1


	//   ....[45]....
        /*0ffc*/ 	.word	0x00014500
        /*1000*/ 	.word	0x00000016
        /*1004*/ 	.word	0x0002d820
        /*1008*/ 	.short	0x010a
        /*100a*/ 	.byte	0x3f
	.zero		1


	//   ....[46]....
        /*100c*/ 	.word	0x000145c0
        /*1010*/ 	.word	0x00000008
        /*1014*/ 	.word	0x0002d8a0
        /*1018*/ 	.short	0x010a
        /*101a*/ 	.byte	0x3f
	.zero		1


	//   ....[47]....
        /*101c*/ 	.word	0x000149f0
        /*1020*/ 	.word	0x00000008
        /*1024*/ 	.word	0x0002d8c0
        /*1028*/ 	.short	0x010a
        /*102a*/ 	.byte	0x3f
	.zero		1


	//   ....[48]....
        /*102c*/ 	.word	0x00014f50
        /*1030*/ 	.word	0x00000008
        /*1034*/ 	.word	0x0002d8a0
        /*1038*/ 	.short	0x010a
        /*103a*/ 	.byte	0x3f
	.zero		1


	//   ....[49]....
        /*103c*/ 	.word	0x00015370
        /*1040*/ 	.word	0x00000008
        /*1044*/ 	.word	0x0002d8c0
        /*1048*/ 	.short	0x010a
        /*104a*/ 	.byte	0x3f
	.zero		1


	//   ....[50]....
        /*104c*/ 	.word	0x00016300
        /*1050*/ 	.word	0x00000000
        /*1054*/ 	.word	0x0002d840
        /*1058*/ 	.short	0x010a
        /*105a*/ 	.byte	0x3f
	.zero		1


	//   ....[51]....
        /*105c*/ 	.word	0x00016880
        /*1060*/ 	.word	0x00000000
        /*1064*/ 	.word	0x0002d830
        /*1068*/ 	.short	0x0107
        /*106a*/ 	.byte	0x3f
	.zero		1


	//   ....[52]....
        /*106c*/ 	.word	0x00016950
        /*1070*/ 	.word	0x00000000
        /*1074*/ 	.word	0x0002d830
        /*1078*/ 	.short	0x0101
        /*107a*/ 	.byte	0x3f
	.zero		1


	//   ....[53]....
        /*107c*/ 	.word	0x000175a0
        /*1080*/ 	.word	0x00000016
        /*1084*/ 	.word	0x0002d800
        /*1088*/ 	.short	0x0107
        /*108a*/ 	.byte	0x3f
	.zero		1


	//   ....[54]....
        /*108c*/ 	.word	0x00017690
        /*1090*/ 	.word	0x00000016
        /*1094*/ 	.word	0x0002d800
        /*1098*/ 	.short	0x0101
        /*109a*/ 	.byte	0x3f
	.zero		1


	//   ....[55]....
        /*109c*/ 	.word	0x000176b0
        /*10a0*/ 	.word	0x00000016
        /*10a4*/ 	.word	0x0002d820
        /*10a8*/ 	.short	0x010a
        /*10aa*/ 	.byte	0x3f
	.zero		1


	//   ....[56]....
        /*10ac*/ 	.word	0x00017ad0
        /*10b0*/ 	.word	0x00000005
        /*10b4*/ 	.word	0x0002d840
        /*10b8*/ 	.short	0x010a
        /*10ba*/ 	.byte	0x3f
	.zero		1


	//   ....[57]....
        /*10bc*/ 	.word	0x00017f10
        /*10c0*/ 	.word	0x00000005
        /*10c4*/ 	.word	0x0002d830
        /*10c8*/ 	.short	0x0107
        /*10ca*/ 	.byte	0x3f
	.zero		1


	//   ....[58]....
        /*10cc*/ 	.word	0x00017fd0
        /*10d0*/ 	.word	0x00000005
        /*10d4*/ 	.word	0x0002d830
        /*10d8*/ 	.short	0x0101
        /*10da*/ 	.byte	0x3f
	.zero		1


	//   ....[59]....
        /*10dc*/ 	.word	0x00018030
        /*10e0*/ 	.word	0x00000005
        /*10e4*/ 	.word	0x0002d860
        /*10e8*/ 	.short	0x010a
        /*10ea*/ 	.byte	0x3f
	.zero		1


	//   ....[60]....
        /*10ec*/ 	.word	0x00018510
        /*10f0*/ 	.word	0x00000005
        /*10f4*/ 	.word	0x0002d850
        /*10f8*/ 	.short	0x0107
        /*10fa*/ 	.byte	0x3f
	.zero		1


	//   ....[61]....
        /*10fc*/ 	.word	0x00018600
        /*1100*/ 	.word	0x00000005
        /*1104*/ 	.word	0x0002d850
        /*1108*/ 	.short	0x0101
        /*110a*/ 	.byte	0x3f
	.zero		1


	//   ....[62]....
        /*110c*/ 	.word	0x00018820
        /*1110*/ 	.word	0x00000000
        /*1114*/ 	.word	0x0002d860
        /*1118*/ 	.short	0x010a
        /*111a*/ 	.byte	0x3f
	.zero		1


	//   ....[63]....
        /*111c*/ 	.word	0x00018c50
        /*1120*/ 	.word	0x00000000
        /*1124*/ 	.word	0x0002d850
        /*1128*/ 	.short	0x0107
        /*112a*/ 	.byte	0x3f
	.zero		1


	//   ....[64]....
        /*112c*/ 	.word	0x00018d30
        /*1130*/ 	.word	0x00000000
        /*1134*/ 	.word	0x0002d850
        /*1138*/ 	.short	0x0101
        /*113a*/ 	.byte	0x3f
	.zero		1


	//   ....[65]....
        /*113c*/ 	.word	0x00019830
        /*1140*/ 	.word	0x00000005
        /*1144*/ 	.word	0x0002d820
        /*1148*/ 	.short	0x010a
        /*114a*/ 	.byte	0x3f
	.zero		1


	//   ....[66]....
        /*114c*/ 	.word	0x000199d0
        /*1150*/ 	.word	0x00000003
        /*1154*/ 	.word	0x0002d840
        /*1158*/ 	.short	0x010a
        /*115a*/ 	.byte	0x3f
	.zero		1


	//   ....[67]....
        /*115c*/ 	.word	0x00019a60
        /*1160*/ 	.word	0x00000005
        /*1164*/ 	.word	0x0002d840
        /*1168*/ 	.short	0x010a
        /*116a*/ 	.byte	0x3f
	.zero		1


	//   ....[68]....
        /*116c*/ 	.word	0x00019aa0
        /*1170*/ 	.word	0x00000003
        /*1174*/ 	.word	0x0002d860
        /*1178*/ 	.short	0x010a
        /*117a*/ 	.byte	0x3f
	.zero		1


	//   ....[69]....
        /*117c*/ 	.word	0x00019ae0
        /*1180*/ 	.word	0x00000005
        /*1184*/ 	.word	0x0002d860
        /*1188*/ 	.short	0x010a
        /*118a*/ 	.byte	0x3f
	.zero		1


	//   ....[70]....
        /*118c*/ 	.word	0x00019b40
        /*1190*/ 	.word	0x0000003c
        /*1194*/ 	.word	0x0002d890
        /*1198*/ 	.short	0x010a
        /*119a*/ 	.byte	0x3f
	.zero		1


	//   ....[71]....
        /*119c*/ 	.word	0x00019cc0
        /*11a0*/ 	.word	0x0000003c
        /*11a4*/ 	.word	0x0002d890
        /*11a8*/ 	.short	0x010a
        /*11aa*/ 	.byte	0x3f
	.zero		1


	//   ....[72]....
        /*11ac*/ 	.word	0x00019e40
        /*11b0*/ 	.word	0x0000003c
        /*11b4*/ 	.word	0x0002d890
        /*11b8*/ 	.short	0x010a
        /*11ba*/ 	.byte	0x3f
	.zero		1


	//   ....[73]....
        /*11bc*/ 	.word	0x00019fb0
        /*11c0*/ 	.word	0x0000003c
        /*11c4*/ 	.word	0x0002d8b0
        /*11c8*/ 	.short	0x010a
        /*11ca*/ 	.byte	0x3f
	.zero		1


	//   ....[74]....
        /*11cc*/ 	.word	0x0001a2d0
        /*11d0*/ 	.word	0x00000002
        /*11d4*/ 	.word	0x0002d800
        /*11d8*/ 	.short	0x010a
        /*11da*/ 	.byte	0x3f
	.zero		1


	//   ....[75]....
        /*11dc*/ 	.word	0x0001a4f0
        /*11e0*/ 	.word	0x00000002
        /*11e4*/ 	.word	0x0002d800
        /*11e8*/ 	.short	0x010a
        /*11ea*/ 	.byte	0x3f
	.zero		1


	//   ....[76]....
        /*11ec*/ 	.word	0x0001a540
        /*11f0*/ 	.word	0x00000000
        /*11f4*/ 	.word	0x0002d830
        /*11f8*/ 	.short	0x010a
        /*11fa*/ 	.byte	0x3f
	.zero		1


	//   ....[77]....
        /*11fc*/ 	.word	0x0001a590
        /*1200*/ 	.word	0x00000009
        /*1204*/ 	.word	0x0002d830
        /*1208*/ 	.short	0x010a
        /*120a*/ 	.byte	0x3f
	.zero		1


	//   ....[78]....
        /*120c*/ 	.word	0x0001a5e0
        /*1210*/ 	.word	0x00000009
        /*1214*/ 	.word	0x0002d850
        /*1218*/ 	.short	0x010a
        /*121a*/ 	.byte	0x3f
	.zero		1


	//   ....[79]....
        /*121c*/ 	.word	0x0001a630
        /*1220*/ 	.word	0x00000005
        /*1224*/ 	.word	0x0002d850
        /*1228*/ 	.short	0x010a
        /*122a*/ 	.byte	0x3f
	.zero		1


	//   ....[80]....
        /*122c*/ 	.word	0x0001a9c0
        /*1230*/ 	.word	0x00000016
        /*1234*/ 	.word	0x0002d820
        /*1238*/ 	.short	0x010a
        /*123a*/ 	.byte	0x3f
	.zero		1


	//   ....[81]....
        /*123c*/ 	.word	0x0001aa10
        /*1240*/ 	.word	0x00000008
        /*1244*/ 	.word	0x0002d8a0
        /*1248*/ 	.short	0x010a
        /*124a*/ 	.byte	0x3f
	.zero		1


	//   ....[82]....
        /*124c*/ 	.word	0x0001aa60
        /*1250*/ 	.word	0x00000008
        /*1254*/ 	.word	0x0002d8c0
        /*1258*/ 	.short	0x010a
        /*125a*/ 	.byte	0x3f
	.zero		1


	//   ....[83]....
        /*125c*/ 	.word	0x0001aab0
        /*1260*/ 	.word	0x00000008
        /*1264*/ 	.word	0x0002d8a0
        /*1268*/ 	.short	0x010a
        /*126a*/ 	.byte	0x3f
	.zero		1


	//   ....[84]....
        /*126c*/ 	.word	0x0001ab00
        /*1270*/ 	.word	0x00000008
        /*1274*/ 	.word	0x0002d8c0
        /*1278*/ 	.short	0x010a
        /*127a*/ 	.byte	0x3f
	.zero		1


	//   ....[85]....
        /*127c*/ 	.word	0x0001ac20
        /*1280*/ 	.word	0x00000000
        /*1284*/ 	.word	0x0002d840
        /*1288*/ 	.short	0x010a
        /*128a*/ 	.byte	0x3f
	.zero		1


	//   ....[86]....
        /*128c*/ 	.word	0x0001bac0
        /*1290*/ 	.word	0x00000016
        /*1294*/ 	.word	0x0002d820
        /*1298*/ 	.short	0x010a
        /*129a*/ 	.byte	0x3f
	.zero		1


	//   ....[87]....
        /*129c*/ 	.word	0x0001bb10
        /*12a0*/ 	.word	0x00000005
        /*12a4*/ 	.word	0x0002d840
        /*12a8*/ 	.short	0x010a
        /*12aa*/ 	.byte	0x3f
	.zero		1


	//   ....[88]....
        /*12ac*/ 	.word	0x0001c0b0
        /*12b0*/ 	.word	0x00000005
        /*12b4*/ 	.word	0x0002d860
        /*12b8*/ 	.short	0x010a
        /*12ba*/ 	.byte	0x3f
	.zero		1


	//   ....[89]....
        /*12bc*/ 	.word	0x0001c690
        /*12c0*/ 	.word	0x00000000
        /*12c4*/ 	.word	0x0002d860
        /*12c8*/ 	.short	0x010a
        /*12ca*/ 	.byte	0x3f
	.zero		1


	//   ....[90]....
        /*12cc*/ 	.word	0x0001d5d0
        /*12d0*/ 	.word	0x00000005
        /*12d4*/ 	.word	0x0002d820
        /*12d8*/ 	.short	0x010a
        /*12da*/ 	.byte	0x3f
	.zero		1


	//   ....[91]....
        /*12dc*/ 	.word	0x0001d770
        /*12e0*/ 	.word	0x00000003
        /*12e4*/ 	.word	0x0002d840
        /*12e8*/ 	.short	0x010a
        /*12ea*/ 	.byte	0x3f
	.zero		1


	//   ....[92]....
        /*12ec*/ 	.word	0x0001d7c0
        /*12f0*/ 	.word	0x00000005
        /*12f4*/ 	.word	0x0002d840
        /*12f8*/ 	.short	0x010a
        /*12fa*/ 	.byte	0x3f
	.zero		1


	//   ....[93]....
        /*12fc*/ 	.word	0x0001d810
        /*1300*/ 	.word	0x00000003
        /*1304*/ 	.word	0x0002d860
        /*1308*/ 	.short	0x010a
        /*130a*/ 	.byte	0x3f
	.zero		1


	//----- nvinfo : EIATTR_NUM_MBARRIERS
	.align		4
.L_149:
        /*130c*/ 	.byte	0x03, 0x38
        /*130e*/ 	.short	0x0016


	//----- nvinfo : EIATTR_EXIT_INSTR_OFFSETS
	.align		4
        /*1310*/ 	.byte	0x04, 0x1c
        /*1312*/ 	.short	(.L_151 - .L_150)


	//   ....[0]....
.L_150:
        /*1314*/ 	.word	0x00019b30


	//----- nvinfo : EIATTR_MAX_THREADS
	.align		4
.L_151:
        /*1318*/ 	.byte	0x04, 0x05
        /*131a*/ 	.short	(.L_153 - .L_152)
.L_152:
        /*131c*/ 	.word	0x00000200
        /*1320*/ 	.word	0x00000001
        /*1324*/ 	.word	0x00000001


	//----- nvinfo : EIATTR_CRS_STACK_SIZE
	.align		4
.L_153:
        /*1328*/ 	.byte	0x04, 0x1e
        /*132a*/ 	.short	(.L_155 - .L_154)
.L_154:
        /*132c*/ 	.word	0x00000000


	//----- nvinfo : EIATTR_CBANK_PARAM_SIZE
	.align		4
.L_155:
        /*1330*/ 	.byte	0x03, 0x19
        /*1332*/ 	.short	0x0af0


	//----- nvinfo : EIATTR_PARAM_CBANK
	.align		4
        /*1334*/ 	.byte	0x04, 0x0a
        /*1336*/ 	.short	(.L_157 - .L_156)
	.align		4
.L_156:
        /*1338*/ 	.word	index@(.nv.constant0._ZN7cutlass13device_kernelIN5flash11enable_sm90INS1_16FlashAttnFwdSm90INS1_25CollectiveMainloopFwdSm90ILi2EN4cute5tupleIJNS5_1CILi1EEES8_S8_EEENS6_IJNS7_ILi192EEENS7_ILi128EEENS7_ILi96EEEEEELi96ENS_6half_tEfNS_4arch4Sm90ELb0ELb0ELb1ELb1ELb1ELb1ELb0ELb0ELb1ELb1ELb0ELb0EEENS1_21CollectiveEpilogueFwdINS6_IJSA_SC_SB_EEES9_SE_SG_Li384ELb1ELb1ELb0ELb0EEENS1_36VarlenDynamicPersistentTileSchedulerILi192ELi128ELi384ELi128ELb0ELb1ELb1ELb0ELb1ELb1EEEEEEEEEvNT_6ParamsE)
        /*133c*/ 	.short	0x0210
        /*133e*/ 	.short	0x0af0


	//----- nvinfo : EIATTR_SW_WAR
	.align		4
.L_157:
        /*1340*/ 	.byte	0x04, 0x36
        /*1342*/ 	.short	(.L_159 - .L_158)
.L_158:
        /*1344*/ 	.word	0x00000008
.L_159:


//--------------------- .nv.info._ZN7cutlass13device_kernelIN5flash11enable_sm90INS1_16FlashAttnFwdSm90INS1_25CollectiveMainloopFwdSm90ILi2EN4cute5tupleIJNS5_1CILi1EEES8_S8_EEENS6_IJNS7_ILi192EEENS7_ILi128EEENS7_ILi96EEEEEELi96ENS_6half_tEfNS_4arch4Sm90ELb0ELb1ELb1ELb0ELb1ELb0ELb0ELb0ELb1ELb1ELb0ELb0EEENS1_21CollectiveEpilogueFwdINS6_IJSA_SC_SB_EEES9_SE_SG_Li384ELb0ELb1ELb0ELb0EEENS1_30DynamicPersistentTileSchedulerILi384ELi128ELb0ELb1ELb1EEEEEEEEEvNT_6ParamsE --------------------------
	.section	.nv.info._ZN7cutlass13device_kernelIN5flash11enable_sm90INS1_16FlashAttnFwdSm90INS1_25CollectiveMainloopFwdSm90ILi2EN4cute5tupleIJNS5_1CILi1EEES8_S8_EEENS6_IJNS7_ILi192EEENS7_ILi128EEENS7_ILi96EEEEEELi96ENS_6half_tEfNS_4arch4Sm90ELb0ELb1ELb1ELb0ELb1ELb0ELb0ELb0ELb1ELb1ELb0ELb0EEENS1_21CollectiveEpilogueFwdINS6_IJSA_SC_SB_EEES9_SE_SG_Li384ELb0ELb1ELb0ELb0EEENS1_30DynamicPersistentTileSchedulerILi384ELi128ELb0ELb1ELb1EEEEEEEEEvNT_6ParamsE,"",@"SHT_CUDA_INFO"
	.sectionflags	@""
	.align	4


	//----- nvinfo : EIATTR_CUDA_API_VERSION
	.align		4
        /*0000*/ 	.byte	0x04, 0x37
        /*0002*/ 	.short	(.L_161 - .L_160)
.L_160:
        /*0004*/ 	.word	0x00000082


	//----- nvinfo : EIATTR_KPARAM_INFO
	.align		4
.L_161:
        /*0008*/ 	.byte	0x04, 0x17
        /*000a*/ 	.short	(.L_163 - .L_162)
.L_162:
        /*000c*/ 	.word	0x00000000
        /*0010*/ 	.short	0x0000
        /*0012*/ 	.short	0x0070
        /*0014*/ 	.byte	0x00, 0xf0, 0x01, 0x2a


	//----- nvinfo : EIATTR_SPARSE_MMA_MASK
	.align		4
.L_163:
        /*0018*/ 	.byte	0x03, 0x50
        /*001a*/ 	.short	0x0000


	//----- nvinfo : EIATTR_MAXREG_COUNT
	.align		4
        /*001c*/ 	.byte	0x03, 0x1b
        /*001e*/ 	.short	0x0080


	//----- nvinfo : EIATTR_NUM_BARRIERS
	.align		4
        /*0020*/ 	.byte	0x02, 0x4c
        /*0022*/ 	.byte	0x10
	.zero		1


	//----- nvinfo : EIATTR_EXTERNS
	.align		4
        /*0024*/ 	.byte	0x04, 0x0f
        /*0026*/ 	.short	(.L_165 - .L_164)


	//   ....[0]....
	.align		4
.L_164:
        /*0028*/ 	.word	index@(__assertfail)


	//----- nvinfo : EIATTR_ANNOTATIONS
	.align		4
.L_165:
        /*002c*/ 	.byte	0x04, 0x55
        /*002e*/ 	.short	(.L_167 - .L_166)


	//   ....[0]....
.L_166:
        /* <DEDUP_REMOVED lines=12> */


	//----- nvinfo : EIATTR_MERCURY_ISA_VERSION
	.align		4
.L_167:
        /*00d8*/ 	.byte	0x03, 0x5f
        /*00da*/ 	.short	0x0101


	//----- nvinfo : EIATTR_INT_WARP_WIDE_INSTR_OFFSETS
	.align		4
        /*00dc*/ 	.byte	0x04, 0x31
        /*00de*/ 	.short	(.L_169 - .L_168)


	//   ....[0]....
.L_168:
        /*00e0*/ 	.word	0x000000c0


	//   ....[1]....
        /*00e4*/ 	.word	0x000000d0


	//   ....[2]....
        /*00e8*/ 	.word	0x00000170


	//   ....[3]....
        /*00ec*/ 	.word	0x000126e0


	//   ....[4]....
        /*00f0*/ 	.word	0x00012770


	//   ....[5]....
        /*00f4*/ 	.word	0x000152f0


	//   ....[6]....
        /*00f8*/ 	.word	0x00015380


	//----- nvinfo : EIATTR_COOP_GROUP_MASK_REGIDS
	.align		4
.L_169:
        /*00fc*/ 	.byte	0x04, 0x29
        /*00fe*/ 	.short	(.L_171 - .L_170)


	//   ....[0]....
.L_170:
        /*0100*/ 	.word	0xffffffff


	//   ....[1]....
        /*0104*/ 	.word	0xffffffff


	//   ....[2]....
        /*0108*/ 	.word	0xffffffff


	//   ....[3]....
        /*010c*/ 	.word	0xffffffff


	//   ....[4]....
        /*0110*/ 	.word	0xffffffff


	//   ....[5]....
        /*0114*/ 	.word	0xffffffff


	//   ....[6]....
        /*0118*/ 	.word	0xffffffff


	//   ....[7]....
        /*011c*/ 	.word	0xffffffff


	//   ....[8]....
        /*0120*/ 	.word	0xffffffff


	//   ....[9]....
        /*0124*/ 	.word	0xffffffff


	//   ....[10]....
        /*0128*/ 	.word	0xffffffff


	//   ....[11]....
        /*012c*/ 	.word	0xffffffff


	//   ....[12]....
        /*0130*/ 	.word	0xffffffff


	//   ....[13]....
        /*0134*/ 	.word	0xffffffff


	//   ....[14]....
        /*0138*/ 	.word	0xffffffff


	//   ....[15]....
        /*013c*/ 	.word	0xffffffff


	//   ....[16]....
        /*0140*/ 	.word	0xffffffff


	//   ....[17]....
        /*0144*/ 	.word	0xffffffff


	//   ....[18]....
        /*0148*/ 	.word	0xffffffff


	//   ....[19]....
        /*014c*/ 	.word	0xffffffff


	//   ....[20]....
        /*0150*/ 	.word	0xffffffff


	//   ....[21]....
        /*0154*/ 	.word	0xffffffff


	//   ....[22]....
        /*0158*/ 	.word	0xffffffff


	//   ....[23]....
        /*015c*/ 	.word	0xffffffff


	//   ....[24]....
        /*0160*/ 	.word	0xffffffff


	//   ....[25]....
        /*0164*/ 	.word	0xffffffff


	//   ....[26]....
        /*0168*/ 	.word	0xffffffff


	//   ....[27]....
        /*016c*/ 	.word	0xffffffff


	//   ....[28]....
        /*0170*/ 	.word	0xffffffff


	//   ....[29]....
        /*0174*/ 	.word	0xffffffff


	//   ....[30]....
        /*0178*/ 	.word	0xffffffff


	//   ....[31]....
        /*017c*/ 	.word	0xffffffff


	//   ....[32]....
        /*0180*/ 	.word	0xffffffff


	//   ....[33]....
        /*0184*/ 	.word	0xffffffff


	//   ....[34]....
        /*0188*/ 	.word	0xffffffff


	//   ....[35]....
        /*018c*/ 	.word	0xffffffff


	//   ....[36]....
        /*0190*/ 	.word	0xffffffff


	//   ....[37]....
        /*0194*/ 	.word	0xffffffff


	//   ....[38]....
        /*0198*/ 	.word	0xffffffff


	//   ....[39]....
        /*019c*/ 	.word	0xffffffff


	//   ....[40]....
        /*01a0*/ 	.word	0xffffffff


	//   ....[41]....
        /*01a4*/ 	.word	0xffffffff


	//   ....[42]....
        /*01a8*/ 	.word	0xffffffff


	//   ....[43]....
        /*01ac*/ 	.word	0xffffffff


	//   ....[44]....
        /*01b0*/ 	.word	0xffffffff


	//   ....[45]....
        /*01b4*/ 	.word	0xffffffff


	//   ....[46]....
        /*01b8*/ 	.word	0xffffffff


	//   ....[47]....
        /*01bc*/ 	.word	0xffffffff


	//   ....[48]....
        /*01c0*/ 	.word	0xffffffff


	//   ....[49]....
        /*01c4*/ 	.word	0xffffffff


	//   ....[50]....
        /*01c8*/ 	.word	0xffffffff


	//   ....[51]....
        /*01cc*/ 	.word	0xffffffff


	//   ....[52]....
        /*01d0*/ 	.word	0xffffffff


	//   ....[53]....
        /*01d4*/ 	.word	0xffffffff


	//   ....[54]....
        /*01d8*/ 	.word	0xffffffff


	//   ....[55]....
        /*01dc*/ 	.word	0xffffffff


	//   ....[56]....
        /*01e0*/ 	.word	0xffffffff


	//   ....[57]....
        /*01e4*/ 	.word	0xffffffff


	//   ....[58]....
        /*01e8*/ 	.word	0xffffffff


	//   ....[59]....
        /*01ec*/ 	.word	0xffffffff


	//   ....[60]....
        /*01f0*/ 	.word	0xffffffff


	//   ....[61]....
        /*01f4*/ 	.word	0xffffffff


	//   ....[62]....
        /*01f8*/ 	.word	0xffffffff


	//   ....[63]....
        /*01fc*/ 	.word	0xffffffff


	//   ....[64]....
        /*0200*/ 	.word	0xffffffff


	//   ....[65]....
        /*0204*/ 	.word	0xffffffff


	//   ....[66]....
        /*0208*/ 	.word	0xffffffff


	//   ....[67]....
        /*020c*/ 	.word	0xffffffff


	//   ....[68]....
        /*0210*/ 	.word	0xffffffff


	//   ....[69]....
        /*0214*/ 	.word	0xffffffff


	//   ....[70]....
        /*0218*/ 	.word	0xffffffff


	//   ....[71]....
        /*021c*/ 	.word	0xffffffff


	//   ....[72]....
        /*0220*/ 	.word	0xffffffff


	//   ....[73]....
        /*0224*/ 	.word	0xffffffff


	//   ....[74]....
        /*0228*/ 	.word	0xffffffff


	//   ....[75]....
        /*022c*/ 	.word	0xffffffff


	//   ....[76]....
        /*0230*/ 	.word	0xffffffff


	//   ....[77]....
        /*0234*/ 	.word	0xffffffff


	//   ....[78]....
        /*0238*/ 	.word	0xffffffff


	//   ....[79]....
        /*023c*/ 	.word	0xffffffff


	//   ....[80]....
        /*0240*/ 	.word	0xffffffff


	//   ....[81]....
        /*0244*/ 	.word	0xffffffff


	//   ....[82]....
        /*0248*/ 	.word	0xffffffff


	//   ....[83]....
        /*024c*/ 	.word	0xffffffff


	//   ....[84]....
        /*0250*/ 	.word	0xffffffff


	//   ....[85]....
        /*0254*/ 	.word	0xffffffff


	//   ....[86]....
        /*0258*/ 	.word	0xffffffff


	//   ....[87]....
        /*025c*/ 	.word	0xffffffff


	//   ....[88]....
        /*0260*/ 	.word	0xffffffff


	//   ....[89]....
        /*0264*/ 	.word	0xffffffff


	//   ....[90]....
        /*0268*/ 	.word	0xffffffff


	//   ....[91]....
        /*026c*/ 	.word	0xffffffff


	//   ....[92]....
        /*0270*/ 	.word	0xffffffff


	//   ....[93]....
        /*0274*/ 	.word	0xffffffff


	//   ....[94]....
        /*0278*/ 	.word	0xffffffff


	//   ....[95]....
        /*027c*/ 	.word	0xffffffff


	//   ....[96]....
        /*0280*/ 	.word	0x0500000f


	//   ....[97]....
        /*0284*/ 	.word	0x0500000f


	//   ....[98]....
        /*0288*/ 	.word	0x0500000f


	//   ....[99]....
        /*028c*/ 	.word	0x0500000f


	//   ....[100]....
        /*0290*/ 	.word	0x0500000f


	//   ....[101]....
        /*0294*/ 	.word	0x0500000f


	//   ....[102]....
        /*0298*/ 	.word	0x0500000f


	//   ....[103]....
        /*029c*/ 	.word	0x0500000f


	//   ....[104]....
        /*02a0*/ 	.word	0x0500000f


	//   ....[105]....
        /*02a4*/ 	.word	0x0500000f


	//   ....[106]....
        /*02a8*/ 	.word	0x0500000f


	//   ....[107]....
        /*02ac*/ 	.word	0x0500000f


	//   ....[108]....
        /*02b0*/ 	.word	0x0500000f


	//   ....[109]....
        /*02b4*/ 	.word	0x0500000f


	//   ....[110]....
        /*02b8*/ 	.word	0x0500000f


	//   ....[111]....
        /*02bc*/ 	.word	0x0500000f


	//   ....[112]....
        /*02c0*/ 	.word	0x0500000f


	//   ....[113]....
        /*02c4*/ 	.word	0x0500000f


	//   ....[114]....
        /*02c8*/ 	.word	0x0500000f


	//   ....[115]....
        /*02cc*/ 	.word	0x0500000f


	//   ....[116]....
        /*02d0*/ 	.word	0x0500000f


	//   ....[117]....
        /*02d4*/ 	.word	0x0500000f


	//   ....[118]....
        /*02d8*/ 	.word	0x0500000f


	//   ....[119]....
        /*02dc*/ 	.word	0x0500000f


	//   ....[120]....
        /*02e0*/ 	.word	0x0500000f


	//   ....[121]....
        /*02e4*/ 	.word	0x0500000f


	//   ....[122]....
        /*02e8*/ 	.word	0x0500000f


	//   ....[123]....
        /*02ec*/ 	.word	0x0500000f


	//   ....[124]....
        /*02f0*/ 	.word	0x0500000f


	//   ....[125]....
        /*02f4*/ 	.word	0x0500000f


	//   ....[126]....
        /*02f8*/ 	.word	0x0500000f


	//   ....[127]....
        /*02fc*/ 	.word	0x0500000f


	//   ....[128]....
        /*0300*/ 	.word	0x0500000f


	//   ....[129]....
        /*0304*/ 	.word	0x0500000f


	//   ....[130]....
        /*0308*/ 	.word	0x0500000f


	//   ....[131]....
        /*030c*/ 	.word	0x0500000f


	//   ....[132]....
        /*0310*/ 	.word	0x0500000f


	//   ....[133]....
        /*0314*/ 	.word	0x0500000f


	//   ....[134]....
        /*0318*/ 	.word	0x0500000f


	//   ....[135]....
        /*031c*/ 	.word	0x0500000f


	//   ....[136]....
        /*0320*/ 	.word	0x0500000f


	//   ....[137]....
        /*0324*/ 	.word	0x0500000f


	//   ....[138]....
        /*0328*/ 	.word	0x0500000f


	//   ....[139]....
        /*032c*/ 	.word	0x0500000f


	//   ....[140]....
        /*0330*/ 	.word	0x0500000f


	//   ....[141]....
        /*0334*/ 	.word	0x0500000f


	//   ....[142]....
        /*0338*/ 	.word	0x0500000f


	//----- nvinfo : EIATTR_COOP_GROUP_INSTR_OFFSETS
	.align		4
.L_171:
        /*033c*/ 	.byte	0x04, 0x28
        /*033e*/ 	.short	(.L_173 - .L_172)


	//   ....[0]....
.L_172:
        /*0340*/ 	.word	0x00000080


	//   ....[1]....
        /*0344*/ 	.word	0x00000090


	//   ....[2]....
        /*0348*/ 	.word	0x000002d0


	//   ....[3]....
        /*034c*/ 	.word	0x00000430


	//   ....[4]....
        /*0350*/ 	.word	0x00000550


	//   ....[5]....
        /*0354*/ 	.word	0x000006b0


	//   ....[6]....
        /*0358*/ 	.word	0x00001870


	//   ....[7]....
        /*035c*/ 	.word	0x000020a0


	//   ....[8]....
        /*0360*/ 	.word	0x00002aa0


	//   ....[9]....
        /*0364*/ 	.word	0x00003e10


	//   ....[10]....
        /*0368*/ 	.word	0x00003f20


	//   ....[11]....
        /*036c*/ 	.word	0x00004760


	//   ....[12]....
        /*0370*/ 	.word	0x000047c0


	//   ....[13]....
        /*0374*/ 	.word	0x00005390


	//   ....[14]....
        /*0378*/ 	.word	0x00006280


	//   ....[15]....
        /*037c*/ 	.word	0x00006ba0


	//   ....[16]....
        /*0380*/ 	.word	0x00007780


	//   ....[17]....
        /*0384*/ 	.word	0x00007880


	//   ....[18]....
        /*0388*/ 	.word	0x00008060


	//   ....[19]....
        /*038c*/ 	.word	0x00008110


	//   ....[20]....
        /*0390*/ 	.word	0x00009170


	//   ....[21]....
        /*0394*/ 	.word	0x0000a930


	//   ....[22]....
        /*0398*/ 	.word	0x0000a950


	//   ....[23]....
        /*039c*/ 	.word	0x0000a980


	//   ....[24]....
        /*03a0*/ 	.word	0x0000a990


	//   ....[25]....
        /*03a4*/ 	.word	0x0000bce0


	//   ....[26]....
        /*03a8*/ 	.word	0x0000c8b0


	//   ....[27]....
        /*03ac*/ 	.word	0x0000d1b0


	//   ....[28]....
        /*03b0*/ 	.word	0x0000dd90


	//   ....[29]....
        /*03b4*/ 	.word	0x0000de90


	//   ....[30]....
        /*03b8*/ 	.word	0x0000e690


	//   ....[31]....
        /*03bc*/ 	.word	0x0000e730


	//   ....[32]....
        /*03c0*/ 	.word	0x0000f780


	//   ....[33]....
        /*03c4*/ 	.word	0x0000f890


	//   ....[34]....
        /*03c8*/ 	.word	0x0000f8f0


	//   ....[35]....
        /*03cc*/ 	.word	0x0000f9c0


	//   ....[36]....
        /*03d0*/ 	.word	0x0000f9f0


	//   ....[37]....
        /*03d4*/ 	.word	0x00010930


	//   ....[38]....
        /*03d8*/ 	.word	0x00010960


	//   ....[39]....
        /*03dc*/ 	.word	0x00010990


	//   ....[40]....
        /*03e0*/ 	.word	0x000109c0


	//   ....[41]....
        /*03e4*/ 	.word	0x00010ed0


	//   ....[42]....
        /*03e8*/ 	.word	0x00010ef0


	//   ....[43]....
        /*03ec*/ 	.word	0x00011000


	//   ....[44]....
        /*03f0*/ 	.word	0x00011020


	//   ....[45]....
        /*03f4*/ 	.word	0x000116c0


	//   ....[46]....
        /*03f8*/ 	.word	0x000116d0


	//   ....[47]....
        /*03fc*/ 	.word	0x000117d0


	//   ....[48]....
        /*0400*/ 	.word	0x000117f0


	//   ....[49]....
        /*0404*/ 	.word	0x000119b0


	//   ....[50]....
        /*0408*/ 	.word	0x00013310


	//   ....[51]....
        /*040c*/ 	.word	0x00013330


	//   ....[52]....
        /*0410*/ 	.word	0x00013340


	//   ....[53]....
        /*0414*/ 	.word	0x000133e0


	//   ....[54]....
        /*0418*/ 	.word	0x00013400


	//   ....[55]....
        /*041c*/ 	.word	0x000134a0


	//   ....[56]....
        /*0420*/ 	.word	0x000134c0


	//   ....[57]....
        /*0424*/ 	.word	0x000134d0


	//   ....[58]....
        /*0428*/ 	.word	0x00013d60


	//   ....[59]....
        /*042c*/ 	.word	0x00013d80


	//   ....[60]....
        /*0430*/ 	.word	0x00013db0


	//   ....[61]....
        /*0434*/ 	.word	0x00013e60


	//   ....[62]....
        /*0438*/ 	.word	0x00013e70


	//   ....[63]....
        /*043c*/ 	.word	0x00013f10


	//   ....[64]....
        /*0440*/ 	.word	0x00013f20


	//   ....[65]....
        /*0444*/ 	.word	0x00013f30


	//   ....[66]....
        /*0448*/ 	.word	0x00013f40


	//   ....[67]....
        /*044c*/ 	.word	0x00014000


	//   ....[68]....
        /*0450*/ 	.word	0x00014020


	//   ....[69]....
        /*0454*/ 	.word	0x00014080


	//   ....[70]....
        /*0458*/ 	.word	0x000148c0


	//   ....[71]....
        /*045c*/ 	.word	0x000148d0


	//   ....[72]....
        /*0460*/ 	.word	0x000148f0


	//   ....[73]....
        /*0464*/ 	.word	0x00014970


	//   ....[74]....
        /*0468*/ 	.word	0x00014980


	//   ....[75]....
        /*046c*/ 	.word	0x000149e0


	//   ....[76]....
        /*0470*/ 	.word	0x00014a10


	//   ....[77]....
        /*0474*/ 	.word	0x00014a50


	//   ....[78]....
        /*0478*/ 	.word	0x00014d50


	//   ....[79]....
        /*047c*/ 	.word	0x00014d70


	//   ....[80]....
        /*0480*/ 	.word	0x00014e10


	//   ....[81]....
        /*0484*/ 	.word	0x00014e20


	//   ....[82]....
        /*0488*/ 	.word	0x00014eb0


	//   ....[83]....
        /*048c*/ 	.word	0x00014ec0


	//   ....[84]....
        /*0490*/ 	.word	0x00014ed0


	//   ....[85]....
        /*0494*/ 	.word	0x00014f60


	//   ....[86]....
        /*0498*/ 	.word	0x00015580


	//   ....[87]....
        /*049c*/ 	.word	0x00015590


	//   ....[88]....
        /*04a0*/ 	.word	0x000155e0


	//   ....[89]....
        /*04a4*/ 	.word	0x00015620


	//   ....[90]....
        /*04a8*/ 	.word	0x00015680


	//   ....[91]....
        /*04ac*/ 	.word	0x000156a0


	//   ....[92]....
        /*04b0*/ 	.word	0x00015720


	//   ....[93]....
        /*04b4*/ 	.word	0x00015740


	//   ....[94]....
        /*04b8*/ 	.word	0x00015aa0


	//   ....[95]....
        /*04bc*/ 	.word	0x00015c90


	//   ....[96]....
        /*04c0*/ 	.word	0x000162e0


	//   ....[97]....
        /*04c4*/ 	.word	0x000163c0


	//   ....[98]....
        /*04c8*/ 	.word	0x00016460


	//   ....[99]....
        /*04cc*/ 	.word	0x000164c0


	//   ....[100]....
        /*04d0*/ 	.word	0x000165d0


	//   ....[101]....
        /*04d4*/ 	.word	0x00016640


	//   ....[102]....
        /*04d8*/ 	.word	0x00016750


	//   ....[103]....
        /*04dc*/ 	.word	0x000167c0


	//   ....[104]....
        /*04e0*/ 	.word	0x000168c0


	//   ....[105]....
        /*04e4*/ 	.word	0x00016950


	//   ....[106]....
        /*04e8*/ 	.word	0x000169c0


	//   ....[107]....
        /*04ec*/ 	.word	0x00016a20


	//   ....[108]....
        /*04f0*/ 	.word	0x00016b30


	//   ....[109]....
        /*04f4*/ 	.word	0x00016b90


	//   ....[110]....
        /*04f8*/ 	.word	0x00016cb0


	//   ....[111]....
        /*04fc*/ 	.word	0x00016d10


	//   ....[112]....
        /*0500*/ 	.word	0x00016db0


	//   ....[113]....
        /*0504*/ 	.word	0x00016e80


	//   ....[114]....
        /*0508*/ 	.word	0x00016fa0


	//   ....[115]....
        /*050c*/ 	.word	0x00017000


	//   ....[116]....
        /*0510*/ 	.word	0x000170f0


	//   ....[117]....
        /*0514*/ 	.word	0x00017220


	//   ....[118]....
        /*0518*/ 	.word	0x000172d0


	//   ....[119]....
        /*051c*/ 	.word	0x00017350


	//   ....[120]....
        /*0520*/ 	.word	0x00017430


	//   ....[121]....
        /*0524*/ 	.word	0x00017490


	//   ....[122]....
        /*0528*/ 	.word	0x00017560


	//   ....[123]....
        /*052c*/ 	.word	0x000175c0


	//   ....[124]....
        /*0530*/ 	.word	0x00017690


	//   ....[125]....
        /*0534*/ 	.word	0x00017780


	//   ....[126]....
        /*0538*/ 	.word	0x00017820


	//   ....[127]....
        /*053c*/ 	.word	0x00017880


	//   ....[128]....
        /*0540*/ 	.word	0x00017980


	//   ....[129]....
        /*0544*/ 	.word	0x000179e0


	//   ....[130]....
        /*0548*/ 	.word	0x00017ae0


	//   ....[131]....
        /*054c*/ 	.word	0x00017b40


	//   ....[132]....
        /*0550*/ 	.word	0x00017c10


	//   ....[133]....
        /*0554*/ 	.word	0x00017d60


	//   ....[134]....
        /*0558*/ 	.word	0x00017e00


	//   ....[135]....
        /*055c*/ 	.word	0x00017e90


	//   ....[136]....
        /*0560*/ 	.word	0x00017f90


	//   ....[137]....
        /*0564*/ 	.word	0x00017ff0


	//   ....[138]....
        /*0568*/ 	.word	0x000180e0


	//   ....[139]....
        /*056c*/ 	.word	0x00018140


	//   ....[140]....
        /*0570*/ 	.word	0x00018200


	//   ....[141]....
        /*0574*/ 	.word	0x000182f0


	//   ....[142]....
        /*0578*/ 	.word	0x00018410


	//----- nvinfo : EIATTR_REG_RECONFIG
	.align		4
.L_173:
        /*057c*/ 	.byte	0x01, 0x54
	.zero		2


	//----- nvinfo : EIATTR_SYSCALL_OFFSETS
	.align		4
        /*0580*/ 	.byte	0x04, 0x46
        /*0582*/ 	.short	(.L_175 - .L_174)


	//   ....[0]....
.L_174:
        /*0584*/ 	.word	0x00001a60


	//   ....[1]....
        /*0588*/ 	.word	0x000128e0


	//   ....[2]....
        /*058c*/ 	.word	0x00012a30


	//   ....[3]....
        /*0590*/ 	.word	0x00012b20


	//   ....[4]....
        /*0594*/ 	.word	0x00013830


	//----- nvinfo : EIATTR_MBARRIER_INSTR_OFFSETS
	.align		4
.L_175:
        /*0598*/ 	.byte	0x04, 0x39
        /*059a*/ 	.short	(.L_177 - .L_176)


	//   ....[0]....
.L_176:
        /*059c*/ 	.word	0x00000180
        /*05a0*/ 	.word	0x000000ff
        /*05a4*/ 	.word	0x0002d800
        /*05a8*/ 	.short	0x0100
        /*05aa*/ 	.byte	0x08
	.zero		1


	//   ....[1]....
        /*05ac*/ 	.word	0x00000190
        /*05b0*/ 	.word	0x000000ff
        /*05b4*/ 	.word	0x0002d820
        /*05b8*/ 	.short	0x0100
        /*05ba*/ 	.byte	0x08
	.zero		1


	//   ....[2]....
        /*05bc*/ 	.word	0x00000280
        /*05c0*/ 	.word	0x000000ff
        /*05c4*/ 	.word	0x0002d830
        /*05c8*/ 	.short	0x0100
        /*05ca*/ 	.byte	0x08
	.zero		1


	//   ....[3]....
        /*05cc*/ 	.word	0x00000290
        /*05d0*/ 	.word	0x000000ff
        /*05d4*/ 	.word	0x0002d840
        /*05d8*/ 	.short	0x0100
        /*05da*/ 	.byte	0x08
	.zero		1


	//   ....[4]....
        /*05dc*/ 	.word	0x000002a0
        /*05e0*/ 	.word	0x000000ff
        /*05e4*/ 	.word	0x0002d838
        /*05e8*/ 	.short	0x0100
        /*05ea*/ 	.byte	0x08
	.zero		1


	//   ....[5]....
        /*05ec*/ 	.word	0x000002b0
        /*05f0*/ 	.word	0x000000ff
        /*05f4*/ 	.word	0x0002d848
        /*05f8*/ 	.short	0x0100
        /*05fa*/ 	.byte	0x08
	.zero		1


	//   ....[6]....
        /*05fc*/ 	.word	0x000003e0
        /*0600*/ 	.word	0x000000ff
        /*0604*/ 	.word	0x0002d850
        /*0608*/ 	.short	0x0100
        /*060a*/ 	.byte	0x08
	.zero		1


	//   ....[7]....
        /*060c*/ 	.word	0x000003f0
        /*0610*/ 	.word	0x000000ff
        /*0614*/ 	.word	0x0002d860
        /*0618*/ 	.short	0x0100
        /*061a*/ 	.byte	0x08
	.zero		1


	//   ....[8]....
        /*061c*/ 	.word	0x00000400
        /*0620*/ 	.word	0x000000ff
        /*0624*/ 	.word	0x0002d858
        /*0628*/ 	.short	0x0100
        /*062a*/ 	.byte	0x08
	.zero		1


	//   ....[9]....
        /*062c*/ 	.word	0x00000410
        /*0630*/ 	.word	0x000000ff
        /*0634*/ 	.word	0x0002d868
        /*0638*/ 	.short	0x0100
        /*063a*/ 	.byte	0x08
	.zero		1


	//   ....[10]....
        /*063c*/ 	.word	0x00000500
        /*0640*/ 	.word	0x000000ff
        /*0644*/ 	.word	0x0002d870
        /*0648*/ 	.short	0x0100
        /*064a*/ 	.byte	0x06
	.zero		1


	//   ....[11]....
        /*064c*/ 	.word	0x00000510
        /*0650*/ 	.word	0x000000ff
        /*0654*/ 	.word	0x0002d880
        /*0658*/ 	.short	0x0100
        /*065a*/ 	.byte	0x06
	.zero		1


	//   ....[12]....
        /*065c*/ 	.word	0x00000520
        /*0660*/ 	.word	0x000000ff
        /*0664*/ 	.word	0x0002d878
        /*0668*/ 	.short	0x0100
        /*066a*/ 	.byte	0x06
	.zero		1


	//   ....[13]....
        /*066c*/ 	.word	0x00000530
        /*0670*/ 	.word	0x000000ff
        /*0674*/ 	.word	0x0002d888
        /*0678*/ 	.short	0x0100
        /*067a*/ 	.byte	0x06
	.zero		1


	//   ....[14]....
        /*067c*/ 	.word	0x00000660
        /*0680*/ 	.word	0x000000ff
        /*0684*/ 	.word	0x0002d890
        /*0688*/ 	.short	0x0100
        /*068a*/ 	.byte	0x08
	.zero		1


	//   ....[15]....
        /*068c*/ 	.word	0x00000670
        /*0690*/ 	.word	0x000000ff
        /*0694*/ 	.word	0x0002d8a0
        /*0698*/ 	.short	0x0100
        /*069a*/ 	.byte	0x08
	.zero		1


	//   ....[16]....
        /*069c*/ 	.word	0x00000680
        /*06a0*/ 	.word	0x000000ff
        /*06a4*/ 	.word	0x0002d898
        /*06a8*/ 	.short	0x0100
        /*06aa*/ 	.byte	0x08
	.zero		1


	//   ....[17]....
        /*06ac*/ 	.word	0x00000690
        /*06b0*/ 	.word	0x000000ff
        /*06b4*/ 	.word	0x0002d8a8
        /*06b8*/ 	.short	0x0100
        /*06ba*/ 	.byte	0x08
	.zero		1


	//   ....[18]....
        /*06bc*/ 	.word	0x000007d0
        /*06c0*/ 	.word	0x000000ff
        /*06c4*/ 	.word	0x0002d8b0
        /*06c8*/ 	.short	0x0100
        /*06ca*/ 	.byte	0x08
	.zero		1


	//   ....[19]....
        /*06cc*/ 	.word	0x000007e0
        /*06d0*/ 	.word	0x000000ff
        /*06d4*/ 	.word	0x0002d8c0
        /*06d8*/ 	.short	0x0100
        /*06da*/ 	.byte	0x08
	.zero		1


	//   ....[20]....
        /*06dc*/ 	.word	0x000007f0
        /*06e0*/ 	.word	0x000000ff
        /*06e4*/ 	.word	0x0002d8b8
        /*06e8*/ 	.short	0x0100
        /*06ea*/ 	.byte	0x08
	.zero		1


	//   ....[21]....
        /*06ec*/ 	.word	0x00000800
        /*06f0*/ 	.word	0x000000ff
        /*06f4*/ 	.word	0x0002d8c8
        /*06f8*/ 	.short	0x0100
        /*06fa*/ 	.byte	0x08
	.zero		1


	//   ....[22]....
        /*06fc*/ 	.word	0x00001ae0
        /*0700*/ 	.word	0x000000ff
        /*0704*/ 	.word	0x0002d800
        /*0708*/ 	.short	0x010a
        /*070a*/ 	.byte	0x28
	.zero		1


	//   ....[23]....
        /*070c*/ 	.word	0x00001b60
        /*0710*/ 	.word	0x00000006
        /*0714*/ 	.word	0x0002d830
        /*0718*/ 	.short	0x010a
        /*071a*/ 	.byte	0x3f
	.zero		1


	//   ....[24]....
        /*071c*/ 	.word	0x00001ba0
        /*0720*/ 	.word	0x00000006
        /*0724*/ 	.word	0x0002d830
        /*0728*/ 	.short	0x010a
        /*072a*/ 	.byte	0x3f
	.zero		1


	//   ....[25]....
        /*072c*/ 	.word	0x00002450
        /*0730*/ 	.word	0x000000ff
        /*0734*/ 	.word	0x00000000
        /*0738*/ 	.short	0x0101
        /*073a*/ 	.byte	0x06
	.zero		1


	//   ....[26]....
        /*073c*/ 	.word	0x00005850
        /*0740*/ 	.word	0x000000ff
        /*0744*/ 	.word	0x0002d830
        /*0748*/ 	.short	0x010a
        /*074a*/ 	.byte	0x06
	.zero		1


	//   ....[27]....
        /*074c*/ 	.word	0x00005890
        /*0750*/ 	.word	0x000000ff
        /*0754*/ 	.word	0x0002d830
        /*0758*/ 	.short	0x010a
        /*075a*/ 	.byte	0x06
	.zero		1


	//   ....[28]....
        /*075c*/ 	.word	0x00005b60
        /*0760*/ 	.word	0x000000ff
        /*0764*/ 	.word	0x0002d850
        /*0768*/ 	.short	0x010a
        /*076a*/ 	.byte	0x06
	.zero		1


	//   ....[29]....
        /*076c*/ 	.word	0x00005ba0
        /*0770*/ 	.word	0x000000ff
        /*0774*/ 	.word	0x0002d850
        /*0778*/ 	.short	0x010a
        /*077a*/ 	.byte	0x06
	.zero		1


	//   ....[30]....
        /*077c*/ 	.word	0x000065a0
        /*0780*/ 	.word	0x000000ff
        /*0784*/ 	.word	0x00000000
        /*0788*/ 	.short	0x0101
        /*078a*/ 	.byte	0x06
	.zero		1


	//   ....[31]....
        /*078c*/ 	.word	0x00008c10
        /*0790*/ 	.word	0x000000ff
        /*0794*/ 	.word	0x00000000
        /*0798*/ 	.short	0x0101
        /*079a*/ 	.byte	0x06
	.zero		1


	//   ....[32]....
        /*079c*/ 	.word	0x00009530
        /*07a0*/ 	.word	0x000000ff
        /*07a4*/ 	.word	0x0002d830
        /*07a8*/ 	.short	0x010a
        /*07aa*/ 	.byte	0x06
	.zero		1


	//   ....[33]....
        /*07ac*/ 	.word	0x00009570
        /*07b0*/ 	.word	0x000000ff
        /*07b4*/ 	.word	0x0002d830
        /*07b8*/ 	.short	0x010a
        /*07ba*/ 	.byte	0x06
	.zero		1


	//   ....[34]....
        /*07bc*/ 	.word	0x00009840
        /*07c0*/ 	.word	0x000000ff
        /*07c4*/ 	.word	0x0002d850
        /*07c8*/ 	.short	0x010a
        /*07ca*/ 	.byte	0x06
	.zero		1


	//   ....[35]....
        /*07cc*/ 	.word	0x00009880
        /*07d0*/ 	.word	0x000000ff
        /*07d4*/ 	.word	0x0002d850
        /*07d8*/ 	.short	0x010a
        /*07da*/ 	.byte	0x06
	.zero		1


	//   ....[36]....
        /*07dc*/ 	.word	0x0000a1c0
        /*07e0*/ 	.word	0x000000ff
        /*07e4*/ 	.word	0x00000000
        /*07e8*/ 	.short	0x0101
        /*07ea*/ 	.byte	0x06
	.zero		1


	//   ....[37]....
        /*07ec*/ 	.word	0x0000b780
        /*07f0*/ 	.word	0x000000ff
        /*07f4*/ 	.word	0x00000000
        /*07f8*/ 	.short	0x0101
        /*07fa*/ 	.byte	0x06
	.zero		1


	//   ....[38]....
        /*07fc*/ 	.word	0x0000bea0
        /*0800*/ 	.word	0x000000ff
        /*0804*/ 	.word	0x0002d830
        /*0808*/ 	.short	0x010a
        /*080a*/ 	.byte	0x06
	.zero		1


	//   ....[39]....
        /*080c*/ 	.word	0x0000bee0
        /*0810*/ 	.word	0x000000ff
        /*0814*/ 	.word	0x0002d830
        /*0818*/ 	.short	0x010a
        /*081a*/ 	.byte	0x06
	.zero		1


	//   ....[40]....
        /*081c*/ 	.word	0x0000c1b0
        /*0820*/ 	.word	0x000000ff
        /*0824*/ 	.word	0x0002d850
        /*0828*/ 	.short	0x010a
        /*082a*/ 	.byte	0x06
	.zero		1


	//   ....[41]....
        /*082c*/ 	.word	0x0000c1f0
        /*0830*/ 	.word	0x000000ff
        /*0834*/ 	.word	0x0002d850
        /*0838*/ 	.short	0x010a
        /*083a*/ 	.byte	0x06
	.zero		1


	//   ....[42]....
        /*083c*/ 	.word	0x0000cbb0
        /*0840*/ 	.word	0x000000ff
        /*0844*/ 	.word	0x00000000
        /*0848*/ 	.short	0x0101
        /*084a*/ 	.byte	0x06
	.zero		1


	//   ....[43]....
        /*084c*/ 	.word	0x0000f220
        /*0850*/ 	.word	0x000000ff
        /*0854*/ 	.word	0x00000000
        /*0858*/ 	.short	0x0101
        /*085a*/ 	.byte	0x06
	.zero		1


	//   ....[44]....
        /*085c*/ 	.word	0x0000f800
        /*0860*/ 	.word	0x000000ff
        /*0864*/ 	.word	0x0002d850
        /*0868*/ 	.short	0x010a
        /*086a*/ 	.byte	0x08
	.zero		1


	//   ....[45]....
        /*086c*/ 	.word	0x0000f840
        /*0870*/ 	.word	0x000000ff
        /*0874*/ 	.word	0x0002d850
        /*0878*/ 	.short	0x010a
        /*087a*/ 	.byte	0x08
	.zero		1


	//   ....[46]....
        /*087c*/ 	.word	0x0000fed0
        /*0880*/ 	.word	0x000000ff
        /*0884*/ 	.word	0x00000000
        /*0888*/ 	.short	0x0101
        /*088a*/ 	.byte	0x08
	.zero		1


	//   ....[47]....
        /*088c*/ 	.word	0x00010f00
        /*0890*/ 	.word	0x000000ff
        /*0894*/ 	.word	0x00000000
        /*0898*/ 	.short	0x0101
        /*089a*/ 	.byte	0x05
	.zero		1


	//   ....[48]....
        /*089c*/ 	.word	0x00013090
        /*08a0*/ 	.word	0x00000006
        /*08a4*/ 	.word	0x0002d840
        /*08a8*/ 	.short	0x010a
        /*08aa*/ 	.byte	0x3f
	.zero		1


	//   ....[49]....
        /*08ac*/ 	.word	0x00013610
        /*08b0*/ 	.word	0x00000006
        /*08b4*/ 	.word	0x0002d830
        /*08b8*/ 	.short	0x0107
        /*08ba*/ 	.byte	0x3f
	.zero		1


	//   ....[50]....
        /*08bc*/ 	.word	0x000136e0
        /*08c0*/ 	.word	0x00000006
        /*08c4*/ 	.word	0x0002d830
        /*08c8*/ 	.short	0x0101
        /*08ca*/ 	.byte	0x3f
	.zero		1


	//   ....[51]....
        /*08cc*/ 	.word	0x000141d0
        /*08d0*/ 	.word	0x00000010
        /*08d4*/ 	.word	0x0002d800
        /*08d8*/ 	.short	0x0107
        /*08da*/ 	.byte	0x3f
	.zero		1


	//   ....[52]....
        /*08dc*/ 	.word	0x000142c0
        /*08e0*/ 	.word	0x00000010
        /*08e4*/ 	.word	0x0002d800
        /*08e8*/ 	.short	0x0101
        /*08ea*/ 	.byte	0x3f
	.zero		1


	//   ....[53]....
        /*08ec*/ 	.word	0x000142e0
        /*08f0*/ 	.word	0x00000010
        /*08f4*/ 	.word	0x0002d820
        /*08f8*/ 	.short	0x010a
        /*08fa*/ 	.byte	0x3f
	.zero		1


	//   ....[54]....
        /*08fc*/ 	.word	0x00014680
        /*0900*/ 	.word	0x00000006
        /*0904*/ 	.word	0x0002d840
        /*0908*/ 	.short	0x010a
        /*090a*/ 	.byte	0x3f
	.zero		1


	//   ....[55]....
        /*090c*/ 	.word	0x00014af0
        /*0910*/ 	.word	0x00000006
        /*0914*/ 	.word	0x0002d830
        /*0918*/ 	.short	0x0107
        /*091a*/ 	.byte	0x3f
	.zero		1


	//   ....[56]....
        /*091c*/ 	.word	0x00014bb0
        /*0920*/ 	.word	0x00000006
        /*0924*/ 	.word	0x0002d830
        /*0928*/ 	.short	0x0101
        /*092a*/ 	.byte	0x3f
	.zero		1


	//   ....[57]....
        /*092c*/ 	.word	0x00014c10
        /*0930*/ 	.word	0x00000006
        /*0934*/ 	.word	0x0002d860
        /*0938*/ 	.short	0x010a
        /*093a*/ 	.byte	0x3f
	.zero		1


	//   ....[58]....
        /*093c*/ 	.word	0x00015050
        /*0940*/ 	.word	0x00000006
        /*0944*/ 	.word	0x0002d850
        /*0948*/ 	.short	0x0107
        /*094a*/ 	.byte	0x3f
	.zero		1


	//   ....[59]....
        /*094c*/ 	.word	0x00015220
        /*0950*/ 	.word	0x00000006
        /*0954*/ 	.word	0x0002d850
        /*0958*/ 	.short	0x0101
        /*095a*/ 	.byte	0x3f
	.zero		1


	//   ....[60]....
        /*095c*/ 	.word	0x00015430
        /*0960*/ 	.word	0x00000004
        /*0964*/ 	.word	0x0002d860
        /*0968*/ 	.short	0x010a
        /*096a*/ 	.byte	0x3f
	.zero		1


	//   ....[61]....
        /*096c*/ 	.word	0x00015880
        /*0970*/ 	.word	0x00000004
        /*0974*/ 	.word	0x0002d850
        /*0978*/ 	.short	0x0107
        /*097a*/ 	.byte	0x3f
	.zero		1


	//   ....[62]....
        /*097c*/ 	.word	0x00015940
        /*0980*/ 	.word	0x00000004
        /*0984*/ 	.word	0x0002d850
        /*0988*/ 	.short	0x0101
        /*098a*/ 	.byte	0x3f
	.zero		1


	//   ....[63]....
        /*098c*/ 	.word	0x00015c10
        /*0990*/ 	.word	0x00000004
        /*0994*/ 	.word	0x0002d820
        /*0998*/ 	.short	0x010a
        /*099a*/ 	.byte	0x3f
	.zero		1


	//   ....[64]....
        /*099c*/ 	.word	0x00015d90
        /*09a0*/ 	.word	0x00000005
        /*09a4*/ 	.word	0x0002d840
        /*09a8*/ 	.short	0x010a
        /*09aa*/ 	.byte	0x3f
	.zero		1


	//   ....[65]....
        /*09ac*/ 	.word	0x00015e30
        /*09b0*/ 	.word	0x00000017
        /*09b4*/ 	.word	0x0002d840
        /*09b8*/ 	.short	0x010a
        /*09ba*/ 	.byte	0x3f
	.zero		1


	//   ....[66]....
        /*09bc*/ 	.word	0x00015e70
        /*09c0*/ 	.word	0x00000005
        /*09c4*/ 	.word	0x0002d860
        /*09c8*/ 	.short	0x010a
        /*09ca*/ 	.byte	0x3f
	.zero		1


	//   ....[67]....
        /*09cc*/ 	.word	0x00015eb0
        /*09d0*/ 	.word	0x00000017
        /*09d4*/ 	.word	0x0002d860
        /*09d8*/ 	.short	0x010a
        /*09da*/ 	.byte	0x3f
	.zero		1


	//   ....[68]....
        /*09dc*/ 	.word	0x00015f20
        /*09e0*/ 	.word	0x00000003
        /*09e4*/ 	.word	0x0002d800
        /*09e8*/ 	.short	0x010a
        /*09ea*/ 	.byte	0x3f
	.zero		1


	//   ....[69]....
        /*09ec*/ 	.word	0x00015f70
        /*09f0*/ 	.word	0x00000006
        /*09f4*/ 	.word	0x0002d830
        /*09f8*/ 	.short	0x010a
        /*09fa*/ 	.byte	0x3f
	.zero		1


	//   ....[70]....
        /*09fc*/ 	.word	0x00015fd0
        /*0a00*/ 	.word	0x00000007
        /*0a04*/ 	.word	0x0002d830
        /*0a08*/ 	.short	0x010a
        /*0a0a*/ 	.byte	0x3f
	.zero		1


	//   ....[71]....
        /*0a0c*/ 	.word	0x00016030
        /*0a10*/ 	.word	0x00000007
        /*0a14*/ 	.word	0x0002d850
        /*0a18*/ 	.short	0x010a
        /*0a1a*/ 	.byte	0x3f
	.zero		1


	//   ....[72]....
        /*0a1c*/ 	.word	0x00016090
        /*0a20*/ 	.word	0x00000008
        /*0a24*/ 	.word	0x0002d830
        /*0a28*/ 	.short	0x010a
        /*0a2a*/ 	.byte	0x3f
	.zero		1


	//   ....[73]....
        /*0a2c*/ 	.word	0x000160f0
        /*0a30*/ 	.word	0x00000008
        /*0a34*/ 	.word	0x0002d850
        /*0a38*/ 	.short	0x010a
        /*0a3a*/ 	.byte	0x3f
	.zero		1


	//   ....[74]....
        /*0a3c*/ 	.word	0x00016150
        /*0a40*/ 	.word	0x00000006
        /*0a44*/ 	.word	0x0002d830
        /*0a48*/ 	.short	0x010a
        /*0a4a*/ 	.byte	0x3f
	.zero		1


	//   ....[75]....
        /*0a4c*/ 	.word	0x000161b0
        /*0a50*/ 	.word	0x00000006
        /*0a54*/ 	.word	0x0002d850
        /*0a58*/ 	.short	0x010a
        /*0a5a*/ 	.byte	0x3f
	.zero		1


	//   ....[76]....
        /*0a5c*/ 	.word	0x00016210
        /*0a60*/ 	.word	0x00000004
        /*0a64*/ 	.word	0x0002d850
        /*0a68*/ 	.short	0x010a
        /*0a6a*/ 	.byte	0x3f
	.zero		1


	//   ....[77]....
        /*0a6c*/ 	.word	0x00016310
        /*0a70*/ 	.word	0x00000006
        /*0a74*/ 	.word	0x0002d840
        /*0a78*/ 	.short	0x010a
        /*0a7a*/ 	.byte	0x3f
	.zero		1


	//   ....[78]....
        /*0a7c*/ 	.word	0x00017120
        /*0a80*/ 	.word	0x00000010
        /*0a84*/ 	.word	0x0002d820
        /*0a88*/ 	.short	0x010a
        /*0a8a*/ 	.byte	0x3f
	.zero		1


	//   ....[79]....
        /*0a8c*/ 	.word	0x00017170
        /*0a90*/ 	.word	0x00000006
        /*0a94*/ 	.word	0x0002d840
        /*0a98*/ 	.short	0x010a
        /*0a9a*/ 	.byte	0x3f
	.zero		1


	//   ....[80]....
        /*0a9c*/ 	.word	0x000176d0
        /*0aa0*/ 	.word	0x00000006
        /*0aa4*/ 	.word	0x0002d860
        /*0aa8*/ 	.short	0x010a
        /*0aaa*/ 	.byte	0x3f
	.zero		1


	//   ....[81]....
        /*0aac*/ 	.word	0x00017cb0
        /*0ab0*/ 	.word	0x00000004
        /*0ab4*/ 	.word	0x0002d860
        /*0ab8*/ 	.short	0x010a
        /*0aba*/ 	.byte	0x3f
	.zero		1


	//   ....[82]....
        /*0abc*/ 	.word	0x00018330
        /*0ac0*/ 	.word	0x00000004
        /*0ac4*/ 	.word	0x0002d820
        /*0ac8*/ 	.short	0x010a
        /*0aca*/ 	.byte	0x3f
	.zero		1


	//   ....[83]....
        /*0acc*/ 	.word	0x000184d0
        /*0ad0*/ 	.word	0x00000005
        /*0ad4*/ 	.word	0x0002d840
        /*0ad8*/ 	.short	0x010a
        /*0ada*/ 	.byte	0x3f
	.zero		1


	//   ....[84]....
        /*0adc*/ 	.word	0x00018520
        /*0ae0*/ 	.word	0x00000017
        /*0ae4*/ 	.word	0x0002d840
        /*0ae8*/ 	.short	0x010a
        /*0aea*/ 	.byte	0x3f
	.zero		1


	//   ....[85]....
        /*0aec*/ 	.word	0x00018570
        /*0af0*/ 	.word	0x00000005
        /*0af4*/ 	.word	0x0002d860
        /*0af8*/ 	.short	0x010a
        /*0afa*/ 	.byte	0x3f
	.zero		1


	//----- nvinfo : EIATTR_NUM_MBARRIERS
	.align		4
.L_177:
        /*0afc*/ 	.byte	0x03, 0x38
        /*0afe*/ 	.short	0x0016


	//----- nvinfo : EIATTR_EXIT_INSTR_OFFSETS
	.align		4
        /*0b00*/ 	.byte	0x04, 0x1c
        /*0b02*/ 	.short	(.L_179 - .L_178)


	//   ....[0]....
.L_178:
        /*0b04*/ 	.word	0x00000970


	//   ....[1]....
        /*0b08*/ 	.word	0x00011920


	//   ....[2]....
        /*0b0c*/ 	.word	0x00015f00


	//----- nvinfo : EIATTR_MAX_THREADS
	.align		4
.L_179:
        /*0b10*/ 	.byte	0x04, 0x05
        /*0b12*/ 	.short	(.L_181 - .L_180)
.L_180:
        /*0b14*/ 	.word	0x00000200
        /*0b18*/ 	.word	0x00000001
        /*0b1c*/ 	.word	0x00000001


	//----- nvinfo : EIATTR_CRS_STACK_SIZE
	.align		4
.L_181:
        /*0b20*/ 	.byte	0x04, 0x1e
        /*0b22*/ 	.short	(.L_183 - .L_182)
.L_182:
        /*0b24*/ 	.word	0x00000000


	//----- nvinfo : EIATTR_CBANK_PARAM_SIZE
	.align		4
.L_183:
        /*0b28*/ 	.byte	0x03, 0x19
        /*0b2a*/ 	.short	0x0af0


	//----- nvinfo : EIATTR_PARAM_CBANK
	.align		4
        /*0b2c*/ 	.byte	0x04, 0x0a
        /*0b2e*/ 	.short	(.L_185 - .L_184)
	.align		4
.L_184:
        /*0b30*/ 	.word	index@(.nv.constant0._ZN7cutlass13device_kernelIN5flash11enable_sm90INS1_16FlashAttnFwdSm90INS1_25CollectiveMainloopFwdSm90ILi2EN4cute5tupleIJNS5_1CILi1EEES8_S8_EEENS6_IJNS7_ILi192EEENS7_ILi128EEENS7_ILi96EEEEEELi96ENS_6half_tEfNS_4arch4Sm90ELb0ELb1ELb1ELb0ELb1ELb0ELb0ELb0ELb1ELb1ELb0ELb0EEENS1_21CollectiveEpilogueFwdINS6_IJSA_SC_SB_EEES9_SE_SG_Li384ELb0ELb1ELb0ELb0EEENS1_30DynamicPersistentTileSchedulerILi384ELi128ELb0ELb1ELb1EEEEEEEEEvNT_6ParamsE)
        /*0b34*/ 	.short	0x0210
        /*0b36*/ 	.short	0x0af0


	//----- nvinfo : EIATTR_SW_WAR
	.align		4
.L_185:
        /*0b38*/ 	.byte	0x04, 0x36
        /*0b3a*/ 	.short	(.L_187 - .L_186)
.L_186:
        /*0b3c*/ 	.word	0x00000008
.L_187:


//--------------------- .nv.info._ZN7cutlass13device_kernelIN5flash11enable_sm90INS1_16FlashAttnFwdSm90INS1_25CollectiveMainloopFwdSm90ILi2EN4cute5tupleIJNS5_1CILi1EEES8_S8_EEENS6_IJNS7_ILi192EEENS7_ILi128EEENS7_ILi96EEEEEELi96ENS_6half_tEfNS_4arch4Sm90ELb0ELb1ELb1ELb1ELb1ELb0ELb0ELb0ELb1ELb1ELb0ELb0EEENS1_21CollectiveEpilogueFwdINS6_IJSA_SC_SB_EEES9_SE_SG_Li384ELb1ELb1ELb0ELb0EEENS1_36VarlenDynamicPersistentTileSchedulerILi192ELi128ELi384ELi128ELb0ELb1ELb1ELb1ELb0ELb1EEEEEEEEEvNT_6ParamsE --------------------------
	.section	.nv.info._ZN7cutlass13device_kernelIN5flash11enable_sm90INS1_16FlashAttnFwdSm90INS1_25CollectiveMainloopFwdSm90ILi2EN4cute5tupleIJNS5_1CILi1EEES8_S8_EEENS6_IJNS7_ILi192EEENS7_ILi128EEENS7_ILi96EEEEEELi96ENS_6half_tEfNS_4arch4Sm90ELb0ELb1ELb1ELb1ELb1ELb0ELb0ELb0ELb1ELb1ELb0ELb0EEENS1_21CollectiveEpilogueFwdINS6_IJSA_SC_SB_EEES9_SE_SG_Li384ELb1ELb1ELb0ELb0EEENS1_36VarlenDynamicPersistentTileSchedulerILi192ELi128ELi384ELi128ELb0ELb1ELb1ELb1ELb0ELb1EEEEEEEEEvNT_6ParamsE,"",@"SHT_CUDA_INFO"
	.sectionflags	@""
	.align	4


	//----- nvinfo : EIATTR_CUDA_API_VERSION
	.align		4
        /*0000*/ 	.byte	0x04, 0x37
        /*0002*/ 	.short	(.L_189 - .L_188)
.L_188:
        /*0004*/ 	.word	0x00000082


	//----- nvinfo : EIATTR_KPARAM_INFO
	.align		4
.L_189:
        /*0008*/ 	.byte	0x04, 0x17
        /*000a*/ 	.short	(.L_191 - .L_190)
.L_190:
        /*000c*/ 	.word	0x00000000
        /*0010*/ 	.short	0x0000
        /*0012*/ 	.short	0x0070
        /*0014*/ 	.byte	0x00, 0xf0, 0x01, 0x2a


	//----- nvinfo : EIATTR_SPARSE_MMA_MASK
	.align		4
.L_191:
        /*0018*/ 	.byte	0x03, 0x50
        /*001a*/ 	.short	0x0000


	//----- nvinfo : EIATTR_MAXREG_COUNT
	.align		4
        /*001c*/ 	.byte	0x03, 0x1b
        /*001e*/ 	.short	0x0080


	//----- nvinfo : EIATTR_NUM_BARRIERS
	.align		4
        /*0020*/ 	.byte	0x02, 0x4c
        /*0022*/ 	.byte	0x10
	.zero		1


	//----- nvinfo : EIATTR_EXTERNS
	.align		4
        /*0024*/ 	.byte	0x04, 0x0f
        /*0026*/ 	.short	(.L_193 - .L_192)


	//   ....[0]....
	.align		4
.L_192:
        /*0028*/ 	.word	index@(__assertfail)


	//----- nvinfo : EIATTR_ANNOTATIONS
	.align		4
.L_193:
        /*002c*/ 	.byte	0x04, 0x55
        /*002e*/ 	.short	(.L_195 - .L_194)


	//   ....[0]....
.L_194:
        /* <DEDUP_REMOVED lines=21> */


	//----- nvinfo : EIATTR_MERCURY_ISA_VERSION
	.align		4
.L_195:
        /*0168*/ 	.byte	0x03, 0x5f
        /*016a*/ 	.short	0x0101


	//----- nvinfo : EIATTR_UNUSED_LOAD_BYTE_OFFSET
	.align		4
        /*016c*/ 	.byte	0x04, 0x44
        /*016e*/ 	.short	(.L_197 - .L_196)


	//   ....[0]....
.L_196:
        /*0170*/ 	.word	0x00000980
        /*0174*/ 	.word	0x0000fff0


	//   ....[1]....
        /*0178*/ 	.word	0x00010300
        /*017c*/ 	.word	0x0000fff0


	//----- nvinfo : EIATTR_INT_WARP_WIDE_INSTR_OFFSETS
	.align		4
.L_197:
        /*0180*/ 	.byte	0x04, 0x31
        /*0182*/ 	.short	(.L_199 - .L_198)


	//   ....[0]....
.L_198:
        /*0184*/ 	.word	0x000000c0


	//   ....[1]....
        /*0188*/ 	.word	0x000000d0


	//   ....[2]....
        /*018c*/ 	.word	0x00000170


	//   ....[3]....
        /*0190*/ 	.word	0x000134c0


	//   ....[4]....
        /*0194*/ 	.word	0x00013550


	//   ....[5]....
        /*0198*/ 	.word	0x000162b0


	//   ....[6]....
        /*019c*/ 	.word	0x00016340


	//----- nvinfo : EIATTR_COOP_GROUP_MASK_REGIDS
	.align		4
.L_199:
        /*01a0*/ 	.byte	0x04, 0x29
        /*01a2*/ 	.short	(.L_201 - .L_200)


	//   ....[0]....
.L_200:
        /*01a4*/ 	.word	0xffffffff


	//   ....[1]....
        /*01a8*/ 	.word	0xffffffff


	//   ....[2]....
        /*01ac*/ 	.word	0xffffffff


	//   ....[3]....
        /*01b0*/ 	.word	0xffffffff


	//   ....[4]....
        /*01b4*/ 	.word	0xffffffff


	//   ....[5]....
        /*01b8*/ 	.word	0xffffffff


	//   ....[6]....
        /*01bc*/ 	.word	0xffffffff


	//   ....[7]....
        /*01c0*/ 	.word	0xffffffff


	//   ....[8]....
        /*01c4*/ 	.word	0xffffffff


	//   ....[9]....
        /*01c8*/ 	.word	0xffffffff


	//   ....[10]....
        /*01cc*/ 	.word	0xffffffff


	//   ....[11]....
        /*01d0*/ 	.word	0xffffffff


	//   ....[12]....
        /*01d4*/ 	.word	0xffffffff


	//   ....[13]....
        /*01d8*/ 	.word	0xffffffff


	//   ....[14]....
        /*01dc*/ 	.word	0xffffffff


	//   ....[15]....
        /*01e0*/ 	.word	0xffffffff


	//   ....[16]....
        /*01e4*/ 	.word	0xffffffff


	//   ....[17]....
        /*01e8*/ 	.word	0xffffffff


	//   ....[18]....
        /*01ec*/ 	.word	0xffffffff


	//   ....[19]....
        /*01f0*/ 	.word	0xffffffff


	//   ....[20]....
        /*01f4*/ 	.word	0xffffffff


	//   ....[21]....
        /*01f8*/ 	.word	0xffffffff


	//   ....[22]....
        /*01fc*/ 	.word	0xffffffff


	//   ....[23]....
        /*0200*/ 	.word	0xffffffff


	//   ....[24]....
        /*0204*/ 	.word	0xffffffff


	//   ....[25]....
        /*0208*/ 	.word	0xffffffff


	//   ....[26]....
        /*020c*/ 	.word	0xffffffff


	//   ....[27]....
        /*0210*/ 	.word	0xffffffff


	//   ....[28]....
        /*0214*/ 	.word	0xffffffff


	//   ....[29]....
        /*0218*/ 	.word	0xffffffff


	//   ....[30]....
        /*021c*/ 	.word	0xffffffff


	//   ....[31]....
        /*0220*/ 	.word	0xffffffff


	//   ....[32]....
        /*0224*/ 	.word	0xffffffff


	//   ....[33]....
        /*0228*/ 	.word	0xffffffff


	//   ....[34]....
        /*022c*/ 	.word	0xffffffff


	//   ....[35]....
        /*0230*/ 	.word	0xffffffff


	//   ....[36]....
        /*0234*/ 	.word	0xffffffff


	//   ....[37]....
        /*0238*/ 	.word	0xffffffff


	//   ....[38]....
        /*023c*/ 	.word	0xffffffff


	//   ....[39]....
        /*0240*/ 	.word	0xffffffff


	//   ....[40]....
        /*0244*/ 	.word	0xffffffff


	//   ....[41]....
        /*0248*/ 	.word	0xffffffff


	//   ....[42]....
        /*024c*/ 	.word	0xffffffff


	//   ....[43]....
        /*0250*/ 	.word	0xffffffff


	//   ....[44]....
        /*0254*/ 	.word	0xffffffff


	//   ....[45]....
        /*0258*/ 	.word	0xffffffff


	//   ....[46]....
        /*025c*/ 	.word	0xffffffff


	//   ....[47]....
        /*0260*/ 	.word	0xffffffff


	//   ....[48]....
        /*0264*/ 	.word	0xffffffff


	//   ....[49]....
        /*0268*/ 	.word	0xffffffff


	//   ....[50]....
        /*026c*/ 	.word	0xffffffff


	//   ....[51]....
        /*0270*/ 	.word	0xffffffff


	//   ....[52]....
        /*0274*/ 	.word	0xffffffff


	//   ....[53]....
        /*0278*/ 	.word	0xffffffff


	//   ....[54]....
        /*027c*/ 	.word	0xffffffff


	//   ....[55]....
        /*0280*/ 	.word	0xffffffff


	//   ....[56]....
        /*0284*/ 	.word	0xffffffff


	//   ....[57]....
        /*0288*/ 	.word	0xffffffff


	//   ....[58]....
        /*028c*/ 	.word	0xffffffff


	//   ....[59]....
        /*0290*/ 	.word	0xffffffff


	//   ....[60]....
        /*0294*/ 	.word	0xffffffff


	//   ....[61]....
        /*0298*/ 	.word	0xffffffff


	//   ....[62]....
        /*029c*/ 	.word	0xffffffff


	//   ....[63]....
        /*02a0*/ 	.word	0xffffffff


	//   ....[64]....
        /*02a4*/ 	.word	0xffffffff


	//   ....[65]....
        /*02a8*/ 	.word	0xffffffff


	//   ....[66]....
        /*02ac*/ 	.word	0xffffffff


	//   ....[67]....
        /*02b0*/ 	.word	0xffffffff


	//   ....[68]....
        /*02b4*/ 	.word	0xffffffff


	//   ....[69]....
        /*02b8*/ 	.word	0xffffffff


	//   ....[70]....
        /*02bc*/ 	.word	0xffffffff


	//   ....[71]....
        /*02c0*/ 	.word	0xffffffff


	//   ....[72]....
        /*02c4*/ 	.word	0xffffffff


	//   ....[73]....
        /*02c8*/ 	.word	0xffffffff


	//   ....[74]....
        /*02cc*/ 	.word	0xffffffff


	//   ....[75]....
        /*02d0*/ 	.word	0xffffffff


	//   ....[76]....
        /*02d4*/ 	.word	0xffffffff


	//   ....[77]....
        /*02d8*/ 	.word	0xffffffff


	//   ....[78]....
        /*02dc*/ 	.word	0xffffffff


	//   ....[79]....
        /*02e0*/ 	.word	0xffffffff


	//   ....[80]....
        /*02e4*/ 	.word	0xffffffff


	//   ....[81]....
        /*02e8*/ 	.word	0xffffffff


	//   ....[82]....
        /*02ec*/ 	.word	0xffffffff


	//   ....[83]....
        /*02f0*/ 	.word	0xffffffff


	//   ....[84]....
        /*02f4*/ 	.word	0xffffffff


	//   ....[85]....
        /*02f8*/ 	.word	0xffffffff


	//   ....[86]....
        /*02fc*/ 	.word	0xffffffff


	//   ....[87]....
        /*0300*/ 	.word	0xffffffff


	//   ....[88]....
        /*0304*/ 	.word	0xffffffff


	//   ....[89]....
        /*0308*/ 	.word	0xffffffff


	//   ....[90]....
        /*030c*/ 	.word	0xffffffff


	//   ....[91]....
        /*0310*/ 	.word	0xffffffff


	//   ....[92]....
        /*0314*/ 	.word	0xffffffff


	//   ....[93]....
        /*0318*/ 	.word	0xffffffff


	//   ....[94]....
        /*031c*/ 	.word	0xffffffff


	//   ....[95]....
        /*0320*/ 	.word	0xffffffff


	//   ....[96]....
        /*0324*/ 	.word	0xffffffff


	//   ....[97]....
        /*0328*/ 	.word	0xffffffff


	//   ....[98]....
        /*032c*/ 	.word	0xffffffff


	//   ....[99]....
        /*0330*/ 	.word	0xffffffff


	//   ....[100]....
        /*0334*/ 	.word	0xffffffff


	//   ....[101]....
        /*0338*/ 	.word	0xffffffff


	//   ....[102]....
        /*033c*/ 	.word	0xffffffff


	//   ....[103]....
        /*0340*/ 	.word	0xffffffff


	//   ....[104]....
        /*0344*/ 	.word	0xffffffff


	//   ....[105]....
        /*0348*/ 	.word	0xffffffff


	//   ....[106]....
        /*034c*/ 	.word	0xffffffff


	//   ....[107]....
        /*0350*/ 	.word	0xffffffff


	//   ....[108]....
        /*0354*/ 	.word	0xffffffff


	//   ....[109]....
        /*0358*/ 	.word	0xffffffff


	//   ....[110]....
        /*035c*/ 	.word	0xffffffff


	//   ....[111]....
        /*0360*/ 	.word	0xffffffff


	//   ....[112]....
        /*0364*/ 	.word	0xffffffff


	//   ....[113]....
        /*0368*/ 	.word	0xffffffff


	//   ....[114]....
        /*036c*/ 	.word	0xffffffff


	//   ....[115]....
        /*0370*/ 	.word	0xffffffff


	//   ....[116]....
        /*0374*/ 	.word	0xffffffff


	//   ....[117]....
        /*0378*/ 	.word	0xffffffff


	//   ....[118]....
        /*037c*/ 	.word	0xffffffff


	//   ....[119]....
        /*0380*/ 	.word	0xffffffff


	//   ....[120]....
        /*0384*/ 	.word	0xffffffff


	//   ....[121]....
        /*0388*/ 	.word	0xffffffff


	//   ....[122]....
        /*038c*/ 	.word	0xffffffff


	//   ....[123]....
        /*0390*/ 	.word	0xffffffff


	//   ....[124]....
        /*0394*/ 	.word	0xffffffff


	//   ....[125]....
        /*0398*/ 	.word	0xffffffff


	//   ....[126]....
        /*039c*/ 	.word	0xffffffff


	//   ....[127]....
        /*03a0*/ 	.word	0x0500000f


	//   ....[128]....
        /*03a4*/ 	.word	0x0500000f


	//   ....[129]....
        /*03a8*/ 	.word	0x0500000f


	//   ....[130]....
        /*03ac*/ 	.word	0x0500000f


	//   ....[131]....
        /*03b0*/ 	.word	0x0500000f


	//   ....[132]....
        /*03b4*/ 	.word	0x0500000f


	//   ....[133]....
        /*03b8*/ 	.word	0x0500000f


	//   ....[134]....
        /*03bc*/ 	.word	0x0500000f


	//   ....[135]....
        /*03c0*/ 	.word	0x0500000f


	//   ....[136]....
        /*03c4*/ 	.word	0x0500000f


	//   ....[137]....
        /*03c8*/ 	.word	0x0500000f


	//   ....[138]....
        /*03cc*/ 	.word	0x0500000f


	//   ....[139]....
        /*03d0*/ 	.word	0x0500000f


	//   ....[140]....
        /*03d4*/ 	.word	0x0500000f


	//   ....[141]....
        /*03d8*/ 	.word	0x0500000f


	//   ....[142]....
        /*03dc*/ 	.word	0x0500000f


	//   ....[143]....
        /*03e0*/ 	.word	0x0500000f


	//   ....[144]....
        /*03e4*/ 	.word	0x0500000f


	//   ....[145]....
        /*03e8*/ 	.word	0x0500000f


	//   ....[146]....
        /*03ec*/ 	.word	0x0500000f


	//   ....[147]....
        /*03f0*/ 	.word	0x0500000f


	//   ....[148]....
        /*03f4*/ 	.word	0x0500000f


	//   ....[149]....
        /*03f8*/ 	.word	0x0500000f


	//   ....[150]....
        /*03fc*/ 	.word	0x0500000f


	//   ....[151]....
        /*0400*/ 	.word	0x0500000f


	//   ....[152]....
        /*0404*/ 	.word	0x0500000f


	//   ....[153]....
        /*0408*/ 	.word	0x0500000f


	//   ....[154]....
        /*040c*/ 	.word	0x0500000f


	//   ....[155]....
        /*0410*/ 	.word	0x0500000f


	//   ....[156]....
        /*0414*/ 	.word	0x0500000f


	//   ....[157]....
        /*0418*/ 	.word	0x0500000f


	//   ....[158]....
        /*041c*/ 	.word	0x0500000f


	//   ....[159]....
        /*0420*/ 	.word	0x0500000f


	//   ....[160]....
        /*0424*/ 	.word	0x0500000f


	//   ....[161]....
        /*0428*/ 	.word	0x0500000f


	//   ....[162]....
        /*042c*/ 	.word	0x0500000f


	//   ....[163]....
        /*0430*/ 	.word	0x0500000f


	//   ....[164]....
        /*0434*/ 	.word	0x0500000f


	//   ....[165]....
        /*0438*/ 	.word	0x0500000f


	//   ....[166]....
        /*043c*/ 	.word	0x0500000f


	//   ....[167]....
        /*0440*/ 	.word	0x0500000f


	//   ....[168]....
        /*0444*/ 	.word	0x0500000f


	//   ....[169]....
        /*0448*/ 	.word	0x0500000f


	//   ....[170]....
        /*044c*/ 	.word	0x0500000f


	//   ....[171]....
        /*0450*/ 	.word	0x0500000f


	//   ....[172]....
        /*0454*/ 	.word	0x0500000f


	//   ....[173]....
        /*0458*/ 	.word	0x0500000f


	//   ....[174]....
        /*045c*/ 	.word	0x0500000f


	//   ....[175]....
        /*0460*/ 	.word	0x0500000f


	//   ....[176]....
        /*0464*/ 	.word	0x0500000f


	//   ....[177]....
        /*0468*/ 	.word	0x0500000f


	//   ....[178]....
        /*046c*/ 	.word	0x0500000f


	//   ....[179]....
        /*0470*/ 	.word	0x0500000f


	//   ....[180]....
        /*0474*/ 	.word	0x0500000f


	//   ....[181]....
        /*0478*/ 	.word	0x0500000f


	//   ....[182]....
        /*047c*/ 	.word	0x0500000f


	//   ....[183]....
        /*0480*/ 	.word	0x0500000f


	//   ....[184]....
        /*0484*/ 	.word	0x0500000f


	//   ....[185]....
        /*0488*/ 	.word	0x0500000f


	//   ....[186]....
        /*048c*/ 	.word	0x0500000f


	//   ....[187]....
        /*0490*/ 	.word	0x0500000f


	//   ....[188]....
        /*0494*/ 	.word	0x0500000f


	//   ....[189]....
        /*0498*/ 	.word	0x0500000f


	//----- nvinfo : EIATTR_COOP_GROUP_INSTR_OFFSETS
	.align		4
.L_201:
        /*049c*/ 	.byte	0x04, 0x28
        /*049e*/ 	.short	(.L_203 - .L_202)


	//   ....[0]....
.L_202:
        /*04a0*/ 	.word	0x00000080


	//   ....[1]....
        /*04a4*/ 	.word	0x00000090


	//   ....[2]....
        /*04a8*/ 	.word	0x000002d0


	//   ....[3]....
        /*04ac*/ 	.word	0x00000430


	//   ....[4]....
        /*04b0*/ 	.word	0x00000550


	//   ....[5]....
        /*04b4*/ 	.word	0x000006b0


	//   ....[6]....
        /*04b8*/ 	.word	0x000019c0


	//   ....[7]....
        /*04bc*/ 	.word	0x00002200


	//   ....[8]....
        /*04c0*/ 	.word	0x00002bd0


	//   ....[9]....
        /*04c4*/ 	.word	0x000041a0


	//   ....[10]....
        /*04c8*/ 	.word	0x00004280


	//   ....[11]....
        /*04cc*/ 	.word	0x00004880


	//   ....[12]....
        /*04d0*/ 	.word	0x00004900


	//   ....[13]....
        /*04d4*/ 	.word	0x000054c0


	//   ....[14]....
        /*04d8*/ 	.word	0x00006370


	//   ....[15]....
        /*04dc*/ 	.word	0x00006cb0


	//   ....[16]....
        /*04e0*/ 	.word	0x00007890


	//   ....[17]....
        /*04e4*/ 	.word	0x00007990


	//   ....[18]....
        /*04e8*/ 	.word	0x00008160


	//   ....[19]....
        /*04ec*/ 	.word	0x000081f0


	//   ....[20]....
        /*04f0*/ 	.word	0x00009280


	//   ....[21]....
        /*04f4*/ 	.word	0x0000aa70


	//   ....[22]....
        /*04f8*/ 	.word	0x0000aa90


	//   ....[23]....
        /*04fc*/ 	.word	0x0000aac0


	//   ....[24]....
        /*0500*/ 	.word	0x0000aad0


	//   ....[25]....
        /*0504*/ 	.word	0x0000be20


	//   ....[26]....
        /*0508*/ 	.word	0x0000c980


	//   ....[27]....
        /*050c*/ 	.word	0x0000d2c0


	//   ....[28]....
        /*0510*/ 	.word	0x0000dea0


	//   ....[29]....
        /*0514*/ 	.word	0x0000dfa0


	//   ....[30]....
        /*0518*/ 	.word	0x0000e7b0


	//   ....[31]....
        /*051c*/ 	.word	0x0000e850


	//   ....[32]....
        /*0520*/ 	.word	0x0000f890


	//   ....[33]....
        /*0524*/ 	.word	0x0000f9a0


	//   ....[34]....
        /*0528*/ 	.word	0x0000fa00


	//   ....[35]....
        /*052c*/ 	.word	0x0000fad0


	//   ....[36]....
        /*0530*/ 	.word	0x0000fb00


	//   ....[37]....
        /*0534*/ 	.word	0x00010cd0


	//   ....[38]....
        /*0538*/ 	.word	0x00010d10


	//   ....[39]....
        /*053c*/ 	.word	0x00010d40


	//   ....[40]....
        /*0540*/ 	.word	0x00010d80


	//   ....[41]....
        /*0544*/ 	.word	0x00011230


	//   ....[42]....
        /*0548*/ 	.word	0x00011250


	//   ....[43]....
        /*054c*/ 	.word	0x00011360


	//   ....[44]....
        /*0550*/ 	.word	0x00011380


	//   ....[45]....
        /*0554*/ 	.word	0x00011c50


	//   ....[46]....
        /*0558*/ 	.word	0x00011c60


	//   ....[47]....
        /*055c*/ 	.word	0x00011d60


	//   ....[48]....
        /*0560*/ 	.word	0x00011d80


	//   ....[49]....
        /*0564*/ 	.word	0x00011f00


	//   ....[50]....
        /*0568*/ 	.word	0x000120d0


	//   ....[51]....
        /*056c*/ 	.word	0x00012100


	//   ....[52]....
        /*0570*/ 	.word	0x00012130


	//   ....[53]....
        /*0574*/ 	.word	0x00012160


	//   ....[54]....
        /*0578*/ 	.word	0x00012190


	//   ....[55]....
        /*057c*/ 	.word	0x000121c0


	//   ....[56]....
        /*0580*/ 	.word	0x00012310


	//   ....[57]....
        /*0584*/ 	.word	0x00012340


	//   ....[58]....
        /*0588*/ 	.word	0x00012370


	//   ....[59]....
        /*058c*/ 	.word	0x000123a0


	//   ....[60]....
        /*0590*/ 	.word	0x000123d0


	//   ....[61]....
        /*0594*/ 	.word	0x00012400


	//   ....[62]....
        /*0598*/ 	.word	0x00012490


	//   ....[63]....
        /*059c*/ 	.word	0x000124f0


	//   ....[64]....
        /*05a0*/ 	.word	0x00012580


	//   ....[65]....
        /*05a4*/ 	.word	0x00014170


	//   ....[66]....
        /*05a8*/ 	.word	0x00014190


	//   ....[67]....
        /*05ac*/ 	.word	0x00014240


	//   ....[68]....
        /*05b0*/ 	.word	0x00014260


	//   ....[69]....
        /*05b4*/ 	.word	0x00014300


	//   ....[70]....
        /*05b8*/ 	.word	0x00014320


	//   ....[71]....
        /*05bc*/ 	.word	0x00014330


	//   ....[72]....
        /*05c0*/ 	.word	0x00014340


	//   ....[73]....
        /*05c4*/ 	.word	0x00014ce0


	//   ....[74]....
        /*05c8*/ 	.word	0x00014cf0


	//   ....[75]....
        /*05cc*/ 	.word	0x00014d50


	//   ....[76]....
        /*05d0*/ 	.word	0x00014d90


	//   ....[77]....
        /*05d4*/ 	.word	0x00014df0


	//   ....[78]....
        /*05d8*/ 	.word	0x00014e30


	//   ....[79]....
        /*05dc*/ 	.word	0x00014e40


	//   ....[80]....
        /*05e0*/ 	.word	0x00014e60


	//   ....[81]....
        /*05e4*/ 	.word	0x00014f30


	//   ....[82]....
        /*05e8*/ 	.word	0x00014f70


	//   ....[83]....
        /*05ec*/ 	.word	0x00014f80


	//   ....[84]....
        /*05f0*/ 	.word	0x00014fa0


	//   ....[85]....
        /*05f4*/ 	.word	0x00015860


	//   ....[86]....
        /*05f8*/ 	.word	0x00015870


	//   ....[87]....
        /*05fc*/ 	.word	0x00015890


	//   ....[88]....
        /*0600*/ 	.word	0x00015910


	//   ....[89]....
        /*0604*/ 	.word	0x00015920


	//   ....[90]....
        /*0608*/ 	.word	0x00015980


	//   ....[91]....
        /*060c*/ 	.word	0x000159b0


	//   ....[92]....
        /*0610*/ 	.word	0x000159f0


	//   ....[93]....
        /*0614*/ 	.word	0x00015ce0


	//   ....[94]....
        /*0618*/ 	.word	0x00015d00


	//   ....[95]....
        /*061c*/ 	.word	0x00015da0


	//   ....[96]....
        /*0620*/ 	.word	0x00015db0


	//   ....[97]....
        /*0624*/ 	.word	0x00015e40


	//   ....[98]....
        /*0628*/ 	.word	0x00015e50


	//   ....[99]....
        /*062c*/ 	.word	0x00015e60


	//   ....[100]....
        /*0630*/ 	.word	0x00015ef0


	//   ....[101]....
        /*0634*/ 	.word	0x00016530


	//   ....[102]....
        /*0638*/ 	.word	0x00016540


	//   ....[103]....
        /*063c*/ 	.word	0x000165d0


	//   ....[104]....
        /*0640*/ 	.word	0x00016670


	//   ....[105]....
        /*0644*/ 	.word	0x00016690


	//   ....[106]....
        /*0648*/ 	.word	0x00016710


	//   ....[107]....
        /*064c*/ 	.word	0x00016730


	//   ....[108]....
        /*0650*/ 	.word	0x00016740


	//   ....[109]....
        /*0654*/ 	.word	0x00016b20


	//   ....[110]....
        /*0658*/ 	.word	0x00016b50


	//   ....[111]....
        /*065c*/ 	.word	0x00016b90


	//   ....[112]....
        /*0660*/ 	.word	0x00016bc0


	//   ....[113]....
        /*0664*/ 	.word	0x00016bf0


	//   ....[114]....
        /*0668*/ 	.word	0x00016c20


	//   ....[115]....
        /*066c*/ 	.word	0x00016c50


	//   ....[116]....
        /*0670*/ 	.word	0x00016c80


	//   ....[117]....
        /*0674*/ 	.word	0x00016e00


	//   ....[118]....
        /*0678*/ 	.word	0x00016e30


	//   ....[119]....
        /*067c*/ 	.word	0x00016e60


	//   ....[120]....
        /*0680*/ 	.word	0x00016e90


	//   ....[121]....
        /*0684*/ 	.word	0x00016ec0


	//   ....[122]....
        /*0688*/ 	.word	0x00016ef0


	//   ....[123]....
        /*068c*/ 	.word	0x00016fb0


	//   ....[124]....
        /*0690*/ 	.word	0x00016fd0


	//   ....[125]....
        /*0694*/ 	.word	0x00017040


	//   ....[126]....
        /*0698*/ 	.word	0x000176e0


	//   ....[127]....
        /*069c*/ 	.word	0x00017d40


	//   ....[128]....
        /*06a0*/ 	.word	0x00017e30


	//   ....[129]....
        /*06a4*/ 	.word	0x00017ed0


	//   ....[130]....
        /*06a8*/ 	.word	0x00017f30


	//   ....[131]....
        /*06ac*/ 	.word	0x00018040


	//   ....[132]....
        /*06b0*/ 	.word	0x000180b0


	//   ....[133]....
        /*06b4*/ 	.word	0x000181c0


	//   ....[134]....
        /*06b8*/ 	.word	0x00018230


	//   ....[135]....
        /*06bc*/ 	.word	0x000182d0


	//   ....[136]....
        /*06c0*/ 	.word	0x000183f0


	//   ....[137]....
        /*06c4*/ 	.word	0x00018440


	//   ....[138]....
        /*06c8*/ 	.word	0x000184b0


	//   ....[139]....
        /*06cc*/ 	.word	0x000185b0


	//   ....[140]....
        /*06d0*/ 	.word	0x00018620


	//   ....[141]....
        /*06d4*/ 	.word	0x00018700


	//   ....[142]....
        /*06d8*/ 	.word	0x00018780


	//   ....[143]....
        /*06dc*/ 	.word	0x000187e0


	//   ....[144]....
        /*06e0*/ 	.word	0x000188e0


	//   ....[145]....
        /*06e4*/ 	.word	0x000189e0


	//   ....[146]....
        /*06e8*/ 	.word	0x00018a40


	//   ....[147]....
        /*06ec*/ 	.word	0x00018b20


	//   ....[148]....
        /*06f0*/ 	.word	0x00018c60


	//   ....[149]....
        /*06f4*/ 	.word	0x00018d40


	//   ....[150]....
        /*06f8*/ 	.word	0x00018dc0


	//   ....[151]....
        /*06fc*/ 	.word	0x00018ea0


	//   ....[152]....
        /*0700*/ 	.word	0x00018f00


	//   ....[153]....
        /*0704*/ 	.word	0x00018fd0


	//   ....[154]....
        /*0708*/ 	.word	0x00019030


	//   ....[155]....
        /*070c*/ 	.word	0x00019110


	//   ....[156]....
        /*0710*/ 	.word	0x00019200


	//   ....[157]....
        /*0714*/ 	.word	0x000192a0


	//   ....[158]....
        /*0718*/ 	.word	0x00019300


	//   ....[159]....
        /*071c*/ 	.word	0x00019400


	//   ....[160]....
        /*0720*/ 	.word	0x00019460


	//   ....[161]....
        /*0724*/ 	.word	0x00019560


	//   ....[162]....
        /*0728*/ 	.word	0x000195c0


	//   ....[163]....
        /*072c*/ 	.word	0x00019690


	//   ....[164]....
        /*0730*/ 	.word	0x000197e0


	//   ....[165]....
        /*0734*/ 	.word	0x00019890


	//   ....[166]....
        /*0738*/ 	.word	0x000199a0


	//   ....[167]....
        /*073c*/ 	.word	0x00019a80


	//   ....[168]....
        /*0740*/ 	.word	0x00019ae0


	//   ....[169]....
        /*0744*/ 	.word	0x00019bd0


	//   ....[170]....
        /*0748*/ 	.word	0x00019c30


	//   ....[171]....
        /*074c*/ 	.word	0x00019d10


	//   ....[172]....
        /*0750*/ 	.word	0x00019da0


	//   ....[173]....
        /*0754*/ 	.word	0x00019e40


	//   ....[174]....
        /*0758*/ 	.word	0x00019f60


	//   ....[175]....
        /*075c*/ 	.word	0x00019fd0


	//   ....[176]....
        /*0760*/ 	.word	0x0001a040


	//   ....[177]....
        /*0764*/ 	.word	0x0001a0b0


	//   ....[178]....
        /*0768*/ 	.word	0x0001a120


	//   ....[179]....
        /*076c*/ 	.word	0x0001a1a0


	//   ....[180]....
        /*0770*/ 	.word	0x0001a230


	//   ....[181]....
        /*0774*/ 	.word	0x0001a2c0


	//   ....[182]....
        /*0778*/ 	.word	0x0001a330


	//   ....[183]....
        /*077c*/ 	.word	0x0001a3a0


	//   ....[184]....
        /*0780*/ 	.word	0x0001a410


	//   ....[185]....
        /*0784*/ 	.word	0x0001a490


	//   ....[186]....
        /*0788*/ 	.word	0x0001a500


	//   ....[187]....
        /*078c*/ 	.word	0x0001a5a0


	//   ....[188]....
        /*0790*/ 	.word	0x0001a630


	//   ....[189]....
        /*0794*/ 	.word	0x0001a760


	//----- nvinfo : EIATTR_REG_RECONFIG
	.align		4
.L_203:
        /*0798*/ 	.byte	0x01, 0x54
	.zero		2


	//----- nvinfo : EIATTR_SYSCALL_OFFSETS
	.align		4
        /*079c*/ 	.byte	0x04, 0x46
        /*079e*/ 	.short	(.L_205 - .L_204)


	//   ....[0]....
.L_204:
        /*07a0*/ 	.word	0x00001bb0


	//   ....[1]....
        /*07a4*/ 	.word	0x000136b0


	//   ....[2]....
        /*07a8*/ 	.word	0x00013800


	//   ....[3]....
        /*07ac*/ 	.word	0x000138f0


	//   ....[4]....
        /*07b0*/ 	.word	0x00014730


	//----- nvinfo : EIATTR_MBARRIER_INSTR_OFFSETS
	.align		4
.L_205:
        /*07b4*/ 	.byte	0x04, 0x39
        /*07b6*/ 	.short	(.L_207 - .L_206)


	//   ....[0]....
.L_206:
        /*07b8*/ 	.word	0x00000180
        /*07bc*/ 	.word	0x000000ff
        /*07c0*/ 	.word	0x0002d800
        /*07c4*/ 	.short	0x0100
        /*07c6*/ 	.byte	0x08
	.zero		1


	//   ....[1]....
        /*07c8*/ 	.word	0x00000190
        /*07cc*/ 	.word	0x000000ff
        /*07d0*/ 	.word	0x0002d820
        /*07d4*/ 	.short	0x0100
        /*07d6*/ 	.byte	0x08
	.zero		1


	//   ....[2]....
        /*07d8*/ 	.word	0x00000280
        /*07dc*/ 	.word	0x000000ff
        /*07e0*/ 	.word	0x0002d830
        /*07e4*/ 	.short	0x0100
        /*07e6*/ 	.byte	0x08
	.zero		1


	//   ....[3]....
        /*07e8*/ 	.word	0x00000290
        /*07ec*/ 	.word	0x000000ff
        /*07f0*/ 	.word	0x0002d840
        /*07f4*/ 	.short	0x0100
        /*07f6*/ 	.byte	0x08
	.zero		1


	//   ....[4]....
        /*07f8*/ 	.word	0x000002a0
        /*07fc*/ 	.word	0x000000ff
        /*0800*/ 	.word	0x0002d838
        /*0804*/ 	.short	0x0100
        /*0806*/ 	.byte	0x08
	.zero		1


	//   ....[5]....
        /*0808*/ 	.word	0x000002b0
        /*080c*/ 	.word	0x000000ff
        /*0810*/ 	.word	0x0002d848
        /*0814*/ 	.short	0x0100
        /*0816*/ 	.byte	0x08
	.zero		1


	//   ....[6]....
        /*0818*/ 	.word	0x000003e0
        /*081c*/ 	.word	0x000000ff
        /*0820*/ 	.word	0x0002d850
        /*0824*/ 	.short	0x0100
        /*0826*/ 	.byte	0x08
	.zero		1


	//   ....[7]....
        /*0828*/ 	.word	0x000003f0
        /*082c*/ 	.word	0x000000ff
        /*0830*/ 	.word	0x0002d860
        /*0834*/ 	.short	0x0100
        /*0836*/ 	.byte	0x08
	.zero		1


	//   ....[8]....
        /*0838*/ 	.word	0x00000400
        /*083c*/ 	.word	0x000000ff
        /*0840*/ 	.word	0x0002d858
        /*0844*/ 	.short	0x0100
        /*0846*/ 	.byte	0x08
	.zero		1


	//   ....[9]....
        /*0848*/ 	.word	0x00000410
        /*084c*/ 	.word	0x000000ff
        /*0850*/ 	.word	0x0002d868
        /*0854*/ 	.short	0x0100
        /*0856*/ 	.byte	0x08
	.zero		1


	//   ....[10]....
        /*0858*/ 	.word	0x00000500
        /*085c*/ 	.word	0x000000ff
        /*0860*/ 	.word	0x0002d870
        /*0864*/ 	.short	0x0100
        /*0866*/ 	.byte	0x06
	.zero		1


	//   ....[11]....
        /*0868*/ 	.word	0x00000510
        /*086c*/ 	.word	0x000000ff
        /*0870*/ 	.word	0x0002d880
        /*0874*/ 	.short	0x0100
        /*0876*/ 	.byte	0x06
	.zero		1


	//   ....[12]....
        /*0878*/ 	.word	0x00000520
        /*087c*/ 	.word	0x000000ff
        /*0880*/ 	.word	0x0002d878
        /*0884*/ 	.short	0x0100
        /*0886*/ 	.byte	0x06
	.zero		1


	//   ....[13]....
        /*0888*/ 	.word	0x00000530
        /*088c*/ 	.word	0x000000ff
        /*0890*/ 	.word	0x0002d888
        /*0894*/ 	.short	0x0100
        /*0896*/ 	.byte	0x06
	.zero		1


	//   ....[14]....
        /*0898*/ 	.word	0x00000660
        /*089c*/ 	.word	0x000000ff
        /*08a0*/ 	.word	0x0002d890
        /*08a4*/ 	.short	0x0100
        /*08a6*/ 	.byte	0x08
	.zero		1


	//   ....[15]....
        /*08a8*/ 	.word	0x00000670
        /*08ac*/ 	.word	0x000000ff
        /*08b0*/ 	.word	0x0002d8a0
        /*08b4*/ 	.short	0x0100
        /*08b6*/ 	.byte	0x08
	.zero		1


	//   ....[16]....
        /*08b8*/ 	.word	0x00000680
        /*08bc*/ 	.word	0x000000ff
        /*08c0*/ 	.word	0x0002d898
        /*08c4*/ 	.short	0x0100
        /*08c6*/ 	.byte	0x08
	.zero		1


	//   ....[17]....
        /*08c8*/ 	.word	0x00000690
        /*08cc*/ 	.word	0x000000ff
        /*08d0*/ 	.word	0x0002d8a8
        /*08d4*/ 	.short	0x0100
        /*08d6*/ 	.byte	0x08
	.zero		1


	//   ....[18]....
        /*08d8*/ 	.word	0x000007d0
        /*08dc*/ 	.word	0x000000ff
        /*08e0*/ 	.word	0x0002d8b0
        /*08e4*/ 	.short	0x0100
        /*08e6*/ 	.byte	0x08
	.zero		1


	//   ....[19]....
        /*08e8*/ 	.word	0x000007e0
        /*08ec*/ 	.word	0x000000ff
        /*08f0*/ 	.word	0x0002d8c0
        /*08f4*/ 	.short	0x0100
        /*08f6*/ 	.byte	0x08
	.zero		1


	//   ....[20]....
        /*08f8*/ 	.word	0x000007f0
        /*08fc*/ 	.word	0x000000ff
        /*0900*/ 	.word	0x0002d8b8
        /*0904*/ 	.short	0x0100
        /*0906*/ 	.byte	0x08
	.zero		1


	//   ....[21]....
        /*0908*/ 	.word	0x00000800
        /*090c*/ 	.word	0x000000ff
        /*0910*/ 	.word	0x0002d8c8
        /*0914*/ 	.short	0x0100
        /*0916*/ 	.byte	0x08
	.zero		1


	//   ....[22]....
        /*0918*/ 	.word	0x00001c30
        /*091c*/ 	.word	0x000000ff
        /*0920*/ 	.word	0x0002d800
        /*0924*/ 	.short	0x010a
        /*0926*/ 	.byte	0x29
	.zero		1


	//   ....[23]....
        /*0928*/ 	.word	0x00001cb0
        /*092c*/ 	.word	0x00000006
        /*0930*/ 	.word	0x0002d830
        /*0934*/ 	.short	0x010a
        /*0936*/ 	.byte	0x3f
	.zero		1


	//   ....[24]....
        /*0938*/ 	.word	0x00001cf0
        /*093c*/ 	.word	0x00000006
        /*0940*/ 	.word	0x0002d830
        /*0944*/ 	.short	0x010a
        /*0946*/ 	.byte	0x3f
	.zero		1


	//   ....[25]....
        /*0948*/ 	.word	0x00002580
        /*094c*/ 	.word	0x000000ff
        /*0950*/ 	.word	0x00000000
        /*0954*/ 	.short	0x0101
        /*0956*/ 	.byte	0x06
	.zero		1


	//   ....[26]....
        /*0958*/ 	.word	0x00005980
        /*095c*/ 	.word	0x000000ff
        /*0960*/ 	.word	0x0002d830
        /*0964*/ 	.short	0x010a
        /*0966*/ 	.byte	0x06
	.zero		1


	//   ....[27]....
        /*0968*/ 	.word	0x000059c0
        /*096c*/ 	.word	0x000000ff
        /*0970*/ 	.word	0x0002d830
        /*0974*/ 	.short	0x010a
        /*0976*/ 	.byte	0x06
	.zero		1


	//   ....[28]....
        /*0978*/ 	.word	0x00005c90
        /*097c*/ 	.word	0x000000ff
        /*0980*/ 	.word	0x0002d850
        /*0984*/ 	.short	0x010a
        /*0986*/ 	.byte	0x06
	.zero		1


	//   ....[29]....
        /*0988*/ 	.word	0x00005cd0
        /*098c*/ 	.word	0x000000ff
        /*0990*/ 	.word	0x0002d850
        /*0994*/ 	.short	0x010a
        /*0996*/ 	.byte	0x06
	.zero		1


	//   ....[30]....
        /*0998*/ 	.word	0x000066c0
        /*099c*/ 	.word	0x000000ff
        /*09a0*/ 	.word	0x00000000
        /*09a4*/ 	.short	0x0101
        /*09a6*/ 	.byte	0x06
	.zero		1


	//   ....[31]....
        /*09a8*/ 	.word	0x00008d20
        /*09ac*/ 	.word	0x000000ff
        /*09b0*/ 	.word	0x00000000
        /*09b4*/ 	.short	0x0101
        /*09b6*/ 	.byte	0x06
	.zero		1


	//   ....[32]....
        /*09b8*/ 	.word	0x00009670
        /*09bc*/ 	.word	0x000000ff
        /*09c0*/ 	.word	0x0002d830
        /*09c4*/ 	.short	0x010a
        /*09c6*/ 	.byte	0x06
	.zero		1


	//   ....[33]....
        /*09c8*/ 	.word	0x000096b0
        /*09cc*/ 	.word	0x000000ff
        /*09d0*/ 	.word	0x0002d830
        /*09d4*/ 	.short	0x010a
        /*09d6*/ 	.byte	0x06
	.zero		1


	//   ....[34]....
        /*09d8*/ 	.word	0x00009980
        /*09dc*/ 	.word	0x000000ff
        /*09e0*/ 	.word	0x0002d850
        /*09e4*/ 	.short	0x010a
        /*09e6*/ 	.byte	0x06
	.zero		1


	//   ....[35]....
        /*09e8*/ 	.word	0x000099c0
        /*09ec*/ 	.word	0x000000ff
        /*09f0*/ 	.word	0x0002d850
        /*09f4*/ 	.short	0x010a
        /*09f6*/ 	.byte	0x06
	.zero		1


	//   ....[36]....
        /*09f8*/ 	.word	0x0000a360
        /*09fc*/ 	.word	0x000000ff
        /*0a00*/ 	.word	0x00000000
        /*0a04*/ 	.short	0x0101
        /*0a06*/ 	.byte	0x06
	.zero		1


	//   ....[37]....
        /*0a08*/ 	.word	0x0000b8c0
        /*0a0c*/ 	.word	0x000000ff
        /*0a10*/ 	.word	0x00000000
        /*0a14*/ 	.short	0x0101
        /*0a16*/ 	.byte	0x06
	.zero		1


	//   ....[38]....
        /*0a18*/ 	.word	0x0000bfd0
        /*0a1c*/ 	.word	0x000000ff
        /*0a20*/ 	.word	0x0002d830
        /*0a24*/ 	.short	0x010a
        /*0a26*/ 	.byte	0x06
	.zero		1


	//   ....[39]....
        /*0a28*/ 	.word	0x0000c010
        /*0a2c*/ 	.word	0x000000ff
        /*0a30*/ 	.word	0x0002d830
        /*0a34*/ 	.short	0x010a
        /*0a36*/ 	.byte	0x06
	.zero		1


	//   ....[40]....
        /*0a38*/ 	.word	0x0000c2e0
        /*0a3c*/ 	.word	0x000000ff
        /*0a40*/ 	.word	0x0002d850
        /*0a44*/ 	.short	0x010a
        /*0a46*/ 	.byte	0x06
	.zero		1


	//   ....[41]....
        /*0a48*/ 	.word	0x0000c320
        /*0a4c*/ 	.word	0x000000ff
        /*0a50*/ 	.word	0x0002d850
        /*0a54*/ 	.short	0x010a
        /*0a56*/ 	.byte	0x06
	.zero		1


	//   ....[42]....
        /*0a58*/ 	.word	0x0000ccd0
        /*0a5c*/ 	.word	0x000000ff
        /*0a60*/ 	.word	0x00000000
        /*0a64*/ 	.short	0x0101
        /*0a66*/ 	.byte	0x06
	.zero		1


	//   ....[43]....
        /*0a68*/ 	.word	0x0000f330
        /*0a6c*/ 	.word	0x000000ff
        /*0a70*/ 	.word	0x00000000
        /*0a74*/ 	.short	0x0101
        /*0a76*/ 	.byte	0x06
	.zero		1


	//   ....[44]....
        /*0a78*/ 	.word	0x0000f910
        /*0a7c*/ 	.word	0x000000ff
        /*0a80*/ 	.word	0x0002d850
        /*0a84*/ 	.short	0x010a
        /*0a86*/ 	.byte	0x08
	.zero		1


	//   ....[45]....
        /*0a88*/ 	.word	0x0000f950
        /*0a8c*/ 	.word	0x000000ff
        /*0a90*/ 	.word	0x0002d850
        /*0a94*/ 	.short	0x010a
        /*0a96*/ 	.byte	0x08
	.zero		1


	//   ....[46]....
        /*0a98*/ 	.word	0x0000ffe0
        /*0a9c*/ 	.word	0x000000ff
        /*0aa0*/ 	.word	0x00000000
        /*0aa4*/ 	.short	0x0101
        /*0aa6*/ 	.byte	0x08
	.zero		1


	//   ....[47]....
        /*0aa8*/ 	.word	0x00011260
        /*0aac*/ 	.word	0x000000ff
        /*0ab0*/ 	.word	0x00000000
        /*0ab4*/ 	.short	0x0101
        /*0ab6*/ 	.byte	0x04
	.zero		1


	//   ....[48]....
        /*0ab8*/ 	.word	0x00013ed0
        /*0abc*/ 	.word	0x00000002
        /*0ac0*/ 	.word	0x0002d840
        /*0ac4*/ 	.short	0x010a
        /*0ac6*/ 	.byte	0x3f
	.zero		1


	//   ....[49]....
        /*0ac8*/ 	.word	0x00014480
        /*0acc*/ 	.word	0x00000002
        /*0ad0*/ 	.word	0x0002d830
        /*0ad4*/ 	.short	0x0107
        /*0ad6*/ 	.byte	0x3f
	.zero		1


	//   ....[50]....
        /*0ad8*/ 	.word	0x00014550
        /*0adc*/ 	.word	0x00000002
        /*0ae0*/ 	.word	0x0002d830
        /*0ae4*/ 	.short	0x0101
        /*0ae6*/ 	.byte	0x3f
	.zero		1


	//   ....[51]....
        /*0ae8*/ 	.word	0x000150e0
        /*0aec*/ 	.word	0x00000016
        /*0af0*/ 	.word	0x0002d800
        /*0af4*/ 	.short	0x0107
        /*0af6*/ 	.byte	0x3f
	.zero		1


	//   ....[52]....
        /*0af8*/ 	.word	0x000151d0
        /*0afc*/ 	.word	0x00000016
        /*0b00*/ 	.word	0x0002d800
        /*0b04*/ 	.short	0x0101
        /*0b06*/ 	.byte	0x3f
	.zero		1


	//   ....[53]....
        /*0b08*/ 	.word	0x000151f0
        /*0b0c*/ 	.word	0x00000016
        /*0b10*/ 	.word	0x0002d820
        /*0b14*/ 	.short	0x010a
        /*0b16*/ 	.byte	0x3f
	.zero		1


	//   ....[54]....
        /*0b18*/ 	.word	0x00015610
        /*0b1c*/ 	.word	0x00000005
        /*0b20*/ 	.word	0x0002d840
        /*0b24*/ 	.short	0x010a
        /*0b26*/ 	.byte	0x3f
	.zero		1


	//   ....[55]....
        /*0b28*/ 	.word	0x00015aa0
        /*0b2c*/ 	.word	0x00000005
        /*0b30*/ 	.word	0x0002d830
        /*0b34*/ 	.short	0x0107
        /*0b36*/ 	.byte	0x3f
	.zero		1


	//   ....[56]....
        /*0b38*/ 	.word	0x00015b60
        /*0b3c*/ 	.word	0x00000005
        /*0b40*/ 	.word	0x0002d830
        /*0b44*/ 	.short	0x0101
        /*0b46*/ 	.byte	0x3f
	.zero		1


	//   ....[57]....
        /*0b48*/ 	.word	0x00015bc0
        /*0b4c*/ 	.word	0x00000005
        /*0b50*/ 	.word	0x0002d860
        /*0b54*/ 	.short	0x010a
        /*0b56*/ 	.byte	0x3f
	.zero		1


	//   ....[58]....
        /*0b58*/ 	.word	0x000160e0
        /*0b5c*/ 	.word	0x00000005
        /*0b60*/ 	.word	0x0002d850
        /*0b64*/ 	.short	0x0107
        /*0b66*/ 	.byte	0x3f
	.zero		1


	//   ....[59]....
        /*0b68*/ 	.word	0x000161d0
        /*0b6c*/ 	.word	0x00000005
        /*0b70*/ 	.word	0x0002d850
        /*0b74*/ 	.short	0x0101
        /*0b76*/ 	.byte	0x3f
	.zero		1


	//   ....[60]....
        /*0b78*/ 	.word	0x000163f0
        /*0b7c*/ 	.word	0x00000000
        /*0b80*/ 	.word	0x0002d860
        /*0b84*/ 	.short	0x010a
        /*0b86*/ 	.byte	0x3f
	.zero		1


	//   ....[61]....
        /*0b88*/ 	.word	0x00016870
        /*0b8c*/ 	.word	0x00000000
        /*0b90*/ 	.word	0x0002d850
        /*0b94*/ 	.short	0x0107
        /*0b96*/ 	.byte	0x3f
	.zero		1


	//   ....[62]....
        /*0b98*/ 	.word	0x00016940
        /*0b9c*/ 	.word	0x00000000
        /*0ba0*/ 	.word	0x0002d850
        /*0ba4*/ 	.short	0x0101
        /*0ba6*/ 	.byte	0x3f
	.zero		1


	//   ....[63]....
        /*0ba8*/ 	.word	0x00017660
        /*0bac*/ 	.word	0x00000005
        /*0bb0*/ 	.word	0x0002d820
        /*0bb4*/ 	.short	0x010a
        /*0bb6*/ 	.byte	0x3f
	.zero		1


	//   ....[64]....
        /*0bb8*/ 	.word	0x000177e0
        /*0bbc*/ 	.word	0x00000003
        /*0bc0*/ 	.word	0x0002d840
        /*0bc4*/ 	.short	0x010a
        /*0bc6*/ 	.byte	0x3f
	.zero		1


	//   ....[65]....
        /*0bc8*/ 	.word	0x00017880
        /*0bcc*/ 	.word	0x00000019
        /*0bd0*/ 	.word	0x0002d840
        /*0bd4*/ 	.short	0x010a
        /*0bd6*/ 	.byte	0x3f
	.zero		1


	//   ....[66]....
        /*0bd8*/ 	.word	0x000178c0
        /*0bdc*/ 	.word	0x00000003
        /*0be0*/ 	.word	0x0002d860
        /*0be4*/ 	.short	0x010a
        /*0be6*/ 	.byte	0x3f
	.zero		1


	//   ....[67]....
        /*0be8*/ 	.word	0x00017900
        /*0bec*/ 	.word	0x00000019
        /*0bf0*/ 	.word	0x0002d860
        /*0bf4*/ 	.short	0x010a
        /*0bf6*/ 	.byte	0x3f
	.zero		1


	//   ....[68]....
        /*0bf8*/ 	.word	0x00017970
        /*0bfc*/ 	.word	0x00000003
        /*0c00*/ 	.word	0x0002d800
        /*0c04*/ 	.short	0x010a
        /*0c06*/ 	.byte	0x3f
	.zero		1


	//   ....[69]....
        /*0c08*/ 	.word	0x000179c0
        /*0c0c*/ 	.word	0x00000006
        /*0c10*/ 	.word	0x0002d830
        /*0c14*/ 	.short	0x010a
        /*0c16*/ 	.byte	0x3f
	.zero		1


	//   ....[70]....
        /*0c18*/ 	.word	0x00017a20
        /*0c1c*/ 	.word	0x00000007
        /*0c20*/ 	.word	0x0002d830
        /*0c24*/ 	.short	0x010a
        /*0c26*/ 	.byte	0x3f
	.zero		1


	//   ....[71]....
        /*0c28*/ 	.word	0x00017a80
        /*0c2c*/ 	.word	0x00000007
        /*0c30*/ 	.word	0x0002d850
        /*0c34*/ 	.short	0x010a
        /*0c36*/ 	.byte	0x3f
	.zero		1


	//   ....[72]....
        /*0c38*/ 	.word	0x00017ae0
        /*0c3c*/ 	.word	0x00000007
        /*0c40*/ 	.word	0x0002d830
        /*0c44*/ 	.short	0x010a
        /*0c46*/ 	.byte	0x3f
	.zero		1


	//   ....[73]....
        /*0c48*/ 	.word	0x00017b40
        /*0c4c*/ 	.word	0x00000007
        /*0c50*/ 	.word	0x0002d850
        /*0c54*/ 	.short	0x010a
        /*0c56*/ 	.byte	0x3f
	.zero		1


	//   ....[74]....
        /*0c58*/ 	.word	0x00017ba0
        /*0c5c*/ 	.word	0x00000008
        /*0c60*/ 	.word	0x0002d830
        /*0c64*/ 	.short	0x010a
        /*0c66*/ 	.byte	0x3f
	.zero		1


	//   ....[75]....
        /*0c68*/ 	.word	0x00017c00
        /*0c6c*/ 	.word	0x00000008
        /*0c70*/ 	.word	0x0002d850
        /*0c74*/ 	.short	0x010a
        /*0c76*/ 	.byte	0x3f
	.zero		1


	//   ....[76]....
        /*0c78*/ 	.word	0x00017c60
        /*0c7c*/ 	.word	0x00000004
        /*0c80*/ 	.word	0x0002d850
        /*0c84*/ 	.short	0x010a
        /*0c86*/ 	.byte	0x3f
	.zero		1


	//   ....[77]....
        /*0c88*/ 	.word	0x00017d80
        /*0c8c*/ 	.word	0x00000002
        /*0c90*/ 	.word	0x0002d840
        /*0c94*/ 	.short	0x010a
        /*0c96*/ 	.byte	0x3f
	.zero		1


	//   ....[78]....
        /*0c98*/ 	.word	0x00018b60
        /*0c9c*/ 	.word	0x00000016
        /*0ca0*/ 	.word	0x0002d820
        /*0ca4*/ 	.short	0x010a
        /*0ca6*/ 	.byte	0x3f
	.zero		1


	//   ....[79]....
        /*0ca8*/ 	.word	0x00018bb0
        /*0cac*/ 	.word	0x00000005
        /*0cb0*/ 	.word	0x0002d840
        /*0cb4*/ 	.short	0x010a
        /*0cb6*/ 	.byte	0x3f
	.zero		1


	//   ....[80]....
        /*0cb8*/ 	.word	0x00019150
        /*0cbc*/ 	.word	0x00000005
        /*0cc0*/ 	.word	0x0002d860
        /*0cc4*/ 	.short	0x010a
        /*0cc6*/ 	.byte	0x3f
	.zero		1


	//   ....[81]....
        /*0cc8*/ 	.word	0x00019730
        /*0ccc*/ 	.word	0x00000000
        /*0cd0*/ 	.word	0x0002d860
        /*0cd4*/ 	.short	0x010a
        /*0cd6*/ 	.byte	0x3f
	.zero		1


	//   ....[82]....
        /*0cd8*/ 	.word	0x0001a680
        /*0cdc*/ 	.word	0x00000005
        /*0ce0*/ 	.word	0x0002d820
        /*0ce4*/ 	.short	0x010a
        /*0ce6*/ 	.byte	0x3f
	.zero		1


	//   ....[83]....
        /*0ce8*/ 	.word	0x0001a820
        /*0cec*/ 	.word	0x00000003
        /*0cf0*/ 	.word	0x0002d840
        /*0cf4*/ 	.short	0x010a
        /*0cf6*/ 	.byte	0x3f
	.zero		1


	//   ....[84]....
        /*0cf8*/ 	.word	0x0001a870
        /*0cfc*/ 	.word	0x00000019
        /*0d00*/ 	.word	0x0002d840
        /*0d04*/ 	.short	0x010a
        /*0d06*/ 	.byte	0x3f
	.zero		1


	//   ....[85]....
        /*0d08*/ 	.word	0x0001a8c0
        /*0d0c*/ 	.word	0x00000003
        /*0d10*/ 	.word	0x0002d860
        /*0d14*/ 	.short	0x010a
        /*0d16*/ 	.byte	0x3f
	.zero		1


	//----- nvinfo : EIATTR_NUM_MBARRIERS
	.align		4
.L_207:
        /*0d18*/ 	.byte	0x03, 0x38
        /*0d1a*/ 	.short	0x0016


	//----- nvinfo : EIATTR_EXIT_INSTR_OFFSETS
	.align		4
        /*0d1c*/ 	.byte	0x04, 0x1c
        /*0d1e*/ 	.short	(.L_209 - .L_208)


	//   ....[0]....
.L_208:
        /*0d20*/ 	.word	0x000009b0


	//   ....[1]....
        /*0d24*/ 	.word	0x00011eb0


	//   ....[2]....
        /*0d28*/ 	.word	0x00017950


	//----- nvinfo : EIATTR_MAX_THREADS
	.align		4
.L_209:
        /*0d2c*/ 	.byte	0x04, 0x05
        /*0d2e*/ 	.short	(.L_211 - .L_210)
.L_210:
        /*0d30*/ 	.word	0x00000200
        /*0d34*/ 	.word	0x00000001
        /*0d38*/ 	.word	0x00000001


	//----- nvinfo : EIATTR_CRS_STACK_SIZE
	.align		4
.L_211:
        /*0d3c*/ 	.byte	0x04, 0x1e
        /*0d3e*/ 	.short	(.L_213 - .L_212)
.L_212:
        /*0d40*/ 	.word	0x00000000


	//----- nvinfo : EIATTR_CBANK_PARAM_SIZE
	.align		4
.L_213:
        /*0d44*/ 	.byte	0x03, 0x19
        /*0d46*/ 	.short	0x0af0


	//----- nvinfo : EIATTR_PARAM_CBANK
	.align		4
        /*0d48*/ 	.byte	0x04, 0x0a
        /*0d4a*/ 	.short	(.L_215 - .L_214)
	.align		4
.L_214:
        /*0d4c*/ 	.word	index@(.nv.constant0._ZN7cutlass13device_kernelIN5flash11enable_sm90INS1_16FlashAttnFwdSm90INS1_25CollectiveMainloopFwdSm90ILi2EN4cute5tupleIJNS5_1CILi1EEES8_S8_EEENS6_IJNS7_ILi192EEENS7_ILi128EEENS7_ILi96EEEEEELi96ENS_6half_tEfNS_4arch4Sm90ELb0ELb1ELb1ELb1ELb1ELb0ELb0ELb0ELb1ELb1ELb0ELb0EEENS1_21CollectiveEpilogueFwdINS6_IJSA_SC_SB_EEES9_SE_SG_Li384ELb1ELb1ELb0ELb0EEENS1_36VarlenDynamicPersistentTileSchedulerILi192ELi128ELi384ELi128ELb0ELb1ELb1ELb1ELb0ELb1EEEEEEEEEvNT_6ParamsE)
        /*0d50*/ 	.short	0x0210
        /*0d52*/ 	.short	0x0af0


	//----- nvinfo : EIATTR_SW_WAR
	.align		4
.L_215:
        /*0d54*/ 	.byte	0x04, 0x36
        /*0d56*/ 	.short	(.L_217 - .L_216)
.L_216:
        /*0d58*/ 	.word	0x00000008
.L_217:


//--------------------- .nv.info._ZN7cutlass13device_kernelIN5flash11enable_sm90INS1_16FlashAttnFwdSm90INS1_25CollectiveMainloopFwdSm90ILi2EN4cute5tupleIJNS5_1CILi1EEES8_S8_EEENS6_IJNS7_ILi192EEENS7_ILi128EEENS7_ILi96EEEEEELi96ENS_6half_tEfNS_4arch4Sm90ELb0ELb1ELb1ELb1ELb1ELb1ELb0ELb0ELb1ELb1ELb0ELb0EEENS1_21CollectiveEpilogueFwdINS6_IJSA_SC_SB_EEES9_SE_SG_Li384ELb1ELb1ELb0ELb0EEENS1_36VarlenDynamicPersistentTileSchedulerILi192ELi128ELi384ELi128ELb0ELb1ELb1ELb1ELb0ELb1EEEEEEEEEvNT_6ParamsE --------------------------
	.section	.nv.info._ZN7cutlass13device_kernelIN5flash11enable_sm90INS1_16FlashAttnFwdSm90INS1_25CollectiveMainloopFwdSm90ILi2EN4cute5tupleIJNS5_1CILi1EEES8_S8_EEENS6_IJNS7_ILi192EEENS7_ILi128EEENS7_ILi96EEEEEELi96ENS_6half_tEfNS_4arch4Sm90ELb0ELb1ELb1ELb1ELb1ELb1ELb0ELb0ELb1ELb1ELb0ELb0EEENS1_21CollectiveEpilogueFwdINS6_IJSA_SC_SB_EEES9_SE_SG_Li384ELb1ELb1ELb0ELb0EEENS1_36VarlenDynamicPersistentTileSchedulerILi192ELi128ELi384ELi128ELb0ELb1ELb1ELb1ELb0ELb1EEEEEEEEEvNT_6ParamsE,"",@"SHT_CUDA_INFO"
	.sectionflags	@""
	.align	4


	//----- nvinfo : EIATTR_CUDA_API_VERSION
	.align		4
        /*0000*/ 	.byte	0x04, 0x37
        /*0002*/ 	.short	(.L_219 - .L_218)
.L_218:
        /*0004*/ 	.word	0x00000082


	//----- nvinfo : EIATTR_KPARAM_INFO
	.align		4
.L_219:
        /*0008*/ 	.byte	0x04, 0x17
        /*000a*/ 	.short	(.L_221 - .L_220)
.L_220:
        /*000c*/ 	.word	0x00000000
        /*0010*/ 	.short	0x0000
        /*0012*/ 	.short	0x0070
        /*0014*/ 	.byte	0x00, 0xf0, 0x01, 0x2a


	//----- nvinfo : EIATTR_SPARSE_MMA_MASK
	.align		4
.L_221:
        /*0018*/ 	.byte	0x03, 0x50
        /*001a*/ 	.short	0x0000


	//----- nvinfo : EIATTR_MAXREG_COUNT
	.align		4
        /*001c*/ 	.byte	0x03, 0x1b
        /*001e*/ 	.short	0x0080


	//----- nvinfo : EIATTR_NUM_BARRIERS
	.align		4
        /*0020*/ 	.byte	0x02, 0x4c
        /*0022*/ 	.byte	0x10
	.zero		1


	//----- nvinfo : EIATTR_EXTERNS
	.align		4
        /*0024*/ 	.byte	0x04, 0x0f
        /*0026*/ 	.short	(.L_223 - .L_222)


	//   ....[0]....
	.align		4
.L_222:
        /*0028*/ 	.word	index@(__assertfail)


	//----- nvinfo : EIATTR_ANNOTATIONS
	.align		4
.L_223:
        /*002c*/ 	.byte	0x04, 0x55
        /*002e*/ 	.short	(.L_225 - .L_224)


	//   ....[0]....
.L_224:
        /* <DEDUP_REMOVED lines=124> */


	//----- nvinfo : EIATTR_MERCURY_ISA_VERSION
	.align		4
.L_225:
        /*07d8*/ 	.byte	0x03, 0x5f
        /*07da*/ 	.short	0x0101


	//----- nvinfo : EIATTR_UNUSED_LOAD_BYTE_OFFSET
	.align		4
        /*07dc*/ 	.byte	0x04, 0x44
        /*07de*/ 	.short	(.L_227 - .L_226)


	//   ....[0]....
.L_226:
        /*07e0*/ 	.word	0x00000a90
        /*07e4*/ 	.word	0x0000fff0


	//   ....[1]....
        /*07e8*/ 	.word	0x0001b4d0
        /*07ec*/ 	.word	0x0000fff0


	//----- nvinfo : EIATTR_INT_WARP_WIDE_INSTR_OFFSETS
	.align		4
.L_227:
        /*07f0*/ 	.byte	0x04, 0x31
        /*07f2*/ 	.short	(.L_229 - .L_228)


	//   ....[0]....
.L_228:
        /*07f4*/ 	.word	0x00000130


	//   ....[1]....
        /*07f8*/ 	.word	0x00000170


	//   ....[2]....
        /*07fc*/ 	.word	0x000001e0


	//   ....[3]....
        /*0800*/ 	.word	0x00020220


	//   ....[4]....
        /*0804*/ 	.word	0x000202b0


	//   ....[5]....
        /*0808*/ 	.word	0x00022fe0


	//   ....[6]....
        /*080c*/ 	.word	0x00023070


	//----- nvinfo : EIATTR_COOP_GROUP_MASK_REGIDS
	.align		4
.L_229:
        /*0810*/ 	.byte	0x04, 0x29
        /*0812*/ 	.short	(.L_231 - .L_230)


	//   ....[0]....
.L_230:
        /*0814*/ 	.word	0xffffffff


	//   ....[1]....
        /*0818*/ 	.word	0xffffffff


	//   ....[2]....
        /*081c*/ 	.word	0xffffffff


	//   ....[3]....
        /*0820*/ 	.word	0xffffffff


	//   ....[4]....
        /*0824*/ 	.word	0xffffffff


	//   ....[5]....
        /*0828*/ 	.word	0xffffffff


	//   ....[6]....
        /*082c*/ 	.word	0xffffffff


	//   ....[7]....
        /*0830*/ 	.word	0xffffffff


	//   ....[8]....
        /*0834*/ 	.word	0xffffffff


	//   ....[9]....
        /*0838*/ 	.word	0xffffffff


	//   ....[10]....
        /*083c*/ 	.word	0xffffffff


	//   ....[11]....
        /*0840*/ 	.word	0xffffffff


	//   ....[12]....
        /*0844*/ 	.word	0xffffffff


	//   ....[13]....
        /*0848*/ 	.word	0xffffffff


	//   ....[14]....
        /*084c*/ 	.word	0xffffffff


	//   ....[15]....
        /*0850*/ 	.word	0xffffffff


	//   ....[16]....
        /*0854*/ 	.word	0xffffffff


	//   ....[17]....
        /*0858*/ 	.word	0xffffffff


	//   ....[18]....
        /*085c*/ 	.word	0xffffffff


	//   ....[19]....
        /*0860*/ 	.word	0xffffffff


	//   ....[20]....
        /*0864*/ 	.word	0xffffffff


	//   ....[21]....
        /*0868*/ 	.word	0xffffffff


	//   ....[22]....
        /*086c*/ 	.word	0xffffffff


	//   ....[23]....
        /*0870*/ 	.word	0xffffffff


	//   ....[24]....
        /*0874*/ 	.word	0xffffffff


	//   ....[25]....
        /*0878*/ 	.word	0xffffffff


	//   ....[26]....
        /*087c*/ 	.word	0xffffffff


	//   ....[27]....
        /*0880*/ 	.word	0xffffffff


	//   ....[28]....
        /*0884*/ 	.word	0xffffffff


	//   ....[29]....
        /*0888*/ 	.word	0xffffffff


	//   ....[30]....
        /*088c*/ 	.word	0xffffffff


	//   ....[31]....
        /*0890*/ 	.word	0xffffffff


	//   ....[32]....
        /*0894*/ 	.word	0xffffffff


	//   ....[33]....
        /*0898*/ 	.word	0xffffffff


	//   ....[34]....
        /*089c*/ 	.word	0xffffffff


	//   ....[35]....
        /*08a0*/ 	.word	0xffffffff


	//   ....[36]....
        /*08a4*/ 	.word	0xffffffff


	//   ....[37]....
        /*08a8*/ 	.word	0xffffffff


	//   ....[38]....
        /*08ac*/ 	.word	0xffffffff


	//   ....[39]....
        /*08b0*/ 	.word	0xffffffff


	//   ....[40]....
        /*08b4*/ 	.word	0xffffffff


	//   ....[41]....
        /*08b8*/ 	.word	0xffffffff


	//   ....[42]....
        /*08bc*/ 	.word	0xffffffff


	//   ....[43]....
        /*08c0*/ 	.word	0xffffffff


	//   ....[44]....
        /*08c4*/ 	.word	0xffffffff


	//   ....[45]....
        /*08c8*/ 	.word	0xffffffff


	//   ....[46]....
        /*08cc*/ 	.word	0xffffffff


	//   ....[47]....
        /*08d0*/ 	.word	0xffffffff


	//   ....[48]....
        /*08d4*/ 	.word	0xffffffff


	//   ....[49]....
        /*08d8*/ 	.word	0xffffffff


	//   ....[50]....
        /*08dc*/ 	.word	0xffffffff


	//   ....[51]....
        /*08e0*/ 	.word	0xffffffff


	//   ....[52]....
        /*08e4*/ 	.word	0xffffffff


	//   ....[53]....
        /*08e8*/ 	.word	0xffffffff


	//   ....[54]....
        /*08ec*/ 	.word	0xffffffff


	//   ....[55]....
        /*08f0*/ 	.word	0xffffffff


	//   ....[56]....
        /*08f4*/ 	.word	0xffffffff


	//   ....[57]....
        /*08f8*/ 	.word	0xffffffff


	//   ....[58]....
        /*08fc*/ 	.word	0xffffffff


	//   ....[59]....
        /*0900*/ 	.word	0xffffffff


	//   ....[60]....
        /*0904*/ 	.word	0xffffffff


	//   ....[61]....
        /*0908*/ 	.word	0xffffffff


	//   ....[62]....
        /*090c*/ 	.word	0xffffffff


	//   ....[63]....
        /*0910*/ 	.word	0xffffffff


	//   ....[64]....
        /*0914*/ 	.word	0xffffffff


	//   ....[65]....
        /*0918*/ 	.word	0xffffffff


	//   ....[66]....
        /*091c*/ 	.word	0xffffffff


	//   ....[67]....
        /*0920*/ 	.word	0xffffffff


	//   ....[68]....
        /*0924*/ 	.word	0xffffffff


	//   ....[69]....
        /*0928*/ 	.word	0xffffffff


	//   ....[70]....
        /*092c*/ 	.word	0xffffffff


	//   ....[71]....
        /*0930*/ 	.word	0xffffffff


	//   ....[72]....
        /*0934*/ 	.word	0xffffffff


	//   ....[73]....
        /*0938*/ 	.word	0xffffffff


	//   ....[74]....
        /*093c*/ 	.word	0xffffffff


	//   ....[75]....
        /*0940*/ 	.word	0xffffffff


	//   ....[76]....
        /*0944*/ 	.word	0xffffffff


	//   ....[77]....
        /*0948*/ 	.word	0xffffffff


	//   ....[78]....
        /*094c*/ 	.word	0xffffffff


	//   ....[79]....
        /*0950*/ 	.word	0xffffffff


	//   ....[80]....
        /*0954*/ 	.word	0xffffffff


	//   ....[81]....
        /*0958*/ 	.word	0xffffffff


	//   ....[82]....
        /*095c*/ 	.word	0xffffffff


	//   ....[83]....
        /*0960*/ 	.word	0xffffffff


	//   ....[84]....
        /*0964*/ 	.word	0xffffffff


	//   ....[85]....
        /*0968*/ 	.word	0xffffffff


	//   ....[86]....
        /*096c*/ 	.word	0xffffffff


	//   ....[87]....
        /*0970*/ 	.word	0xffffffff


	//   ....[88]....
        /*0974*/ 	.word	0xffffffff


	//   ....[89]....
        /*0978*/ 	.word	0xffffffff


	//   ....[90]....
        /*097c*/ 	.word	0xffffffff


	//   ....[91]....
        /*0980*/ 	.word	0xffffffff


	//   ....[92]....
        /*0984*/ 	.word	0xffffffff


	//   ....[93]....
        /*0988*/ 	.word	0xffffffff


	//   ....[94]....
        /*098c*/ 	.word	0xffffffff


	//   ....[95]....
        /*0990*/ 	.word	0xffffffff


	//   ....[96]....
        /*0994*/ 	.word	0xffffffff


	//   ....[97]....
        /*0998*/ 	.word	0xffffffff


	//   ....[98]....
        /*099c*/ 	.word	0xffffffff


	//   ....[99]....
        /*09a0*/ 	.word	0xffffffff


	//   ....[100]....
        /*09a4*/ 	.word	0xffffffff


	//   ....[101]....
        /*09a8*/ 	.word	0xffffffff


	//   ....[102]....
        /*09ac*/ 	.word	0xffffffff


	//   ....[103]....
        /*09b0*/ 	.word	0xffffffff


	//   ....[104]....
        /*09b4*/ 	.word	0xffffffff


	//   ....[105]....
        /*09b8*/ 	.word	0xffffffff


	//   ....[106]....
        /*09bc*/ 	.word	0xffffffff


	//   ....[107]....
        /*09c0*/ 	.word	0xffffffff


	//   ....[108]....
        /*09c4*/ 	.word	0xffffffff


	//   ....[109]....
        /*09c8*/ 	.word	0xffffffff


	//   ....[110]....
        /*09cc*/ 	.word	0xffffffff


	//   ....[111]....
        /*09d0*/ 	.word	0xffffffff


	//   ....[112]....
        /*09d4*/ 	.word	0xffffffff


	//   ....[113]....
        /*09d8*/ 	.word	0xffffffff


	//   ....[114]....
        /*09dc*/ 	.word	0xffffffff


	//   ....[115]....
        /*09e0*/ 	.word	0xffffffff


	//   ....[116]....
        /*09e4*/ 	.word	0xffffffff


	//   ....[117]....
        /*09e8*/ 	.word	0xffffffff


	//   ....[118]....
        /*09ec*/ 	.word	0xffffffff


	//   ....[119]....
        /*09f0*/ 	.word	0xffffffff


	//   ....[120]....
        /*09f4*/ 	.word	0xffffffff


	//   ....[121]....
        /*09f8*/ 	.word	0xffffffff


	//   ....[122]....
        /*09fc*/ 	.word	0xffffffff


	//   ....[123]....
        /*0a00*/ 	.word	0xffffffff


	//   ....[124]....
        /*0a04*/ 	.word	0xffffffff


	//   ....[125]....
        /*0a08*/ 	.word	0xffffffff


	//   ....[126]....
        /*0a0c*/ 	.word	0xffffffff


	//   ....[127]....
        /*0a10*/ 	.word	0xffffffff


	//   ....[128]....
        /*0a14*/ 	.word	0xffffffff


	//   ....[129]....
        /*0a18*/ 	.word	0xffffffff


	//   ....[130]....
        /*0a1c*/ 	.word	0xffffffff


	//   ....[131]....
        /*0a20*/ 	.word	0xffffffff


	//   ....[132]....
        /*0a24*/ 	.word	0xffffffff


	//   ....[133]....
        /*0a28*/ 	.word	0xffffffff


	//   ....[134]....
        /*0a2c*/ 	.word	0xffffffff


	//   ....[135]....
        /*0a30*/ 	.word	0xffffffff


	//   ....[136]....
        /*0a34*/ 	.word	0xffffffff


	//   ....[137]....
        /*0a38*/ 	.word	0xffffffff


	//   ....[138]....
        /*0a3c*/ 	.word	0xffffffff


	//   ....[139]....
        /*0a40*/ 	.word	0xffffffff


	//   ....[140]....
        /*0a44*/ 	.word	0xffffffff


	//   ....[141]....
        /*0a48*/ 	.word	0xffffffff


	//   ....[142]....
        /*0a4c*/ 	.word	0xffffffff


	//   ....[143]....
        /*0a50*/ 	.word	0xffffffff


	//   ....[144]....
        /*0a54*/ 	.word	0xffffffff


	//   ....[145]....
        /*0a58*/ 	.word	0x0500000f


	//   ....[146]....
        /*0a5c*/ 	.word	0x0500000f


	//   ....[147]....
        /*0a60*/ 	.word	0x0500000f


	//   ....[148]....
        /*0a64*/ 	.word	0x0500000f


	//   ....[149]....
        /*0a68*/ 	.word	0x0500000f


	//   ....[150]....
        /*0a6c*/ 	.word	0x0500000f


	//   ....[151]....
        /*0a70*/ 	.word	0x0500000f


	//   ....[152]....
        /*0a74*/ 	.word	0x0500000f


	//   ....[153]....
        /*0a78*/ 	.word	0x0500000f


	//   ....[154]....
        /*0a7c*/ 	.word	0x0500000f


	//   ....[155]....
        /*0a80*/ 	.word	0x0500000f


	//   ....[156]....
        /*0a84*/ 	.word	0x0500000f


	//   ....[157]....
        /*0a88*/ 	.word	0x0500000f


	//   ....[158]....
        /*0a8c*/ 	.word	0x0500000f


	//   ....[159]....
        /*0a90*/ 	.word	0x0500000f


	//   ....[160]....
        /*0a94*/ 	.word	0x0500000f


	//   ....[161]....
        /*0a98*/ 	.word	0x0500000f


	//   ....[162]....
        /*0a9c*/ 	.word	0x0500000f


	//   ....[163]....
        /*0aa0*/ 	.word	0x0500000f


	//   ....[164]....
        /*0aa4*/ 	.word	0x0500000f


	//   ....[165]....
        /*0aa8*/ 	.word	0x0500000f


	//   ....[166]....
        /*0aac*/ 	.word	0x0500000f


	//   ....[167]....
        /*0ab0*/ 	.word	0x0500000f


	//   ....[168]....
        /*0ab4*/ 	.word	0x0500000f


	//   ....[169]....
        /*0ab8*/ 	.word	0x0500000f


	//   ....[170]....
        /*0abc*/ 	.word	0x0500000f


	//   ....[171]....
        /*0ac0*/ 	.word	0x0500000f


	//   ....[172]....
        /*0ac4*/ 	.word	0x0500000f


	//   ....[173]....
        /*0ac8*/ 	.word	0x0500000f


	//   ....[174]....
        /*0acc*/ 	.word	0x0500000f


	//   ....[175]....
        /*0ad0*/ 	.word	0x0500000f


	//   ....[176]....
        /*0ad4*/ 	.word	0x0500000f


	//   ....[177]....
        /*0ad8*/ 	.word	0x0500000f


	//   ....[178]....
        /*0adc*/ 	.word	0x0500000f


	//   ....[179]....
        /*0ae0*/ 	.word	0x0500000f


	//   ....[180]....
        /*0ae4*/ 	.word	0x0500000f


	//   ....[181]....
        /*0ae8*/ 	.word	0x0500000f


	//   ....[182]....
        /*0aec*/ 	.word	0x0500000f


	//   ....[183]....
        /*0af0*/ 	.word	0x0500000f


	//   ....[184]....
        /*0af4*/ 	.word	0x0500000f


	//   ....[185]....
        /*0af8*/ 	.word	0x0500000f


	//   ....[186]....
        /*0afc*/ 	.word	0x0500000f


	//   ....[187]....
        /*0b00*/ 	.word	0x0500000f


	//   ....[188]....
        /*0b04*/ 	.word	0x0500000f


	//   ....[189]....
        /*0b08*/ 	.word	0x0500000f


	//   ....[190]....
        /*0b0c*/ 	.word	0x0500000f


	//   ....[191]....
        /*0b10*/ 	.word	0x0500000f


	//   ....[192]....
        /*0b14*/ 	.word	0x0500000f


	//   ....[193]....
        /*0b18*/ 	.word	0x0500000f


	//   ....[194]....
        /*0b1c*/ 	.word	0x0500000f


	//   ....[195]....
        /*0b20*/ 	.word	0x0500000f


	//   ....[196]....
        /*0b24*/ 	.word	0x0500000f


	//   ....[197]....
        /*0b28*/ 	.word	0x0500000f


	//   ....[198]....
        /*0b2c*/ 	.word	0x0500000f


	//   ....[199]....
        /*0b30*/ 	.word	0x0500000f


	//   ....[200]....
        /*0b34*/ 	.word	0x0500000f


	//   ....[201]....
        /*0b38*/ 	.word	0x0500000f


	//   ....[202]....
        /*0b3c*/ 	.word	0x0500000f


	//   ....[203]....
        /*0b40*/ 	.word	0x0500000f


	//   ....[204]....
        /*0b44*/ 	.word	0x0500000f


	//   ....[205]....
        /*0b48*/ 	.word	0x0500000f


	//   ....[206]....
        /*0b4c*/ 	.word	0x0500000f


	//   ....[207]....
        /*0b50*/ 	.word	0x0500000f


	//   ....[208]....
        /*0b54*/ 	.word	0x0500000f


	//   ....[209]....
        /*0b58*/ 	.word	0x0500000f


	//   ....[210]....
        /*0b5c*/ 	.word	0x0500000f


	//   ....[211]....
        /*0b60*/ 	.word	0x0500000f


	//   ....[212]....
        /*0b64*/ 	.word	0x0500000f


	//   ....[213]....
        /*0b68*/ 	.word	0x0500000f


	//   ....[214]....
        /*0b6c*/ 	.word	0x0500000f


	//   ....[215]....
        /*0b70*/ 	.word	0x0500000f


	//   ....[216]....
        /*0b74*/ 	.word	0x0500000f


	//   ....[217]....
        /*0b78*/ 	.word	0x0500000f


	//   ....[218]....
        /*0b7c*/ 	.word	0x0500000f


	//   ....[219]....
        /*0b80*/ 	.word	0x0500000f


	//   ....[220]....
        /*0b84*/ 	.word	0x0500000f


	//   ....[221]....
        /*0b88*/ 	.word	0x0500000f


	//   ....[222]....
        /*0b8c*/ 	.word	0x0500000f


	//   ....[223]....
        /*0b90*/ 	.word	0x0500000f


	//   ....[224]....
        /*0b94*/ 	.word	0x0500000f


	//   ....[225]....
        /*0b98*/ 	.word	0x0500000f


	//   ....[226]....
        /*0b9c*/ 	.word	0x0500000f


	//   ....[227]....
        /*0ba0*/ 	.word	0x0500000f


	//----- nvinfo : EIATTR_COOP_GROUP_INSTR_OFFSETS
	.align		4
.L_231:
        /*0ba4*/ 	.byte	0x04, 0x28
        /*0ba6*/ 	.short	(.L_233 - .L_232)


	//   ....[0]....
.L_232:
        /*0ba8*/ 	.word	0x00000070


	//   ....[1]....
        /*0bac*/ 	.word	0x00000140


	//   ....[2]....
        /*0bb0*/ 	.word	0x00000190


	//   ....[3]....
        /*0bb4*/ 	.word	0x000003c0


	//   ....[4]....
        /*0bb8*/ 	.word	0x00000520


	//   ....[5]....
        /*0bbc*/ 	.word	0x00000640


	//   ....[6]....
        /*0bc0*/ 	.word	0x000007a0


	//   ....[7]....
        /*0bc4*/ 	.word	0x00003490


	//   ....[8]....
        /*0bc8*/ 	.word	0x000034a0


	//   ....[9]....
        /*0bcc*/ 	.word	0x00005060


	//   ....[10]....
        /*0bd0*/ 	.word	0x00005070


	//   ....[11]....
        /*0bd4*/ 	.word	0x00006a30


	//   ....[12]....
        /*0bd8*/ 	.word	0x00006a40


	//   ....[13]....
        /*0bdc*/ 	.word	0x00006fa0


	//   ....[14]....
        /*0be0*/ 	.word	0x00006fc0


	//   ....[15]....
        /*0be4*/ 	.word	0x00007ac0


	//   ....[16]....
        /*0be8*/ 	.word	0x00008280


	//   ....[17]....
        /*0bec*/ 	.word	0x00008290


	//   ....[18]....
        /*0bf0*/ 	.word	0x000082a0


	//   ....[19]....
        /*0bf4*/ 	.word	0x000082b0


	//   ....[20]....
        /*0bf8*/ 	.word	0x0000a060


	//   ....[21]....
        /*0bfc*/ 	.word	0x0000a070


	//   ....[22]....
        /*0c00*/ 	.word	0x0000a080


	//   ....[23]....
        /*0c04*/ 	.word	0x0000a090


	//   ....[24]....
        /*0c08*/ 	.word	0x0000ca70


	//   ....[25]....
        /*0c0c*/ 	.word	0x0000cf50


	//   ....[26]....
        /*0c10*/ 	.word	0x0000e130


	//   ....[27]....
        /*0c14*/ 	.word	0x0000e240


	//   ....[28]....
        /*0c18*/ 	.word	0x0000eaa0


	//   ....[29]....
        /*0c1c*/ 	.word	0x0000eb20


	//   ....[30]....
        /*0c20*/ 	.word	0x0000f7b0


	//   ....[31]....
        /*0c24*/ 	.word	0x00010d60


	//   ....[32]....
        /*0c28*/ 	.word	0x000111f0


	//   ....[33]....
        /*0c2c*/ 	.word	0x000121e0


	//   ....[34]....
        /*0c30*/ 	.word	0x000122e0


	//   ....[35]....
        /*0c34*/ 	.word	0x000127b0


	//   ....[36]....
        /*0c38*/ 	.word	0x00012830


	//   ....[37]....
        /*0c3c*/ 	.word	0x00013950


	//   ....[38]....
        /*0c40*/ 	.word	0x00015180


	//   ....[39]....
        /*0c44*/ 	.word	0x000151e0


	//   ....[40]....
        /*0c48*/ 	.word	0x000155b0


	//   ....[41]....
        /*0c4c*/ 	.word	0x000155d0


	//   ....[42]....
        /*0c50*/ 	.word	0x00016960


	//   ....[43]....
        /*0c54*/ 	.word	0x00017c70


	//   ....[44]....
        /*0c58*/ 	.word	0x00018140


	//   ....[45]....
        /*0c5c*/ 	.word	0x00018d00


	//   ....[46]....
        /*0c60*/ 	.word	0x00018e00


	//   ....[47]....
        /*0c64*/ 	.word	0x00019800


	//   ....[48]....
        /*0c68*/ 	.word	0x000198a0


	//   ....[49]....
        /*0c6c*/ 	.word	0x0001a7b0


	//   ....[50]....
        /*0c70*/ 	.word	0x0001a9b0


	//   ....[51]....
        /*0c74*/ 	.word	0x0001a9e0


	//   ....[52]....
        /*0c78*/ 	.word	0x0001ae80


	//   ....[53]....
        /*0c7c*/ 	.word	0x0001aec0


	//   ....[54]....
        /*0c80*/ 	.word	0x0001bed0


	//   ....[55]....
        /*0c84*/ 	.word	0x0001bf10


	//   ....[56]....
        /*0c88*/ 	.word	0x0001bf40


	//   ....[57]....
        /*0c8c*/ 	.word	0x0001bf50


	//   ....[58]....
        /*0c90*/ 	.word	0x0001c4b0


	//   ....[59]....
        /*0c94*/ 	.word	0x0001c4d0


	//   ....[60]....
        /*0c98*/ 	.word	0x0001c5f0


	//   ....[61]....
        /*0c9c*/ 	.word	0x0001c610


	//   ....[62]....
        /*0ca0*/ 	.word	0x0001ce70


	//   ....[63]....
        /*0ca4*/ 	.word	0x0001ce80


	//   ....[64]....
        /*0ca8*/ 	.word	0x0001cfe0


	//   ....[65]....
        /*0cac*/ 	.word	0x0001cff0


	//   ....[66]....
        /*0cb0*/ 	.word	0x0001d190


	//   ....[67]....
        /*0cb4*/ 	.word	0x0001d360


	//   ....[68]....
        /*0cb8*/ 	.word	0x0001d390


	//   ....[69]....
        /*0cbc*/ 	.word	0x0001d3c0


	//   ....[70]....
        /*0cc0*/ 	.word	0x0001d3f0


	//   ....[71]....
        /*0cc4*/ 	.word	0x0001d420


	//   ....[72]....
        /*0cc8*/ 	.word	0x0001d450


	//   ....[73]....
        /*0ccc*/ 	.word	0x0001d5c0


	//   ....[74]....
        /*0cd0*/ 	.word	0x0001d5f0


	//   ....[75]....
        /*0cd4*/ 	.word	0x0001d620


	//   ....[76]....
        /*0cd8*/ 	.word	0x0001d650


	//   ....[77]....
        /*0cdc*/ 	.word	0x0001d680


	//   ....[78]....
        /*0ce0*/ 	.word	0x0001d6b0


	//   ....[79]....
        /*0ce4*/ 	.word	0x0001d750


	//   ....[80]....
        /*0ce8*/ 	.word	0x0001d7b0


	//   ....[81]....
        /*0cec*/ 	.word	0x0001d850


	//   ....[82]....
        /*0cf0*/ 	.word	0x0001e940


	//   ....[83]....
        /*0cf4*/ 	.word	0x00020ea0


	//   ....[84]....
        /*0cf8*/ 	.word	0x00020eb0


	//   ....[85]....
        /*0cfc*/ 	.word	0x00020f70


	//   ....[86]....
        /*0d00*/ 	.word	0x00020f80


	//   ....[87]....
        /*0d04*/ 	.word	0x00021030


	//   ....[88]....
        /*0d08*/ 	.word	0x00021040


	//   ....[89]....
        /*0d0c*/ 	.word	0x00021050


	//   ....[90]....
        /*0d10*/ 	.word	0x00021060


	//   ....[91]....
        /*0d14*/ 	.word	0x00021a70


	//   ....[92]....
        /*0d18*/ 	.word	0x00021a90


	//   ....[93]....
        /*0d1c*/ 	.word	0x00021aa0


	//   ....[94]....
        /*0d20*/ 	.word	0x00021b50


	//   ....[95]....
        /*0d24*/ 	.word	0x00021b80


	//   ....[96]....
        /*0d28*/ 	.word	0x00021ba0


	//   ....[97]....
        /*0d2c*/ 	.word	0x00021c20


	//   ....[98]....
        /*0d30*/ 	.word	0x00021c30


	//   ....[99]....
        /*0d34*/ 	.word	0x00021d00


	//   ....[100]....
        /*0d38*/ 	.word	0x00021d40


	//   ....[101]....
        /*0d3c*/ 	.word	0x00021d50


	//   ....[102]....
        /*0d40*/ 	.word	0x00021dd0


	//   ....[103]....
        /*0d44*/ 	.word	0x000225d0


	//   ....[104]....
        /*0d48*/ 	.word	0x000225e0


	//   ....[105]....
        /*0d4c*/ 	.word	0x00022600


	//   ....[106]....
        /*0d50*/ 	.word	0x00022680


	//   ....[107]....
        /*0d54*/ 	.word	0x00022690


	//   ....[108]....
        /*0d58*/ 	.word	0x000226f0


	//   ....[109]....
        /*0d5c*/ 	.word	0x00022720


	//   ....[110]....
        /*0d60*/ 	.word	0x00022760


	//   ....[111]....
        /*0d64*/ 	.word	0x00022a10


	//   ....[112]....
        /*0d68*/ 	.word	0x00022a30


	//   ....[113]....
        /*0d6c*/ 	.word	0x00022ad0


	//   ....[114]....
        /*0d70*/ 	.word	0x00022ae0


	//   ....[115]....
        /*0d74*/ 	.word	0x00022b70


	//   ....[116]....
        /*0d78*/ 	.word	0x00022b80


	//   ....[117]....
        /*0d7c*/ 	.word	0x00022b90


	//   ....[118]....
        /*0d80*/ 	.word	0x00022c20


	//   ....[119]....
        /*0d84*/ 	.word	0x00023220


	//   ....[120]....
        /*0d88*/ 	.word	0x00023230


	//   ....[121]....
        /*0d8c*/ 	.word	0x000232c0


	//   ....[122]....
        /*0d90*/ 	.word	0x00023360


	//   ....[123]....
        /*0d94*/ 	.word	0x00023380


	//   ....[124]....
        /*0d98*/ 	.word	0x00023400


	//   ....[125]....
        /*0d9c*/ 	.word	0x00023420


	//   ....[126]....
        /*0da0*/ 	.word	0x00023430


	//   ....[127]....
        /*0da4*/ 	.word	0x00023830


	//   ....[128]....
        /*0da8*/ 	.word	0x00023860


	//   ....[129]....
        /*0dac*/ 	.word	0x000238a0


	//   ....[130]....
        /*0db0*/ 	.word	0x000238d0


	//   ....[131]....
        /*0db4*/ 	.word	0x00023900


	//   ....[132]....
        /*0db8*/ 	.word	0x00023930


	//   ....[133]....
        /*0dbc*/ 	.word	0x00023960


	//   ....[134]....
        /*0dc0*/ 	.word	0x00023990


	//   ....[135]....
        /*0dc4*/ 	.word	0x00023b10


	//   ....[136]....
        /*0dc8*/ 	.word	0x00023b40


	//   ....[137]....
        /*0dcc*/ 	.word	0x00023b70


	//   ....[138]....
        /*0dd0*/ 	.word	0x00023ba0


	//   ....[139]....
        /*0dd4*/ 	.word	0x00023bd0


	//   ....[140]....
        /*0dd8*/ 	.word	0x00023c00


	//   ....[141]....
        /*0ddc*/ 	.word	0x00023cc0


	//   ....[142]....
        /*0de0*/ 	.word	0x00023ce0


	//   ....[143]....
        /*0de4*/ 	.word	0x00023d50


	//   ....[144]....
        /*0de8*/ 	.word	0x000243f0


	//   ....[145]....
        /*0dec*/ 	.word	0x00024730


	//   ....[146]....
        /*0df0*/ 	.word	0x000247c0


	//   ....[147]....
        /*0df4*/ 	.word	0x000248b0


	//   ....[148]....
        /*0df8*/ 	.word	0x00024940


	//   ....[149]....
        /*0dfc*/ 	.word	0x00024a20


	//   ....[150]....
        /*0e00*/ 	.word	0x00024ab0


	//   ....[151]....
        /*0e04*/ 	.word	0x00024bf0


	//   ....[152]....
        /*0e08*/ 	.word	0x00024c90


	//   ....[153]....
        /*0e0c*/ 	.word	0x00024d20


	//   ....[154]....
        /*0e10*/ 	.word	0x00024d70


	//   ....[155]....
        /*0e14*/ 	.word	0x00024dc0


	//   ....[156]....
        /*0e18*/ 	.word	0x00024e90


	//   ....[157]....
        /*0e1c*/ 	.word	0x00024f20


	//   ....[158]....
        /*0e20*/ 	.word	0x00024f70


	//   ....[159]....
        /*0e24*/ 	.word	0x00024fc0


	//   ....[160]....
        /*0e28*/ 	.word	0x00025320


	//   ....[161]....
        /*0e2c*/ 	.word	0x00025370


	//   ....[162]....
        /*0e30*/ 	.word	0x00025400


	//   ....[163]....
        /*0e34*/ 	.word	0x00025490


	//   ....[164]....
        /*0e38*/ 	.word	0x00025550


	//   ....[165]....
        /*0e3c*/ 	.word	0x00025830


	//   ....[166]....
        /*0e40*/ 	.word	0x00025920


	//   ....[167]....
        /*0e44*/ 	.word	0x000259b0


	//   ....[168]....
        /*0e48*/ 	.word	0x00025a10


	//   ....[169]....
        /*0e4c*/ 	.word	0x00025b30


	//   ....[170]....
        /*0e50*/ 	.word	0x00025b90


	//   ....[171]....
        /*0e54*/ 	.word	0x00025cb0


	//   ....[172]....
        /*0e58*/ 	.word	0x00025d10


	//   ....[173]....
        /*0e5c*/ 	.word	0x00025dc0


	//   ....[174]....
        /*0e60*/ 	.word	0x00025ee0


	//   ....[175]....
        /*0e64*/ 	.word	0x00025f50


	//   ....[176]....
        /*0e68*/ 	.word	0x00025fb0


	//   ....[177]....
        /*0e6c*/ 	.word	0x00026050


	//   ....[178]....
        /*0e70*/ 	.word	0x00026120


	//   ....[179]....
        /*0e74*/ 	.word	0x000261c0


	//   ....[180]....
        /*0e78*/ 	.word	0x000262a0


	//   ....[181]....
        /*0e7c*/ 	.word	0x00026330


	//   ....[182]....
        /*0e80*/ 	.word	0x00026400


	//   ....[183]....
        /*0e84*/ 	.word	0x00026490


	//   ....[184]....
        /*0e88*/ 	.word	0x00026570


	//   ....[185]....
        /*0e8c*/ 	.word	0x00026630


	//   ....[186]....
        /*0e90*/ 	.word	0x000267b0


	//   ....[187]....
        /*0e94*/ 	.word	0x00026890


	//   ....[188]....
        /*0e98*/ 	.word	0x00026910


	//   ....[189]....
        /*0e9c*/ 	.word	0x000269f0


	//   ....[190]....
        /*0ea0*/ 	.word	0x00026a50


	//   ....[191]....
        /*0ea4*/ 	.word	0x00026b20


	//   ....[192]....
        /*0ea8*/ 	.word	0x00026b80


	//   ....[193]....
        /*0eac*/ 	.word	0x00026c60


	//   ....[194]....
        /*0eb0*/ 	.word	0x00026d50


	//   ....[195]....
        /*0eb4*/ 	.word	0x00026df0


	//   ....[196]....
        /*0eb8*/ 	.word	0x00026e50


	//   ....[197]....
        /*0ebc*/ 	.word	0x00026f50


	//   ....[198]....
        /*0ec0*/ 	.word	0x00026fb0


	//   ....[199]....
        /*0ec4*/ 	.word	0x000270b0


	//   ....[200]....
        /*0ec8*/ 	.word	0x00027110


	//   ....[201]....
        /*0ecc*/ 	.word	0x000271e0


	//   ....[202]....
        /*0ed0*/ 	.word	0x00027330


	//   ....[203]....
        /*0ed4*/ 	.word	0x000273e0


	//   ....[204]....
        /*0ed8*/ 	.word	0x000274f0


	//   ....[205]....
        /*0edc*/ 	.word	0x000275d0


	//   ....[206]....
        /*0ee0*/ 	.word	0x00027630


	//   ....[207]....
        /*0ee4*/ 	.word	0x00027720


	//   ....[208]....
        /*0ee8*/ 	.word	0x00027780


	//   ....[209]....
        /*0eec*/ 	.word	0x00027860


	//   ....[210]....
        /*0ef0*/ 	.word	0x000278f0


	//   ....[211]....
        /*0ef4*/ 	.word	0x00027990


	//   ....[212]....
        /*0ef8*/ 	.word	0x00027ab0


	//   ....[213]....
        /*0efc*/ 	.word	0x00027b20


	//   ....[214]....
        /*0f00*/ 	.word	0x00027b90


	//   ....[215]....
        /*0f04*/ 	.word	0x00027c00


	//   ....[216]....
        /*0f08*/ 	.word	0x00027c70


	//   ....[217]....
        /*0f0c*/ 	.word	0x00027cf0


	//   ....[218]....
        /*0f10*/ 	.word	0x00027d80


	//   ....[219]....
        /*0f14*/ 	.word	0x00027e10


	//   ....[220]....
        /*0f18*/ 	.word	0x00027e80


	//   ....[221]....
        /*0f1c*/ 	.word	0x00027ef0


	//   ....[222]....
        /*0f20*/ 	.word	0x00027f60


	//   ....[223]....
        /*0f24*/ 	.word	0x00027fe0


	//   ....[224]....
        /*0f28*/ 	.word	0x00028050


	//   ....[225]....
        /*0f2c*/ 	.word	0x000280f0


	//   ....[226]....
        /*0f30*/ 	.word	0x00028180


	//   ....[227]....
        /*0f34*/ 	.word	0x000282b0


	//----- nvinfo : EIATTR_REG_RECONFIG
	.align		4
.L_233:
        /*0f38*/ 	.byte	0x01, 0x54
	.zero		2


	//----- nvinfo : EIATTR_SYSCALL_OFFSETS
	.align		4
        /*0f3c*/ 	.byte	0x04, 0x46
        /*0f3e*/ 	.short	(.L_235 - .L_234)


	//   ....[0]....
.L_234:
        /*0f40*/ 	.word	0x00001e70


	//   ....[1]....
        /*0f44*/ 	.word	0x00001fc0


	//   ....[2]....
        /*0f48*/ 	.word	0x00007cd0


	//   ....[3]....
        /*0f4c*/ 	.word	0x00007ff0


	//   ....[4]....
        /*0f50*/ 	.word	0x00020410


	//   ....[5]....
        /*0f54*/ 	.word	0x00020560


	//   ....[6]....
        /*0f58*/ 	.word	0x00020650


	//   ....[7]....
        /*0f5c*/ 	.word	0x000214e0


	//----- nvinfo : EIATTR_MBARRIER_INSTR_OFFSETS
	.align		4
.L_235:
        /*0f60*/ 	.byte	0x04, 0x39
        /*0f62*/ 	.short	(.L_237 - .L_236)


	//   ....[0]....
.L_236:
        /*0f64*/ 	.word	0x00000270
        /*0f68*/ 	.word	0x000000ff
        /*0f6c*/ 	.word	0x0002d800
        /*0f70*/ 	.short	0x0100
        /*0f72*/ 	.byte	0x08
	.zero		1


	//   ....[1]....
        /*0f74*/ 	.word	0x00000280
        /*0f78*/ 	.word	0x000000ff
        /*0f7c*/ 	.word	0x0002d820
        /*0f80*/ 	.short	0x0100
        /*0f82*/ 	.byte	0x08
	.zero		1


	//   ....[2]....
        /*0f84*/ 	.word	0x00000370
        /*0f88*/ 	.word	0x000000ff
        /*0f8c*/ 	.word	0x0002d830
        /*0f90*/ 	.short	0x0100
        /*0f92*/ 	.byte	0x08
	.zero		1


	//   ....[3]....
        /*0f94*/ 	.word	0x00000380
        /*0f98*/ 	.word	0x000000ff
        /*0f9c*/ 	.word	0x0002d840
        /*0fa0*/ 	.short	0x0100
        /*0fa2*/ 	.byte	0x08
	.zero		1


	//   ....[4]....
        /*0fa4*/ 	.word	0x00000390
        /*0fa8*/ 	.word	0x000000ff
        /*0fac*/ 	.word	0x0002d838
        /*0fb0*/ 	.short	0x0100
        /*0fb2*/ 	.byte	0x08
	.zero		1


	//   ....[5]....
        /*0fb4*/ 	.word	0x000003a0
        /*0fb8*/ 	.word	0x000000ff
        /*0fbc*/ 	.word	0x0002d848
        /*0fc0*/ 	.short	0x0100
        /*0fc2*/ 	.byte	0x08
	.zero		1


	//   ....[6]....
        /*0fc4*/ 	.word	0x000004d0
        /*0fc8*/ 	.word	0x000000ff
        /*0fcc*/ 	.word	0x0002d850
        /*0fd0*/ 	.short	0x0100
        /*0fd2*/ 	.byte	0x08
	.zero		1


	//   ....[7]....
        /*0fd4*/ 	.word	0x000004e0
        /*0fd8*/ 	.word	0x000000ff
        /*0fdc*/ 	.word	0x0002d860
        /*0fe0*/ 	.short	0x0100
        /*0fe2*/ 	.byte	0x08
	.zero		1


	//   ....[8]....
        /*0fe4*/ 	.word	0x000004f0
        /*0fe8*/ 	.word	0x000000ff
        /*0fec*/ 	.word	0x0002d858
        /*0ff0*/ 	.short	0x0100
        /*0ff2*/ 	.byte	0x08
	.zero		1


	//   ....[9]....
        /*0ff4*/ 	.word	0x00000500
        /*0ff8*/ 	.word	0x000000ff
        /*0ffc*/ 	.word	0x0002d868
        /*1000*/ 	.short	0x0100
        /*1002*/ 	.byte	0x08
	.zero		1


	//   ....[10]....
        /*1004*/ 	.word	0x000005f0
        /*1008*/ 	.word	0x000000ff
        /*100c*/ 	.word	0x0002d870
        /*1010*/ 	.short	0x0100
        /*1012*/ 	.byte	0x06
	.zero		1


	//   ....[11]....
        /*1014*/ 	.word	0x00000600
        /*1018*/ 	.word	0x000000ff
        /*101c*/ 	.word	0x0002d880
        /*1020*/ 	.short	0x0100
        /*1022*/ 	.byte	0x06
	.zero		1


	//   ....[12]....
        /*1024*/ 	.word	0x00000610
        /*1028*/ 	.word	0x000000ff
        /*102c*/ 	.word	0x0002d878
        /*1030*/ 	.short	0x0100
        /*1032*/ 	.byte	0x06
	.zero		1


	//   ....[13]....
        /*1034*/ 	.word	0x00000620
        /*1038*/ 	.word	0x000000ff
        /*103c*/ 	.word	0x0002d888
        /*1040*/ 	.short	0x0100
        /*1042*/ 	.byte	0x06
	.zero		1


	//   ....[14]....
        /*1044*/ 	.word	0x00000750
        /*1048*/ 	.word	0x000000ff
        /*104c*/ 	.word	0x0002d890
        /*1050*/ 	.short	0x0100
        /*1052*/ 	.byte	0x08
	.zero		1


	//   ....[15]....
        /*1054*/ 	.word	0x00000760
        /*1058*/ 	.word	0x000000ff
        /*105c*/ 	.word	0x0002d8a0
        /*1060*/ 	.short	0x0100
        /*1062*/ 	.byte	0x08
	.zero		1


	//   ....[16]....
        /*1064*/ 	.word	0x00000770
        /*1068*/ 	.word	0x000000ff
        /*106c*/ 	.word	0x0002d898
        /*1070*/ 	.short	0x0100
        /*1072*/ 	.byte	0x08
	.zero		1


	//   ....[17]....
        /*1074*/ 	.word	0x00000780
        /*1078*/ 	.word	0x000000ff
        /*107c*/ 	.word	0x0002d8a8
        /*1080*/ 	.short	0x0100
        /*1082*/ 	.byte	0x08
	.zero		1


	//   ....[18]....
        /*1084*/ 	.word	0x000008b0
        /*1088*/ 	.word	0x000000ff
        /*108c*/ 	.word	0x0002d8b0
        /*1090*/ 	.short	0x0100
        /*1092*/ 	.byte	0x08
	.zero		1


	//   ....[19]....
        /*1094*/ 	.word	0x000008c0
        /*1098*/ 	.word	0x000000ff
        /*109c*/ 	.word	0x0002d8c0
        /*10a0*/ 	.short	0x0100
        /*10a2*/ 	.byte	0x08
	.zero		1


	//   ....[20]....
        /*10a4*/ 	.word	0x000008d0
        /*10a8*/ 	.word	0x000000ff
        /*10ac*/ 	.word	0x0002d8b8
        /*10b0*/ 	.short	0x0100
        /*10b2*/ 	.byte	0x08
	.zero		1


	//   ....[21]....
        /*10b4*/ 	.word	0x000008e0
        /*10b8*/ 	.word	0x000000ff
        /*10bc*/ 	.word	0x0002d8c8
        /*10c0*/ 	.short	0x0100
        /*10c2*/ 	.byte	0x08
	.zero		1


	//   ....[22]....
        /*10c4*/ 	.word	0x00003440
        /*10c8*/ 	.word	0x00000023
        /*10cc*/ 	.word	0x0002d890
        /*10d0*/ 	.short	0x010a
        /*10d2*/ 	.byte	0x3f
	.zero		1


	//   ....[23]....
        /*10d4*/ 	.word	0x00005010
        /*10d8*/ 	.word	0x00000023
        /*10dc*/ 	.word	0x0002d890
        /*10e0*/ 	.short	0x010a
        /*10e2*/ 	.byte	0x3f
	.zero		1


	//   ....[24]....
        /*10e4*/ 	.word	0x00006840
        /*10e8*/ 	.word	0x00000023
        /*10ec*/ 	.word	0x0002d890
        /*10f0*/ 	.short	0x010a
        /*10f2*/ 	.byte	0x3f
	.zero		1


	//   ....[25]....
        /*10f4*/ 	.word	0x00006dc0
        /*10f8*/ 	.word	0x0000000b
        /*10fc*/ 	.word	0x00000000
        /*1100*/ 	.short	0x0101
        /*1102*/ 	.byte	0x3f
	.zero		1


	//   ....[26]....
        /*1104*/ 	.word	0x00006e00
        /*1108*/ 	.word	0x00000023
        /*110c*/ 	.word	0x0002d8b0
        /*1110*/ 	.short	0x010a
        /*1112*/ 	.byte	0x3f
	.zero		1


	//   ....[27]....
        /*1114*/ 	.word	0x00007340
        /*1118*/ 	.word	0x00000023
        /*111c*/ 	.word	0x00000000
        /*1120*/ 	.short	0x0101
        /*1122*/ 	.byte	0x3f
	.zero		1


	//   ....[28]....
        /*1124*/ 	.word	0x00007d70
        /*1128*/ 	.word	0x00000002
        /*112c*/ 	.word	0x0002d800
        /*1130*/ 	.short	0x010a
        /*1132*/ 	.byte	0x3f
	.zero		1


	//   ....[29]....
        /*1134*/ 	.word	0x00007dc0
        /*1138*/ 	.word	0x00000002
        /*113c*/ 	.word	0x0002d800
        /*1140*/ 	.short	0x010a
        /*1142*/ 	.byte	0x3f
	.zero		1


	//   ....[30]....
        /*1144*/ 	.word	0x00008a10
        /*1148*/ 	.word	0x00000002
        /*114c*/ 	.word	0x0002d800
        /*1150*/ 	.short	0x010a
        /*1152*/ 	.byte	0x3f
	.zero		1


	//   ....[31]....
        /*1154*/ 	.word	0x0000a5f0
        /*1158*/ 	.word	0x00000002
        /*115c*/ 	.word	0x0002d800
        /*1160*/ 	.short	0x010a
        /*1162*/ 	.byte	0x3f
	.zero		1


	//   ....[32]....
        /*1164*/ 	.word	0x0000bd90
        /*1168*/ 	.word	0x00000000
        /*116c*/ 	.word	0x0002d830
        /*1170*/ 	.short	0x010a
        /*1172*/ 	.byte	0x3f
	.zero		1


	//   ....[33]....
        /*1174*/ 	.word	0x0000be50
        /*1178*/ 	.word	0x00000000
        /*117c*/ 	.word	0x0002d830
        /*1180*/ 	.short	0x010a
        /*1182*/ 	.byte	0x3f
	.zero		1


	//   ....[34]....
        /*1184*/ 	.word	0x0000c7e0
        /*1188*/ 	.word	0x00000000
        /*118c*/ 	.word	0x00000000
        /*1190*/ 	.short	0x0101
        /*1192*/ 	.byte	0x3f
	.zero		1


	//   ....[35]....
        /*1194*/ 	.word	0x0000fc90
        /*1198*/ 	.word	0x00000009
        /*119c*/ 	.word	0x0002d830
        /*11a0*/ 	.short	0x010a
        /*11a2*/ 	.byte	0x3f
	.zero		1


	//   ....[36]....
        /*11a4*/ 	.word	0x0000fce0
        /*11a8*/ 	.word	0x00000009
        /*11ac*/ 	.word	0x0002d830
        /*11b0*/ 	.short	0x010a
        /*11b2*/ 	.byte	0x3f
	.zero		1


	//   ....[37]....
        /*11b4*/ 	.word	0x00010160
        /*11b8*/ 	.word	0x00000009
        /*11bc*/ 	.word	0x0002d850
        /*11c0*/ 	.short	0x010a
        /*11c2*/ 	.byte	0x3f
	.zero		1


	//   ....[38]....
        /*11c4*/ 	.word	0x000101a0
        /*11c8*/ 	.word	0x00000009
        /*11cc*/ 	.word	0x0002d850
        /*11d0*/ 	.short	0x010a
        /*11d2*/ 	.byte	0x3f
	.zero		1


	//   ....[39]....
        /*11d4*/ 	.word	0x000109a0
        /*11d8*/ 	.word	0x00000034
        /*11dc*/ 	.word	0x00000000
        /*11e0*/ 	.short	0x0101
        /*11e2*/ 	.byte	0x3f
	.zero		1


	//   ....[40]....
        /*11e4*/ 	.word	0x00013340
        /*11e8*/ 	.word	0x00000012
        /*11ec*/ 	.word	0x00000000
        /*11f0*/ 	.short	0x0101
        /*11f2*/ 	.byte	0x3f
	.zero		1


	//   ....[41]....
        /*11f4*/ 	.word	0x00013da0
        /*11f8*/ 	.word	0x00000005
        /*11fc*/ 	.word	0x0002d830
        /*1200*/ 	.short	0x010a
        /*1202*/ 	.byte	0x3f
	.zero		1


	//   ....[42]....
        /*1204*/ 	.word	0x00013df0
        /*1208*/ 	.word	0x00000005
        /*120c*/ 	.word	0x0002d830
        /*1210*/ 	.short	0x010a
        /*1212*/ 	.byte	0x3f
	.zero		1


	//   ....[43]....
        /*1214*/ 	.word	0x000142a0
        /*1218*/ 	.word	0x00000006
        /*121c*/ 	.word	0x0002d850
        /*1220*/ 	.short	0x010a
        /*1222*/ 	.byte	0x3f
	.zero		1


	//   ....[44]....
        /*1224*/ 	.word	0x000142e0
        /*1228*/ 	.word	0x00000006
        /*122c*/ 	.word	0x0002d850
        /*1230*/ 	.short	0x010a
        /*1232*/ 	.byte	0x3f
	.zero		1


	//   ....[45]....
        /*1234*/ 	.word	0x00014a30
        /*1238*/ 	.word	0x00000005
        /*123c*/ 	.word	0x00000000
        /*1240*/ 	.short	0x0101
        /*1242*/ 	.byte	0x3f
	.zero		1


	//   ....[46]....
        /*1244*/ 	.word	0x00016300
        /*1248*/ 	.word	0x00000009
        /*124c*/ 	.word	0x00000000
        /*1250*/ 	.short	0x0101
        /*1252*/ 	.byte	0x3f
	.zero		1


	//   ....[47]....
        /*1254*/ 	.word	0x00016ad0
        /*1258*/ 	.word	0x00000005
        /*125c*/ 	.word	0x0002d830
        /*1260*/ 	.short	0x010a
        /*1262*/ 	.byte	0x3f
	.zero		1


	//   ....[48]....
        /*1264*/ 	.word	0x00016b20
        /*1268*/ 	.word	0x00000005
        /*126c*/ 	.word	0x0002d830
        /*1270*/ 	.short	0x010a
        /*1272*/ 	.byte	0x3f
	.zero		1


	//   ....[49]....
        /*1274*/ 	.word	0x00016fd0
        /*1278*/ 	.word	0x00000006
        /*127c*/ 	.word	0x0002d850
        /*1280*/ 	.short	0x010a
        /*1282*/ 	.byte	0x3f
	.zero		1


	//   ....[50]....
        /*1284*/ 	.word	0x00017010
        /*1288*/ 	.word	0x00000006
        /*128c*/ 	.word	0x0002d850
        /*1290*/ 	.short	0x010a
        /*1292*/ 	.byte	0x3f
	.zero		1


	//   ....[51]....
        /*1294*/ 	.word	0x00017c30
        /*1298*/ 	.word	0x00000024
        /*129c*/ 	.word	0x00000000
        /*12a0*/ 	.short	0x0101
        /*12a2*/ 	.byte	0x3f
	.zero		1


	//   ....[52]....
        /*12a4*/ 	.word	0x0001a150
        /*12a8*/ 	.word	0x00000007
        /*12ac*/ 	.word	0x00000000
        /*12b0*/ 	.short	0x0101
        /*12b2*/ 	.byte	0x3f
	.zero		1


	//   ....[53]....
        /*12b4*/ 	.word	0x0001a830
        /*12b8*/ 	.word	0x0000000d
        /*12bc*/ 	.word	0x0002d850
        /*12c0*/ 	.short	0x010a
        /*12c2*/ 	.byte	0x3f
	.zero		1


	//   ....[54]....
        /*12c4*/ 	.word	0x0001a8e0
        /*12c8*/ 	.word	0x0000000d
        /*12cc*/ 	.word	0x0002d850
        /*12d0*/ 	.short	0x010a
        /*12d2*/ 	.byte	0x3f
	.zero		1


	//   ....[55]....
        /*12d4*/ 	.word	0x0001b0e0
        /*12d8*/ 	.word	0x00000005
        /*12dc*/ 	.word	0x00000000
        /*12e0*/ 	.short	0x0101
        /*12e2*/ 	.byte	0x3f
	.zero		1


	//   ....[56]....
        /*12e4*/ 	.word	0x0001c4c0
        /*12e8*/ 	.word	0x00000000
        /*12ec*/ 	.word	0x00000000
        /*12f0*/ 	.short	0x0101
        /*12f2*/ 	.byte	0x3f
	.zero		1


	//   ....[57]....
        /*12f4*/ 	.word	0x0001ea20
        /*12f8*/ 	.word	0x00000017
        /*12fc*/ 	.word	0x0002d820
        /*1300*/ 	.short	0x010a
        /*1302*/ 	.byte	0x3f
	.zero		1


	//   ....[58]....
        /*1304*/ 	.word	0x0001eae0
        /*1308*/ 	.word	0x00000009
        /*130c*/ 	.word	0x0002d8a0
        /*1310*/ 	.short	0x010a
        /*1312*/ 	.byte	0x3f
	.zero		1


	//   ....[59]....
        /*1314*/ 	.word	0x0001ef10
        /*1318*/ 	.word	0x00000009
        /*131c*/ 	.word	0x0002d8c0
        /*1320*/ 	.short	0x010a
        /*1322*/ 	.byte	0x3f
	.zero		1


	//   ....[60]....
        /*1324*/ 	.word	0x0001f470
        /*1328*/ 	.word	0x00000008
        /*132c*/ 	.word	0x0002d8a0
        /*1330*/ 	.short	0x010a
        /*1332*/ 	.byte	0x3f
	.zero		1


	//   ....[61]....
        /*1334*/ 	.word	0x0001f890
        /*1338*/ 	.word	0x00000008
        /*133c*/ 	.word	0x0002d8c0
        /*1340*/ 	.short	0x010a
        /*1342*/ 	.byte	0x3f
	.zero		1


	//   ....[62]....
        /*1344*/ 	.word	0x00020c30
        /*1348*/ 	.word	0x00000000
        /*134c*/ 	.word	0x0002d840
        /*1350*/ 	.short	0x010a
        /*1352*/ 	.byte	0x3f
	.zero		1


	//   ....[63]....
        /*1354*/ 	.word	0x000211b0
        /*1358*/ 	.word	0x00000000
        /*135c*/ 	.word	0x0002d830
        /*1360*/ 	.short	0x0107
        /*1362*/ 	.byte	0x3f
	.zero		1


	//   ....[64]....
        /*1364*/ 	.word	0x00021280
        /*1368*/ 	.word	0x00000000
        /*136c*/ 	.word	0x0002d830
        /*1370*/ 	.short	0x0101
        /*1372*/ 	.byte	0x3f
	.zero		1


	//   ....[65]....
        /*1374*/ 	.word	0x00021ea0
        /*1378*/ 	.word	0x00000017
        /*137c*/ 	.word	0x0002d800
        /*1380*/ 	.short	0x0107
        /*1382*/ 	.byte	0x3f
	.zero		1


	//   ....[66]....
        /*1384*/ 	.word	0x00021f90
        /*1388*/ 	.word	0x00000017
        /*138c*/ 	.word	0x0002d800
        /*1390*/ 	.short	0x0101
        /*1392*/ 	.byte	0x3f
	.zero		1


	//   ....[67]....
        /*1394*/ 	.word	0x00021fb0
        /*1398*/ 	.word	0x00000017
        /*139c*/ 	.word	0x0002d820
        /*13a0*/ 	.short	0x010a
        /*13a2*/ 	.byte	0x3f
	.zero		1


	//   ....[68]....
        /*13a4*/ 	.word	0x000223d0
        /*13a8*/ 	.word	0x00000005
        /*13ac*/ 	.word	0x0002d840
        /*13b0*/ 	.short	0x010a
        /*13b2*/ 	.byte	0x3f
	.zero		1


	//   ....[69]....
        /*13b4*/ 	.word	0x00022810
        /*13b8*/ 	.word	0x00000005
        /*13bc*/ 	.word	0x0002d830
        /*13c0*/ 	.short	0x0107
        /*13c2*/ 	.byte	0x3f
	.zero		1


	//   ....[70]....
        /*13c4*/ 	.word	0x000228d0
        /*13c8*/ 	.word	0x00000005
        /*13cc*/ 	.word	0x0002d830
        /*13d0*/ 	.short	0x0101
        /*13d2*/ 	.byte	0x3f
	.zero		1


	//   ....[71]....
        /*13d4*/ 	.word	0x00022930
        /*13d8*/ 	.word	0x00000005
        /*13dc*/ 	.word	0x0002d860
        /*13e0*/ 	.short	0x010a
        /*13e2*/ 	.byte	0x3f
	.zero		1


	//   ....[72]....
        /*13e4*/ 	.word	0x00022e10
        /*13e8*/ 	.word	0x00000005
        /*13ec*/ 	.word	0x0002d850
        /*13f0*/ 	.short	0x0107
        /*13f2*/ 	.byte	0x3f
	.zero		1


	//   ....[73]....
        /*13f4*/ 	.word	0x00022f00
        /*13f8*/ 	.word	0x00000005
        /*13fc*/ 	.word	0x0002d850
        /*1400*/ 	.short	0x0101
        /*1402*/ 	.byte	0x3f
	.zero		1


	//   ....[74]....
        /*1404*/ 	.word	0x00023130
        /*1408*/ 	.word	0x00000000
        /*140c*/ 	.word	0x0002d860
        /*1410*/ 	.short	0x010a
        /*1412*/ 	.byte	0x3f
	.zero		1


	//   ....[75]....
        /*1414*/ 	.word	0x00023560
        /*1418*/ 	.word	0x00000000
        /*141c*/ 	.word	0x0002d850
        /*1420*/ 	.short	0x0107
        /*1422*/ 	.byte	0x3f
	.zero		1


	//   ....[76]....
        /*1424*/ 	.word	0x00023640
        /*1428*/ 	.word	0x00000000
        /*142c*/ 	.word	0x0002d850
        /*1430*/ 	.short	0x0101
        /*1432*/ 	.byte	0x3f
	.zero		1


	//   ....[77]....
        /*1434*/ 	.word	0x00024370
        /*1438*/ 	.word	0x00000005
        /*143c*/ 	.word	0x0002d820
        /*1440*/ 	.short	0x010a
        /*1442*/ 	.byte	0x3f
	.zero		1


	//   ....[78]....
        /*1444*/ 	.word	0x00024510
        /*1448*/ 	.word	0x00000003
        /*144c*/ 	.word	0x0002d840
        /*1450*/ 	.short	0x010a
        /*1452*/ 	.byte	0x3f
	.zero		1


	//   ....[79]....
        /*1454*/ 	.word	0x000245a0
        /*1458*/ 	.word	0x00000019
        /*145c*/ 	.word	0x0002d840
        /*1460*/ 	.short	0x010a
        /*1462*/ 	.byte	0x3f
	.zero		1


	//   ....[80]....
        /*1464*/ 	.word	0x000245e0
        /*1468*/ 	.word	0x00000003
        /*146c*/ 	.word	0x0002d860
        /*1470*/ 	.short	0x010a
        /*1472*/ 	.byte	0x3f
	.zero		1


	//   ....[81]....
        /*1474*/ 	.word	0x00024620
        /*1478*/ 	.word	0x00000019
        /*147c*/ 	.word	0x0002d860
        /*1480*/ 	.short	0x010a
        /*1482*/ 	.byte	0x3f
	.zero		1


	//   ....[82]....
        /*1484*/ 	.word	0x00024680
        /*1488*/ 	.word	0x00000023
        /*148c*/ 	.word	0x0002d890
        /*1490*/ 	.short	0x010a
        /*1492*/ 	.byte	0x3f
	.zero		1


	//   ....[83]....
        /*1494*/ 	.word	0x00024800
        /*1498*/ 	.word	0x00000023
        /*149c*/ 	.word	0x0002d890
        /*14a0*/ 	.short	0x010a
        /*14a2*/ 	.byte	0x3f
	.zero		1


	//   ....[84]....
        /*14a4*/ 	.word	0x00024980
        /*14a8*/ 	.word	0x00000023
        /*14ac*/ 	.word	0x0002d890
        /*14b0*/ 	.short	0x010a
        /*14b2*/ 	.byte	0x3f
	.zero		1


	//   ....[85]....
        /*14b4*/ 	.word	0x00024af0
        /*14b8*/ 	.word	0x00000023
        /*14bc*/ 	.word	0x0002d8b0
        /*14c0*/ 	.short	0x010a
        /*14c2*/ 	.byte	0x3f
	.zero		1


	//   ....[86]....
        /*14c4*/ 	.word	0x00024df0
        /*14c8*/ 	.word	0x00000002
        /*14cc*/ 	.word	0x0002d800
        /*14d0*/ 	.short	0x010a
        /*14d2*/ 	.byte	0x3f
	.zero		1


	//   ....[87]....
        /*14d4*/ 	.word	0x00025000
        /*14d8*/ 	.word	0x00000002
        /*14dc*/ 	.word	0x0002d800
        /*14e0*/ 	.short	0x010a
        /*14e2*/ 	.byte	0x3f
	.zero		1


	//   ....[88]....
        /*14e4*/ 	.word	0x00025050
        /*14e8*/ 	.word	0x00000000
        /*14ec*/ 	.word	0x0002d830
        /*14f0*/ 	.short	0x010a
        /*14f2*/ 	.byte	0x3f
	.zero		1


	//   ....[89]....
        /*14f4*/ 	.word	0x000250a0
        /*14f8*/ 	.word	0x00000009
        /*14fc*/ 	.word	0x0002d830
        /*1500*/ 	.short	0x010a
        /*1502*/ 	.byte	0x3f
	.zero		1


	//   ....[90]....
        /*1504*/ 	.word	0x000250f0
        /*1508*/ 	.word	0x00000009
        /*150c*/ 	.word	0x0002d850
        /*1510*/ 	.short	0x010a
        /*1512*/ 	.byte	0x3f
	.zero		1


	//   ....[91]....
        /*1514*/ 	.word	0x00025140
        /*1518*/ 	.word	0x00000005
        /*151c*/ 	.word	0x0002d830
        /*1520*/ 	.short	0x010a
        /*1522*/ 	.byte	0x3f
	.zero		1


	//   ....[92]....
        /*1524*/ 	.word	0x00025190
        /*1528*/ 	.word	0x00000006
        /*152c*/ 	.word	0x0002d850
        /*1530*/ 	.short	0x010a
        /*1532*/ 	.byte	0x3f
	.zero		1


	//   ....[93]....
        /*1534*/ 	.word	0x000251e0
        /*1538*/ 	.word	0x00000005
        /*153c*/ 	.word	0x0002d830
        /*1540*/ 	.short	0x010a
        /*1542*/ 	.byte	0x3f
	.zero		1


	//   ....[94]....
        /*1544*/ 	.word	0x00025230
        /*1548*/ 	.word	0x00000006
        /*154c*/ 	.word	0x0002d850
        /*1550*/ 	.short	0x010a
        /*1552*/ 	.byte	0x3f
	.zero		1


	//   ....[95]....
        /*1554*/ 	.word	0x00025280
        /*1558*/ 	.word	0x0000000d
        /*155c*/ 	.word	0x0002d850
        /*1560*/ 	.short	0x010a
        /*1562*/ 	.byte	0x3f
	.zero		1


	//   ....[96]....
        /*1564*/ 	.word	0x00025610
        /*1568*/ 	.word	0x00000017
        /*156c*/ 	.word	0x0002d820
        /*1570*/ 	.short	0x010a
        /*1572*/ 	.byte	0x3f
	.zero		1


	//   ....[97]....
        /*1574*/ 	.word	0x00025660
        /*1578*/ 	.word	0x00000009
        /*157c*/ 	.word	0x0002d8a0
        /*1580*/ 	.short	0x010a
        /*1582*/ 	.byte	0x3f
	.zero		1


	//   ....[98]....
        /*1584*/ 	.word	0x000256b0
        /*1588*/ 	.word	0x00000009
        /*158c*/ 	.word	0x0002d8c0
        /*1590*/ 	.short	0x010a
        /*1592*/ 	.byte	0x3f
	.zero		1


	//   ....[99]....
        /*1594*/ 	.word	0x00025700
        /*1598*/ 	.word	0x00000008
        /*159c*/ 	.word	0x0002d8a0
        /*15a0*/ 	.short	0x010a
        /*15a2*/ 	.byte	0x3f
	.zero		1


	//   ....[100]....
        /*15a4*/ 	.word	0x00025750
        /*15a8*/ 	.word	0x00000008
        /*15ac*/ 	.word	0x0002d8c0
        /*15b0*/ 	.short	0x010a
        /*15b2*/ 	.byte	0x3f
	.zero		1


	//   ....[101]....
        /*15b4*/ 	.word	0x00025870
        /*15b8*/ 	.word	0x00000000
        /*15bc*/ 	.word	0x0002d840
        /*15c0*/ 	.short	0x010a
        /*15c2*/ 	.byte	0x3f
	.zero		1


	//   ....[102]....
        /*15c4*/ 	.word	0x000266b0
        /*15c8*/ 	.word	0x00000017
        /*15cc*/ 	.word	0x0002d820
        /*15d0*/ 	.short	0x010a
        /*15d2*/ 	.byte	0x3f
	.zero		1


	//   ....[103]....
        /*15d4*/ 	.word	0x00026700
        /*15d8*/ 	.word	0x00000005
        /*15dc*/ 	.word	0x0002d840
        /*15e0*/ 	.short	0x010a
        /*15e2*/ 	.byte	0x3f
	.zero		1


	//   ....[104]....
        /*15e4*/ 	.word	0x00026ca0
        /*15e8*/ 	.word	0x00000005
        /*15ec*/ 	.word	0x0002d860
        /*15f0*/ 	.short	0x010a
        /*15f2*/ 	.byte	0x3f
	.zero		1


	//   ....[105]....
        /*15f4*/ 	.word	0x00027280
        /*15f8*/ 	.word	0x00000000
        /*15fc*/ 	.word	0x0002d860
        /*1600*/ 	.short	0x010a
        /*1602*/ 	.byte	0x3f
	.zero		1


	//   ....[106]....
        /*1604*/ 	.word	0x000281d0
        /*1608*/ 	.word	0x00000005
        /*160c*/ 	.word	0x0002d820
        /*1610*/ 	.short	0x010a
        /*1612*/ 	.byte	0x3f
	.zero		1


	//   ....[107]....
        /*1614*/ 	.word	0x00028370
        /*1618*/ 	.word	0x00000003
        /*161c*/ 	.word	0x0002d840
        /*1620*/ 	.short	0x010a
        /*1622*/ 	.byte	0x3f
	.zero		1


	//   ....[108]....
        /*1624*/ 	.word	0x000283c0
        /*1628*/ 	.word	0x00000019
        /*162c*/ 	.word	0x0002d840
        /*1630*/ 	.short	0x010a
        /*1632*/ 	.byte	0x3f
	.zero		1


	//   ....[109]....
        /*1634*/ 	.word	0x00028410
        /*1638*/ 	.word	0x00000003
        /*163c*/ 	.word	0x0002d860
        /*1640*/ 	.short	0x010a
        /*1642*/ 	.byte	0x3f
	.zero		1


	//----- nvinfo : EIATTR_NUM_MBARRIERS
	.align		4
.L_237:
        /*1644*/ 	.byte	0x03, 0x38
        /*1646*/ 	.short	0x0016


	//----- nvinfo : EIATTR_EXIT_INSTR_OFFSETS
	.align		4
        /*1648*/ 	.byte	0x04, 0x1c
        /*164a*/ 	.short	(.L_239 - .L_238)


	//   ....[0]....
.L_238:
        /*164c*/ 	.word	0x00024670


	//----- nvinfo : EIATTR_MAX_THREADS
	.align		4
.L_239:
        /*1650*/ 	.byte	0x04, 0x05
        /*1652*/ 	.short	(.L_241 - .L_240)
.L_240:
        /*1654*/ 	.word	0x00000200
        /*1658*/ 	.word	0x00000001
        /*165c*/ 	.word	0x00000001


	//----- nvinfo : EIATTR_CRS_STACK_SIZE
	.align		4
.L_241:
        /*1660*/ 	.byte	0x04, 0x1e
        /*1662*/ 	.short	(.L_243 - .L_242)
.L_242:
        /*1664*/ 	.word	0x00000000


	//----- nvinfo : EIATTR_CBANK_PARAM_SIZE
	.align		4
.L_243:
        /*1668*/ 	.byte	0x03, 0x19
        /*166a*/ 	.short	0x0af0


	//----- nvinfo : EIATTR_PARAM_CBANK
	.align		4
        /*166c*/ 	.byte	0x04, 0x0a
        /*166e*/ 	.short	(.L_245 - .L_244)
	.align		4
.L_244:
        /*1670*/ 	.word	index@(.nv.constant0._ZN7cutlass13device_kernelIN5flash11enable_sm90INS1_16FlashAttnFwdSm90INS1_25CollectiveMainloopFwdSm90ILi2EN4cute5tupleIJNS5_1CILi1EEES8_S8_EEENS6_IJNS7_ILi192EEENS7_ILi128EEENS7_ILi96EEEEEELi96ENS_6half_tEfNS_4arch4Sm90ELb0ELb1ELb1ELb1ELb1ELb1ELb0ELb0ELb1ELb1ELb0ELb0EEENS1_21CollectiveEpilogueFwdINS6_IJSA_SC_SB_EEES9_SE_SG_Li384ELb1ELb1ELb0ELb0EEENS1_36VarlenDynamicPersistentTileSchedulerILi192ELi128ELi384ELi128ELb0ELb1ELb1ELb1ELb0ELb1EEEEEEEEEvNT_6ParamsE)
        /*1674*/ 	.short	0x0210
        /*1676*/ 	.short	0x0af0


	//----- nvinfo : EIATTR_SW_WAR
	.align		4
.L_245:
        /*1678*/ 	.byte	0x04, 0x36
        /*167a*/ 	.short	(.L_247 - .L_246)
.L_246:
        /*167c*/ 	.word	0x00000008
.L_247:


//--------------------- .nv.info._ZN7cutlass13device_kernelIN5flash11enable_sm90INS1_16FlashAttnFwdSm90INS1_25CollectiveMainloopFwdSm90ILi2EN4cute5tupleIJNS5_1CILi1EEES8_S8_EEENS6_IJNS7_ILi192EEENS7_ILi128EEENS7_ILi96EEEEEELi96ENS_6half_tEfNS_4arch4Sm90ELb1ELb0ELb1ELb0ELb1ELb0ELb0ELb0ELb1ELb1ELb0ELb0EEENS1_21CollectiveEpilogueFwdINS6_IJSA_SC_SB_EEES9_SE_SG_Li384ELb0ELb1ELb0ELb0EEENS1_30DynamicPersistentTileSchedulerILi384ELi128ELb0ELb1ELb1EEEEEEEEEvNT_6ParamsE --------------------------
	.section	.nv.info._ZN7cutlass13device_kernelIN5flash11enable_sm90INS1_16FlashAttnFwdSm90INS1_25CollectiveMainloopFwdSm90ILi2EN4cute5tupleIJNS5_1CILi1EEES8_S8_EEENS6_IJNS7_ILi192EEENS7_ILi128EEENS7_ILi96EEEEEELi96ENS_6half_tEfNS_4arch4Sm90ELb1ELb0ELb1ELb0ELb1ELb0ELb0ELb0ELb1ELb1ELb0ELb0EEENS1_21CollectiveEpilogueFwdINS6_IJSA_SC_SB_EEES9_SE_SG_Li384ELb0ELb1ELb0ELb0EEENS1_30DynamicPersistentTileSchedulerILi384ELi128ELb0ELb1ELb1EEEEEEEEEvNT_6ParamsE,"",@"SHT_CUDA_INFO"
	.sectionflags	@""
	.align	4


	//----- nvinfo : EIATTR_CUDA_API_VERSION
	.align		4
        /*0000*/ 	.byte	0x04, 0x37
        /*0002*/ 	.short	(.L_249 - .L_248)
.L_248:
        /*0004*/ 	.word	0x00000082


	//----- nvinfo : EIATTR_KPARAM_INFO
	.align		4
.L_249:
        /*0008*/ 	.byte	0x04, 0x17
        /*000a*/ 	.short	(.L_251 - .L_250)
.L_250:
        /*000c*/ 	.word	0x00000000
        /*0010*/ 	.short	0x0000
        /*0012*/ 	.short	0x0070
        /*0014*/ 	.byte	0x00, 0xf0, 0x01, 0x2a


	//----- nvinfo : EIATTR_SPARSE_MMA_MASK
	.align		4
.L_251:
        /*0018*/ 	.byte	0x03, 0x50
        /*001a*/ 	.short	0x0000


	//----- nvinfo : EIATTR_MAXREG_COUNT
	.align		4
        /*001c*/ 	.byte	0x03, 0x1b
        /*001e*/ 	.short	0x0080


	//----- nvinfo : EIATTR_NUM_BARRIERS
	.align		4
        /*0020*/ 	.byte	0x02, 0x4c
        /*0022*/ 	.byte	0x10
	.zero		1


	//----- nvinfo : EIATTR_EXTERNS
	.align		4
        /*0024*/ 	.byte	0x04, 0x0f
        /*0026*/ 	.short	(.L_253 - .L_252)


	//   ....[0]....
	.align		4
.L_252:
        /*0028*/ 	.word	index@(__assertfail)


	//----- nvinfo : EIATTR_ANNOTATIONS
	.align		4
.L_253:
        /*002c*/ 	.byte	0x04, 0x55
        /*002e*/ 	.short	(.L_255 - .L_254)


	//   ....[0]....
.L_254:
        /* <DEDUP_REMOVED lines=12> */


	//----- nvinfo : EIATTR_MERCURY_ISA_VERSION
	.align		4
.L_255:
        /*00d8*/ 	.byte	0x03, 0x5f
        /*00da*/ 	.short	0x0101


	//----- nvinfo : EIATTR_INT_WARP_WIDE_INSTR_OFFSETS
	.align		4
        /*00dc*/ 	.byte	0x04, 0x31
        /*00de*/ 	.short	(.L_257 - .L_256)


	//   ....[0]....
.L_256:
        /*00e0*/ 	.word	0x000000c0


	//   ....[1]....
        /*00e4*/ 	.word	0x000000d0


	//   ....[2]....
        /*00e8*/ 	.word	0x00000170


	//   ....[3]....
        /*00ec*/ 	.word	0x0000cab0


	//   ....[4]....
        /*00f0*/ 	.word	0x0000cb40


	//   ....[5]....
        /*00f4*/ 	.word	0x0000f6f0


	//   ....[6]....
        /*00f8*/ 	.word	0x0000f780


	//----- nvinfo : EIATTR_COOP_GROUP_MASK_REGIDS
	.align		4
.L_257:
        /*00fc*/ 	.byte	0x04, 0x29
        /*00fe*/ 	.short	(.L_259 - .L_258)


	//   ....[0]....
.L_258:
        /*0100*/ 	.word	0xffffffff


	//   ....[1]....
        /*0104*/ 	.word	0xffffffff


	//   ....[2]....
        /*0108*/ 	.word	0xffffffff


	//   ....[3]....
        /*010c*/ 	.word	0xffffffff


	//   ....[4]....
        /*0110*/ 	.word	0xffffffff


	//   ....[5]....
        /*0114*/ 	.word	0xffffffff


	//   ....[6]....
        /*0118*/ 	.word	0xffffffff


	//   ....[7]....
        /*011c*/ 	.word	0xffffffff


	//   ....[8]....
        /*0120*/ 	.word	0xffffffff


	//   ....[9]....
        /*0124*/ 	.word	0xffffffff


	//   ....[10]....
        /*0128*/ 	.word	0xffffffff


	//   ....[11]....
        /*012c*/ 	.word	0xffffffff


	//   ....[12]....
        /*0130*/ 	.word	0xffffffff


	//   ....[13]....
        /*0134*/ 	.word	0xffffffff


	//   ....[14]....
        /*0138*/ 	.word	0xffffffff


	//   ....[15]....
        /*013c*/ 	.word	0xffffffff


	//   ....[16]....
        /*0140*/ 	.word	0xffffffff


	//   ....[17]....
        /*0144*/ 	.word	0xffffffff


	//   ....[18]....
        /*0148*/ 	.word	0xffffffff


	//   ....[19]....
        /*014c*/ 	.word	0xffffffff


	//   ....[20]....
        /*0150*/ 	.word	0xffffffff


	//   ....[21]....
        /*0154*/ 	.word	0xffffffff


	//   ....[22]....
        /*0158*/ 	.word	0xffffffff


	//   ....[23]....
        /*015c*/ 	.word	0xffffffff


	//   ....[24]....
        /*0160*/ 	.word	0xffffffff


	//   ....[25]....
        /*0164*/ 	.word	0xffffffff


	//   ....[26]....
        /*0168*/ 	.word	0xffffffff


	//   ....[27]....
        /*016c*/ 	.word	0xffffffff


	//   ....[28]....
        /*0170*/ 	.word	0xffffffff


	//   ....[29]....
        /*0174*/ 	.word	0xffffffff


	//   ....[30]....
        /*0178*/ 	.word	0xffffffff


	//   ....[31]....
        /*017c*/ 	.word	0xffffffff


	//   ....[32]....
        /*0180*/ 	.word	0xffffffff


	//   ....[33]....
        /*0184*/ 	.word	0xffffffff


	//   ....[34]....
        /*0188*/ 	.word	0xffffffff


	//   ....[35]....
        /*018c*/ 	.word	0xffffffff


	//   ....[36]....
        /*0190*/ 	.word	0xffffffff


	//   ....[37]....
        /*0194*/ 	.word	0xffffffff


	//   ....[38]....
        /*0198*/ 	.word	0xffffffff


	//   ....[39]....
        /*019c*/ 	.word	0xffffffff


	//   ....[40]....
        /*01a0*/ 	.word	0xffffffff


	//   ....[41]....
        /*01a4*/ 	.word	0xffffffff


	//   ....[42]....
        /*01a8*/ 	.word	0xffffffff


	//   ....[43]....
        /*01ac*/ 	.word	0xffffffff


	//   ....[44]....
        /*01b0*/ 	.word	0xffffffff


	//   ....[45]....
        /*01b4*/ 	.word	0xffffffff


	//   ....[46]....
        /*01b8*/ 	.word	0xffffffff


	//   ....[47]....
        /*01bc*/ 	.word	0xffffffff


	//   ....[48]....
        /*01c0*/ 	.word	0xffffffff


	//   ....[49]....
        /*01c4*/ 	.word	0xffffffff


	//   ....[50]....
        /*01c8*/ 	.word	0xffffffff


	//   ....[51]....
        /*01cc*/ 	.word	0xffffffff


	//   ....[52]....
        /*01d0*/ 	.word	0xffffffff


	//   ....[53]....
        /*01d4*/ 	.word	0xffffffff


	//   ....[54]....
        /*01d8*/ 	.word	0xffffffff


	//   ....[55]....
        /*01dc*/ 	.word	0xffffffff


	//   ....[56]....
        /*01e0*/ 	.word	0xffffffff


	//   ....[57]....
        /*01e4*/ 	.word	0xffffffff


	//   ....[58]....
        /*01e8*/ 	.word	0xffffffff


	//   ....[59]....
        /*01ec*/ 	.word	0xffffffff


	//   ....[60]....
        /*01f0*/ 	.word	0xffffffff


	//   ....[61]....
        /*01f4*/ 	.word	0xffffffff


	//   ....[62]....
        /*01f8*/ 	.word	0xffffffff


	//   ....[63]....
        /*01fc*/ 	.word	0xffffffff


	//   ....[64]....
        /*0200*/ 	.word	0xffffffff


	//   ....[65]....
        /*0204*/ 	.word	0xffffffff


	//   ....[66]....
        /*0208*/ 	.word	0xffffffff


	//   ....[67]....
        /*020c*/ 	.word	0xffffffff


	//   ....[68]....
        /*0210*/ 	.word	0xffffffff


	//   ....[69]....
        /*0214*/ 	.word	0xffffffff


	//   ....[70]....
        /*0218*/ 	.word	0xffffffff


	//   ....[71]....
        /*021c*/ 	.word	0xffffffff


	//   ....[72]....
        /*0220*/ 	.word	0xffffffff


	//   ....[73]....
        /*0224*/ 	.word	0xffffffff


	//   ....[74]....
        /*0228*/ 	.word	0xffffffff


	//   ....[75]....
        /*022c*/ 	.word	0xffffffff


	//   ....[76]....
        /*0230*/ 	.word	0xffffffff


	//   ....[77]....
        /*0234*/ 	.word	0xffffffff


	//   ....[78]....
        /*0238*/ 	.word	0xffffffff


	//   ....[79]....
        /*023c*/ 	.word	0xffffffff


	//   ....[80]....
        /*0240*/ 	.word	0xffffffff


	//   ....[81]....
        /*0244*/ 	.word	0xffffffff


	//   ....[82]....
        /*0248*/ 	.word	0xffffffff


	//   ....[83]....
        /*024c*/ 	.word	0xffffffff


	//   ....[84]....
        /*0250*/ 	.word	0xffffffff


	//   ....[85]....
        /*0254*/ 	.word	0xffffffff


	//   ....[86]....
        /*0258*/ 	.word	0xffffffff


	//   ....[87]....
        /*025c*/ 	.word	0xffffffff


	//   ....[88]....
        /*0260*/ 	.word	0xffffffff


	//   ....[89]....
        /*0264*/ 	.word	0x0500000f


	//   ....[90]....
        /*0268*/ 	.word	0x0500000f


	//   ....[91]....
        /*026c*/ 	.word	0x0500000f


	//   ....[92]....
        /*0270*/ 	.word	0x0500000f


	//   ....[93]....
        /*0274*/ 	.word	0x0500000f


	//   ....[94]....
        /*0278*/ 	.word	0x0500000f


	//   ....[95]....
        /*027c*/ 	.word	0x0500000f


	//   ....[96]....
        /*0280*/ 	.word	0x0500000f


	//   ....[97]....
        /*0284*/ 	.word	0x0500000f


	//   ....[98]....
        /*0288*/ 	.word	0x0500000f


	//   ....[99]....
        /*028c*/ 	.word	0x0500000f


	//   ....[100]....
        /*0290*/ 	.word	0x0500000f


	//   ....[101]....
        /*0294*/ 	.word	0x0500000f


	//   ....[102]....
        /*0298*/ 	.word	0x0500000f


	//   ....[103]....
        /*029c*/ 	.word	0x0500000f


	//   ....[104]....
        /*02a0*/ 	.word	0x0500000f


	//   ....[105]....
        /*02a4*/ 	.word	0x0500000f


	//   ....[106]....
        /*02a8*/ 	.word	0x0500000f


	//   ....[107]....
        /*02ac*/ 	.word	0x0500000f


	//   ....[108]....
        /*02b0*/ 	.word	0x0500000f


	//   ....[109]....
        /*02b4*/ 	.word	0x0500000f


	//   ....[110]....
        /*02b8*/ 	.word	0x0500000f


	//   ....[111]....
        /*02bc*/ 	.word	0x0500000f


	//   ....[112]....
        /*02c0*/ 	.word	0x0500000f


	//   ....[113]....
        /*02c4*/ 	.word	0x0500000f


	//   ....[114]....
        /*02c8*/ 	.word	0x0500000f


	//   ....[115]....
        /*02cc*/ 	.word	0x0500000f


	//   ....[116]....
        /*02d0*/ 	.word	0x0500000f


	//   ....[117]....
        /*02d4*/ 	.word	0x0500000f


	//   ....[118]....
        /*02d8*/ 	.word	0x0500000f


	//   ....[119]....
        /*02dc*/ 	.word	0x0500000f


	//   ....[120]....
        /*02e0*/ 	.word	0x0500000f


	//   ....[121]....
        /*02e4*/ 	.word	0x0500000f


	//   ....[122]....
        /*02e8*/ 	.word	0x0500000f


	//   ....[123]....
        /*02ec*/ 	.word	0x0500000f


	//   ....[124]....
        /*02f0*/ 	.word	0x0500000f


	//   ....[125]....
        /*02f4*/ 	.word	0x0500000f


	//   ....[126]....
        /*02f8*/ 	.word	0x0500000f


	//   ....[127]....
        /*02fc*/ 	.word	0x0500000f


	//   ....[128]....
        /*0300*/ 	.word	0x0500000f


	//   ....[129]....
        /*0304*/ 	.word	0x0500000f


	//   ....[130]....
        /*0308*/ 	.word	0x0500000f


	//   ....[131]....
        /*030c*/ 	.word	0x0500000f


	//   ....[132]....
        /*0310*/ 	.word	0x0500000f


	//   ....[133]....
        /*0314*/ 	.word	0x0500000f


	//   ....[134]....
        /*0318*/ 	.word	0x0500000f


	//   ....[135]....
        /*031c*/ 	.word	0x0500000f


	//----- nvinfo : EIATTR_COOP_GROUP_INSTR_OFFSETS
	.align		4
.L_259:
        /*0320*/ 	.byte	0x04, 0x28
        /*0322*/ 	.short	(.L_261 - .L_260)


	//   ....[0]....
.L_260:
        /*0324*/ 	.word	0x00000080


	//   ....[1]....
        /*0328*/ 	.word	0x00000090


	//   ....[2]....
        /*032c*/ 	.word	0x000002d0


	//   ....[3]....
        /*0330*/ 	.word	0x00000430


	//   ....[4]....
        /*0334*/ 	.word	0x00000550


	//   ....[5]....
        /*0338*/ 	.word	0x000006b0


	//   ....[6]....
        /*033c*/ 	.word	0x000014e0


	//   ....[7]....
        /*0340*/ 	.word	0x00001d10


	//   ....[8]....
        /*0344*/ 	.word	0x000027d0


	//   ....[9]....
        /*0348*/ 	.word	0x00002bb0


	//   ....[10]....
        /*034c*/ 	.word	0x00002c10


	//   ....[11]....
        /*0350*/ 	.word	0x00003610


	//   ....[12]....
        /*0354*/ 	.word	0x000036a0


	//   ....[13]....
        /*0358*/ 	.word	0x000042f0


	//   ....[14]....
        /*035c*/ 	.word	0x00004e00


	//   ....[15]....
        /*0360*/ 	.word	0x000050b0


	//   ....[16]....
        /*0364*/ 	.word	0x000059c0


	//   ....[17]....
        /*0368*/ 	.word	0x00005a90


	//   ....[18]....
        /*036c*/ 	.word	0x000064b0


	//   ....[19]....
        /*0370*/ 	.word	0x00006520


	//   ....[20]....
        /*0374*/ 	.word	0x000075b0


	//   ....[21]....
        /*0378*/ 	.word	0x00008b30


	//   ....[22]....
        /*037c*/ 	.word	0x00008b50


	//   ....[23]....
        /*0380*/ 	.word	0x00008b80


	//   ....[24]....
        /*0384*/ 	.word	0x00008b90


	//   ....[25]....
        /*0388*/ 	.word	0x00009ef0


	//   ....[26]....
        /*038c*/ 	.word	0x0000a000


	//   ....[27]....
        /*0390*/ 	.word	0x0000a060


	//   ....[28]....
        /*0394*/ 	.word	0x0000a140


	//   ....[29]....
        /*0398*/ 	.word	0x0000a170


	//   ....[30]....
        /*039c*/ 	.word	0x0000b090


	//   ....[31]....
        /*03a0*/ 	.word	0x0000b0c0


	//   ....[32]....
        /*03a4*/ 	.word	0x0000b0f0


	//   ....[33]....
        /*03a8*/ 	.word	0x0000b120


	//   ....[34]....
        /*03ac*/ 	.word	0x0000b640


	//   ....[35]....
        /*03b0*/ 	.word	0x0000b660


	//   ....[36]....
        /*03b4*/ 	.word	0x0000b770


	//   ....[37]....
        /*03b8*/ 	.word	0x0000b790


	//   ....[38]....
        /*03bc*/ 	.word	0x0000be30


	//   ....[39]....
        /*03c0*/ 	.word	0x0000be40


	//   ....[40]....
        /*03c4*/ 	.word	0x0000bf40


	//   ....[41]....
        /*03c8*/ 	.word	0x0000bf60


	//   ....[42]....
        /*03cc*/ 	.word	0x0000c120


	//   ....[43]....
        /*03d0*/ 	.word	0x0000d6e0


	//   ....[44]....
        /*03d4*/ 	.word	0x0000d700


	//   ....[45]....
        /*03d8*/ 	.word	0x0000d710


	//   ....[46]....
        /*03dc*/ 	.word	0x0000d7b0


	//   ....[47]....
        /*03e0*/ 	.word	0x0000d7d0


	//   ....[48]....
        /*03e4*/ 	.word	0x0000d870


	//   ....[49]....
        /*03e8*/ 	.word	0x0000d890


	//   ....[50]....
        /*03ec*/ 	.word	0x0000d8a0


	//   ....[51]....
        /*03f0*/ 	.word	0x0000e150


	//   ....[52]....
        /*03f4*/ 	.word	0x0000e170


	//   ....[53]....
        /*03f8*/ 	.word	0x0000e190


	//   ....[54]....
        /*03fc*/ 	.word	0x0000e260


	//   ....[55]....
        /*0400*/ 	.word	0x0000e270


	//   ....[56]....
        /*0404*/ 	.word	0x0000e310


	//   ....[57]....
        /*0408*/ 	.word	0x0000e320


	//   ....[58]....
        /*040c*/ 	.word	0x0000e330


	//   ....[59]....
        /*0410*/ 	.word	0x0000e340


	//   ....[60]....
        /*0414*/ 	.word	0x0000e400


	//   ....[61]....
        /*0418*/ 	.word	0x0000e430


	//   ....[62]....
        /*041c*/ 	.word	0x0000e480


	//   ....[63]....
        /*0420*/ 	.word	0x0000ecc0


	//   ....[64]....
        /*0424*/ 	.word	0x0000ecd0


	//   ....[65]....
        /*0428*/ 	.word	0x0000ecf0


	//   ....[66]....
        /*042c*/ 	.word	0x0000ed70


	//   ....[67]....
        /*0430*/ 	.word	0x0000ed80


	//   ....[68]....
        /*0434*/ 	.word	0x0000ede0


	//   ....[69]....
        /*0438*/ 	.word	0x0000ee10


	//   ....[70]....
        /*043c*/ 	.word	0x0000ee50


	//   ....[71]....
        /*0440*/ 	.word	0x0000f150


	//   ....[72]....
        /*0444*/ 	.word	0x0000f170


	//   ....[73]....
        /*0448*/ 	.word	0x0000f210


	//   ....[74]....
        /*044c*/ 	.word	0x0000f220


	//   ....[75]....
        /*0450*/ 	.word	0x0000f2b0


	//   ....[76]....
        /*0454*/ 	.word	0x0000f2c0


	//   ....[77]....
        /*0458*/ 	.word	0x0000f2d0


	//   ....[78]....
        /*045c*/ 	.word	0x0000f360


	//   ....[79]....
        /*0460*/ 	.word	0x0000f980


	//   ....[80]....
        /*0464*/ 	.word	0x0000f990


	//   ....[81]....
        /*0468*/ 	.word	0x0000f9e0


	//   ....[82]....
        /*046c*/ 	.word	0x0000fa20


	//   ....[83]....
        /*0470*/ 	.word	0x0000fa80


	//   ....[84]....
        /*0474*/ 	.word	0x0000faa0


	//   ....[85]....
        /*0478*/ 	.word	0x0000fb20


	//   ....[86]....
        /*047c*/ 	.word	0x0000fb40


	//   ....[87]....
        /*0480*/ 	.word	0x0000fea0


	//   ....[88]....
        /*0484*/ 	.word	0x00010090


	//   ....[89]....
        /*0488*/ 	.word	0x00010620


	//   ....[90]....
        /*048c*/ 	.word	0x00010700


	//   ....[91]....
        /*0490*/ 	.word	0x000107a0


	//   ....[92]....
        /*0494*/ 	.word	0x00010800


	//   ....[93]....
        /*0498*/ 	.word	0x00010910


	//   ....[94]....
        /*049c*/ 	.word	0x00010980


	//   ....[95]....
        /*04a0*/ 	.word	0x00010a90


	//   ....[96]....
        /*04a4*/ 	.word	0x00010b00


	//   ....[97]....
        /*04a8*/ 	.word	0x00010c00


	//   ....[98]....
        /*04ac*/ 	.word	0x00010c90


	//   ....[99]....
        /*04b0*/ 	.word	0x00010d00


	//   ....[100]....
        /*04b4*/ 	.word	0x00010d60


	//   ....[101]....
        /*04b8*/ 	.word	0x00010e80


	//   ....[102]....
        /*04bc*/ 	.word	0x00010ee0


	//   ....[103]....
        /*04c0*/ 	.word	0x00011000


	//   ....[104]....
        /*04c4*/ 	.word	0x00011060


	//   ....[105]....
        /*04c8*/ 	.word	0x00011100


	//   ....[106]....
        /*04cc*/ 	.word	0x000111d0


	//   ....[107]....
        /*04d0*/ 	.word	0x000112f0


	//   ....[108]....
        /*04d4*/ 	.word	0x00011350


	//   ....[109]....
        /*04d8*/ 	.word	0x00011440


	//   ....[110]....
        /*04dc*/ 	.word	0x00011570


	//   ....[111]....
        /*04e0*/ 	.word	0x00011620


	//   ....[112]....
        /*04e4*/ 	.word	0x00011690


	//   ....[113]....
        /*04e8*/ 	.word	0x00011780


	//   ....[114]....
        /*04ec*/ 	.word	0x000117e0


	//   ....[115]....
        /*04f0*/ 	.word	0x000118b0


	//   ....[116]....
        /*04f4*/ 	.word	0x00011910


	//   ....[117]....
        /*04f8*/ 	.word	0x000119e0


	//   ....[118]....
        /*04fc*/ 	.word	0x00011ad0


	//   ....[119]....
        /*0500*/ 	.word	0x00011b70


	//   ....[120]....
        /*0504*/ 	.word	0x00011bd0


	//   ....[121]....
        /*0508*/ 	.word	0x00011cd0


	//   ....[122]....
        /*050c*/ 	.word	0x00011d30


	//   ....[123]....
        /*0510*/ 	.word	0x00011e30


	//   ....[124]....
        /*0514*/ 	.word	0x00011e90


	//   ....[125]....
        /*0518*/ 	.word	0x00011f60


	//   ....[126]....
        /*051c*/ 	.word	0x000120b0


	//   ....[127]....
        /*0520*/ 	.word	0x00012150


	//   ....[128]....
        /*0524*/ 	.word	0x000121e0


	//   ....[129]....
        /*0528*/ 	.word	0x000122e0


	//   ....[130]....
        /*052c*/ 	.word	0x00012340


	//   ....[131]....
        /*0530*/ 	.word	0x00012430


	//   ....[132]....
        /*0534*/ 	.word	0x00012490


	//   ....[133]....
        /*0538*/ 	.word	0x00012550


	//   ....[134]....
        /*053c*/ 	.word	0x00012640


	//   ....[135]....
        /*0540*/ 	.word	0x00012760


	//----- nvinfo : EIATTR_REG_RECONFIG
	.align		4
.L_261:
        /*0544*/ 	.byte	0x01, 0x54
	.zero		2


	//----- nvinfo : EIATTR_SYSCALL_OFFSETS
	.align		4
        /*0548*/ 	.byte	0x04, 0x46
        /*054a*/ 	.short	(.L_263 - .L_262)


	//   ....[0]....
.L_262:
        /*054c*/ 	.word	0x000016d0


	//   ....[1]....
        /*0550*/ 	.word	0x0000ccb0


	//   ....[2]....
        /*0554*/ 	.word	0x0000ce00


	//   ....[3]....
        /*0558*/ 	.word	0x0000cef0


	//   ....[4]....
        /*055c*/ 	.word	0x0000dc00


	//----- nvinfo : EIATTR_MBARRIER_INSTR_OFFSETS
	.align		4
.L_263:
        /*0560*/ 	.byte	0x04, 0x39
        /*0562*/ 	.short	(.L_265 - .L_264)


	//   ....[0]....
.L_264:
        /*0564*/ 	.word	0x00000180
        /*0568*/ 	.word	0x000000ff
        /*056c*/ 	.word	0x0002d800
        /*0570*/ 	.short	0x0100
        /*0572*/ 	.byte	0x08
	.zero		1


	//   ....[1]....
        /*0574*/ 	.word	0x00000190
        /*0578*/ 	.word	0x000000ff
        /*057c*/ 	.word	0x0002d820
        /*0580*/ 	.short	0x0100
        /*0582*/ 	.byte	0x08
	.zero		1


	//   ....[2]....
        /*0584*/ 	.word	0x00000280
        /*0588*/ 	.word	0x000000ff
        /*058c*/ 	.word	0x0002d830
        /*0590*/ 	.short	0x0100
        /*0592*/ 	.byte	0x08
	.zero		1


	//   ....[3]....
        /*0594*/ 	.word	0x00000290
        /*0598*/ 	.word	0x000000ff
        /*059c*/ 	.word	0x0002d840
        /*05a0*/ 	.short	0x0100
        /*05a2*/ 	.byte	0x08
	.zero		1


	//   ....[4]....
        /*05a4*/ 	.word	0x000002a0
        /*05a8*/ 	.word	0x000000ff
        /*05ac*/ 	.word	0x0002d838
        /*05b0*/ 	.short	0x0100
        /*05b2*/ 	.byte	0x08
	.zero		1


	//   ....[5]....
        /*05b4*/ 	.word	0x000002b0
        /*05b8*/ 	.word	0x000000ff
        /*05bc*/ 	.word	0x0002d848
        /*05c0*/ 	.short	0x0100
        /*05c2*/ 	.byte	0x08
	.zero		1


	//   ....[6]....
        /*05c4*/ 	.word	0x000003e0
        /*05c8*/ 	.word	0x000000ff
        /*05cc*/ 	.word	0x0002d850
        /*05d0*/ 	.short	0x0100
        /*05d2*/ 	.byte	0x08
	.zero		1


	//   ....[7]....
        /*05d4*/ 	.word	0x000003f0
        /*05d8*/ 	.word	0x000000ff
        /*05dc*/ 	.word	0x0002d860
        /*05e0*/ 	.short	0x0100
        /*05e2*/ 	.byte	0x08
	.zero		1


	//   ....[8]....
        /*05e4*/ 	.word	0x00000400
        /*05e8*/ 	.word	0x000000ff
        /*05ec*/ 	.word	0x0002d858
        /*05f0*/ 	.short	0x0100
        /*05f2*/ 	.byte	0x08
	.zero		1


	//   ....[9]....
        /*05f4*/ 	.word	0x00000410
        /*05f8*/ 	.word	0x000000ff
        /*05fc*/ 	.word	0x0002d868
        /*0600*/ 	.short	0x0100
        /*0602*/ 	.byte	0x08
	.zero		1


	//   ....[10]....
        /*0604*/ 	.word	0x00000500
        /*0608*/ 	.word	0x000000ff
        /*060c*/ 	.word	0x0002d870
        /*0610*/ 	.short	0x0100
        /*0612*/ 	.byte	0x06
	.zero		1


	//   ....[11]....
        /*0614*/ 	.word	0x00000510
        /*0618*/ 	.word	0x000000ff
        /*061c*/ 	.word	0x0002d880
        /*0620*/ 	.short	0x0100
        /*0622*/ 	.byte	0x06
	.zero		1


	//   ....[12]....
        /*0624*/ 	.word	0x00000520
        /*0628*/ 	.word	0x000000ff
        /*062c*/ 	.word	0x0002d878
        /*0630*/ 	.short	0x0100
        /*0632*/ 	.byte	0x06
	.zero		1


	//   ....[13]....
        /*0634*/ 	.word	0x00000530
        /*0638*/ 	.word	0x000000ff
        /*063c*/ 	.word	0x0002d888
        /*0640*/ 	.short	0x0100
        /*0642*/ 	.byte	0x06
	.zero		1


	//   ....[14]....
        /*0644*/ 	.word	0x00000660
        /*0648*/ 	.word	0x000000ff
        /*064c*/ 	.word	0x0002d890
        /*0650*/ 	.short	0x0100
        /*0652*/ 	.byte	0x08
	.zero		1


	//   ....[15]....
        /*0654*/ 	.word	0x00000670
        /*0658*/ 	.word	0x000000ff
        /*065c*/ 	.word	0x0002d8a0
        /*0660*/ 	.short	0x0100
        /*0662*/ 	.byte	0x08
	.zero		1


	//   ....[16]....
        /*0664*/ 	.word	0x00000680
        /*0668*/ 	.word	0x000000ff
        /*066c*/ 	.word	0x0002d898
        /*0670*/ 	.short	0x0100
        /*0672*/ 	.byte	0x08
	.zero		1


	//   ....[17]....
        /*0674*/ 	.word	0x00000690
        /*0678*/ 	.word	0x000000ff
        /*067c*/ 	.word	0x0002d8a8
        /*0680*/ 	.short	0x0100
        /*0682*/ 	.byte	0x08
	.zero		1


	//   ....[18]....
        /*0684*/ 	.word	0x000007d0
        /*0688*/ 	.word	0x000000ff
        /*068c*/ 	.word	0x0002d8b0
        /*0690*/ 	.short	0x0100
        /*0692*/ 	.byte	0x08
	.zero		1


	//   ....[19]....
        /*0694*/ 	.word	0x000007e0
        /*0698*/ 	.word	0x000000ff
        /*069c*/ 	.word	0x0002d8c0
        /*06a0*/ 	.short	0x0100
        /*06a2*/ 	.byte	0x08
	.zero		1


	//   ....[20]....
        /*06a4*/ 	.word	0x000007f0
        /*06a8*/ 	.word	0x000000ff
        /*06ac*/ 	.word	0x0002d8b8
        /*06b0*/ 	.short	0x0100
        /*06b2*/ 	.byte	0x08
	.zero		1


	//   ....[21]....
        /*06b4*/ 	.word	0x00000800
        /*06b8*/ 	.word	0x000000ff
        /*06bc*/ 	.word	0x0002d8c8
        /*06c0*/ 	.short	0x0100
        /*06c2*/ 	.byte	0x08
	.zero		1


	//   ....[22]....
        /*06c4*/ 	.word	0x00001750
        /*06c8*/ 	.word	0x000000ff
        /*06cc*/ 	.word	0x0002d800
        /*06d0*/ 	.short	0x010a
        /*06d2*/ 	.byte	0x28
	.zero		1


	//   ....[23]....
        /*06d4*/ 	.word	0x000017d0
        /*06d8*/ 	.word	0x00000000
        /*06dc*/ 	.word	0x0002d830
        /*06e0*/ 	.short	0x010a
        /*06e2*/ 	.byte	0x3f
	.zero		1


	//   ....[24]....
        /*06e4*/ 	.word	0x00001810
        /*06e8*/ 	.word	0x00000000
        /*06ec*/ 	.word	0x0002d830
        /*06f0*/ 	.short	0x010a
        /*06f2*/ 	.byte	0x3f
	.zero		1


	//   ....[25]....
        /*06f4*/ 	.word	0x000024c0
        /*06f8*/ 	.word	0x000000ff
        /*06fc*/ 	.word	0x00000000
        /*0700*/ 	.short	0x0101
        /*0702*/ 	.byte	0x06
	.zero		1


	//   ....[26]....
        /*0704*/ 	.word	0x00004460
        /*0708*/ 	.word	0x000000ff
        /*070c*/ 	.word	0x0002d830
        /*0710*/ 	.short	0x010a
        /*0712*/ 	.byte	0x06
	.zero		1


	//   ....[27]....
        /*0714*/ 	.word	0x000044a0
        /*0718*/ 	.word	0x000000ff
        /*071c*/ 	.word	0x0002d830
        /*0720*/ 	.short	0x010a
        /*0722*/ 	.byte	0x06
	.zero		1


	//   ....[28]....
        /*0724*/ 	.word	0x00004770
        /*0728*/ 	.word	0x000000ff
        /*072c*/ 	.word	0x0002d850
        /*0730*/ 	.short	0x010a
        /*0732*/ 	.byte	0x06
	.zero		1


	//   ....[29]....
        /*0734*/ 	.word	0x000047b0
        /*0738*/ 	.word	0x000000ff
        /*073c*/ 	.word	0x0002d850
        /*0740*/ 	.short	0x010a
        /*0742*/ 	.byte	0x06
	.zero		1


	//   ....[30]....
        /*0744*/ 	.word	0x00005290
        /*0748*/ 	.word	0x000000ff
        /*074c*/ 	.word	0x00000000
        /*0750*/ 	.short	0x0101
        /*0752*/ 	.byte	0x06
	.zero		1


	//   ....[31]....
        /*0754*/ 	.word	0x00007030
        /*0758*/ 	.word	0x000000ff
        /*075c*/ 	.word	0x00000000
        /*0760*/ 	.short	0x0101
        /*0762*/ 	.byte	0x06
	.zero		1


	//   ....[32]....
        /*0764*/ 	.word	0x00007730
        /*0768*/ 	.word	0x000000ff
        /*076c*/ 	.word	0x0002d830
        /*0770*/ 	.short	0x010a
        /*0772*/ 	.byte	0x06
	.zero		1


	//   ....[33]....
        /*0774*/ 	.word	0x00007770
        /*0778*/ 	.word	0x000000ff
        /*077c*/ 	.word	0x0002d830
        /*0780*/ 	.short	0x010a
        /*0782*/ 	.byte	0x06
	.zero		1


	//   ....[34]....
        /*0784*/ 	.word	0x00007a40
        /*0788*/ 	.word	0x000000ff
        /*078c*/ 	.word	0x0002d850
        /*0790*/ 	.short	0x010a
        /*0792*/ 	.byte	0x06
	.zero		1


	//   ....[35]....
        /*0794*/ 	.word	0x00007a80
        /*0798*/ 	.word	0x000000ff
        /*079c*/ 	.word	0x0002d850
        /*07a0*/ 	.short	0x010a
        /*07a2*/ 	.byte	0x06
	.zero		1


	//   ....[36]....
        /*07a4*/ 	.word	0x000083a0
        /*07a8*/ 	.word	0x000000ff
        /*07ac*/ 	.word	0x00000000
        /*07b0*/ 	.short	0x0101
        /*07b2*/ 	.byte	0x06
	.zero		1


	//   ....[37]....
        /*07b4*/ 	.word	0x00009980
        /*07b8*/ 	.word	0x000000ff
        /*07bc*/ 	.word	0x00000000
        /*07c0*/ 	.short	0x0101
        /*07c2*/ 	.byte	0x06
	.zero		1


	//   ....[38]....
        /*07c4*/ 	.word	0x00009f70
        /*07c8*/ 	.word	0x000000ff
        /*07cc*/ 	.word	0x0002d850
        /*07d0*/ 	.short	0x010a
        /*07d2*/ 	.byte	0x08
	.zero		1


	//   ....[39]....
        /*07d4*/ 	.word	0x00009fb0
        /*07d8*/ 	.word	0x000000ff
        /*07dc*/ 	.word	0x0002d850
        /*07e0*/ 	.short	0x010a
        /*07e2*/ 	.byte	0x08
	.zero		1


	//   ....[40]....
        /*07e4*/ 	.word	0x0000a640
        /*07e8*/ 	.word	0x000000ff
        /*07ec*/ 	.word	0x00000000
        /*07f0*/ 	.short	0x0101
        /*07f2*/ 	.byte	0x08
	.zero		1


	//   ....[41]....
        /*07f4*/ 	.word	0x0000b670
        /*07f8*/ 	.word	0x000000ff
        /*07fc*/ 	.word	0x00000000
        /*0800*/ 	.short	0x0101
        /*0802*/ 	.byte	0x05
	.zero		1


	//   ....[42]....
        /*0804*/ 	.word	0x0000d460
        /*0808*/ 	.word	0x00000006
        /*080c*/ 	.word	0x0002d840
        /*0810*/ 	.short	0x010a
        /*0812*/ 	.byte	0x3f
	.zero		1


	//   ....[43]....
        /*0814*/ 	.word	0x0000d9e0
        /*0818*/ 	.word	0x00000006
        /*081c*/ 	.word	0x0002d830
        /*0820*/ 	.short	0x0107
        /*0822*/ 	.byte	0x3f
	.zero		1


	//   ....[44]....
        /*0824*/ 	.word	0x0000dab0
        /*0828*/ 	.word	0x00000006
        /*082c*/ 	.word	0x0002d830
        /*0830*/ 	.short	0x0101
        /*0832*/ 	.byte	0x3f
	.zero		1


	//   ....[45]....
        /*0834*/ 	.word	0x0000e5d0
        /*0838*/ 	.word	0x00000011
        /*083c*/ 	.word	0x0002d800
        /*0840*/ 	.short	0x0107
        /*0842*/ 	.byte	0x3f
	.zero		1


	//   ....[46]....
        /*0844*/ 	.word	0x0000e6c0
        /*0848*/ 	.word	0x00000011
        /*084c*/ 	.word	0x0002d800
        /*0850*/ 	.short	0x0101
        /*0852*/ 	.byte	0x3f
	.zero		1


	//   ....[47]....
        /*0854*/ 	.word	0x0000e6e0
        /*0858*/ 	.word	0x00000011
        /*085c*/ 	.word	0x0002d820
        /*0860*/ 	.short	0x010a
        /*0862*/ 	.byte	0x3f
	.zero		1


	//   ....[48]....
        /*0864*/ 	.word	0x0000ea80
        /*0868*/ 	.word	0x00000006
        /*086c*/ 	.word	0x0002d840
        /*0870*/ 	.short	0x010a
        /*0872*/ 	.byte	0x3f
	.zero		1


	//   ....[49]....
        /*0874*/ 	.word	0x0000eef0
        /*0878*/ 	.word	0x00000006
        /*087c*/ 	.word	0x0002d830
        /*0880*/ 	.short	0x0107
        /*0882*/ 	.byte	0x3f
	.zero		1


	//   ....[50]....
        /*0884*/ 	.word	0x0000efb0
        /*0888*/ 	.word	0x00000006
        /*088c*/ 	.word	0x0002d830
        /*0890*/ 	.short	0x0101
        /*0892*/ 	.byte	0x3f
	.zero		1


	//   ....[51]....
        /*0894*/ 	.word	0x0000f010
        /*0898*/ 	.word	0x00000006
        /*089c*/ 	.word	0x0002d860
        /*08a0*/ 	.short	0x010a
        /*08a2*/ 	.byte	0x3f
	.zero		1


	//   ....[52]....
        /*08a4*/ 	.word	0x0000f450
        /*08a8*/ 	.word	0x00000006
        /*08ac*/ 	.word	0x0002d850
        /*08b0*/ 	.short	0x0107
        /*08b2*/ 	.byte	0x3f
	.zero		1


	//   ....[53]....
        /*08b4*/ 	.word	0x0000f620
        /*08b8*/ 	.word	0x00000006
        /*08bc*/ 	.word	0x0002d850
        /*08c0*/ 	.short	0x0101
        /*08c2*/ 	.byte	0x3f
	.zero		1


	//   ....[54]....
        /*08c4*/ 	.word	0x0000f830
        /*08c8*/ 	.word	0x00000004
        /*08cc*/ 	.word	0x0002d860
        /*08d0*/ 	.short	0x010a
        /*08d2*/ 	.byte	0x3f
	.zero		1


	//   ....[55]....
        /*08d4*/ 	.word	0x0000fc80
        /*08d8*/ 	.word	0x00000004
        /*08dc*/ 	.word	0x0002d850
        /*08e0*/ 	.short	0x0107
        /*08e2*/ 	.byte	0x3f
	.zero		1


	//   ....[56]....
        /*08e4*/ 	.word	0x0000fd40
        /*08e8*/ 	.word	0x00000004
        /*08ec*/ 	.word	0x0002d850
        /*08f0*/ 	.short	0x0101
        /*08f2*/ 	.byte	0x3f
	.zero		1


	//   ....[57]....
        /*08f4*/ 	.word	0x00010010
        /*08f8*/ 	.word	0x00000004
        /*08fc*/ 	.word	0x0002d820
        /*0900*/ 	.short	0x010a
        /*0902*/ 	.byte	0x3f
	.zero		1


	//   ....[58]....
        /*0904*/ 	.word	0x00010190
        /*0908*/ 	.word	0x00000005
        /*090c*/ 	.word	0x0002d840
        /*0910*/ 	.short	0x010a
        /*0912*/ 	.byte	0x3f
	.zero		1


	//   ....[59]....
        /*0914*/ 	.word	0x00010230
        /*0918*/ 	.word	0x00000017
        /*091c*/ 	.word	0x0002d840
        /*0920*/ 	.short	0x010a
        /*0922*/ 	.byte	0x3f
	.zero		1


	//   ....[60]....
        /*0924*/ 	.word	0x00010270
        /*0928*/ 	.word	0x00000005
        /*092c*/ 	.word	0x0002d860
        /*0930*/ 	.short	0x010a
        /*0932*/ 	.byte	0x3f
	.zero		1


	//   ....[61]....
        /*0934*/ 	.word	0x000102b0
        /*0938*/ 	.word	0x00000017
        /*093c*/ 	.word	0x0002d860
        /*0940*/ 	.short	0x010a
        /*0942*/ 	.byte	0x3f
	.zero		1


	//   ....[62]....
        /*0944*/ 	.word	0x00010320
        /*0948*/ 	.word	0x00000003
        /*094c*/ 	.word	0x0002d800
        /*0950*/ 	.short	0x010a
        /*0952*/ 	.byte	0x3f
	.zero		1


	//   ....[63]....
        /*0954*/ 	.word	0x00010370
        /*0958*/ 	.word	0x00000000
        /*095c*/ 	.word	0x0002d830
        /*0960*/ 	.short	0x010a
        /*0962*/ 	.byte	0x3f
	.zero		1


	//   ....[64]....
        /*0964*/ 	.word	0x000103d0
        /*0968*/ 	.word	0x00000006
        /*096c*/ 	.word	0x0002d830
        /*0970*/ 	.short	0x010a
        /*0972*/ 	.byte	0x3f
	.zero		1


	//   ....[65]....
        /*0974*/ 	.word	0x00010430
        /*0978*/ 	.word	0x00000006
        /*097c*/ 	.word	0x0002d850
        /*0980*/ 	.short	0x010a
        /*0982*/ 	.byte	0x3f
	.zero		1


	//   ....[66]....
        /*0984*/ 	.word	0x00010490
        /*0988*/ 	.word	0x00000006
        /*098c*/ 	.word	0x0002d830
        /*0990*/ 	.short	0x010a
        /*0992*/ 	.byte	0x3f
	.zero		1


	//   ....[67]....
        /*0994*/ 	.word	0x000104f0
        /*0998*/ 	.word	0x00000006
        /*099c*/ 	.word	0x0002d850
        /*09a0*/ 	.short	0x010a
        /*09a2*/ 	.byte	0x3f
	.zero		1


	//   ....[68]....
        /*09a4*/ 	.word	0x00010550
        /*09a8*/ 	.word	0x00000004
        /*09ac*/ 	.word	0x0002d850
        /*09b0*/ 	.short	0x010a
        /*09b2*/ 	.byte	0x3f
	.zero		1


	//   ....[69]....
        /*09b4*/ 	.word	0x00010650
        /*09b8*/ 	.word	0x00000006
        /*09bc*/ 	.word	0x0002d840
        /*09c0*/ 	.short	0x010a
        /*09c2*/ 	.byte	0x3f
	.zero		1


	//   ....[70]....
        /*09c4*/ 	.word	0x00011470
        /*09c8*/ 	.word	0x00000011
        /*09cc*/ 	.word	0x0002d820
        /*09d0*/ 	.short	0x010a
        /*09d2*/ 	.byte	0x3f
	.zero		1


	//   ....[71]....
        /*09d4*/ 	.word	0x000114c0
        /*09d8*/ 	.word	0x00000006
        /*09dc*/ 	.word	0x0002d840
        /*09e0*/ 	.short	0x010a
        /*09e2*/ 	.byte	0x3f
	.zero		1


	//   ....[72]....
        /*09e4*/ 	.word	0x00011a20
        /*09e8*/ 	.word	0x00000006
        /*09ec*/ 	.word	0x0002d860
        /*09f0*/ 	.short	0x010a
        /*09f2*/ 	.byte	0x3f
	.zero		1


	//   ....[73]....
        /*09f4*/ 	.word	0x00012000
        /*09f8*/ 	.word	0x00000004
        /*09fc*/ 	.word	0x0002d860
        /*0a00*/ 	.short	0x010a
        /*0a02*/ 	.byte	0x3f
	.zero		1


	//   ....[74]....
        /*0a04*/ 	.word	0x00012680
        /*0a08*/ 	.word	0x00000004
        /*0a0c*/ 	.word	0x0002d820
        /*0a10*/ 	.short	0x010a
        /*0a12*/ 	.byte	0x3f
	.zero		1


	//   ....[75]....
        /*0a14*/ 	.word	0x00012820
        /*0a18*/ 	.word	0x00000005
        /*0a1c*/ 	.word	0x0002d840
        /*0a20*/ 	.short	0x010a
        /*0a22*/ 	.byte	0x3f
	.zero		1


	//   ....[76]....
        /*0a24*/ 	.word	0x00012870
        /*0a28*/ 	.word	0x00000017
        /*0a2c*/ 	.word	0x0002d840
        /*0a30*/ 	.short	0x010a
        /*0a32*/ 	.byte	0x3f
	.zero		1


	//   ....[77]....
        /*0a34*/ 	.word	0x000128c0
        /*0a38*/ 	.word	0x00000005
        /*0a3c*/ 	.word	0x0002d860
        /*0a40*/ 	.short	0x010a
        /*0a42*/ 	.byte	0x3f
	.zero		1


	//----- nvinfo : EIATTR_NUM_MBARRIERS
	.align		4
.L_265:
        /*0a44*/ 	.byte	0x03, 0x38
        /*0a46*/ 	.short	0x0016


	//----- nvinfo : EIATTR_EXIT_INSTR_OFFSETS
	.align		4
        /*0a48*/ 	.byte	0x04, 0x1c
        /*0a4a*/ 	.short	(.L_267 - .L_266)


	//   ....[0]....
.L_266:
        /*0a4c*/ 	.word	0x00000970


	//   ....[1]....
        /*0a50*/ 	.word	0x0000c090


	//   ....[2]....
        /*0a54*/ 	.word	0x00010300


	//----- nvinfo : EIATTR_MAX_THREADS
	.align		4
.L_267:
        /*0a58*/ 	.byte	0x04, 0x05
        /*0a5a*/ 	.short	(.L_269 - .L_268)
.L_268:
        /*0a5c*/ 	.word	0x00000200
        /*0a60*/ 	.word	0x00000001
        /*0a64*/ 	.word	0x00000001


	//----- nvinfo : EIATTR_CRS_STACK_SIZE
	.align		4
.L_269:
        /*0a68*/ 	.byte	0x04, 0x1e
        /*0a6a*/ 	.short	(.L_271 - .L_270)
.L_270:
        /*0a6c*/ 	.word	0x00000000


	//----- nvinfo : EIATTR_CBANK_PARAM_SIZE
	.align		4
.L_271:
        /*0a70*/ 	.byte	0x03, 0x19
        /*0a72*/ 	.short	0x0af0


	//----- nvinfo : EIATTR_PARAM_CBANK
	.align		4
        /*0a74*/ 	.byte	0x04, 0x0a
        /*0a76*/ 	.short	(.L_273 - .L_272)
	.align		4
.L_272:
        /*0a78*/ 	.word	index@(.nv.constant0._ZN7cutlass13device_kernelIN5flash11enable_sm90INS1_16FlashAttnFwdSm90INS1_25CollectiveMainloopFwdSm90ILi2EN4cute5tupleIJNS5_1CILi1EEES8_S8_EEENS6_IJNS7_ILi192EEENS7_ILi128EEENS7_ILi96EEEEEELi96ENS_6half_tEfNS_4arch4Sm90ELb1ELb0ELb1ELb0ELb1ELb0ELb0ELb0ELb1ELb1ELb0ELb0EEENS1_21CollectiveEpilogueFwdINS6_IJSA_SC_SB_EEES9_SE_SG_Li384ELb0ELb1ELb0ELb0EEENS1_30DynamicPersistentTileSchedulerILi384ELi128ELb0ELb1ELb1EEEEEEEEEvNT_6ParamsE)
        /*0a7c*/ 	.short	0x0210
        /*0a7e*/ 	.short	0x0af0


	//----- nvinfo : EIATTR_SW_WAR
	.align		4
.L_273:
        /*0a80*/ 	.byte	0x04, 0x36
        /*0a82*/ 	.short	(.L_275 - .L_274)
.L_274:
        /*0a84*/ 	.word	0x00000008
.L_275:


//--------------------- .nv.info._ZN7cutlass13device_kernelIN5flash11enable_sm90INS1_16FlashAttnFwdSm90INS1_25CollectiveMainloopFwdSm90ILi2EN4cute5tupleIJNS5_1CILi1EEES8_S8_EEENS6_IJNS7_ILi192EEENS7_ILi128EEENS7_ILi96EEEEEELi96ENS_6half_tEfNS_4arch4Sm90ELb1ELb0ELb1ELb1ELb1ELb0ELb0ELb0ELb1ELb1ELb0ELb0EEENS1_21CollectiveEpilogueFwdINS6_IJSA_SC_SB_EEES9_SE_SG_Li384ELb1ELb1ELb0ELb0EEENS1_36VarlenDynamicPersistentTileSchedulerILi192ELi128ELi384ELi128ELb0ELb1ELb1ELb1ELb1ELb1EEEEEEEEEvNT_6ParamsE --------------------------
	.section	.nv.info._ZN7cutlass13device_kernelIN5flash11enable_sm90INS1_16FlashAttnFwdSm90INS1_25CollectiveMainloopFwdSm90ILi2EN4cute5tupleIJNS5_1CILi1EEES8_S8_EEENS6_IJNS7_ILi192EEENS7_ILi128EEENS7_ILi96EEEEEELi96ENS_6half_tEfNS_4arch4Sm90ELb1ELb0ELb1ELb1ELb1ELb0ELb0ELb0ELb1ELb1ELb0ELb0EEENS1_21CollectiveEpilogueFwdINS6_IJSA_SC_SB_EEES9_SE_SG_Li384ELb1ELb1ELb0ELb0EEENS1_36VarlenDynamicPersistentTileSchedulerILi192ELi128ELi384ELi128ELb0ELb1ELb1ELb1ELb1ELb1EEEEEEEEEvNT_6ParamsE,"",@"SHT_CUDA_INFO"
	.sectionflags	@""
	.align	4


	//----- nvinfo : EIATTR_CUDA_API_VERSION
	.align		4
        /*0000*/ 	.byte	0x04, 0x37
        /*0002*/ 	.short	(.L_277 - .L_276)
.L_276:
        /*0004*/ 	.word	0x00000082


	//----- nvinfo : EIATTR_KPARAM_INFO
	.align		4
.L_277:
        /*0008*/ 	.byte	0x04, 0x17
        /*000a*/ 	.short	(.L_279 - .L_278)
.L_278:
        /*000c*/ 	.word	0x00000000
        /*0010*/ 	.short	0x0000
        /*0012*/ 	.short	0x0070
        /*0014*/ 	.byte	0x00, 0xf0, 0x01, 0x2a


	//----- nvinfo : EIATTR_SPARSE_MMA_MASK
	.align		4
.L_279:
        /*0018*/ 	.byte	0x03, 0x50
        /*001a*/ 	.short	0x0000


	//----- nvinfo : EIATTR_MAXREG_COUNT
	.align		4
        /*001c*/ 	.byte	0x03, 0x1b
        /*001e*/ 	.short	0x0080


	//----- nvinfo : EIATTR_NUM_BARRIERS
	.align		4
        /*0020*/ 	.byte	0x02, 0x4c
        /*0022*/ 	.byte	0x10
	.zero		1


	//----- nvinfo : EIATTR_EXTERNS
	.align		4
        /*0024*/ 	.byte	0x04, 0x0f
        /*0026*/ 	.short	(.L_281 - .L_280)


	//   ....[0]....
	.align		4
.L_280:
        /*0028*/ 	.word	index@(__assertfail)


	//----- nvinfo : EIATTR_ANNOTATIONS
	.align		4
.L_281:
        /*002c*/ 	.byte	0x04, 0x55
        /*002e*/ 	.short	(.L_283 - .L_282)


	//   ....[0]....
.L_282:
        /* <DEDUP_REMOVED lines=32> */


	//----- nvinfo : EIATTR_MERCURY_ISA_VERSION
	.align		4
.L_283:
        /*0220*/ 	.byte	0x03, 0x5f
        /*0222*/ 	.short	0x0101


	//----- nvinfo : EIATTR_UNUSED_LOAD_BYTE_OFFSET
	.align		4
        /*0224*/ 	.byte	0x04, 0x44
        /*0226*/ 	.short	(.L_285 - .L_284)


	//   ....[0]....
.L_284:
        /*0228*/ 	.word	0x00000970
        /*022c*/ 	.word	0x0000fff0


	//   ....[1]....
        /*0230*/ 	.word	0x0000a780
        /*0234*/ 	.word	0x0000fff0


	//----- nvinfo : EIATTR_INT_WARP_WIDE_INSTR_OFFSETS
	.align		4
.L_285:
        /*0238*/ 	.byte	0x04, 0x31
        /*023a*/ 	.short	(.L_287 - .L_286)


	//   ....[0]....
.L_286:
        /*023c*/ 	.word	0x000000c0


	//   ....[1]....
        /*0240*/ 	.word	0x000000d0


	//   ....[2]....
        /*0244*/ 	.word	0x00000170


	//   ....[3]....
        /*0248*/ 	.word	0x0000d520


	//   ....[4]....
        /*024c*/ 	.word	0x0000d5b0


	//   ....[5]....
        /*0250*/ 	.word	0x000103a0


	//   ....[6]....
        /*0254*/ 	.word	0x00010430


	//----- nvinfo : EIATTR_COOP_GROUP_MASK_REGIDS
	.align		4
.L_287:
        /*0258*/ 	.byte	0x04, 0x29
        /*025a*/ 	.short	(.L_289 - .L_288)


	//   ....[0]....
.L_288:
        /*025c*/ 	.word	0xffffffff


	//   ....[1]....
        /*0260*/ 	.word	0xffffffff


	//   ....[2]....
        /*0264*/ 	.word	0xffffffff


	//   ....[3]....
        /*0268*/ 	.word	0xffffffff


	//   ....[4]....
        /*026c*/ 	.word	0xffffffff


	//   ....[5]....
        /*0270*/ 	.word	0xffffffff


	//   ....[6]....
        /*0274*/ 	.word	0xffffffff


	//   ....[7]....
        /*0278*/ 	.word	0xffffffff


	//   ....[8]....
        /*027c*/ 	.word	0xffffffff


	//   ....[9]....
        /*0280*/ 	.word	0xffffffff


	//   ....[10]....
        /*0284*/ 	.word	0xffffffff


	//   ....[11]....
        /*0288*/ 	.word	0xffffffff


	//   ....[12]....
        /*028c*/ 	.word	0xffffffff


	//   ....[13]....
        /*0290*/ 	.word	0xffffffff


	//   ....[14]....
        /*0294*/ 	.word	0xffffffff


	//   ....[15]....
        /*0298*/ 	.word	0xffffffff


	//   ....[16]....
        /*029c*/ 	.word	0xffffffff


	//   ....[17]....
        /*02a0*/ 	.word	0xffffffff


	//   ....[18]....
        /*02a4*/ 	.word	0xffffffff


	//   ....[19]....
        /*02a8*/ 	.word	0xffffffff


	//   ....[20]....
        /*02ac*/ 	.word	0xffffffff


	//   ....[21]....
        /*02b0*/ 	.word	0xffffffff


	//   ....[22]....
        /*02b4*/ 	.word	0xffffffff


	//   ....[23]....
        /*02b8*/ 	.word	0xffffffff


	//   ....[24]....
        /*02bc*/ 	.word	0xffffffff


	//   ....[25]....
        /*02c0*/ 	.word	0xffffffff


	//   ....[26]....
        /*02c4*/ 	.word	0xffffffff


	//   ....[27]....
        /*02c8*/ 	.word	0xffffffff


	//   ....[28]....
        /*02cc*/ 	.word	0xffffffff


	//   ....[29]....
        /*02d0*/ 	.word	0xffffffff


	//   ....[30]....
        /*02d4*/ 	.word	0xffffffff


	//   ....[31]....
        /*02d8*/ 	.word	0xffffffff


	//   ....[32]....
        /*02dc*/ 	.word	0xffffffff


	//   ....[33]....
        /*02e0*/ 	.word	0xffffffff


	//   ....[34]....
        /*02e4*/ 	.word	0xffffffff


	//   ....[35]....
        /*02e8*/ 	.word	0xffffffff


	//   ....[36]....
        /*02ec*/ 	.word	0xffffffff


	//   ....[37]....
        /*02f0*/ 	.word	0xffffffff


	//   ....[38]....
        /*02f4*/ 	.word	0xffffffff


	//   ....[39]....
        /*02f8*/ 	.word	0xffffffff


	//   ....[40]....
        /*02fc*/ 	.word	0xffffffff


	//   ....[41]....
        /*0300*/ 	.word	0xffffffff


	//   ....[42]....
        /*0304*/ 	.word	0xffffffff


	//   ....[43]....
        /*0308*/ 	.word	0xffffffff


	//   ....[44]....
        /*030c*/ 	.word	0xffffffff


	//   ....[45]....
        /*0310*/ 	.word	0xffffffff


	//   ....[46]....
        /*0314*/ 	.word	0xffffffff


	//   ....[47]....
        /*0318*/ 	.word	0xffffffff


	//   ....[48]....
        /*031c*/ 	.word	0xffffffff


	//   ....[49]....
        /*0320*/ 	.word	0xffffffff


	//   ....[50]....
        /*0324*/ 	.word	0xffffffff


	//   ....[51]....
        /*0328*/ 	.word	0xffffffff


	//   ....[52]....
        /*032c*/ 	.word	0xffffffff


	//   ....[53]....
        /*0330*/ 	.word	0xffffffff


	//   ....[54]....
        /*0334*/ 	.word	0xffffffff


	//   ....[55]....
        /*0338*/ 	.word	0xffffffff


	//   ....[56]....
        /*033c*/ 	.word	0xffffffff


	//   ....[57]....
        /*0340*/ 	.word	0xffffffff


	//   ....[58]....
        /*0344*/ 	.word	0xffffffff


	//   ....[59]....
        /*0348*/ 	.word	0xffffffff


	//   ....[60]....
        /*034c*/ 	.word	0xffffffff


	//   ....[61]....
        /*0350*/ 	.word	0xffffffff


	//   ....[62]....
        /*0354*/ 	.word	0xffffffff


	//   ....[63]....
        /*0358*/ 	.word	0xffffffff


	//   ....[64]....
        /*035c*/ 	.word	0xffffffff


	//   ....[65]....
        /*0360*/ 	.word	0xffffffff


	//   ....[66]....
        /*0364*/ 	.word	0xffffffff


	//   ....[67]....
        /*0368*/ 	.word	0xffffffff


	//   ....[68]....
        /*036c*/ 	.word	0xffffffff


	//   ....[69]....
        /*0370*/ 	.word	0xffffffff


	//   ....[70]....
        /*0374*/ 	.word	0xffffffff


	//   ....[71]....
        /*0378*/ 	.word	0xffffffff


	//   ....[72]....
        /*037c*/ 	.word	0xffffffff


	//   ....[73]....
        /*0380*/ 	.word	0xffffffff


	//   ....[74]....
        /*0384*/ 	.word	0xffffffff


	//   ....[75]....
        /*0388*/ 	.word	0xffffffff


	//   ....[76]....
        /*038c*/ 	.word	0xffffffff


	//   ....[77]....
        /*0390*/ 	.word	0xffffffff


	//   ....[78]....
        /*0394*/ 	.word	0xffffffff


	//   ....[79]....
        /*0398*/ 	.word	0xffffffff


	//   ....[80]....
        /*039c*/ 	.word	0xffffffff


	//   ....[81]....
        /*03a0*/ 	.word	0xffffffff


	//   ....[82]....
        /*03a4*/ 	.word	0xffffffff


	//   ....[83]....
        /*03a8*/ 	.word	0xffffffff


	//   ....[84]....
        /*03ac*/ 	.word	0xffffffff


	//   ....[85]....
        /*03b0*/ 	.word	0xffffffff


	//   ....[86]....
        /*03b4*/ 	.word	0xffffffff


	//   ....[87]....
        /*03b8*/ 	.word	0xffffffff


	//   ....[88]....
        /*03bc*/ 	.word	0xffffffff


	//   ....[89]....
        /*03c0*/ 	.word	0xffffffff


	//   ....[90]....
        /*03c4*/ 	.word	0xffffffff


	//   ....[91]....
        /*03c8*/ 	.word	0xffffffff


	//   ....[92]....
        /*03cc*/ 	.word	0xffffffff


	//   ....[93]....
        /*03d0*/ 	.word	0xffffffff


	//   ....[94]....
        /*03d4*/ 	.word	0xffffffff


	//   ....[95]....
        /*03d8*/ 	.word	0xffffffff


	//   ....[96]....
        /*03dc*/ 	.word	0xffffffff


	//   ....[97]....
        /*03e0*/ 	.word	0xffffffff


	//   ....[98]....
        /*03e4*/ 	.word	0xffffffff


	//   ....[99]....
        /*03e8*/ 	.word	0xffffffff


	//   ....[100]....
        /*03ec*/ 	.word	0xffffffff


	//   ....[101]....
        /*03f0*/ 	.word	0xffffffff


	//   ....[102]....
        /*03f4*/ 	.word	0xffffffff


	//   ....[103]....
        /*03f8*/ 	.word	0xffffffff


	//   ....[104]....
        /*03fc*/ 	.word	0xffffffff


	//   ....[105]....
        /*0400*/ 	.word	0xffffffff


	//   ....[106]....
        /*0404*/ 	.word	0xffffffff


	//   ....[107]....
        /*0408*/ 	.word	0xffffffff


	//   ....[108]....
        /*040c*/ 	.word	0xffffffff


	//   ....[109]....
        /*0410*/ 	.word	0xffffffff


	//   ....[110]....
        /*0414*/ 	.word	0xffffffff


	//   ....[111]....
        /*0418*/ 	.word	0xffffffff


	//   ....[112]....
        /*041c*/ 	.word	0xffffffff


	//   ....[113]....
        /*0420*/ 	.word	0xffffffff


	//   ....[114]....
        /*0424*/ 	.word	0xffffffff


	//   ....[115]....
        /*0428*/ 	.word	0xffffffff


	//   ....[116]....
        /*042c*/ 	.word	0xffffffff


	//   ....[117]....
        /*0430*/ 	.word	0xffffffff


	//   ....[118]....
        /*0434*/ 	.word	0xffffffff


	//   ....[119]....
        /*0438*/ 	.word	0xffffffff


	//   ....[120]....
        /*043c*/ 	.word	0x0500000f


	//   ....[121]....
        /*0440*/ 	.word	0x0500000f


	//   ....[122]....
        /*0444*/ 	.word	0x0500000f


	//   ....[123]....
        /*0448*/ 	.word	0x0500000f


	//   ....[124]....
        /*044c*/ 	.word	0x0500000f


	//   ....[125]....
        /*0450*/ 	.word	0x0500000f


	//   ....[126]....
        /*0454*/ 	.word	0x0500000f


	//   ....[127]....
        /*0458*/ 	.word	0x0500000f


	//   ....[128]....
        /*045c*/ 	.word	0x0500000f


	//   ....[129]....
        /*0460*/ 	.word	0x0500000f


	//   ....[130]....
        /*0464*/ 	.word	0x0500000f


	//   ....[131]....
        /*0468*/ 	.word	0x0500000f


	//   ....[132]....
        /*046c*/ 	.word	0x0500000f


	//   ....[133]....
        /*0470*/ 	.word	0x0500000f


	//   ....[134]....
        /*0474*/ 	.word	0x0500000f


	//   ....[135]....
        /*0478*/ 	.word	0x0500000f


	//   ....[136]....
        /*047c*/ 	.word	0x0500000f


	//   ....[137]....
        /*0480*/ 	.word	0x0500000f


	//   ....[138]....
        /*0484*/ 	.word	0x0500000f


	//   ....[139]....
        /*0488*/ 	.word	0x0500000f


	//   ....[140]....
        /*048c*/ 	.word	0x0500000f


	//   ....[141]....
        /*0490*/ 	.word	0x0500000f


	//   ....[142]....
        /*0494*/ 	.word	0x0500000f


	//   ....[143]....
        /*0498*/ 	.word	0x0500000f


	//   ....[144]....
        /*049c*/ 	.word	0x0500000f


	//   ....[145]....
        /*04a0*/ 	.word	0x0500000f


	//   ....[146]....
        /*04a4*/ 	.word	0x0500000f


	//   ....[147]....
        /*04a8*/ 	.word	0x0500000f


	//   ....[148]....
        /*04ac*/ 	.word	0x0500000f


	//   ....[149]....
        /*04b0*/ 	.word	0x0500000f


	//   ....[150]....
        /*04b4*/ 	.word	0x0500000f


	//   ....[151]....
        /*04b8*/ 	.word	0x0500000f


	//   ....[152]....
        /*04bc*/ 	.word	0x0500000f


	//   ....[153]....
        /*04c0*/ 	.word	0x0500000f


	//   ....[154]....
        /*04c4*/ 	.word	0x0500000f


	//   ....[155]....
        /*04c8*/ 	.word	0x0500000f


	//   ....[156]....
        /*04cc*/ 	.word	0x0500000f


	//   ....[157]....
        /*04d0*/ 	.word	0x0500000f


	//   ....[158]....
        /*04d4*/ 	.word	0x0500000f


	//   ....[159]....
        /*04d8*/ 	.word	0x0500000f


	//   ....[160]....
        /*04dc*/ 	.word	0x0500000f


	//   ....[161]....
        /*04e0*/ 	.word	0x0500000f


	//   ....[162]....
        /*04e4*/ 	.word	0x0500000f


	//   ....[163]....
        /*04e8*/ 	.word	0x0500000f


	//   ....[164]....
        /*04ec*/ 	.word	0x0500000f


	//   ....[165]....
        /*04f0*/ 	.word	0x0500000f


	//   ....[166]....
        /*04f4*/ 	.word	0x0500000f


	//   ....[167]....
        /*04f8*/ 	.word	0x0500000f


	//   ....[168]....
        /*04fc*/ 	.word	0x0500000f


	//   ....[169]....
        /*0500*/ 	.word	0x0500000f


	//   ....[170]....
        /*0504*/ 	.word	0x0500000f


	//   ....[171]....
        /*0508*/ 	.word	0x0500000f


	//   ....[172]....
        /*050c*/ 	.word	0x0500000f


	//   ....[173]....
        /*0510*/ 	.word	0x0500000f


	//   ....[174]....
        /*0514*/ 	.word	0x0500000f


	//   ....[175]....
        /*0518*/ 	.word	0x0500000f


	//   ....[176]....
        /*051c*/ 	.word	0x0500000f


	//   ....[177]....
        /*0520*/ 	.word	0x0500000f


	//   ....[178]....
        /*0524*/ 	.word	0x0500000f


	//   ....[179]....
        /*0528*/ 	.word	0x0500000f


	//   ....[180]....
        /*052c*/ 	.word	0x0500000f


	//   ....[181]....
        /*0530*/ 	.word	0x0500000f


	//   ....[182]....
        /*0534*/ 	.word	0x0500000f


	//----- nvinfo : EIATTR_COOP_GROUP_INSTR_OFFSETS
	.align		4
.L_289:
        /*0538*/ 	.byte	0x04, 0x28
        /*053a*/ 	.short	(.L_291 - .L_290)


	//   ....[0]....
.L_290:
        /*053c*/ 	.word	0x00000080


	//   ....[1]....
        /*0540*/ 	.word	0x000000b0


	//   ....[2]....
        /*0544*/ 	.word	0x000002d0


	//   ....[3]....
        /*0548*/ 	.word	0x00000430


	//   ....[4]....
        /*054c*/ 	.word	0x00000550


	//   ....[5]....
        /*0550*/ 	.word	0x000006b0


	//   ....[6]....
        /*0554*/ 	.word	0x000014e0


	//   ....[7]....
        /*0558*/ 	.word	0x00001e30


	//   ....[8]....
        /*055c*/ 	.word	0x00001f30


	//   ....[9]....
        /*0560*/ 	.word	0x00002900


	//   ....[10]....
        /*0564*/ 	.word	0x000029a0


	//   ....[11]....
        /*0568*/ 	.word	0x00003390


	//   ....[12]....
        /*056c*/ 	.word	0x000033e0


	//   ....[13]....
        /*0570*/ 	.word	0x00004210


	//   ....[14]....
        /*0574*/ 	.word	0x00004e30


	//   ....[15]....
        /*0578*/ 	.word	0x000056e0


	//   ....[16]....
        /*057c*/ 	.word	0x000058f0


	//   ....[17]....
        /*0580*/ 	.word	0x00005a30


	//   ....[18]....
        /*0584*/ 	.word	0x00006350


	//   ....[19]....
        /*0588*/ 	.word	0x000063a0


	//   ....[20]....
        /*058c*/ 	.word	0x00007440


	//   ....[21]....
        /*0590*/ 	.word	0x00008970


	//   ....[22]....
        /*0594*/ 	.word	0x000089a0


	//   ....[23]....
        /*0598*/ 	.word	0x000089c0


	//   ....[24]....
        /*059c*/ 	.word	0x000089f0


	//   ....[25]....
        /*05a0*/ 	.word	0x00009d40


	//   ....[26]....
        /*05a4*/ 	.word	0x00009e40


	//   ....[27]....
        /*05a8*/ 	.word	0x00009ea0


	//   ....[28]....
        /*05ac*/ 	.word	0x00009f80


	//   ....[29]....
        /*05b0*/ 	.word	0x00009f90


	//   ....[30]....
        /*05b4*/ 	.word	0x0000b0d0


	//   ....[31]....
        /*05b8*/ 	.word	0x0000b110


	//   ....[32]....
        /*05bc*/ 	.word	0x0000b140


	//   ....[33]....
        /*05c0*/ 	.word	0x0000b170


	//   ....[34]....
        /*05c4*/ 	.word	0x0000b5f0


	//   ....[35]....
        /*05c8*/ 	.word	0x0000b600


	//   ....[36]....
        /*05cc*/ 	.word	0x0000b710


	//   ....[37]....
        /*05d0*/ 	.word	0x0000b730


	//   ....[38]....
        /*05d4*/ 	.word	0x0000bf30


	//   ....[39]....
        /*05d8*/ 	.word	0x0000bf40


	//   ....[40]....
        /*05dc*/ 	.word	0x0000c040


	//   ....[41]....
        /*05e0*/ 	.word	0x0000c060


	//   ....[42]....
        /*05e4*/ 	.word	0x0000c1d0


	//   ....[43]....
        /*05e8*/ 	.word	0x0000c3a0


	//   ....[44]....
        /*05ec*/ 	.word	0x0000c3d0


	//   ....[45]....
        /*05f0*/ 	.word	0x0000c400


	//   ....[46]....
        /*05f4*/ 	.word	0x0000c430


	//   ....[47]....
        /*05f8*/ 	.word	0x0000c460


	//   ....[48]....
        /*05fc*/ 	.word	0x0000c490


	//   ....[49]....
        /*0600*/ 	.word	0x0000c5e0


	//   ....[50]....
        /*0604*/ 	.word	0x0000c610


	//   ....[51]....
        /*0608*/ 	.word	0x0000c640


	//   ....[52]....
        /*060c*/ 	.word	0x0000c670


	//   ....[53]....
        /*0610*/ 	.word	0x0000c6a0


	//   ....[54]....
        /*0614*/ 	.word	0x0000c6d0


	//   ....[55]....
        /*0618*/ 	.word	0x0000c760


	//   ....[56]....
        /*061c*/ 	.word	0x0000c7c0


	//   ....[57]....
        /*0620*/ 	.word	0x0000c860


	//   ....[58]....
        /*0624*/ 	.word	0x0000e1f0


	//   ....[59]....
        /*0628*/ 	.word	0x0000e210


	//   ....[60]....
        /*062c*/ 	.word	0x0000e2c0


	//   ....[61]....
        /*0630*/ 	.word	0x0000e2e0


	//   ....[62]....
        /*0634*/ 	.word	0x0000e380


	//   ....[63]....
        /*0638*/ 	.word	0x0000e3a0


	//   ....[64]....
        /*063c*/ 	.word	0x0000e3b0


	//   ....[65]....
        /*0640*/ 	.word	0x0000e3c0


	//   ....[66]....
        /*0644*/ 	.word	0x0000ed80


	//   ....[67]....
        /*0648*/ 	.word	0x0000ed90


	//   ....[68]....
        /*064c*/ 	.word	0x0000ee80


	//   ....[69]....
        /*0650*/ 	.word	0x0000ee90


	//   ....[70]....
        /*0654*/ 	.word	0x0000ef40


	//   ....[71]....
        /*0658*/ 	.word	0x0000ef50


	//   ....[72]....
        /*065c*/ 	.word	0x0000ef60


	//   ....[73]....
        /*0660*/ 	.word	0x0000ef70


	//   ....[74]....
        /*0664*/ 	.word	0x0000f040


	//   ....[75]....
        /*0668*/ 	.word	0x0000f080


	//   ....[76]....
        /*066c*/ 	.word	0x0000f090


	//   ....[77]....
        /*0670*/ 	.word	0x0000f0b0


	//   ....[78]....
        /*0674*/ 	.word	0x0000f960


	//   ....[79]....
        /*0678*/ 	.word	0x0000f970


	//   ....[80]....
        /*067c*/ 	.word	0x0000f990


	//   ....[81]....
        /*0680*/ 	.word	0x0000fa10


	//   ....[82]....
        /*0684*/ 	.word	0x0000fa20


	//   ....[83]....
        /*0688*/ 	.word	0x0000fa80


	//   ....[84]....
        /*068c*/ 	.word	0x0000fab0


	//   ....[85]....
        /*0690*/ 	.word	0x0000faf0


	//   ....[86]....
        /*0694*/ 	.word	0x0000fde0


	//   ....[87]....
        /*0698*/ 	.word	0x0000fe00


	//   ....[88]....
        /*069c*/ 	.word	0x0000fea0


	//   ....[89]....
        /*06a0*/ 	.word	0x0000feb0


	//   ....[90]....
        /*06a4*/ 	.word	0x0000ff40


	//   ....[91]....
        /*06a8*/ 	.word	0x0000ff50


	//   ....[92]....
        /*06ac*/ 	.word	0x0000ff60


	//   ....[93]....
        /*06b0*/ 	.word	0x0000fff0


	//   ....[94]....
        /*06b4*/ 	.word	0x00010620


	//   ....[95]....
        /*06b8*/ 	.word	0x00010630


	//   ....[96]....
        /*06bc*/ 	.word	0x000106c0


	//   ....[97]....
        /*06c0*/ 	.word	0x00010760


	//   ....[98]....
        /*06c4*/ 	.word	0x00010780


	//   ....[99]....
        /*06c8*/ 	.word	0x00010800


	//   ....[100]....
        /*06cc*/ 	.word	0x00010820


	//   ....[101]....
        /*06d0*/ 	.word	0x00010830


	//   ....[102]....
        /*06d4*/ 	.word	0x00010c10


	//   ....[103]....
        /*06d8*/ 	.word	0x00010c40


	//   ....[104]....
        /*06dc*/ 	.word	0x00010c80


	//   ....[105]....
        /*06e0*/ 	.word	0x00010cb0


	//   ....[106]....
        /*06e4*/ 	.word	0x00010ce0


	//   ....[107]....
        /*06e8*/ 	.word	0x00010d10


	//   ....[108]....
        /*06ec*/ 	.word	0x00010d40


	//   ....[109]....
        /*06f0*/ 	.word	0x00010d70


	//   ....[110]....
        /*06f4*/ 	.word	0x00010ef0


	//   ....[111]....
        /*06f8*/ 	.word	0x00010f20


	//   ....[112]....
        /*06fc*/ 	.word	0x00010f50


	//   ....[113]....
        /*0700*/ 	.word	0x00010f80


	//   ....[114]....
        /*0704*/ 	.word	0x00010fb0


	//   ....[115]....
        /*0708*/ 	.word	0x00010fe0


	//   ....[116]....
        /*070c*/ 	.word	0x000110a0


	//   ....[117]....
        /*0710*/ 	.word	0x000110c0


	//   ....[118]....
        /*0714*/ 	.word	0x00011130


	//   ....[119]....
        /*0718*/ 	.word	0x000117d0


	//   ....[120]....
        /*071c*/ 	.word	0x00011d70


	//   ....[121]....
        /*0720*/ 	.word	0x00011e60


	//   ....[122]....
        /*0724*/ 	.word	0x00011f00


	//   ....[123]....
        /*0728*/ 	.word	0x00011f60


	//   ....[124]....
        /*072c*/ 	.word	0x00012070


	//   ....[125]....
        /*0730*/ 	.word	0x000120e0


	//   ....[126]....
        /*0734*/ 	.word	0x000121f0


	//   ....[127]....
        /*0738*/ 	.word	0x00012260


	//   ....[128]....
        /*073c*/ 	.word	0x00012300


	//   ....[129]....
        /*0740*/ 	.word	0x00012440


	//   ....[130]....
        /*0744*/ 	.word	0x00012490


	//   ....[131]....
        /*0748*/ 	.word	0x00012500


	//   ....[132]....
        /*074c*/ 	.word	0x00012600


	//   ....[133]....
        /*0750*/ 	.word	0x00012670


	//   ....[134]....
        /*0754*/ 	.word	0x00012770


	//   ....[135]....
        /*0758*/ 	.word	0x000127f0


	//   ....[136]....
        /*075c*/ 	.word	0x00012870


	//   ....[137]....
        /*0760*/ 	.word	0x00012970


	//   ....[138]....
        /*0764*/ 	.word	0x00012a70


	//   ....[139]....
        /*0768*/ 	.word	0x00012ad0


	//   ....[140]....
        /*076c*/ 	.word	0x00012bb0


	//   ....[141]....
        /*0770*/ 	.word	0x00012cf0


	//   ....[142]....
        /*0774*/ 	.word	0x00012dc0


	//   ....[143]....
        /*0778*/ 	.word	0x00012e50


	//   ....[144]....
        /*077c*/ 	.word	0x00012f30


	//   ....[145]....
        /*0780*/ 	.word	0x00012f90


	//   ....[146]....
        /*0784*/ 	.word	0x00013060


	//   ....[147]....
        /*0788*/ 	.word	0x000130c0


	//   ....[148]....
        /*078c*/ 	.word	0x000131a0


	//   ....[149]....
        /*0790*/ 	.word	0x00013290


	//   ....[150]....
        /*0794*/ 	.word	0x00013330


	//   ....[151]....
        /*0798*/ 	.word	0x00013390


	//   ....[152]....
        /*079c*/ 	.word	0x00013490


	//   ....[153]....
        /*07a0*/ 	.word	0x000134f0


	//   ....[154]....
        /*07a4*/ 	.word	0x000135f0


	//   ....[155]....
        /*07a8*/ 	.word	0x00013650


	//   ....[156]....
        /*07ac*/ 	.word	0x00013720


	//   ....[157]....
        /*07b0*/ 	.word	0x00013870


	//   ....[158]....
        /*07b4*/ 	.word	0x00013920


	//   ....[159]....
        /*07b8*/ 	.word	0x00013a30


	//   ....[160]....
        /*07bc*/ 	.word	0x00013b10


	//   ....[161]....
        /*07c0*/ 	.word	0x00013b70


	//   ....[162]....
        /*07c4*/ 	.word	0x00013c60


	//   ....[163]....
        /*07c8*/ 	.word	0x00013cc0


	//   ....[164]....
        /*07cc*/ 	.word	0x00013da0


	//   ....[165]....
        /*07d0*/ 	.word	0x00013e30


	//   ....[166]....
        /*07d4*/ 	.word	0x00013ed0


	//   ....[167]....
        /*07d8*/ 	.word	0x00013ff0


	//   ....[168]....
        /*07dc*/ 	.word	0x00014060


	//   ....[169]....
        /*07e0*/ 	.word	0x000140d0


	//   ....[170]....
        /*07e4*/ 	.word	0x00014140


	//   ....[171]....
        /*07e8*/ 	.word	0x000141b0


	//   ....[172]....
        /*07ec*/ 	.word	0x00014230


	//   ....[173]....
        /*07f0*/ 	.word	0x000142c0


	//   ....[174]....
        /*07f4*/ 	.word	0x00014350


	//   ....[175]....
        /*07f8*/ 	.word	0x000143c0


	//   ....[176]....
        /*07fc*/ 	.word	0x00014430


	//   ....[177]....
        /*0800*/ 	.word	0x000144a0


	//   ....[178]....
        /*0804*/ 	.word	0x00014520


	//   ....[179]....
        /*0808*/ 	.word	0x00014590


	//   ....[180]....
        /*080c*/ 	.word	0x00014630


	//   ....[181]....
        /*0810*/ 	.word	0x000146c0


	//   ....[182]....
        /*0814*/ 	.word	0x000147f0


	//----- nvinfo : EIATTR_REG_RECONFIG
	.align		4
.L_291:
        /*0818*/ 	.byte	0x01, 0x54
	.zero		2


	//----- nvinfo : EIATTR_SYSCALL_OFFSETS
	.align		4
        /*081c*/ 	.byte	0x04, 0x46
        /*081e*/ 	.short	(.L_293 - .L_292)


	//   ....[0]....
.L_292:
        /*0820*/ 	.word	0x000016d0


	//   ....[1]....
        /*0824*/ 	.word	0x0000d710


	//   ....[2]....
        /*0828*/ 	.word	0x0000d860


	//   ....[3]....
        /*082c*/ 	.word	0x0000d950


	//   ....[4]....
        /*0830*/ 	.word	0x0000e800


	//----- nvinfo : EIATTR_MBARRIER_INSTR_OFFSETS
	.align		4
.L_293:
        /*0834*/ 	.byte	0x04, 0x39
        /*0836*/ 	.short	(.L_295 - .L_294)


	//   ....[0]....
.L_294:
        /*0838*/ 	.word	0x00000180
        /*083c*/ 	.word	0x000000ff
        /*0840*/ 	.word	0x0002d800
        /*0844*/ 	.short	0x0100
        /*0846*/ 	.byte	0x08
	.zero		1


	//   ....[1]....
        /*0848*/ 	.word	0x00000190
        /*084c*/ 	.word	0x000000ff
        /*0850*/ 	.word	0x0002d820
        /*0854*/ 	.short	0x0100
        /*0856*/ 	.byte	0x08
	.zero		1


	//   ....[2]....
        /*0858*/ 	.word	0x00000280
        /*085c*/ 	.word	0x000000ff
        /*0860*/ 	.word	0x0002d830
        /*0864*/ 	.short	0x0100
        /*0866*/ 	.byte	0x08
	.zero		1


	//   ....[3]....
        /*0868*/ 	.word	0x00000290
        /*086c*/ 	.word	0x000000ff
        /*0870*/ 	.word	0x0002d840
        /*0874*/ 	.short	0x0100
        /*0876*/ 	.byte	0x08
	.zero		1


	//   ....[4]....
        /*0878*/ 	.word	0x000002a0
        /*087c*/ 	.word	0x000000ff
        /*0880*/ 	.word	0x0002d838
        /*0884*/ 	.short	0x0100
        /*0886*/ 	.byte	0x08
	.zero		1


	//   ....[5]....
        /*0888*/ 	.word	0x000002b0
        /*088c*/ 	.word	0x000000ff
        /*0890*/ 	.word	0x0002d848
        /*0894*/ 	.short	0x0100
        /*0896*/ 	.byte	0x08
	.zero		1


	//   ....[6]....
        /*0898*/ 	.word	0x000003e0
        /*089c*/ 	.word	0x000000ff
        /*08a0*/ 	.word	0x0002d850
        /*08a4*/ 	.short	0x0100
        /*08a6*/ 	.byte	0x08
	.zero		1


	//   ....[7]....
        /*08a8*/ 	.word	0x000003f0
        /*08ac*/ 	.word	0x000000ff
        /*08b0*/ 	.word	0x0002d860
        /*08b4*/ 	.short	0x0100
        /*08b6*/ 	.byte	0x08
	.zero		1


	//   ....[8]....
        /*08b8*/ 	.word	0x00000400
        /*08bc*/ 	.word	0x000000ff
        /*08c0*/ 	.word	0x0002d858
        /*08c4*/ 	.short	0x0100
        /*08c6*/ 	.byte	0x08
	.zero		1


	//   ....[9]....
        /*08c8*/ 	.word	0x00000410
        /*08cc*/ 	.word	0x000000ff
        /*08d0*/ 	.word	0x0002d868
        /*08d4*/ 	.short	0x0100
        /*08d6*/ 	.byte	0x08
	.zero		1


	//   ....[10]....
        /*08d8*/ 	.word	0x00000500
        /*08dc*/ 	.word	0x000000ff
        /*08e0*/ 	.word	0x0002d870
        /*08e4*/ 	.short	0x0100
        /*08e6*/ 	.byte	0x06
	.zero		1


	//   ....[11]....
        /*08e8*/ 	.word	0x00000510
        /*08ec*/ 	.word	0x000000ff
        /*08f0*/ 	.word	0x0002d880
        /*08f4*/ 	.short	0x0100
        /*08f6*/ 	.byte	0x06
	.zero		1


	//   ....[12]....
        /*08f8*/ 	.word	0x00000520
        /*08fc*/ 	.word	0x000000ff
        /*0900*/ 	.word	0x0002d878
        /*0904*/ 	.short	0x0100
        /*0906*/ 	.byte	0x06
	.zero		1


	//   ....[13]....
        /*0908*/ 	.word	0x00000530
        /*090c*/ 	.word	0x000000ff
        /*0910*/ 	.word	0x0002d888
        /*0914*/ 	.short	0x0100
        /*0916*/ 	.byte	0x06
	.zero		1


	//   ....[14]....
        /*0918*/ 	.word	0x00000660
        /*091c*/ 	.word	0x000000ff
        /*0920*/ 	.word	0x0002d890
        /*0924*/ 	.short	0x0100
        /*0926*/ 	.byte	0x08
	.zero		1


	//   ....[15]....
        /*0928*/ 	.word	0x00000670
        /*092c*/ 	.word	0x000000ff
        /*0930*/ 	.word	0x0002d8a0
        /*0934*/ 	.short	0x0100
        /*0936*/ 	.byte	0x08
	.zero		1


	//   ....[16]....
        /*0938*/ 	.word	0x00000680
        /*093c*/ 	.word	0x000000ff
        /*0940*/ 	.word	0x0002d898
        /*0944*/ 	.short	0x0100
        /*0946*/ 	.byte	0x08
	.zero		1


	//   ....[17]....
        /*0948*/ 	.word	0x00000690
        /*094c*/ 	.word	0x000000ff
        /*0950*/ 	.word	0x0002d8a8
        /*0954*/ 	.short	0x0100
        /*0956*/ 	.byte	0x08
	.zero		1


	//   ....[18]....
        /*0958*/ 	.word	0x000007c0
        /*095c*/ 	.word	0x000000ff
        /*0960*/ 	.word	0x0002d8b0
        /*0964*/ 	.short	0x0100
        /*0966*/ 	.byte	0x08
	.zero		1


	//   ....[19]....
        /*0968*/ 	.word	0x000007d0
        /*096c*/ 	.word	0x000000ff
        /*0970*/ 	.word	0x0002d8c0
        /*0974*/ 	.short	0x0100
        /*0976*/ 	.byte	0x08
	.zero		1


	//   ....[20]....
        /*0978*/ 	.word	0x000007e0
        /*097c*/ 	.word	0x000000ff
        /*0980*/ 	.word	0x0002d8b8
        /*0984*/ 	.short	0x0100
        /*0986*/ 	.byte	0x08
	.zero		1


	//   ....[21]....
        /*0988*/ 	.word	0x000007f0
        /*098c*/ 	.word	0x000000ff
        /*0990*/ 	.word	0x0002d8c8
        /*0994*/ 	.short	0x0100
        /*0996*/ 	.byte	0x08
	.zero		1


	//   ....[22]....
        /*0998*/ 	.word	0x00001730
        /*099c*/ 	.word	0x000000ff
        /*09a0*/ 	.word	0x0002d800
        /*09a4*/ 	.short	0x010a
        /*09a6*/ 	.byte	0x29
	.zero		1


	//   ....[23]....
        /*09a8*/ 	.word	0x000017a0
        /*09ac*/ 	.word	0x00000000
        /*09b0*/ 	.word	0x0002d830
        /*09b4*/ 	.short	0x010a
        /*09b6*/ 	.byte	0x3f
	.zero		1


	//   ....[24]....
        /*09b8*/ 	.word	0x000017e0
        /*09bc*/ 	.word	0x00000000
        /*09c0*/ 	.word	0x0002d830
        /*09c4*/ 	.short	0x010a
        /*09c6*/ 	.byte	0x3f
	.zero		1


	//   ....[25]....
        /*09c8*/ 	.word	0x00002970
        /*09cc*/ 	.word	0x000000ff
        /*09d0*/ 	.word	0x00000000
        /*09d4*/ 	.short	0x0101
        /*09d6*/ 	.byte	0x05
	.zero		1


	//   ....[26]....
        /*09d8*/ 	.word	0x00004350
        /*09dc*/ 	.word	0x000000ff
        /*09e0*/ 	.word	0x0002d830
        /*09e4*/ 	.short	0x010a
        /*09e6*/ 	.byte	0x07
	.zero		1


	//   ....[27]....
        /*09e8*/ 	.word	0x00004390
        /*09ec*/ 	.word	0x000000ff
        /*09f0*/ 	.word	0x0002d830
        /*09f4*/ 	.short	0x010a
        /*09f6*/ 	.byte	0x07
	.zero		1


	//   ....[28]....
        /*09f8*/ 	.word	0x00004650
        /*09fc*/ 	.word	0x000000ff
        /*0a00*/ 	.word	0x0002d850
        /*0a04*/ 	.short	0x010a
        /*0a06*/ 	.byte	0x07
	.zero		1


	//   ....[29]....
        /*0a08*/ 	.word	0x00004690
        /*0a0c*/ 	.word	0x000000ff
        /*0a10*/ 	.word	0x0002d850
        /*0a14*/ 	.short	0x010a
        /*0a16*/ 	.byte	0x07
	.zero		1


	//   ....[30]....
        /*0a18*/ 	.word	0x00004fe0
        /*0a1c*/ 	.word	0x000000ff
        /*0a20*/ 	.word	0x00000000
        /*0a24*/ 	.short	0x0101
        /*0a26*/ 	.byte	0x07
	.zero		1


	//   ....[31]....
        /*0a28*/ 	.word	0x00006ed0
        /*0a2c*/ 	.word	0x000000ff
        /*0a30*/ 	.word	0x00000000
        /*0a34*/ 	.short	0x0101
        /*0a36*/ 	.byte	0x06
	.zero		1


	//   ....[32]....
        /*0a38*/ 	.word	0x00007590
        /*0a3c*/ 	.word	0x000000ff
        /*0a40*/ 	.word	0x0002d830
        /*0a44*/ 	.short	0x010a
        /*0a46*/ 	.byte	0x07
	.zero		1


	//   ....[33]....
        /*0a48*/ 	.word	0x000075d0
        /*0a4c*/ 	.word	0x000000ff
        /*0a50*/ 	.word	0x0002d830
        /*0a54*/ 	.short	0x010a
        /*0a56*/ 	.byte	0x07
	.zero		1


	//   ....[34]....
        /*0a58*/ 	.word	0x00007890
        /*0a5c*/ 	.word	0x000000ff
        /*0a60*/ 	.word	0x0002d850
        /*0a64*/ 	.short	0x010a
        /*0a66*/ 	.byte	0x07
	.zero		1


	//   ....[35]....
        /*0a68*/ 	.word	0x000078d0
        /*0a6c*/ 	.word	0x000000ff
        /*0a70*/ 	.word	0x0002d850
        /*0a74*/ 	.short	0x010a
        /*0a76*/ 	.byte	0x07
	.zero		1


	//   ....[36]....
        /*0a78*/ 	.word	0x00008250
        /*0a7c*/ 	.word	0x000000ff
        /*0a80*/ 	.word	0x00000000
        /*0a84*/ 	.short	0x0101
        /*0a86*/ 	.byte	0x07
	.zero		1


	//   ....[37]....
        /*0a88*/ 	.word	0x000097e0
        /*0a8c*/ 	.word	0x000000ff
        /*0a90*/ 	.word	0x00000000
        /*0a94*/ 	.short	0x0101
        /*0a96*/ 	.byte	0x06
	.zero		1


	//   ....[38]....
        /*0a98*/ 	.word	0x00009db0
        /*0a9c*/ 	.word	0x000000ff
        /*0aa0*/ 	.word	0x0002d850
        /*0aa4*/ 	.short	0x010a
        /*0aa6*/ 	.byte	0x04
	.zero		1


	//   ....[39]....
        /*0aa8*/ 	.word	0x00009df0
        /*0aac*/ 	.word	0x000000ff
        /*0ab0*/ 	.word	0x0002d850
        /*0ab4*/ 	.short	0x010a
        /*0ab6*/ 	.byte	0x04
	.zero		1


	//   ....[40]....
        /*0ab8*/ 	.word	0x0000a460
        /*0abc*/ 	.word	0x000000ff
        /*0ac0*/ 	.word	0x00000000
        /*0ac4*/ 	.short	0x0101
        /*0ac6*/ 	.byte	0x04
	.zero		1


	//   ....[41]....
        /*0ac8*/ 	.word	0x0000b610
        /*0acc*/ 	.word	0x000000ff
        /*0ad0*/ 	.word	0x00000000
        /*0ad4*/ 	.short	0x0101
        /*0ad6*/ 	.byte	0x04
	.zero		1


	//   ....[42]....
        /*0ad8*/ 	.word	0x0000df50
        /*0adc*/ 	.word	0x00000002
        /*0ae0*/ 	.word	0x0002d840
        /*0ae4*/ 	.short	0x010a
        /*0ae6*/ 	.byte	0x3f
	.zero		1


	//   ....[43]....
        /*0ae8*/ 	.word	0x0000e500
        /*0aec*/ 	.word	0x00000002
        /*0af0*/ 	.word	0x0002d830
        /*0af4*/ 	.short	0x0107
        /*0af6*/ 	.byte	0x3f
	.zero		1


	//   ....[44]....
        /*0af8*/ 	.word	0x0000e5e0
        /*0afc*/ 	.word	0x00000002
        /*0b00*/ 	.word	0x0002d830
        /*0b04*/ 	.short	0x0101
        /*0b06*/ 	.byte	0x3f
	.zero		1


	//   ....[45]....
        /*0b08*/ 	.word	0x0000f1f0
        /*0b0c*/ 	.word	0x00000017
        /*0b10*/ 	.word	0x0002d800
        /*0b14*/ 	.short	0x0107
        /*0b16*/ 	.byte	0x3f
	.zero		1


	//   ....[46]....
        /*0b18*/ 	.word	0x0000f2e0
        /*0b1c*/ 	.word	0x00000017
        /*0b20*/ 	.word	0x0002d800
        /*0b24*/ 	.short	0x0101
        /*0b26*/ 	.byte	0x3f
	.zero		1


	//   ....[47]....
        /*0b28*/ 	.word	0x0000f300
        /*0b2c*/ 	.word	0x00000017
        /*0b30*/ 	.word	0x0002d820
        /*0b34*/ 	.short	0x010a
        /*0b36*/ 	.byte	0x3f
	.zero		1


	//   ....[48]....
        /*0b38*/ 	.word	0x0000f710
        /*0b3c*/ 	.word	0x00000005
        /*0b40*/ 	.word	0x0002d840
        /*0b44*/ 	.short	0x010a
        /*0b46*/ 	.byte	0x3f
	.zero		1


	//   ....[49]....
        /*0b48*/ 	.word	0x0000fba0
        /*0b4c*/ 	.word	0x00000005
        /*0b50*/ 	.word	0x0002d830
        /*0b54*/ 	.short	0x0107
        /*0b56*/ 	.byte	0x3f
	.zero		1


	//   ....[50]....
        /*0b58*/ 	.word	0x0000fc60
        /*0b5c*/ 	.word	0x00000005
        /*0b60*/ 	.word	0x0002d830
        /*0b64*/ 	.short	0x0101
        /*0b66*/ 	.byte	0x3f
	.zero		1


	//   ....[51]....
        /*0b68*/ 	.word	0x0000fcc0
        /*0b6c*/ 	.word	0x00000005
        /*0b70*/ 	.word	0x0002d860
        /*0b74*/ 	.short	0x010a
        /*0b76*/ 	.byte	0x3f
	.zero		1


	//   ....[52]....
        /*0b78*/ 	.word	0x000101e0
        /*0b7c*/ 	.word	0x00000005
        /*0b80*/ 	.word	0x0002d850
        /*0b84*/ 	.short	0x0107
        /*0b86*/ 	.byte	0x3f
	.zero		1


	//   ....[53]....
        /*0b88*/ 	.word	0x000102e0
        /*0b8c*/ 	.word	0x00000005
        /*0b90*/ 	.word	0x0002d850
        /*0b94*/ 	.short	0x0101
        /*0b96*/ 	.byte	0x3f
	.zero		1


	//   ....[54]....
        /*0b98*/ 	.word	0x000104e0
        /*0b9c*/ 	.word	0x00000000
        /*0ba0*/ 	.word	0x0002d860
        /*0ba4*/ 	.short	0x010a
        /*0ba6*/ 	.byte	0x3f
	.zero		1


	//   ....[55]....
        /*0ba8*/ 	.word	0x00010960
        /*0bac*/ 	.word	0x00000000
        /*0bb0*/ 	.word	0x0002d850
        /*0bb4*/ 	.short	0x0107
        /*0bb6*/ 	.byte	0x3f
	.zero		1


	//   ....[56]....
        /*0bb8*/ 	.word	0x00010a30
        /*0bbc*/ 	.word	0x00000000
        /*0bc0*/ 	.word	0x0002d850
        /*0bc4*/ 	.short	0x0101
        /*0bc6*/ 	.byte	0x3f
	.zero		1


	//   ....[57]....
        /*0bc8*/ 	.word	0x00011750
        /*0bcc*/ 	.word	0x00000005
        /*0bd0*/ 	.word	0x0002d820
        /*0bd4*/ 	.short	0x010a
        /*0bd6*/ 	.byte	0x3f
	.zero		1


	//   ....[58]....
        /*0bd8*/ 	.word	0x000118d0
        /*0bdc*/ 	.word	0x00000003
        /*0be0*/ 	.word	0x0002d840
        /*0be4*/ 	.short	0x010a
        /*0be6*/ 	.byte	0x3f
	.zero		1


	//   ....[59]....
        /*0be8*/ 	.word	0x00011970
        /*0bec*/ 	.word	0x00000005
        /*0bf0*/ 	.word	0x0002d840
        /*0bf4*/ 	.short	0x010a
        /*0bf6*/ 	.byte	0x3f
	.zero		1


	//   ....[60]....
        /*0bf8*/ 	.word	0x000119b0
        /*0bfc*/ 	.word	0x00000003
        /*0c00*/ 	.word	0x0002d860
        /*0c04*/ 	.short	0x010a
        /*0c06*/ 	.byte	0x3f
	.zero		1


	//   ....[61]....
        /*0c08*/ 	.word	0x000119f0
        /*0c0c*/ 	.word	0x00000005
        /*0c10*/ 	.word	0x0002d860
        /*0c14*/ 	.short	0x010a
        /*0c16*/ 	.byte	0x3f
	.zero		1


	//   ....[62]....
        /*0c18*/ 	.word	0x00011a60
        /*0c1c*/ 	.word	0x00000003
        /*0c20*/ 	.word	0x0002d800
        /*0c24*/ 	.short	0x010a
        /*0c26*/ 	.byte	0x3f
	.zero		1


	//   ....[63]....
        /*0c28*/ 	.word	0x00011ab0
        /*0c2c*/ 	.word	0x00000000
        /*0c30*/ 	.word	0x0002d830
        /*0c34*/ 	.short	0x010a
        /*0c36*/ 	.byte	0x3f
	.zero		1


	//   ....[64]....
        /*0c38*/ 	.word	0x00011b10
        /*0c3c*/ 	.word	0x0000000a
        /*0c40*/ 	.word	0x0002d830
        /*0c44*/ 	.short	0x010a
        /*0c46*/ 	.byte	0x3f
	.zero		1


	//   ....[65]....
        /*0c48*/ 	.word	0x00011b70
        /*0c4c*/ 	.word	0x00000009
        /*0c50*/ 	.word	0x0002d850
        /*0c54*/ 	.short	0x010a
        /*0c56*/ 	.byte	0x3f
	.zero		1


	//   ....[66]....
        /*0c58*/ 	.word	0x00011bd0
        /*0c5c*/ 	.word	0x00000009
        /*0c60*/ 	.word	0x0002d830
        /*0c64*/ 	.short	0x010a
        /*0c66*/ 	.byte	0x3f
	.zero		1


	//   ....[67]....
        /*0c68*/ 	.word	0x00011c30
        /*0c6c*/ 	.word	0x00000008
        /*0c70*/ 	.word	0x0002d850
        /*0c74*/ 	.short	0x010a
        /*0c76*/ 	.byte	0x3f
	.zero		1


	//   ....[68]....
        /*0c78*/ 	.word	0x00011c90
        /*0c7c*/ 	.word	0x00000005
        /*0c80*/ 	.word	0x0002d850
        /*0c84*/ 	.short	0x010a
        /*0c86*/ 	.byte	0x3f
	.zero		1


	//   ....[69]....
        /*0c88*/ 	.word	0x00011db0
        /*0c8c*/ 	.word	0x00000002
        /*0c90*/ 	.word	0x0002d840
        /*0c94*/ 	.short	0x010a
        /*0c96*/ 	.byte	0x3f
	.zero		1


	//   ....[70]....
        /*0c98*/ 	.word	0x00012bf0
        /*0c9c*/ 	.word	0x00000017
        /*0ca0*/ 	.word	0x0002d820
        /*0ca4*/ 	.short	0x010a
        /*0ca6*/ 	.byte	0x3f
	.zero		1


	//   ....[71]....
        /*0ca8*/ 	.word	0x00012c40
        /*0cac*/ 	.word	0x00000005
        /*0cb0*/ 	.word	0x0002d840
        /*0cb4*/ 	.short	0x010a
        /*0cb6*/ 	.byte	0x3f
	.zero		1


	//   ....[72]....
        /*0cb8*/ 	.word	0x000131e0
        /*0cbc*/ 	.word	0x00000005
        /*0cc0*/ 	.word	0x0002d860
        /*0cc4*/ 	.short	0x010a
        /*0cc6*/ 	.byte	0x3f
	.zero		1


	//   ....[73]....
        /*0cc8*/ 	.word	0x000137c0
        /*0ccc*/ 	.word	0x00000000
        /*0cd0*/ 	.word	0x0002d860
        /*0cd4*/ 	.short	0x010a
        /*0cd6*/ 	.byte	0x3f
	.zero		1


	//   ....[74]....
        /*0cd8*/ 	.word	0x00014710
        /*0cdc*/ 	.word	0x00000005
        /*0ce0*/ 	.word	0x0002d820
        /*0ce4*/ 	.short	0x010a
        /*0ce6*/ 	.byte	0x3f
	.zero		1


	//   ....[75]....
        /*0ce8*/ 	.word	0x000148b0
        /*0cec*/ 	.word	0x00000003
        /*0cf0*/ 	.word	0x0002d840
        /*0cf4*/ 	.short	0x010a
        /*0cf6*/ 	.byte	0x3f
	.zero		1


	//   ....[76]....
        /*0cf8*/ 	.word	0x00014900
        /*0cfc*/ 	.word	0x00000005
        /*0d00*/ 	.word	0x0002d840
        /*0d04*/ 	.short	0x010a
        /*0d06*/ 	.byte	0x3f
	.zero		1


	//   ....[77]....
        /*0d08*/ 	.word	0x00014950
        /*0d0c*/ 	.word	0x00000003
        /*0d10*/ 	.word	0x0002d860
        /*0d14*/ 	.short	0x010a
        /*0d16*/ 	.byte	0x3f
	.zero		1


	//----- nvinfo : EIATTR_NUM_MBARRIERS
	.align		4
.L_295:
        /*0d18*/ 	.byte	0x03, 0x38
        /*0d1a*/ 	.short	0x0016


	//----- nvinfo : EIATTR_EXIT_INSTR_OFFSETS
	.align		4
        /*0d1c*/ 	.byte	0x04, 0x1c
        /*0d1e*/ 	.short	(.L_297 - .L_296)


	//   ....[0]....
.L_296:
        /*0d20*/ 	.word	0x000009a0


	//   ....[1]....
        /*0d24*/ 	.word	0x0000c180


	//   ....[2]....
        /*0d28*/ 	.word	0x00011a40


	//----- nvinfo : EIATTR_MAX_THREADS
	.align		4
.L_297:
        /*0d2c*/ 	.byte	0x04, 0x05
        /*0d2e*/ 	.short	(.L_299 - .L_298)
.L_298:
        /*0d30*/ 	.word	0x00000200
        /*0d34*/ 	.word	0x00000001
        /*0d38*/ 	.word	0x00000001


	//----- nvinfo : EIATTR_CRS_STACK_SIZE
	.align		4
.L_299:
        /*0d3c*/ 	.byte	0x04, 0x1e
        /*0d3e*/ 	.short	(.L_301 - .L_300)
.L_300:
        /*0d40*/ 	.word	0x00000000


	//----- nvinfo : EIATTR_CBANK_PARAM_SIZE
	.align		4
.L_301:
        /*0d44*/ 	.byte	0x03, 0x19
        /*0d46*/ 	.short	0x0af0


	//----- nvinfo : EIATTR_PARAM_CBANK
	.align		4
        /*0d48*/ 	.byte	0x04, 0x0a
        /*0d4a*/ 	.short	(.L_303 - .L_302)
	.align		4
.L_302:
        /*0d4c*/ 	.word	index@(.nv.constant0._ZN7cutlass13device_kernelIN5flash11enable_sm90INS1_16FlashAttnFwdSm90INS1_25CollectiveMainloopFwdSm90ILi2EN4cute5tupleIJNS5_1CILi1EEES8_S8_EEENS6_IJNS7_ILi192EEENS7_ILi128EEENS7_ILi96EEEEEELi96ENS_6half_tEfNS_4arch4Sm90ELb1ELb0ELb1ELb1ELb1ELb0ELb0ELb0ELb1ELb1ELb0ELb0EEENS1_21CollectiveEpilogueFwdINS6_IJSA_SC_SB_EEES9_SE_SG_Li384ELb1ELb1ELb0ELb0EEENS1_36VarlenDynamicPersistentTileSchedulerILi192ELi128ELi384ELi128ELb0ELb1ELb1ELb1ELb1ELb1EEEEEEEEEvNT_6ParamsE)
        /*0d50*/ 	.short	0x0210
        /*0d52*/ 	.short	0x0af0


	//----- nvinfo : EIATTR_SW_WAR
	.align		4
.L_303:
        /*0d54*/ 	.byte	0x04, 0x36
        /*0d56*/ 	.short	(.L_305 - .L_304)
.L_304:
        /*0d58*/ 	.word	0x00000008
.L_305:


//--------------------- .nv.info._ZN7cutlass13device_kernelIN5flash11enable_sm90INS1_16FlashAttnFwdSm90INS1_25CollectiveMainloopFwdSm90ILi2EN4cute5tupleIJNS5_1CILi1EEES8_S8_EEENS6_IJNS7_ILi192EEENS7_ILi128EEENS7_ILi96EEEEEELi96ENS_6half_tEfNS_4arch4Sm90ELb1ELb0ELb1ELb1ELb1ELb1ELb0ELb0ELb1ELb1ELb0ELb0EEENS1_21CollectiveEpilogueFwdINS6_IJSA_SC_SB_EEES9_SE_SG_Li384ELb1ELb1ELb0ELb0EEENS1_36VarlenDynamicPersistentTileSchedulerILi192ELi128ELi384ELi128ELb0ELb1ELb1ELb1ELb1ELb1EEEEEEEEEvNT_6ParamsE --------------------------
	.section	.nv.info._ZN7cutlass13device_kernelIN5flash11enable_sm90INS1_16FlashAttnFwdSm90INS1_25CollectiveMainloopFwdSm90ILi2EN4cute5tupleIJNS5_1CILi1EEES8_S8_EEENS6_IJNS7_ILi192EEENS7_ILi128EEENS7_ILi96EEEEEELi96ENS_6half_tEfNS_4arch4Sm90ELb1ELb0ELb1ELb1ELb1ELb1ELb0ELb0ELb1ELb1ELb0ELb0EEENS1_21CollectiveEpilogueFwdINS6_IJSA_SC_SB_EEES9_SE_SG_Li384ELb1ELb1ELb0ELb0EEENS1_36VarlenDynamicPersistentTileSchedulerILi192ELi128ELi384ELi128ELb0ELb1ELb1ELb1ELb1ELb1EEEEEEEEEvNT_6ParamsE,"",@"SHT_CUDA_INFO"
	.sectionflags	@""
	.align	4


	//----- nvinfo : EIATTR_CUDA_API_VERSION
	.align		4
        /*0000*/ 	.byte	0x04, 0x37
        /*0002*/ 	.short	(.L_307 - .L_306)
.L_306:
        /*0004*/ 	.word	0x00000082


	//----- nvinfo : EIATTR_KPARAM_INFO
	.align		4
.L_307:
        /*0008*/ 	.byte	0x04, 0x17
        /*000a*/ 	.short	(.L_309 - .L_308)
.L_308:
        /*000c*/ 	.word	0x00000000
        /*0010*/ 	.short	0x0000
        /*0012*/ 	.short	0x0070
        /*0014*/ 	.byte	0x00, 0xf0, 0x01, 0x2a


	//----- nvinfo : EIATTR_SPARSE_MMA_MASK
	.align		4
.L_309:
        /*0018*/ 	.byte	0x03, 0x50
        /*001a*/ 	.short	0x0000


	//----- nvinfo : EIATTR_MAXREG_COUNT
	.align		4
        /*001c*/ 	.byte	0x03, 0x1b
        /*001e*/ 	.short	0x0080


	//----- nvinfo : EIATTR_NUM_BARRIERS
	.align		4
        /*0020*/ 	.byte	0x02, 0x4c
        /*0022*/ 	.byte	0x10
	.zero		1


	//----- nvinfo : EIATTR_EXTERNS
	.align		4
        /*0024*/ 	.byte	0x04, 0x0f
        /*0026*/ 	.short	(.L_311 - .L_310)


	//   ....[0]....
	.align		4
.L_310:
        /*0028*/ 	.word	index@(__assertfail)


	//----- nvinfo : EIATTR_ANNOTATIONS
	.align		4
.L_311:
        /*002c*/ 	.byte	0x04, 0x55
        /*002e*/ 	.short	(.L_313 - .L_312)


	//   ....[0]....
.L_312:
        /* <DEDUP_REMOVED lines=119> */


	//----- nvinfo : EIATTR_MERCURY_ISA_VERSION
	.align		4
.L_313:
        /*0790*/ 	.byte	0x03, 0x5f
        /*0792*/ 	.short	0x0101


	//----- nvinfo : EIATTR_UNUSED_LOAD_BYTE_OFFSET
	.align		4
        /*0794*/ 	.byte	0x04, 0x44
        /*0796*/ 	.short	(.L_315 - .L_314)


	//   ....[0]....
.L_314:
        /*0798*/ 	.word	0x00000a80
        /*079c*/ 	.word	0x0000fff0


	//   ....[1]....
        /*07a0*/ 	.word	0x000152f0
        /*07a4*/ 	.word	0x0000fff0


	//----- nvinfo : EIATTR_INT_WARP_WIDE_INSTR_OFFSETS
	.align		4
.L_315:
        /*07a8*/ 	.byte	0x04, 0x31
        /*07aa*/ 	.short	(.L_317 - .L_316)


	//   ....[0]....
.L_316:
        /*07ac*/ 	.word	0x00000130


	//   ....[1]....
        /*07b0*/ 	.word	0x00000170


	//   ....[2]....
        /*07b4*/ 	.word	0x000001e0


	//   ....[3]....
        /*07b8*/ 	.word	0x00019ac0


	//   ....[4]....
        /*07bc*/ 	.word	0x00019b50


	//   ....[5]....
        /*07c0*/ 	.word	0x0001c8a0


	//   ....[6]....
        /*07c4*/ 	.word	0x0001c930


	//----- nvinfo : EIATTR_COOP_GROUP_MASK_REGIDS
	.align		4
.L_317:
        /*07c8*/ 	.byte	0x04, 0x29
        /*07ca*/ 	.short	(.L_319 - .L_318)


	//   ....[0]....
.L_318:
        /*07cc*/ 	.word	0xffffffff


	//   ....[1]....
        /*07d0*/ 	.word	0xffffffff


	//   ....[2]....
        /*07d4*/ 	.word	0xffffffff


	//   ....[3]....
        /*07d8*/ 	.word	0xffffffff


	//   ....[4]....
        /*07dc*/ 	.word	0xffffffff


	//   ....[5]....
        /*07e0*/ 	.word	0xffffffff


	//   ....[6]....
        /*07e4*/ 	.word	0xffffffff


	//   ....[7]....
        /*07e8*/ 	.word	0xffffffff


	//   ....[8]....
        /*07ec*/ 	.word	0xffffffff


	//   ....[9]....
        /*07f0*/ 	.word	0xffffffff


	//   ....[10]....
        /*07f4*/ 	.word	0xffffffff


	//   ....[11]....
        /*07f8*/ 	.word	0xffffffff


	//   ....[12]....
        /*07fc*/ 	.word	0xffffffff


	//   ....[13]....
        /*0800*/ 	.word	0xffffffff


	//   ....[14]....
        /*0804*/ 	.word	0xffffffff


	//   ....[15]....
        /*0808*/ 	.word	0xffffffff


	//   ....[16]....
        /*080c*/ 	.word	0xffffffff


	//   ....[17]....
        /*0810*/ 	.word	0xffffffff


	//   ....[18]....
        /*0814*/ 	.word	0xffffffff


	//   ....[19]....
        /*0818*/ 	.word	0xffffffff


	//   ....[20]....
        /*081c*/ 	.word	0xffffffff


	//   ....[21]....
        /*0820*/ 	.word	0xffffffff


	//   ....[22]....
        /*0824*/ 	.word	0xffffffff


	//   ....[23]....
        /*0828*/ 	.word	0xffffffff


	//   ....[24]....
        /*082c*/ 	.word	0xffffffff


	//   ....[25]....
        /*0830*/ 	.word	0xffffffff


	//   ....[26]....
        /*0834*/ 	.word	0xffffffff


	//   ....[27]....
        /*0838*/ 	.word	0xffffffff


	//   ....[28]....
        /*083c*/ 	.word	0xffffffff


	//   ....[29]....
        /*0840*/ 	.word	0xffffffff


	//   ....[30]....
        /*0844*/ 	.word	0xffffffff


	//   ....[31]....
        /*0848*/ 	.word	0xffffffff


	//   ....[32]....
        /*084c*/ 	.word	0xffffffff


	//   ....[33]....
        /*0850*/ 	.word	0xffffffff


	//   ....[34]....
        /*0854*/ 	.word	0xffffffff


	//   ....[35]....
        /*0858*/ 	.word	0xffffffff


	//   ....[36]....
        /*085c*/ 	.word	0xffffffff


	//   ....[37]....
        /*0860*/ 	.word	0xffffffff


	//   ....[38]....
        /*0864*/ 	.word	0xffffffff


	//   ....[39]....
        /*0868*/ 	.word	0xffffffff


	//   ....[40]....
        /*086c*/ 	.word	0xffffffff


	//   ....[41]....
        /*0870*/ 	.word	0xffffffff


	//   ....[42]....
        /*0874*/ 	.word	0xffffffff


	//   ....[43]....
        /*0878*/ 	.word	0xffffffff


	//   ....[44]....
        /*087c*/ 	.word	0xffffffff


	//   ....[45]....
        /*0880*/ 	.word	0xffffffff


	//   ....[46]....
        /*0884*/ 	.word	0xffffffff


	//   ....[47]....
        /*0888*/ 	.word	0xffffffff


	//   ....[48]....
        /*088c*/ 	.word	0xffffffff


	//   ....[49]....
        /*0890*/ 	.word	0xffffffff


	//   ....[50]....
        /*0894*/ 	.word	0xffffffff


	//   ....[51]....
        /*0898*/ 	.word	0xffffffff


	//   ....[52]....
        /*089c*/ 	.word	0xffffffff


	//   ....[53]....
        /*08a0*/ 	.word	0xffffffff


	//   ....[54]....
        /*08a4*/ 	.word	0xffffffff


	//   ....[55]....
        /*08a8*/ 	.word	0xffffffff


	//   ....[56]....
        /*08ac*/ 	.word	0xffffffff


	//   ....[57]....
        /*08b0*/ 	.word	0xffffffff


	//   ....[58]....
        /*08b4*/ 	.word	0xffffffff


	//   ....[59]....
        /*08b8*/ 	.word	0xffffffff


	//   ....[60]....
        /*08bc*/ 	.word	0xffffffff


	//   ....[61]....
        /*08c0*/ 	.word	0xffffffff


	//   ....[62]....
        /*08c4*/ 	.word	0xffffffff


	//   ....[63]....
        /*08c8*/ 	.word	0xffffffff


	//   ....[64]....
        /*08cc*/ 	.word	0xffffffff


	//   ....[65]....
        /*08d0*/ 	.word	0xffffffff


	//   ....[66]....
        /*08d4*/ 	.word	0xffffffff


	//   ....[67]....
        /*08d8*/ 	.word	0xffffffff


	//   ....[68]....
        /*08dc*/ 	.word	0xffffffff


	//   ....[69]....
        /*08e0*/ 	.word	0xffffffff


	//   ....[70]....
        /*08e4*/ 	.word	0xffffffff


	//   ....[71]....
        /*08e8*/ 	.word	0xffffffff


	//   ....[72]....
        /*08ec*/ 	.word	0xffffffff


	//   ....[73]....
        /*08f0*/ 	.word	0xffffffff


	//   ....[74]....
        /*08f4*/ 	.word	0xffffffff


	//   ....[75]....
        /*08f8*/ 	.word	0xffffffff


	//   ....[76]....
        /*08fc*/ 	.word	0xffffffff


	//   ....[77]....
        /*0900*/ 	.word	0xffffffff


	//   ....[78]....
        /*0904*/ 	.word	0xffffffff


	//   ....[79]....
        /*0908*/ 	.word	0xffffffff


	//   ....[80]....
        /*090c*/ 	.word	0xffffffff


	//   ....[81]....
        /*0910*/ 	.word	0xffffffff


	//   ....[82]....
        /*0914*/ 	.word	0xffffffff


	//   ....[83]....
        /*0918*/ 	.word	0xffffffff


	//   ....[84]....
        /*091c*/ 	.word	0xffffffff


	//   ....[85]....
        /*0920*/ 	.word	0xffffffff


	//   ....[86]....
        /*0924*/ 	.word	0xffffffff


	//   ....[87]....
        /*0928*/ 	.word	0xffffffff


	//   ....[88]....
        /*092c*/ 	.word	0xffffffff


	//   ....[89]....
        /*0930*/ 	.word	0xffffffff


	//   ....[90]....
        /*0934*/ 	.word	0xffffffff


	//   ....[91]....
        /*0938*/ 	.word	0xffffffff


	//   ....[92]....
        /*093c*/ 	.word	0xffffffff


	//   ....[93]....
        /*0940*/ 	.word	0xffffffff


	//   ....[94]....
        /*0944*/ 	.word	0xffffffff


	//   ....[95]....
        /*0948*/ 	.word	0xffffffff


	//   ....[96]....
        /*094c*/ 	.word	0xffffffff


	//   ....[97]....
        /*0950*/ 	.word	0xffffffff


	//   ....[98]....
        /*0954*/ 	.word	0xffffffff


	//   ....[99]....
        /*0958*/ 	.word	0xffffffff


	//   ....[100]....
        /*095c*/ 	.word	0xffffffff


	//   ....[101]....
        /*0960*/ 	.word	0xffffffff


	//   ....[102]....
        /*0964*/ 	.word	0xffffffff


	//   ....[103]....
        /*0968*/ 	.word	0xffffffff


	//   ....[104]....
        /*096c*/ 	.word	0xffffffff


	//   ....[105]....
        /*0970*/ 	.word	0xffffffff


	//   ....[106]....
        /*0974*/ 	.word	0xffffffff


	//   ....[107]....
        /*0978*/ 	.word	0xffffffff


	//   ....[108]....
        /*097c*/ 	.word	0xffffffff


	//   ....[109]....
        /*0980*/ 	.word	0xffffffff


	//   ....[110]....
        /*0984*/ 	.word	0xffffffff


	//   ....[111]....
        /*0988*/ 	.word	0xffffffff


	//   ....[112]....
        /*098c*/ 	.word	0xffffffff


	//   ....[113]....
        /*0990*/ 	.word	0xffffffff


	//   ....[114]....
        /*0994*/ 	.word	0xffffffff


	//   ....[115]....
        /*0998*/ 	.word	0xffffffff


	//   ....[116]....
        /*099c*/ 	.word	0xffffffff


	//   ....[117]....
        /*09a0*/ 	.word	0xffffffff


	//   ....[118]....
        /*09a4*/ 	.word	0xffffffff


	//   ....[119]....
        /*09a8*/ 	.word	0xffffffff


	//   ....[120]....
        /*09ac*/ 	.word	0xffffffff


	//   ....[121]....
        /*09b0*/ 	.word	0xffffffff


	//   ....[122]....
        /*09b4*/ 	.word	0xffffffff


	//   ....[123]....
        /*09b8*/ 	.word	0xffffffff


	//   ....[124]....
        /*09bc*/ 	.word	0xffffffff


	//   ....[125]....
        /*09c0*/ 	.word	0xffffffff


	//   ....[126]....
        /*09c4*/ 	.word	0xffffffff


	//   ....[127]....
        /*09c8*/ 	.word	0xffffffff


	//   ....[128]....
        /*09cc*/ 	.word	0xffffffff


	//   ....[129]....
        /*09d0*/ 	.word	0xffffffff


	//   ....[130]....
        /*09d4*/ 	.word	0xffffffff


	//   ....[131]....
        /*09d8*/ 	.word	0xffffffff


	//   ....[132]....
        /*09dc*/ 	.word	0xffffffff


	//   ....[133]....
        /*09e0*/ 	.word	0xffffffff


	//   ....[134]....
        /*09e4*/ 	.word	0xffffffff


	//   ....[135]....
        /*09e8*/ 	.word	0xffffffff


	//   ....[136]....
        /*09ec*/ 	.word	0xffffffff


	//   ....[137]....
        /*09f0*/ 	.word	0xffffffff


	//   ....[138]....
        /*09f4*/ 	.word	0x0500000f


	//   ....[139]....
        /*09f8*/ 	.word	0x0500000f


	//   ....[140]....
        /*09fc*/ 	.word	0x0500000f


	//   ....[141]....
        /*0a00*/ 	.word	0x0500000f


	//   ....[142]....
        /*0a04*/ 	.word	0x0500000f


	//   ....[143]....
        /*0a08*/ 	.word	0x0500000f


	//   ....[144]....
        /*0a0c*/ 	.word	0x0500000f


	//   ....[145]....
        /*0a10*/ 	.word	0x0500000f


	//   ....[146]....
        /*0a14*/ 	.word	0x0500000f


	//   ....[147]....
        /*0a18*/ 	.word	0x0500000f


	//   ....[148]....
        /*0a1c*/ 	.word	0x0500000f


	//   ....[149]....
        /*0a20*/ 	.word	0x0500000f


	//   ....[150]....
        /*0a24*/ 	.word	0x0500000f


	//   ....[151]....
        /*0a28*/ 	.word	0x0500000f


	//   ....[152]....
        /*0a2c*/ 	.word	0x0500000f


	//   ....[153]....
        /*0a30*/ 	.word	0x0500000f


	//   ....[154]....
        /*0a34*/ 	.word	0x0500000f


	//   ....[155]....
        /*0a38*/ 	.word	0x0500000f


	//   ....[156]....
        /*0a3c*/ 	.word	0x0500000f


	//   ....[157]....
        /*0a40*/ 	.word	0x0500000f


	//   ....[158]....
        /*0a44*/ 	.word	0x0500000f


	//   ....[159]....
        /*0a48*/ 	.word	0x0500000f


	//   ....[160]....
        /*0a4c*/ 	.word	0x0500000f


	//   ....[161]....
        /*0a50*/ 	.word	0x0500000f


	//   ....[162]....
        /*0a54*/ 	.word	0x0500000f


	//   ....[163]....
        /*0a58*/ 	.word	0x0500000f


	//   ....[164]....
        /*0a5c*/ 	.word	0x0500000f


	//   ....[165]....
        /*0a60*/ 	.word	0x0500000f


	//   ....[166]....
        /*0a64*/ 	.word	0x0500000f


	//   ....[167]....
        /*0a68*/ 	.word	0x0500000f


	//   ....[168]....
        /*0a6c*/ 	.word	0x0500000f


	//   ....[169]....
        /*0a70*/ 	.word	0x0500000f


	//   ....[170]....
        /*0a74*/ 	.word	0x0500000f


	//   ....[171]....
        /*0a78*/ 	.word	0x0500000f


	//   ....[172]....
        /*0a7c*/ 	.word	0x0500000f


	//   ....[173]....
        /*0a80*/ 	.word	0x0500000f


	//   ....[174]....
        /*0a84*/ 	.word	0x0500000f


	//   ....[175]....
        /*0a88*/ 	.word	0x0500000f


	//   ....[176]....
        /*0a8c*/ 	.word	0x0500000f


	//   ....[177]....
        /*0a90*/ 	.word	0x0500000f


	//   ....[178]....
        /*0a94*/ 	.word	0x0500000f


	//   ....[179]....
        /*0a98*/ 	.word	0x0500000f


	//   ....[180]....
        /*0a9c*/ 	.word	0x0500000f


	//   ....[181]....
        /*0aa0*/ 	.word	0x0500000f


	//   ....[182]....
        /*0aa4*/ 	.word	0x0500000f


	//   ....[183]....
        /*0aa8*/ 	.word	0x0500000f


	//   ....[184]....
        /*0aac*/ 	.word	0x0500000f


	//   ....[185]....
        /*0ab0*/ 	.word	0x0500000f


	//   ....[186]....
        /*0ab4*/ 	.word	0x0500000f


	//   ....[187]....
        /*0ab8*/ 	.word	0x0500000f


	//   ....[188]....
        /*0abc*/ 	.word	0x0500000f


	//   ....[189]....
        /*0ac0*/ 	.word	0x0500000f


	//   ....[190]....
        /*0ac4*/ 	.word	0x0500000f


	//   ....[191]....
        /*0ac8*/ 	.word	0x0500000f


	//   ....[192]....
        /*0acc*/ 	.word	0x0500000f


	//   ....[193]....
        /*0ad0*/ 	.word	0x0500000f


	//   ....[194]....
        /*0ad4*/ 	.word	0x0500000f


	//   ....[195]....
        /*0ad8*/ 	.word	0x0500000f


	//   ....[196]....
        /*0adc*/ 	.word	0x0500000f


	//   ....[197]....
        /*0ae0*/ 	.word	0x0500000f


	//   ....[198]....
        /*0ae4*/ 	.word	0x0500000f


	//   ....[199]....
        /*0ae8*/ 	.word	0x0500000f


	//   ....[200]....
        /*0aec*/ 	.word	0x0500000f


	//   ....[201]....
        /*0af0*/ 	.word	0x0500000f


	//   ....[202]....
        /*0af4*/ 	.word	0x0500000f


	//   ....[203]....
        /*0af8*/ 	.word	0x0500000f


	//   ....[204]....
        /*0afc*/ 	.word	0x0500000f


	//   ....[205]....
        /*0b00*/ 	.word	0x0500000f


	//   ....[206]....
        /*0b04*/ 	.word	0x0500000f


	//   ....[207]....
        /*0b08*/ 	.word	0x0500000f


	//   ....[208]....
        /*0b0c*/ 	.word	0x0500000f


	//   ....[209]....
        /*0b10*/ 	.word	0x0500000f


	//   ....[210]....
        /*0b14*/ 	.word	0x0500000f


	//   ....[211]....
        /*0b18*/ 	.word	0x0500000f


	//   ....[212]....
        /*0b1c*/ 	.word	0x0500000f


	//   ....[213]....
        /*0b20*/ 	.word	0x0500000f


	//   ....[214]....
        /*0b24*/ 	.word	0x0500000f


	//   ....[215]....
        /*0b28*/ 	.word	0x0500000f


	//   ....[216]....
        /*0b2c*/ 	.word	0x0500000f


	//   ....[217]....
        /*0b30*/ 	.word	0x0500000f


	//   ....[218]....
        /*0b34*/ 	.word	0x0500000f


	//   ....[219]....
        /*0b38*/ 	.word	0x0500000f


	//   ....[220]....
        /*0b3c*/ 	.word	0x0500000f


	//----- nvinfo : EIATTR_COOP_GROUP_INSTR_OFFSETS
	.align		4
.L_319:
        /*0b40*/ 	.byte	0x04, 0x28
        /*0b42*/ 	.short	(.L_321 - .L_320)


	//   ....[0]....
.L_320:
        /*0b44*/ 	.word	0x00000070


	//   ....[1]....
        /*0b48*/ 	.word	0x00000140


	//   ....[2]....
        /*0b4c*/ 	.word	0x00000190


	//   ....[3]....
        /*0b50*/ 	.word	0x000003c0


	//   ....[4]....
        /*0b54*/ 	.word	0x00000520


	//   ....[5]....
        /*0b58*/ 	.word	0x00000640


	//   ....[6]....
        /*0b5c*/ 	.word	0x000007a0


	//   ....[7]....
        /*0b60*/ 	.word	0x000032b0


	//   ....[8]....
        /*0b64*/ 	.word	0x000032c0


	//   ....[9]....
        /*0b68*/ 	.word	0x00004e90


	//   ....[10]....
        /*0b6c*/ 	.word	0x00004ea0


	//   ....[11]....
        /*0b70*/ 	.word	0x000068b0


	//   ....[12]....
        /*0b74*/ 	.word	0x000068c0


	//   ....[13]....
        /*0b78*/ 	.word	0x00006df0


	//   ....[14]....
        /*0b7c*/ 	.word	0x00006e10


	//   ....[15]....
        /*0b80*/ 	.word	0x00007570


	//   ....[16]....
        /*0b84*/ 	.word	0x00007cb0


	//   ....[17]....
        /*0b88*/ 	.word	0x00007cc0


	//   ....[18]....
        /*0b8c*/ 	.word	0x00007cd0


	//   ....[19]....
        /*0b90*/ 	.word	0x00007ce0


	//   ....[20]....
        /*0b94*/ 	.word	0x00009a00


	//   ....[21]....
        /*0b98*/ 	.word	0x00009a10


	//   ....[22]....
        /*0b9c*/ 	.word	0x00009a20


	//   ....[23]....
        /*0ba0*/ 	.word	0x00009a30


	//   ....[24]....
        /*0ba4*/ 	.word	0x0000bfc0


	//   ....[25]....
        /*0ba8*/ 	.word	0x0000c850


	//   ....[26]....
        /*0bac*/ 	.word	0x0000c870


	//   ....[27]....
        /*0bb0*/ 	.word	0x0000c890


	//   ....[28]....
        /*0bb4*/ 	.word	0x0000d250


	//   ....[29]....
        /*0bb8*/ 	.word	0x0000d270


	//   ....[30]....
        /*0bbc*/ 	.word	0x0000e2d0


	//   ....[31]....
        /*0bc0*/ 	.word	0x0000f3b0


	//   ....[32]....
        /*0bc4*/ 	.word	0x0000f430


	//   ....[33]....
        /*0bc8*/ 	.word	0x0000fcb0


	//   ....[34]....
        /*0bcc*/ 	.word	0x0000fd30


	//   ....[35]....
        /*0bd0*/ 	.word	0x00010720


	//   ....[36]....
        /*0bd4*/ 	.word	0x00010740


	//   ....[37]....
        /*0bd8*/ 	.word	0x00011930


	//   ....[38]....
        /*0bdc*/ 	.word	0x00012e60


	//   ....[39]....
        /*0be0*/ 	.word	0x00012ec0


	//   ....[40]....
        /*0be4*/ 	.word	0x00013290


	//   ....[41]....
        /*0be8*/ 	.word	0x000132b0


	//   ....[42]....
        /*0bec*/ 	.word	0x00014630


	//   ....[43]....
        /*0bf0*/ 	.word	0x00014860


	//   ....[44]....
        /*0bf4*/ 	.word	0x00014ce0


	//   ....[45]....
        /*0bf8*/ 	.word	0x00014d20


	//   ....[46]....
        /*0bfc*/ 	.word	0x00014d30


	//   ....[47]....
        /*0c00*/ 	.word	0x00015d50


	//   ....[48]....
        /*0c04*/ 	.word	0x00015d80


	//   ....[49]....
        /*0c08*/ 	.word	0x00015dc0


	//   ....[50]....
        /*0c0c*/ 	.word	0x00015df0


	//   ....[51]....
        /*0c10*/ 	.word	0x000162a0


	//   ....[52]....
        /*0c14*/ 	.word	0x000162c0


	//   ....[53]....
        /*0c18*/ 	.word	0x000163e0


	//   ....[54]....
        /*0c1c*/ 	.word	0x00016400


	//   ....[55]....
        /*0c20*/ 	.word	0x00016cf0


	//   ....[56]....
        /*0c24*/ 	.word	0x00016d00


	//   ....[57]....
        /*0c28*/ 	.word	0x00016e60


	//   ....[58]....
        /*0c2c*/ 	.word	0x00016e70


	//   ....[59]....
        /*0c30*/ 	.word	0x00017010


	//   ....[60]....
        /*0c34*/ 	.word	0x00017200


	//   ....[61]....
        /*0c38*/ 	.word	0x00017230


	//   ....[62]....
        /*0c3c*/ 	.word	0x00017260


	//   ....[63]....
        /*0c40*/ 	.word	0x00017290


	//   ....[64]....
        /*0c44*/ 	.word	0x000172c0


	//   ....[65]....
        /*0c48*/ 	.word	0x000172f0


	//   ....[66]....
        /*0c4c*/ 	.word	0x00017460


	//   ....[67]....
        /*0c50*/ 	.word	0x00017490


	//   ....[68]....
        /*0c54*/ 	.word	0x000174c0


	//   ....[69]....
        /*0c58*/ 	.word	0x000174f0


	//   ....[70]....
        /*0c5c*/ 	.word	0x00017520


	//   ....[71]....
        /*0c60*/ 	.word	0x00017550


	//   ....[72]....
        /*0c64*/ 	.word	0x000175f0


	//   ....[73]....
        /*0c68*/ 	.word	0x00017650


	//   ....[74]....
        /*0c6c*/ 	.word	0x000176f0


	//   ....[75]....
        /*0c70*/ 	.word	0x00018530


	//   ....[76]....
        /*0c74*/ 	.word	0x0001a770


	//   ....[77]....
        /*0c78*/ 	.word	0x0001a780


	//   ....[78]....
        /*0c7c*/ 	.word	0x0001a840


	//   ....[79]....
        /*0c80*/ 	.word	0x0001a850


	//   ....[80]....
        /*0c84*/ 	.word	0x0001a900


	//   ....[81]....
        /*0c88*/ 	.word	0x0001a910


	//   ....[82]....
        /*0c8c*/ 	.word	0x0001a920


	//   ....[83]....
        /*0c90*/ 	.word	0x0001a930


	//   ....[84]....
        /*0c94*/ 	.word	0x0001b330


	//   ....[85]....
        /*0c98*/ 	.word	0x0001b340


	//   ....[86]....
        /*0c9c*/ 	.word	0x0001b360


	//   ....[87]....
        /*0ca0*/ 	.word	0x0001b410


	//   ....[88]....
        /*0ca4*/ 	.word	0x0001b440


	//   ....[89]....
        /*0ca8*/ 	.word	0x0001b460


	//   ....[90]....
        /*0cac*/ 	.word	0x0001b4e0


	//   ....[91]....
        /*0cb0*/ 	.word	0x0001b4f0


	//   ....[92]....
        /*0cb4*/ 	.word	0x0001b5c0


	//   ....[93]....
        /*0cb8*/ 	.word	0x0001b600


	//   ....[94]....
        /*0cbc*/ 	.word	0x0001b610


	//   ....[95]....
        /*0cc0*/ 	.word	0x0001b690


	//   ....[96]....
        /*0cc4*/ 	.word	0x0001be80


	//   ....[97]....
        /*0cc8*/ 	.word	0x0001be90


	//   ....[98]....
        /*0ccc*/ 	.word	0x0001bef0


	//   ....[99]....
        /*0cd0*/ 	.word	0x0001bf40


	//   ....[100]....
        /*0cd4*/ 	.word	0x0001bf50


	//   ....[101]....
        /*0cd8*/ 	.word	0x0001bfb0


	//   ....[102]....
        /*0cdc*/ 	.word	0x0001bfe0


	//   ....[103]....
        /*0ce0*/ 	.word	0x0001c020


	//   ....[104]....
        /*0ce4*/ 	.word	0x0001c2e0


	//   ....[105]....
        /*0ce8*/ 	.word	0x0001c300


	//   ....[106]....
        /*0cec*/ 	.word	0x0001c3a0


	//   ....[107]....
        /*0cf0*/ 	.word	0x0001c3b0


	//   ....[108]....
        /*0cf4*/ 	.word	0x0001c440


	//   ....[109]....
        /*0cf8*/ 	.word	0x0001c450


	//   ....[110]....
        /*0cfc*/ 	.word	0x0001c460


	//   ....[111]....
        /*0d00*/ 	.word	0x0001c4f0


	//   ....[112]....
        /*0d04*/ 	.word	0x0001cad0


	//   ....[113]....
        /*0d08*/ 	.word	0x0001cae0


	//   ....[114]....
        /*0d0c*/ 	.word	0x0001cb70


	//   ....[115]....
        /*0d10*/ 	.word	0x0001cc10


	//   ....[116]....
        /*0d14*/ 	.word	0x0001cc30


	//   ....[117]....
        /*0d18*/ 	.word	0x0001ccb0


	//   ....[118]....
        /*0d1c*/ 	.word	0x0001ccd0


	//   ....[119]....
        /*0d20*/ 	.word	0x0001cce0


	//   ....[120]....
        /*0d24*/ 	.word	0x0001d0d0


	//   ....[121]....
        /*0d28*/ 	.word	0x0001d100


	//   ....[122]....
        /*0d2c*/ 	.word	0x0001d140


	//   ....[123]....
        /*0d30*/ 	.word	0x0001d170


	//   ....[124]....
        /*0d34*/ 	.word	0x0001d1a0


	//   ....[125]....
        /*0d38*/ 	.word	0x0001d1d0


	//   ....[126]....
        /*0d3c*/ 	.word	0x0001d200


	//   ....[127]....
        /*0d40*/ 	.word	0x0001d230


	//   ....[128]....
        /*0d44*/ 	.word	0x0001d3b0


	//   ....[129]....
        /*0d48*/ 	.word	0x0001d3e0


	//   ....[130]....
        /*0d4c*/ 	.word	0x0001d410


	//   ....[131]....
        /*0d50*/ 	.word	0x0001d440


	//   ....[132]....
        /*0d54*/ 	.word	0x0001d470


	//   ....[133]....
        /*0d58*/ 	.word	0x0001d4a0


	//   ....[134]....
        /*0d5c*/ 	.word	0x0001d560


	//   ....[135]....
        /*0d60*/ 	.word	0x0001d580


	//   ....[136]....
        /*0d64*/ 	.word	0x0001d5f0


	//   ....[137]....
        /*0d68*/ 	.word	0x0001dc90


	//   ....[138]....
        /*0d6c*/ 	.word	0x0001dfb0


	//   ....[139]....
        /*0d70*/ 	.word	0x0001e040


	//   ....[140]....
        /*0d74*/ 	.word	0x0001e130


	//   ....[141]....
        /*0d78*/ 	.word	0x0001e1c0


	//   ....[142]....
        /*0d7c*/ 	.word	0x0001e2a0


	//   ....[143]....
        /*0d80*/ 	.word	0x0001e330


	//   ....[144]....
        /*0d84*/ 	.word	0x0001e470


	//   ....[145]....
        /*0d88*/ 	.word	0x0001e510


	//   ....[146]....
        /*0d8c*/ 	.word	0x0001e5a0


	//   ....[147]....
        /*0d90*/ 	.word	0x0001e5f0


	//   ....[148]....
        /*0d94*/ 	.word	0x0001e640


	//   ....[149]....
        /*0d98*/ 	.word	0x0001e720


	//   ....[150]....
        /*0d9c*/ 	.word	0x0001e7b0


	//   ....[151]....
        /*0da0*/ 	.word	0x0001e800


	//   ....[152]....
        /*0da4*/ 	.word	0x0001e850


	//   ....[153]....
        /*0da8*/ 	.word	0x0001eb10


	//   ....[154]....
        /*0dac*/ 	.word	0x0001eb60


	//   ....[155]....
        /*0db0*/ 	.word	0x0001ebf0


	//   ....[156]....
        /*0db4*/ 	.word	0x0001ec80


	//   ....[157]....
        /*0db8*/ 	.word	0x0001ed40


	//   ....[158]....
        /*0dbc*/ 	.word	0x0001f020


	//   ....[159]....
        /*0dc0*/ 	.word	0x0001f110


	//   ....[160]....
        /*0dc4*/ 	.word	0x0001f1a0


	//   ....[161]....
        /*0dc8*/ 	.word	0x0001f200


	//   ....[162]....
        /*0dcc*/ 	.word	0x0001f320


	//   ....[163]....
        /*0dd0*/ 	.word	0x0001f380


	//   ....[164]....
        /*0dd4*/ 	.word	0x0001f4a0


	//   ....[165]....
        /*0dd8*/ 	.word	0x0001f500


	//   ....[166]....
        /*0ddc*/ 	.word	0x0001f5f0


	//   ....[167]....
        /*0de0*/ 	.word	0x0001f700


	//   ....[168]....
        /*0de4*/ 	.word	0x0001f770


	//   ....[169]....
        /*0de8*/ 	.word	0x0001f7d0


	//   ....[170]....
        /*0dec*/ 	.word	0x0001f870


	//   ....[171]....
        /*0df0*/ 	.word	0x0001f940


	//   ....[172]....
        /*0df4*/ 	.word	0x0001fa20


	//   ....[173]....
        /*0df8*/ 	.word	0x0001faf0


	//   ....[174]....
        /*0dfc*/ 	.word	0x0001fb80


	//   ....[175]....
        /*0e00*/ 	.word	0x0001fc50


	//   ....[176]....
        /*0e04*/ 	.word	0x0001fce0


	//   ....[177]....
        /*0e08*/ 	.word	0x0001fdc0


	//   ....[178]....
        /*0e0c*/ 	.word	0x0001fe80


	//   ....[179]....
        /*0e10*/ 	.word	0x00020000


	//   ....[180]....
        /*0e14*/ 	.word	0x000200d0


	//   ....[181]....
        /*0e18*/ 	.word	0x00020140


	//   ....[182]....
        /*0e1c*/ 	.word	0x00020270


	//   ....[183]....
        /*0e20*/ 	.word	0x000202d0


	//   ....[184]....
        /*0e24*/ 	.word	0x000203a0


	//   ....[185]....
        /*0e28*/ 	.word	0x00020490


	//   ....[186]....
        /*0e2c*/ 	.word	0x00020520


	//   ....[187]....
        /*0e30*/ 	.word	0x00020610


	//   ....[188]....
        /*0e34*/ 	.word	0x000206b0


	//   ....[189]....
        /*0e38*/ 	.word	0x00020710


	//   ....[190]....
        /*0e3c*/ 	.word	0x00020810


	//   ....[191]....
        /*0e40*/ 	.word	0x00020870


	//   ....[192]....
        /*0e44*/ 	.word	0x00020970


	//   ....[193]....
        /*0e48*/ 	.word	0x000209d0


	//   ....[194]....
        /*0e4c*/ 	.word	0x00020aa0


	//   ....[195]....
        /*0e50*/ 	.word	0x00020bf0


	//   ....[196]....
        /*0e54*/ 	.word	0x00020ca0


	//   ....[197]....
        /*0e58*/ 	.word	0x00020db0


	//   ....[198]....
        /*0e5c*/ 	.word	0x00020e90


	//   ....[199]....
        /*0e60*/ 	.word	0x00020ef0


	//   ....[200]....
        /*0e64*/ 	.word	0x00020fe0


	//   ....[201]....
        /*0e68*/ 	.word	0x00021040


	//   ....[202]....
        /*0e6c*/ 	.word	0x00021120


	//   ....[203]....
        /*0e70*/ 	.word	0x000211b0


	//   ....[204]....
        /*0e74*/ 	.word	0x00021250


	//   ....[205]....
        /*0e78*/ 	.word	0x00021370


	//   ....[206]....
        /*0e7c*/ 	.word	0x000213e0


	//   ....[207]....
        /*0e80*/ 	.word	0x00021450


	//   ....[208]....
        /*0e84*/ 	.word	0x000214c0


	//   ....[209]....
        /*0e88*/ 	.word	0x00021530


	//   ....[210]....
        /*0e8c*/ 	.word	0x000215b0


	//   ....[211]....
        /*0e90*/ 	.word	0x00021640


	//   ....[212]....
        /*0e94*/ 	.word	0x000216d0


	//   ....[213]....
        /*0e98*/ 	.word	0x00021740


	//   ....[214]....
        /*0e9c*/ 	.word	0x000217b0


	//   ....[215]....
        /*0ea0*/ 	.word	0x00021820


	//   ....[216]....
        /*0ea4*/ 	.word	0x000218a0


	//   ....[217]....
        /*0ea8*/ 	.word	0x00021910


	//   ....[218]....
        /*0eac*/ 	.word	0x000219b0


	//   ....[219]....
        /*0eb0*/ 	.word	0x00021a40


	//   ....[220]....
        /*0eb4*/ 	.word	0x00021b70


	//----- nvinfo : EIATTR_REG_RECONFIG
	.align		4
.L_321:
        /*0eb8*/ 	.byte	0x01, 0x54
	.zero		2


	//----- nvinfo : EIATTR_SYSCALL_OFFSETS
	.align		4
        /*0ebc*/ 	.byte	0x04, 0x46
        /*0ebe*/ 	.short	(.L_323 - .L_322)


	//   ....[0]....
.L_322:
        /*0ec0*/ 	.word	0x00001d30


	//   ....[1]....
        /*0ec4*/ 	.word	0x00001e80


	//   ....[2]....
        /*0ec8*/ 	.word	0x00007740


	//   ....[3]....
        /*0ecc*/ 	.word	0x00007a60


	//   ....[4]....
        /*0ed0*/ 	.word	0x00019cb0


	//   ....[5]....
        /*0ed4*/ 	.word	0x00019e00


	//   ....[6]....
        /*0ed8*/ 	.word	0x00019ef0


	//   ....[7]....
        /*0edc*/ 	.word	0x0001ada0


	//----- nvinfo : EIATTR_MBARRIER_INSTR_OFFSETS
	.align		4
.L_323:
        /*0ee0*/ 	.byte	0x04, 0x39
        /*0ee2*/ 	.short	(.L_325 - .L_324)


	//   ....[0]....
.L_324:
        /*0ee4*/ 	.word	0x00000270
        /*0ee8*/ 	.word	0x000000ff
        /*0eec*/ 	.word	0x0002d800
        /*0ef0*/ 	.short	0x0100
        /*0ef2*/ 	.byte	0x08
	.zero		1


	//   ....[1]....
        /*0ef4*/ 	.word	0x00000280
        /*0ef8*/ 	.word	0x000000ff
        /*0efc*/ 	.word	0x0002d820
        /*0f00*/ 	.short	0x0100
        /*0f02*/ 	.byte	0x08
	.zero		1


	//   ....[2]....
        /*0f04*/ 	.word	0x00000370
        /*0f08*/ 	.word	0x000000ff
        /*0f0c*/ 	.word	0x0002d830
        /*0f10*/ 	.short	0x0100
        /*0f12*/ 	.byte	0x08
	.zero		1


	//   ....[3]....
        /*0f14*/ 	.word	0x00000380
        /*0f18*/ 	.word	0x000000ff
        /*0f1c*/ 	.word	0x0002d840
        /*0f20*/ 	.short	0x0100
        /*0f22*/ 	.byte	0x08
	.zero		1


	//   ....[4]....
        /*0f24*/ 	.word	0x00000390
        /*0f28*/ 	.word	0x000000ff
        /*0f2c*/ 	.word	0x0002d838
        /*0f30*/ 	.short	0x0100
        /*0f32*/ 	.byte	0x08
	.zero		1


	//   ....[5]....
        /*0f34*/ 	.word	0x000003a0
        /*0f38*/ 	.word	0x000000ff
        /*0f3c*/ 	.word	0x0002d848
        /*0f40*/ 	.short	0x0100
        /*0f42*/ 	.byte	0x08
	.zero		1


	//   ....[6]....
        /*0f44*/ 	.word	0x000004d0
        /*0f48*/ 	.word	0x000000ff
        /*0f4c*/ 	.word	0x0002d850
        /*0f50*/ 	.short	0x0100
        /*0f52*/ 	.byte	0x08
	.zero		1


	//   ....[7]....
        /*0f54*/ 	.word	0x000004e0
        /*0f58*/ 	.word	0x000000ff
        /*0f5c*/ 	.word	0x0002d860
        /*0f60*/ 	.short	0x0100
        /*0f62*/ 	.byte	0x08
	.zero		1


	//   ....[8]....
        /*0f64*/ 	.word	0x000004f0
        /*0f68*/ 	.word	0x000000ff
        /*0f6c*/ 	.word	0x0002d858
        /*0f70*/ 	.short	0x0100
        /*0f72*/ 	.byte	0x08
	.zero		1


	//   ....[9]....
        /*0f74*/ 	.word	0x00000500
        /*0f78*/ 	.word	0x000000ff
        /*0f7c*/ 	.word	0x0002d868
        /*0f80*/ 	.short	0x0100
        /*0f82*/ 	.byte	0x08
	.zero		1


	//   ....[10]....
        /*0f84*/ 	.word	0x000005f0
        /*0f88*/ 	.word	0x000000ff
        /*0f8c*/ 	.word	0x0002d870
        /*0f90*/ 	.short	0x0100
        /*0f92*/ 	.byte	0x06
	.zero		1


	//   ....[11]....
        /*0f94*/ 	.word	0x00000600
        /*0f98*/ 	.word	0x000000ff
        /*0f9c*/ 	.word	0x0002d880
        /*0fa0*/ 	.short	0x0100
        /*0fa2*/ 	.byte	0x06
	.zero		1


	//   ....[12]....
        /*0fa4*/ 	.word	0x00000610
        /*0fa8*/ 	.word	0x000000ff
        /*0fac*/ 	.word	0x0002d878
        /*0fb0*/ 	.short	0x0100
        /*0fb2*/ 	.byte	0x06
	.zero		1


	//   ....[13]....
        /*0fb4*/ 	.word	0x00000620
        /*0fb8*/ 	.word	0x000000ff
        /*0fbc*/ 	.word	0x0002d888
        /*0fc0*/ 	.short	0x0100
        /*0fc2*/ 	.byte	0x06
	.zero		1


	//   ....[14]....
        /*0fc4*/ 	.word	0x00000750
        /*0fc8*/ 	.word	0x000000ff
        /*0fcc*/ 	.word	0x0002d890
        /*0fd0*/ 	.short	0x0100
        /*0fd2*/ 	.byte	0x08
	.zero		1


	//   ....[15]....
        /*0fd4*/ 	.word	0x00000760
        /*0fd8*/ 	.word	0x000000ff
        /*0fdc*/ 	.word	0x0002d8a0
        /*0fe0*/ 	.short	0x0100
        /*0fe2*/ 	.byte	0x08
	.zero		1


	//   ....[16]....
        /*0fe4*/ 	.word	0x00000770
        /*0fe8*/ 	.word	0x000000ff
        /*0fec*/ 	.word	0x0002d898
        /*0ff0*/ 	.short	0x0100
        /*0ff2*/ 	.byte	0x08
	.zero		1


	//   ....[17]....
        /*0ff4*/ 	.word	0x00000780
        /*0ff8*/ 	.word	0x000000ff
        /*0ffc*/ 	.word	0x0002d8a8
        /*1000*/ 	.short	0x0100
        /*1002*/ 	.byte	0x08
	.zero		1


	//   ....[18]....
        /*1004*/ 	.word	0x000008b0
        /*1008*/ 	.word	0x000000ff
        /*100c*/ 	.word	0x0002d8b0
        /*1010*/ 	.short	0x0100
        /*1012*/ 	.byte	0x08
	.zero		1


	//   ....[19]....
        /*1014*/ 	.word	0x000008c0
        /*1018*/ 	.word	0x000000ff
        /*101c*/ 	.word	0x0002d8c0
        /*1020*/ 	.short	0x0100
        /*1022*/ 	.byte	0x08
	.zero		1


	//   ....[20]....
        /*1024*/ 	.word	0x000008d0
        /*1028*/ 	.word	0x000000ff
        /*102c*/ 	.word	0x0002d8b8
        /*1030*/ 	.short	0x0100
        /*1032*/ 	.byte	0x08
	.zero		1


	//   ....[21]....
        /*1034*/ 	.word	0x000008e0
        /*1038*/ 	.word	0x000000ff
        /*103c*/ 	.word	0x0002d8c8
        /*1040*/ 	.short	0x0100
        /*1042*/ 	.byte	0x08
	.zero		1


	//   ....[22]....
        /*1044*/ 	.word	0x00003260
        /*1048*/ 	.word	0x00000020
        /*104c*/ 	.word	0x0002d890
        /*1050*/ 	.short	0x010a
        /*1052*/ 	.byte	0x3f
	.zero		1


	//   ....[23]....
        /*1054*/ 	.word	0x00004e40
        /*1058*/ 	.word	0x00000020
        /*105c*/ 	.word	0x0002d890
        /*1060*/ 	.short	0x010a
        /*1062*/ 	.byte	0x3f
	.zero		1


	//   ....[24]....
        /*1064*/ 	.word	0x00006700
        /*1068*/ 	.word	0x00000020
        /*106c*/ 	.word	0x0002d890
        /*1070*/ 	.short	0x010a
        /*1072*/ 	.byte	0x3f
	.zero		1


	//   ....[25]....
        /*1074*/ 	.word	0x00006c40
        /*1078*/ 	.word	0x0000000b
        /*107c*/ 	.word	0x00000000
        /*1080*/ 	.short	0x0101
        /*1082*/ 	.byte	0x3f
	.zero		1


	//   ....[26]....
        /*1084*/ 	.word	0x00006c80
        /*1088*/ 	.word	0x00000020
        /*108c*/ 	.word	0x0002d8b0
        /*1090*/ 	.short	0x010a
        /*1092*/ 	.byte	0x3f
	.zero		1


	//   ....[27]....
        /*1094*/ 	.word	0x00007180
        /*1098*/ 	.word	0x00000020
        /*109c*/ 	.word	0x00000000
        /*10a0*/ 	.short	0x0101
        /*10a2*/ 	.byte	0x3f
	.zero		1


	//   ....[28]....
        /*10a4*/ 	.word	0x000077e0
        /*10a8*/ 	.word	0x00000002
        /*10ac*/ 	.word	0x0002d800
        /*10b0*/ 	.short	0x010a
        /*10b2*/ 	.byte	0x3f
	.zero		1


	//   ....[29]....
        /*10b4*/ 	.word	0x00007830
        /*10b8*/ 	.word	0x00000002
        /*10bc*/ 	.word	0x0002d800
        /*10c0*/ 	.short	0x010a
        /*10c2*/ 	.byte	0x3f
	.zero		1


	//   ....[30]....
        /*10c4*/ 	.word	0x00008440
        /*10c8*/ 	.word	0x00000002
        /*10cc*/ 	.word	0x0002d800
        /*10d0*/ 	.short	0x010a
        /*10d2*/ 	.byte	0x3f
	.zero		1


	//   ....[31]....
        /*10d4*/ 	.word	0x00009f50
        /*10d8*/ 	.word	0x00000002
        /*10dc*/ 	.word	0x0002d800
        /*10e0*/ 	.short	0x010a
        /*10e2*/ 	.byte	0x3f
	.zero		1


	//   ....[32]....
        /*10e4*/ 	.word	0x0000b540
        /*10e8*/ 	.word	0x00000000
        /*10ec*/ 	.word	0x0002d830
        /*10f0*/ 	.short	0x010a
        /*10f2*/ 	.byte	0x3f
	.zero		1


	//   ....[33]....
        /*10f4*/ 	.word	0x0000b610
        /*10f8*/ 	.word	0x00000000
        /*10fc*/ 	.word	0x0002d830
        /*1100*/ 	.short	0x010a
        /*1102*/ 	.byte	0x3f
	.zero		1


	//   ....[34]....
        /*1104*/ 	.word	0x0000d6b0
        /*1108*/ 	.word	0x00000000
        /*110c*/ 	.word	0x00000000
        /*1110*/ 	.short	0x0101
        /*1112*/ 	.byte	0x3f
	.zero		1


	//   ....[35]....
        /*1114*/ 	.word	0x0000e420
        /*1118*/ 	.word	0x00000007
        /*111c*/ 	.word	0x0002d830
        /*1120*/ 	.short	0x010a
        /*1122*/ 	.byte	0x3f
	.zero		1


	//   ....[36]....
        /*1124*/ 	.word	0x0000e470
        /*1128*/ 	.word	0x00000007
        /*112c*/ 	.word	0x0002d830
        /*1130*/ 	.short	0x010a
        /*1132*/ 	.byte	0x3f
	.zero		1


	//   ....[37]....
        /*1134*/ 	.word	0x0000e910
        /*1138*/ 	.word	0x00000008
        /*113c*/ 	.word	0x0002d850
        /*1140*/ 	.short	0x010a
        /*1142*/ 	.byte	0x3f
	.zero		1


	//   ....[38]....
        /*1144*/ 	.word	0x0000e950
        /*1148*/ 	.word	0x00000008
        /*114c*/ 	.word	0x0002d850
        /*1150*/ 	.short	0x010a
        /*1152*/ 	.byte	0x3f
	.zero		1


	//   ....[39]....
        /*1154*/ 	.word	0x00010af0
        /*1158*/ 	.word	0x00000050
        /*115c*/ 	.word	0x00000000
        /*1160*/ 	.short	0x0101
        /*1162*/ 	.byte	0x3f
	.zero		1


	//   ....[40]....
        /*1164*/ 	.word	0x00011320
        /*1168*/ 	.word	0x00000005
        /*116c*/ 	.word	0x00000000
        /*1170*/ 	.short	0x0101
        /*1172*/ 	.byte	0x3f
	.zero		1


	//   ....[41]....
        /*1174*/ 	.word	0x00011a90
        /*1178*/ 	.word	0x00000007
        /*117c*/ 	.word	0x0002d830
        /*1180*/ 	.short	0x010a
        /*1182*/ 	.byte	0x3f
	.zero		1


	//   ....[42]....
        /*1184*/ 	.word	0x00011ae0
        /*1188*/ 	.word	0x00000007
        /*118c*/ 	.word	0x0002d830
        /*1190*/ 	.short	0x010a
        /*1192*/ 	.byte	0x3f
	.zero		1


	//   ....[43]....
        /*1194*/ 	.word	0x00011f80
        /*1198*/ 	.word	0x00000008
        /*119c*/ 	.word	0x0002d850
        /*11a0*/ 	.short	0x010a
        /*11a2*/ 	.byte	0x3f
	.zero		1


	//   ....[44]....
        /*11a4*/ 	.word	0x00011fc0
        /*11a8*/ 	.word	0x00000008
        /*11ac*/ 	.word	0x0002d850
        /*11b0*/ 	.short	0x010a
        /*11b2*/ 	.byte	0x3f
	.zero		1


	//   ....[45]....
        /*11b4*/ 	.word	0x000126e0
        /*11b8*/ 	.word	0x00000007
        /*11bc*/ 	.word	0x00000000
        /*11c0*/ 	.short	0x0101
        /*11c2*/ 	.byte	0x3f
	.zero		1


	//   ....[46]....
        /*11c4*/ 	.word	0x00014020
        /*11c8*/ 	.word	0x00000005
        /*11cc*/ 	.word	0x00000000
        /*11d0*/ 	.short	0x0101
        /*11d2*/ 	.byte	0x3f
	.zero		1


	//   ....[47]....
        /*11d4*/ 	.word	0x000146b0
        /*11d8*/ 	.word	0x00000006
        /*11dc*/ 	.word	0x0002d850
        /*11e0*/ 	.short	0x010a
        /*11e2*/ 	.byte	0x3f
	.zero		1


	//   ....[48]....
        /*11e4*/ 	.word	0x00014760
        /*11e8*/ 	.word	0x00000006
        /*11ec*/ 	.word	0x0002d850
        /*11f0*/ 	.short	0x010a
        /*11f2*/ 	.byte	0x3f
	.zero		1


	//   ....[49]....
        /*11f4*/ 	.word	0x00014f60
        /*11f8*/ 	.word	0x00000004
        /*11fc*/ 	.word	0x00000000
        /*1200*/ 	.short	0x0101
        /*1202*/ 	.byte	0x3f
	.zero		1


	//   ....[50]....
        /*1204*/ 	.word	0x000162b0
        /*1208*/ 	.word	0x00000000
        /*120c*/ 	.word	0x00000000
        /*1210*/ 	.short	0x0101
        /*1212*/ 	.byte	0x3f
	.zero		1


	//   ....[51]....
        /*1214*/ 	.word	0x00018610
        /*1218*/ 	.word	0x00000016
        /*121c*/ 	.word	0x0002d820
        /*1220*/ 	.short	0x010a
        /*1222*/ 	.byte	0x3f
	.zero		1


	//   ....[52]....
        /*1224*/ 	.word	0x000186d0
        /*1228*/ 	.word	0x00000008
        /*122c*/ 	.word	0x0002d8a0
        /*1230*/ 	.short	0x010a
        /*1232*/ 	.byte	0x3f
	.zero		1


	//   ....[53]....
        /*1234*/ 	.word	0x00018b00
        /*1238*/ 	.word	0x00000008
        /*123c*/ 	.word	0x0002d8c0
        /*1240*/ 	.short	0x010a
        /*1242*/ 	.byte	0x3f
	.zero		1


	//   ....[54]....
        /*1244*/ 	.word	0x00019060
        /*1248*/ 	.word	0x00000008
        /*124c*/ 	.word	0x0002d8a0
        /*1250*/ 	.short	0x010a
        /*1252*/ 	.byte	0x3f
	.zero		1


	//   ....[55]....
        /*1254*/ 	.word	0x00019480
        /*1258*/ 	.word	0x00000008
        /*125c*/ 	.word	0x0002d8c0
        /*1260*/ 	.short	0x010a
        /*1262*/ 	.byte	0x3f
	.zero		1


	//   ....[56]....
        /*1264*/ 	.word	0x0001a4f0
        /*1268*/ 	.word	0x00000000
        /*126c*/ 	.word	0x0002d840
        /*1270*/ 	.short	0x010a
        /*1272*/ 	.byte	0x3f
	.zero		1


	//   ....[57]....
        /*1274*/ 	.word	0x0001aa80
        /*1278*/ 	.word	0x00000000
        /*127c*/ 	.word	0x0002d830
        /*1280*/ 	.short	0x0107
        /*1282*/ 	.byte	0x3f
	.zero		1


	//   ....[58]....
        /*1284*/ 	.word	0x0001ab50
        /*1288*/ 	.word	0x00000000
        /*128c*/ 	.word	0x0002d830
        /*1290*/ 	.short	0x0101
        /*1292*/ 	.byte	0x3f
	.zero		1


	//   ....[59]....
        /*1294*/ 	.word	0x0001b760
        /*1298*/ 	.word	0x00000016
        /*129c*/ 	.word	0x0002d800
        /*12a0*/ 	.short	0x0107
        /*12a2*/ 	.byte	0x3f
	.zero		1


	//   ....[60]....
        /*12a4*/ 	.word	0x0001b850
        /*12a8*/ 	.word	0x00000016
        /*12ac*/ 	.word	0x0002d800
        /*12b0*/ 	.short	0x0101
        /*12b2*/ 	.byte	0x3f
	.zero		1


	//   ....[61]....
        /*12b4*/ 	.word	0x0001b870
        /*12b8*/ 	.word	0x00000016
        /*12bc*/ 	.word	0x0002d820
        /*12c0*/ 	.short	0x010a
        /*12c2*/ 	.byte	0x3f
	.zero		1


	//   ....[62]....
        /*12c4*/ 	.word	0x0001bc70
        /*12c8*/ 	.word	0x00000005
        /*12cc*/ 	.word	0x0002d840
        /*12d0*/ 	.short	0x010a
        /*12d2*/ 	.byte	0x3f
	.zero		1


	//   ....[63]....
        /*12d4*/ 	.word	0x0001c0e0
        /*12d8*/ 	.word	0x00000005
        /*12dc*/ 	.word	0x0002d830
        /*12e0*/ 	.short	0x0107
        /*12e2*/ 	.byte	0x3f
	.zero		1


	//   ....[64]....
        /*12e4*/ 	.word	0x0001c1a0
        /*12e8*/ 	.word	0x00000005
        /*12ec*/ 	.word	0x0002d830
        /*12f0*/ 	.short	0x0101
        /*12f2*/ 	.byte	0x3f
	.zero		1


	//   ....[65]....
        /*12f4*/ 	.word	0x0001c200
        /*12f8*/ 	.word	0x00000005
        /*12fc*/ 	.word	0x0002d860
        /*1300*/ 	.short	0x010a
        /*1302*/ 	.byte	0x3f
	.zero		1


	//   ....[66]....
        /*1304*/ 	.word	0x0001c6e0
        /*1308*/ 	.word	0x00000005
        /*130c*/ 	.word	0x0002d850
        /*1310*/ 	.short	0x0107
        /*1312*/ 	.byte	0x3f
	.zero		1


	//   ....[67]....
        /*1314*/ 	.word	0x0001c7e0
        /*1318*/ 	.word	0x00000005
        /*131c*/ 	.word	0x0002d850
        /*1320*/ 	.short	0x0101
        /*1322*/ 	.byte	0x3f
	.zero		1


	//   ....[68]....
        /*1324*/ 	.word	0x0001c9e0
        /*1328*/ 	.word	0x00000000
        /*132c*/ 	.word	0x0002d860
        /*1330*/ 	.short	0x010a
        /*1332*/ 	.byte	0x3f
	.zero		1


	//   ....[69]....
        /*1334*/ 	.word	0x0001ce10
        /*1338*/ 	.word	0x00000000
        /*133c*/ 	.word	0x0002d850
        /*1340*/ 	.short	0x0107
        /*1342*/ 	.byte	0x3f
	.zero		1


	//   ....[70]....
        /*1344*/ 	.word	0x0001cee0
        /*1348*/ 	.word	0x00000000
        /*134c*/ 	.word	0x0002d850
        /*1350*/ 	.short	0x0101
        /*1352*/ 	.byte	0x3f
	.zero		1


	//   ....[71]....
        /*1354*/ 	.word	0x0001dc10
        /*1358*/ 	.word	0x00000005
        /*135c*/ 	.word	0x0002d820
        /*1360*/ 	.short	0x010a
        /*1362*/ 	.byte	0x3f
	.zero		1


	//   ....[72]....
        /*1364*/ 	.word	0x0001dd80
        /*1368*/ 	.word	0x00000003
        /*136c*/ 	.word	0x0002d840
        /*1370*/ 	.short	0x010a
        /*1372*/ 	.byte	0x3f
	.zero		1


	//   ....[73]....
        /*1374*/ 	.word	0x0001de20
        /*1378*/ 	.word	0x00000019
        /*137c*/ 	.word	0x0002d840
        /*1380*/ 	.short	0x010a
        /*1382*/ 	.byte	0x3f
	.zero		1


	//   ....[74]....
        /*1384*/ 	.word	0x0001de60
        /*1388*/ 	.word	0x00000003
        /*138c*/ 	.word	0x0002d860
        /*1390*/ 	.short	0x010a
        /*1392*/ 	.byte	0x3f
	.zero		1


	//   ....[75]....
        /*1394*/ 	.word	0x0001dea0
        /*1398*/ 	.word	0x00000019
        /*139c*/ 	.word	0x0002d860
        /*13a0*/ 	.short	0x010a
        /*13a2*/ 	.byte	0x3f
	.zero		1


	//   ....[76]....
        /*13a4*/ 	.word	0x0001df00
        /*13a8*/ 	.word	0x00000020
        /*13ac*/ 	.word	0x0002d890
        /*13b0*/ 	.short	0x010a
        /*13b2*/ 	.byte	0x3f
	.zero		1


	//   ....[77]....
        /*13b4*/ 	.word	0x0001e080
        /*13b8*/ 	.word	0x00000020
        /*13bc*/ 	.word	0x0002d890
        /*13c0*/ 	.short	0x010a
        /*13c2*/ 	.byte	0x3f
	.zero		1


	//   ....[78]....
        /*13c4*/ 	.word	0x0001e200
        /*13c8*/ 	.word	0x00000020
        /*13cc*/ 	.word	0x0002d890
        /*13d0*/ 	.short	0x010a
        /*13d2*/ 	.byte	0x3f
	.zero		1


	//   ....[79]....
        /*13d4*/ 	.word	0x0001e370
        /*13d8*/ 	.word	0x00000020
        /*13dc*/ 	.word	0x0002d8b0
        /*13e0*/ 	.short	0x010a
        /*13e2*/ 	.byte	0x3f
	.zero		1


	//   ....[80]....
        /*13e4*/ 	.word	0x0001e680
        /*13e8*/ 	.word	0x00000002
        /*13ec*/ 	.word	0x0002d800
        /*13f0*/ 	.short	0x010a
        /*13f2*/ 	.byte	0x3f
	.zero		1


	//   ....[81]....
        /*13f4*/ 	.word	0x0001e890
        /*13f8*/ 	.word	0x00000002
        /*13fc*/ 	.word	0x0002d800
        /*1400*/ 	.short	0x010a
        /*1402*/ 	.byte	0x3f
	.zero		1


	//   ....[82]....
        /*1404*/ 	.word	0x0001e8e0
        /*1408*/ 	.word	0x00000000
        /*140c*/ 	.word	0x0002d830
        /*1410*/ 	.short	0x010a
        /*1412*/ 	.byte	0x3f
	.zero		1


	//   ....[83]....
        /*1414*/ 	.word	0x0001e930
        /*1418*/ 	.word	0x00000007
        /*141c*/ 	.word	0x0002d830
        /*1420*/ 	.short	0x010a
        /*1422*/ 	.byte	0x3f
	.zero		1


	//   ....[84]....
        /*1424*/ 	.word	0x0001e980
        /*1428*/ 	.word	0x00000008
        /*142c*/ 	.word	0x0002d850
        /*1430*/ 	.short	0x010a
        /*1432*/ 	.byte	0x3f
	.zero		1


	//   ....[85]....
        /*1434*/ 	.word	0x0001e9d0
        /*1438*/ 	.word	0x00000007
        /*143c*/ 	.word	0x0002d830
        /*1440*/ 	.short	0x010a
        /*1442*/ 	.byte	0x3f
	.zero		1


	//   ....[86]....
        /*1444*/ 	.word	0x0001ea20
        /*1448*/ 	.word	0x00000008
        /*144c*/ 	.word	0x0002d850
        /*1450*/ 	.short	0x010a
        /*1452*/ 	.byte	0x3f
	.zero		1


	//   ....[87]....
        /*1454*/ 	.word	0x0001ea70
        /*1458*/ 	.word	0x00000006
        /*145c*/ 	.word	0x0002d850
        /*1460*/ 	.short	0x010a
        /*1462*/ 	.byte	0x3f
	.zero		1


	//   ....[88]....
        /*1464*/ 	.word	0x0001ee00
        /*1468*/ 	.word	0x00000016
        /*146c*/ 	.word	0x0002d820
        /*1470*/ 	.short	0x010a
        /*1472*/ 	.byte	0x3f
	.zero		1


	//   ....[89]....
        /*1474*/ 	.word	0x0001ee50
        /*1478*/ 	.word	0x00000008
        /*147c*/ 	.word	0x0002d8a0
        /*1480*/ 	.short	0x010a
        /*1482*/ 	.byte	0x3f
	.zero		1


	//   ....[90]....
        /*1484*/ 	.word	0x0001eea0
        /*1488*/ 	.word	0x00000008
        /*148c*/ 	.word	0x0002d8c0
        /*1490*/ 	.short	0x010a
        /*1492*/ 	.byte	0x3f
	.zero		1


	//   ....[91]....
        /*1494*/ 	.word	0x0001eef0
        /*1498*/ 	.word	0x00000008
        /*149c*/ 	.word	0x0002d8a0
        /*14a0*/ 	.short	0x010a
        /*14a2*/ 	.byte	0x3f
	.zero		1


	//   ....[92]....
        /*14a4*/ 	.word	0x0001ef40
        /*14a8*/ 	.word	0x00000008
        /*14ac*/ 	.word	0x0002d8c0
        /*14b0*/ 	.short	0x010a
        /*14b2*/ 	.byte	0x3f
	.zero		1


	//   ....[93]....
        /*14b4*/ 	.word	0x0001f060
        /*14b8*/ 	.word	0x00000000
        /*14bc*/ 	.word	0x0002d840
        /*14c0*/ 	.short	0x010a
        /*14c2*/ 	.byte	0x3f
	.zero		1


	//   ....[94]....
        /*14c4*/ 	.word	0x0001ff00
        /*14c8*/ 	.word	0x00000016
        /*14cc*/ 	.word	0x0002d820
        /*14d0*/ 	.short	0x010a
        /*14d2*/ 	.byte	0x3f
	.zero		1


	//   ....[95]....
        /*14d4*/ 	.word	0x0001ff50
        /*14d8*/ 	.word	0x00000005
        /*14dc*/ 	.word	0x0002d840
        /*14e0*/ 	.short	0x010a
        /*14e2*/ 	.byte	0x3f
	.zero		1


	//   ....[96]....
        /*14e4*/ 	.word	0x00020560
        /*14e8*/ 	.word	0x00000005
        /*14ec*/ 	.word	0x0002d860
        /*14f0*/ 	.short	0x010a
        /*14f2*/ 	.byte	0x3f
	.zero		1


	//   ....[97]....
        /*14f4*/ 	.word	0x00020b40
        /*14f8*/ 	.word	0x00000000
        /*14fc*/ 	.word	0x0002d860
        /*1500*/ 	.short	0x010a
        /*1502*/ 	.byte	0x3f
	.zero		1


	//   ....[98]....
        /*1504*/ 	.word	0x00021a90
        /*1508*/ 	.word	0x00000005
        /*150c*/ 	.word	0x0002d820
        /*1510*/ 	.short	0x010a
        /*1512*/ 	.byte	0x3f
	.zero		1


	//   ....[99]....
        /*1514*/ 	.word	0x00021c30
        /*1518*/ 	.word	0x00000003
        /*151c*/ 	.word	0x0002d840
        /*1520*/ 	.short	0x010a
        /*1522*/ 	.byte	0x3f
	.zero		1


	//   ....[100]....
        /*1524*/ 	.word	0x00021c80
        /*1528*/ 	.word	0x00000019
        /*152c*/ 	.word	0x0002d840
        /*1530*/ 	.short	0x010a
        /*1532*/ 	.byte	0x3f
	.zero		1


	//   ....[101]....
        /*1534*/ 	.word	0x00021cd0
        /*1538*/ 	.word	0x00000003
        /*153c*/ 	.word	0x0002d860
        /*1540*/ 	.short	0x010a
        /*1542*/ 	.byte	0x3f
	.zero		1


	//----- nvinfo : EIATTR_NUM_MBARRIERS
	.align		4
.L_325:
        /*1544*/ 	.byte	0x03, 0x38
        /*1546*/ 	.short	0x0016


	//----- nvinfo : EIATTR_EXIT_INSTR_OFFSETS
	.align		4
        /*1548*/ 	.byte	0x04, 0x1c
        /*154a*/ 	.short	(.L_327 - .L_326)


	//   ....[0]....
.L_326:
        /*154c*/ 	.word	0x0001def0


	//----- nvinfo : EIATTR_MAX_THREADS
	.align		4
.L_327:
        /*1550*/ 	.byte	0x04, 0x05
        /*1552*/ 	.short	(.L_329 - .L_328)
.L_328:
        /*1554*/ 	.word	0x00000200
        /*1558*/ 	.word	0x00000001
        /*155c*/ 	.word	0x00000001


	//----- nvinfo : EIATTR_CRS_STACK_SIZE
	.align		4
.L_329:
        /*1560*/ 	.byte	0x04, 0x1e
        /*1562*/ 	.short	(.L_331 - .L_330)
.L_330:
        /*1564*/ 	.word	0x00000000


	//----- nvinfo : EIATTR_CBANK_PARAM_SIZE
	.align		4
.L_331:
        /*1568*/ 	.byte	0x03, 0x19
        /*156a*/ 	.short	0x0af0


	//----- nvinfo : EIATTR_PARAM_CBANK
	.align		4
        /*156c*/ 	.byte	0x04, 0x0a
        /*156e*/ 	.short	(.L_333 - .L_332)
	.align		4
.L_332:
        /*1570*/ 	.word	index@(.nv.constant0._ZN7cutlass13device_kernelIN5flash11enable_sm90INS1_16FlashAttnFwdSm90INS1_25CollectiveMainloopFwdSm90ILi2EN4cute5tupleIJNS5_1CILi1EEES8_S8_EEENS6_IJNS7_ILi192EEENS7_ILi128EEENS7_ILi96EEEEEELi96ENS_6half_tEfNS_4arch4Sm90ELb1ELb0ELb1ELb1ELb1ELb1ELb0ELb0ELb1ELb1ELb0ELb0EEENS1_21CollectiveEpilogueFwdINS6_IJSA_SC_SB_EEES9_SE_SG_Li384ELb1ELb1ELb0ELb0EEENS1_36VarlenDynamicPersistentTileSchedulerILi192ELi128ELi384ELi128ELb0ELb1ELb1ELb1ELb1ELb1EEEEEEEEEvNT_6ParamsE)
        /*1574*/ 	.short	0x0210
        /*1576*/ 	.short	0x0af0


	//----- nvinfo : EIATTR_SW_WAR
	.align		4
.L_333:
        /*1578*/ 	.byte	0x04, 0x36
        /*157a*/ 	.short	(.L_335 - .L_334)
.L_334:
        /*157c*/ 	.word	0x00000008
.L_335:


//--------------------- .nv.callgraph             --------------------------
	.section	.nv.callgraph,"",@"SHT_CUDA_CALLGRAPH"
	.align	4
	.sectionentsize	8
	.align		4
        /*0000*/ 	.word	0x00000000
	.align		4
        /*0004*/ 	.word	0xffffffff
	.align		4
        /*0008*/ 	.word	index@(_ZN7cutlass13device_kernelIN5flash11enable_sm90INS1_16FlashAttnFwdSm90INS1_25CollectiveMainloopFwdSm90ILi2EN4cute5tupleIJNS5_1CILi1EEES8_S8_EEENS6_IJNS7_ILi192EEENS7_ILi128EEENS7_ILi96EEEEEELi96ENS_6half_tEfNS_4arch4Sm90ELb0ELb0ELb1ELb0ELb1ELb0ELb0ELb0ELb1ELb1ELb0ELb0EEENS1_21CollectiveEpilogueFwdINS6_IJSA_SC_SB_EEES9_SE_SG_Li384ELb0ELb1ELb0ELb0EEENS1_29StaticPersistentTileSchedulerILb0EEEEEEEEEvNT_6ParamsE)
	.align		4
        /*000c*/ 	.word	index@(__assertfail)
	.align		4
        /*0010*/ 	.word	index@(_ZN7cutlass13device_kernelIN5flash11enable_sm90INS1_16FlashAttnFwdSm90INS1_25CollectiveMainloopFwdSm90ILi2EN4cute5tupleIJNS5_1CILi1EEES8_S8_EEENS6_IJNS7_ILi192EEENS7_ILi128EEENS7_ILi96EEEEEELi96ENS_6half_tEfNS_4arch4Sm90ELb0ELb0ELb1ELb1ELb1ELb0ELb0ELb0ELb1ELb1ELb0ELb0EEENS1_21CollectiveEpilogueFwdINS6_IJSA_SC_SB_EEES9_SE_SG_Li384ELb1ELb1ELb0ELb0EEENS1_36VarlenDynamicPersistentTileSchedulerILi192ELi128ELi384ELi128ELb0ELb1ELb1ELb0ELb1ELb1EEEEEEEEEvNT_6ParamsE)
	.align		4
        /*0014*/ 	.word	index@(__assertfail)
	.align		4
        /*0018*/ 	.word	index@(_ZN7cutlass13device_kernelIN5flash11enable_sm90INS1_16FlashAttnFwdSm90INS1_25CollectiveMainloopFwdSm90ILi2EN4cute5tupleIJNS5_1CILi1EEES8_S8_EEENS6_IJNS7_ILi192EEENS7_ILi128EEENS7_ILi96EEEEEELi96ENS_6half_tEfNS_4arch4Sm90ELb0ELb0ELb1ELb1ELb1ELb1ELb0ELb0ELb1ELb1ELb0ELb0EEENS1_21CollectiveEpilogueFwdINS6_IJSA_SC_SB_EEES9_SE_SG_Li384ELb1ELb1ELb0ELb0EEENS1_36VarlenDynamicPersistentTileSchedulerILi192ELi128ELi384ELi128ELb0ELb1ELb1ELb0ELb1ELb1EEEEEEEEEvNT_6ParamsE)
	.align		4
        /*001c*/ 	.word	index@(__assertfail)
	.align		4
        /*0020*/ 	.word	index@(_ZN7cutlass13device_kernelIN5flash11enable_sm90INS1_16FlashAttnFwdSm90INS1_25CollectiveMainloopFwdSm90ILi2EN4cute5tupleIJNS5_1CILi1EEES8_S8_EEENS6_IJNS7_ILi192EEENS7_ILi128EEENS7_ILi96EEEEEELi96ENS_6half_tEfNS_4arch4Sm90ELb0ELb1ELb1ELb0ELb1ELb0ELb0ELb0ELb1ELb1ELb0ELb0EEENS1_21CollectiveEpilogueFwdINS6_IJSA_SC_SB_EEES9_SE_SG_Li384ELb0ELb1ELb0ELb0EEENS1_30DynamicPersistentTileSchedulerILi384ELi128ELb0ELb1ELb1EEEEEEEEEvNT_6ParamsE)
	.align		4
        /*0024*/ 	.word	index@(__assertfail)
	.align		4
        /*0028*/ 	.word	index@(_ZN7cutlass13device_kernelIN5flash11enable_sm90INS1_16FlashAttnFwdSm90INS1_25CollectiveMainloopFwdSm90ILi2EN4cute5tupleIJNS5_1CILi1EEES8_S8_EEENS6_IJNS7_ILi192EEENS7_ILi128EEENS7_ILi96EEEEEELi96ENS_6half_tEfNS_4arch4Sm90ELb0ELb1ELb1ELb1ELb1ELb0ELb0ELb0ELb1ELb1ELb0ELb0EEENS1_21CollectiveEpilogueFwdINS6_IJSA_SC_SB_EEES9_SE_SG_Li384ELb1ELb1ELb0ELb0EEENS1_36VarlenDynamicPersistentTileSchedulerILi192ELi128ELi384ELi128ELb0ELb1ELb1ELb1ELb0ELb1EEEEEEEEEvNT_6ParamsE)
	.align		4
        /*002c*/ 	.word	index@(__assertfail)
	.align		4
        /*0030*/ 	.word	index@(_ZN7cutlass13device_kernelIN5flash11enable_sm90INS1_16FlashAttnFwdSm90INS1_25CollectiveMainloopFwdSm90ILi2EN4cute5tupleIJNS5_1CILi1EEES8_S8_EEENS6_IJNS7_ILi192EEENS7_ILi128EEENS7_ILi96EEEEEELi96ENS_6half_tEfNS_4arch4Sm90ELb0ELb1ELb1ELb1ELb1ELb1ELb0ELb0ELb1ELb1ELb0ELb0EEENS1_21CollectiveEpilogueFwdINS6_IJSA_SC_SB_EEES9_SE_SG_Li384ELb1ELb1ELb0ELb0EEENS1_36VarlenDynamicPersistentTileSchedulerILi192ELi128ELi384ELi128ELb0ELb1ELb1ELb1ELb0ELb1EEEEEEEEEvNT_6ParamsE)
	.align		4
        /*0034*/ 	.word	index@(__assertfail)
	.align		4
        /*0038*/ 	.word	index@(_ZN7cutlass13device_kernelIN5flash11enable_sm90INS1_16FlashAttnFwdSm90INS1_25CollectiveMainloopFwdSm90ILi2EN4cute5tupleIJNS5_1CILi1EEES8_S8_EEENS6_IJNS7_ILi192EEENS7_ILi128EEENS7_ILi96EEEEEELi96ENS_6half_tEfNS_4arch4Sm90ELb1ELb0ELb1ELb0ELb1ELb0ELb0ELb0ELb1ELb1ELb0ELb0EEENS1_21CollectiveEpilogueFwdINS6_IJSA_SC_SB_EEES9_SE_SG_Li384ELb0ELb1ELb0ELb0EEENS1_30DynamicPersistentTileSchedulerILi384ELi128ELb0ELb1ELb1EEEEEEEEEvNT_6ParamsE)
	.align		4
        /*003c*/ 	.word	index@(__assertfail)
	.align		4
        /*0040*/ 	.word	index@(_ZN7cutlass13device_kernelIN5flash11enable_sm90INS1_16FlashAttnFwdSm90INS1_25CollectiveMainloopFwdSm90ILi2EN4cute5tupleIJNS5_1CILi1EEES8_S8_EEENS6_IJNS7_ILi192EEENS7_ILi128EEENS7_ILi96EEEEEELi96ENS_6half_tEfNS_4arch4Sm90ELb1ELb0ELb1ELb1ELb1ELb0ELb0ELb0ELb1ELb1ELb0ELb0EEENS1_21CollectiveEpilogueFwdINS6_IJSA_SC_SB_EEES9_SE_SG_Li384ELb1ELb1ELb0ELb0EEENS1_36VarlenDynamicPersistentTileSchedulerILi192ELi128ELi384ELi128ELb0ELb1ELb1ELb1ELb1ELb1EEEEEEEEEvNT_6ParamsE)
	.align		4
        /*0044*/ 	.word	index@(__assertfail)
	.align		4
        /*0048*/ 	.word	index@(_ZN7cutlass13device_kernelIN5flash11enable_sm90INS1_16FlashAttnFwdSm90INS1_25CollectiveMainloopFwdSm90ILi2EN4cute5tupleIJNS5_1CILi1EEES8_S8_EEENS6_IJNS7_ILi192EEENS7_ILi128EEENS7_ILi96EEEEEELi96ENS_6half_tEfNS_4arch4Sm90ELb1ELb0ELb1ELb1ELb1ELb1ELb0ELb0ELb1ELb1ELb0ELb0EEENS1_21CollectiveEpilogueFwdINS6_IJSA_SC_SB_EEES9_SE_SG_Li384ELb1ELb1ELb0ELb0EEENS1_36VarlenDynamicPersistentTileSchedulerILi192ELi128ELi384ELi128ELb0ELb1ELb1ELb1ELb1ELb1EEEEEEEEEvNT_6ParamsE)
	.align		4
        /*004c*/ 	.word	index@(__assertfail)
	.align		4
        /*0050*/ 	.word	0x00000000
	.align		4
        /*0054*/ 	.word	0xfffffffe
	.align		4
        /*0058*/ 	.word	0x00000000
	.align		4
        /*005c*/ 	.word	0xfffffffd
	.align		4
        /*0060*/ 	.word	0x00000000
	.align		4
        /*0064*/ 	.word	0xfffffffc


//--------------------- .nv.constant4             --------------------------
	.section	.nv.constant4,"a",@progbits
	.align	8
	.align		8
.nv.constant4:
        /*0000*/ 	.dword	__assertfail
	.align		8
        /*0008*/ 	.dword	__unnamed_1
	.align		8
        /*0010*/ 	.dword	__unnamed_2
	.align		8
        /*0018*/ 	.dword	__unnamed_3
	.align		8
        /*0020*/ 	.dword	__unnamed_4
	.align		8
        /*0028*/ 	.dword	__unnamed_5
	.align		8
        /*0030*/ 	.dword	_ZN79_INTERNAL_953768fe_43_flash_fwd_hdim96_fp16_paged_softcap_sm90_cu_a7f3af4d_44654cuda3std3__45__cpo5beginE
	.align		8
        /*0038*/ 	.dword	_ZN79_INTERNAL_953768fe_43_flash_fwd_hdim96_fp16_paged_softcap_sm90_cu_a7f3af4d_44654cuda3std3__45__cpo3endE
	.align		8
        /*0040*/ 	.dword	_ZN79_INTERNAL_953768fe_43_flash_fwd_hdim96_fp16_paged_softcap_sm90_cu_a7f3af4d_44654cuda3std3__45__cpo6cbeginE
	.align		8
        /*0048*/ 	.dword	_ZN79_INTERNAL_953768fe_43_flash_fwd_hdim96_fp16_paged_softcap_sm90_cu_a7f3af4d_44654cuda3std3__45__cpo4cendE
	.align		8
        /*0050*/ 	.dword	_ZN79_INTERNAL_953768fe_43_flash_fwd_hdim96_fp16_paged_softcap_sm90_cu_a7f3af4d_44654cuda3std3__481_GLOBAL__N__953768fe_43_flash_fwd_hdim96_fp16_paged_softcap_sm90_cu_a7f3af4d_44656ignoreE
	.align		8
        /*0058*/ 	.dword	_ZN79_INTERNAL_953768fe_43_flash_fwd_hdim96_fp16_paged_softcap_sm90_cu_a7f3af4d_44654cuda3std3__419piecewise_constructE
	.align		8
        /*0060*/ 	.dword	_ZN79_INTERNAL_953768fe_43_flash_fwd_hdim96_fp16_paged_softcap_sm90_cu_a7f3af4d_44654cuda3std3__48in_placeE
	.align		8
        /*0068*/ 	.dword	_ZN79_INTERNAL_953768fe_43_flash_fwd_hdim96_fp16_paged_softcap_sm90_cu_a7f3af4d_44654cuda3std6ranges3__45__cpo4swapE
	.align		8
        /*0070*/ 	.dword	_ZN79_INTERNAL_953768fe_43_flash_fwd_hdim96_fp16_paged_softcap_sm90_cu_a7f3af4d_44654cuda3std6ranges3__45__cpo9iter_moveE
	.align		8
        /*0078*/ 	.dword	_ZN79_INTERNAL_953768fe_43_flash_fwd_hdim96_fp16_paged_softcap_sm90_cu_a7f3af4d_44654cute7productE
	.align		8
        /*0080*/ 	.dword	_ZN79_INTERNAL_953768fe_43_flash_fwd_hdim96_fp16_paged_softcap_sm90_cu_a7f3af4d_44654cute1_E
	.align		8
        /*0088*/ 	.dword	$str$23
	.align		8
        /*0090*/ 	.dword	$str$24


//--------------------- .text._ZN7cutlass13device_kernelIN5flash11enable_sm90INS1_16FlashAttnFwdSm90INS1_25CollectiveMainloopFwdSm90ILi2EN4cute5tupleIJNS5_1CILi1EEES8_S8_EEENS6_IJNS7_ILi192EEENS7_ILi128EEENS7_ILi96EEEEEELi96ENS_6half_tEfNS_4arch4Sm90ELb0ELb0ELb1ELb0ELb1ELb0ELb0ELb0ELb1ELb1ELb0ELb0EEENS1_21CollectiveEpilogueFwdINS6_IJSA_SC_SB_EEES9_SE_SG_Li384ELb0ELb1ELb0ELb0EEENS1_29StaticPersistentTileSchedulerILb0EEEEEEEEEvNT_6ParamsE --------------------------
	.section	.text._ZN7cutlass13device_kernelIN5flash11enable_sm90INS1_16FlashAttnFwdSm90INS1_25CollectiveMainloopFwdSm90ILi2EN4cute5tupleIJNS5_1CILi1EEES8_S8_EEENS6_IJNS7_ILi192EEENS7_ILi128EEENS7_ILi96EEEEEELi96ENS_6half_tEfNS_4arch4Sm90ELb0ELb0ELb1ELb0ELb1ELb0ELb0ELb0ELb1ELb1ELb0ELb0EEENS1_21CollectiveEpilogueFwdINS6_IJSA_SC_SB_EEES9_SE_SG_Li384ELb0ELb1ELb0ELb0EEENS1_29StaticPersistentTileSchedulerILb0EEEEEEEEEvNT_6ParamsE,"ax",@progbits
	.align	128
.text._ZN7cutlass13device_kernelIN5flash11enable_sm90INS1_16FlashAttnFwdSm90INS1_25CollectiveMainloopFwdSm90ILi2EN4cute5tupleIJNS5_1CILi1EEES8_S8_EEENS6_IJNS7_ILi192EEENS7_ILi128EEENS7_ILi96EEEEEELi96ENS_6half_tEfNS_4arch4Sm90ELb0ELb0ELb1ELb0ELb1ELb0ELb0ELb0ELb1ELb1ELb0ELb0EEENS1_21CollectiveEpilogueFwdINS6_IJSA_SC_SB_EEES9_SE_SG_Li384ELb0ELb1ELb0ELb0EEENS1_29StaticPersistentTileSchedulerILb0EEEEEEEEEvNT_6ParamsE:
        .type           _ZN7cutlass13device_kernelIN5flash11enable_sm90INS1_16FlashAttnFwdSm90INS1_25CollectiveMainloopFwdSm90ILi2EN4cute5tupleIJNS5_1CILi1EEES8_S8_EEENS6_IJNS7_ILi192EEENS7_ILi128EEENS7_ILi96EEEEEELi96ENS_6half_tEfNS_4arch4Sm90ELb0ELb0ELb1ELb0ELb1ELb0ELb0ELb0ELb1ELb1ELb0ELb0EEENS1_21CollectiveEpilogueFwdINS6_IJSA_SC_SB_EEES9_SE_SG_Li384ELb0ELb1ELb0ELb0EEENS1_29StaticPersistentTileSchedulerILb0EEEEEEEEEvNT_6ParamsE,@function
        .size           _ZN7cutlass13device_kernelIN5flash11enable_sm90INS1_16FlashAttnFwdSm90INS1_25CollectiveMainloopFwdSm90ILi2EN4cute5tupleIJNS5_1CILi1EEES8_S8_EEENS6_IJNS7_ILi192EEENS7_ILi128EEENS7_ILi96EEEEEELi96ENS_6half_tEfNS_4arch4Sm90ELb0ELb0ELb1ELb0ELb1ELb0ELb0ELb0ELb1ELb1ELb0ELb0EEENS1_21CollectiveEpilogueFwdINS6_IJSA_SC_SB_EEES9_SE_SG_Li384ELb0ELb1ELb0ELb0EEENS1_29StaticPersistentTileSchedulerILb0EEEEEEEEEvNT_6ParamsE,(.L_x_2728 - _ZN7cutlass13device_kernelIN5flash11enable_sm90INS1_16FlashAttnFwdSm90INS1_25CollectiveMainloopFwdSm90ILi2EN4cute5tupleIJNS5_1CILi1EEES8_S8_EEENS6_IJNS7_ILi192EEENS7_ILi128EEENS7_ILi96EEEEEELi96ENS_6half_tEfNS_4arch4Sm90ELb0ELb0ELb1ELb0ELb1ELb0ELb0ELb0ELb1ELb1ELb0ELb0EEENS1_21CollectiveEpilogueFwdINS6_IJSA_SC_SB_EEES9_SE_SG_Li384ELb0ELb1ELb0ELb0EEENS1_29StaticPersistentTileSchedulerILb0EEEEEEEEEvNT_6ParamsE)
        .other          _ZN7cutlass13device_kernelIN5flash11enable_sm90INS1_16FlashAttnFwdSm90INS1_25CollectiveMainloopFwdSm90ILi2EN4cute5tupleIJNS5_1CILi1EEES8_S8_EEENS6_IJNS7_ILi192EEENS7_ILi128EEENS7_ILi96EEEEEELi96ENS_6half_tEfNS_4arch4Sm90ELb0ELb0ELb1ELb0ELb1ELb0ELb0ELb0ELb1ELb1ELb0ELb0EEENS1_21CollectiveEpilogueFwdINS6_IJSA_SC_SB_EEES9_SE_SG_Li384ELb0ELb1ELb0ELb0EEENS1_29StaticPersistentTileSchedulerILb0EEEEEEEEEvNT_6ParamsE,@"STO_CUDA_ENTRY STV_DEFAULT"
_ZN7cutlass13device_kernelIN5flash11enable_sm90INS1_16FlashAttnFwdSm90INS1_25CollectiveMainloopFwdSm90ILi2EN4cute5tupleIJNS5_1CILi1EEES8_S8_EEENS6_IJNS7_ILi192EEENS7_ILi128EEENS7_ILi96EEEEEELi96ENS_6half_tEfNS_4arch4Sm90ELb0ELb0ELb1ELb0ELb1ELb0ELb0ELb0ELb1ELb1ELb0ELb0EEENS1_21CollectiveEpilogueFwdINS6_IJSA_SC_SB_EEES9_SE_SG_Li384ELb0ELb1ELb0ELb0EEENS1_29StaticPersistentTileSchedulerILb0EEEEEEEEEvNT_6ParamsE:
[----:B------:R-:W0:Y:S02]  /*0000*/  LDC R1, c[0x0][0x28] ;  /* 0x00000a00ff017b82 */ /* 0x000e240000000800 */
[----:B0-----:R-:W-:Y:S01]  /*0010*/  VIADD R1, R1, 0xffffffe8 ;  /* 0xffffffe801017836 */ /* 0x001fe20000000000 */
[----:B------:R-:W0:Y:S01]  /*0020*/  S2R R3, SR_TID.X ;  /* 0x0000000000037919 */ /* 0x000e220000002100 */
[----:B------:R-:W-:Y:S01]  /*0030*/  ELECT P0, URZ, PT ;  /* 0x00000000003f782f */ /* 0x000fe20003800000 */
[----:B------:R-:W-:Y:S01]  /*0040*/  UMOV UR4, 0x80 ;  /* 0x0000008000047882 */ /* 0x000fe20000000000 */
[----:B------:R-:W-:Y:S01]  /*0050*/  UMOV UR7, 0x180 ;  /* 0x0000018000077882 */ /* 0x000fe20000000000 */
[--C-:B0-----:R-:W-:Y:S02]  /*0060*/  SHF.R.U32.HI R0, RZ, 0x5, R3.reuse ;  /* 0x00000005ff007819 */ /* 0x101fe40000011603 */
[----:B------:R-:W-:-:S03]  /*0070*/  SHF.R.U32.HI R3, RZ, 0x7, R3 ;  /* 0x00000007ff037819 */ /* 0x000fc60000011603 */
[----:B------:R-:W0:Y:S04]  /*0080*/  SHFL.IDX PT, R2, R0, RZ, 0x1f ;  /* 0x00001fff00027589 */ /* 0x000e2800000e0000 */
[----:B------:R-:W1:Y:S01]  /*0090*/  SHFL.IDX PT, R3, R3, RZ, 0x1f ;  /* 0x00001fff03037589 */ /* 0x000e6200000e0000 */
[C---:B0-----:R-:W-:Y:S02]  /*00a0*/  ISETP.NE.OR P0, PT, R2.reuse, RZ, !P0 ;  /* 0x000000ff0200720c */ /* 0x041fe40004705670 */
[----:B------:R-:W-:-:S11]  /*00b0*/  ISETP.NE.AND P1, PT, R2, RZ, PT ;  /* 0x000000ff0200720c */ /* 0x000fd60003f25270 */
[----:B------:R-:W-:Y:S01]  /*00c0*/  VOTEU.ALL UP0, P0 ;  /* 0x00000000003f7886 */ /* 0x000fe20000000000 */
[----:B------:R-:W-:-:S04]  /*00d0*/  VOTEU.ALL UP1, P0 ;  /* 0x00000000003f7886 */ /* 0x000fc80000020000 */
[----:B------:R-:W0:Y:S01]  /*00e0*/  @!UP0 S2UR UR8, SR_CgaCtaId ;  /* 0x00000000000889c3 */ /* 0x000e220000008800 */
[----:B------:R-:W-:Y:S01]  /*00f0*/  @!UP0 UMOV UR6, 0x400 ;  /* 0x0000040000068882 */ /* 0x000fe20000000000 */
[----:B------:R-:W-:-:S04]  /*0100*/  @!UP0 UIADD3 UR4, -UR4, 0x100000, URZ ;  /* 0x0010000004048890 */ /* 0x000fc8000fffe13f */
[----:B------:R-:W-:Y:S02]  /*0110*/  @!UP0 USHF.L.U32 UR5, UR4, 0xb, URZ ;  /* 0x0000000b04058899 */ /* 0x000fe4000800063f */
[----:B------:R-:W-:Y:S02]  /*0120*/  @!UP0 USHF.L.U32 UR4, UR4, 0x1, URZ ;  /* 0x0000000104048899 */ /* 0x000fe4000800063f */
[----:B0-----:R-:W-:Y:S02]  /*0130*/  @!UP0 ULEA UR8, UR8, UR6, 0x18 ;  /* 0x0000000608088291 */ /* 0x001fe4000f8ec03f */
[----:B------:R-:W-:-:S04]  /*0140*/  @!UP0 UIADD3 UR6, -UR7, 0x100000, URZ ;  /* 0x0010000007068890 */ /* 0x000fc8000fffe13f */
[----:B------:R-:W-:Y:S02]  /*0150*/  @!UP0 USHF.L.U32 UR7, UR6, 0xb, URZ ;  /* 0x0000000b06078899 */ /* 0x000fe4000800063f */
[----:B------:R-:W-:Y:S01]  /*0160*/  @!UP0 USHF.L.U32 UR6, UR6, 0x1, URZ ;  /* 0x0000000106068899 */ /* 0x000fe2000800063f */
[----:B------:R-:W-:-:S05]  /*0170*/  VOTEU.ALL UP0, P0 ;  /* 0x00000000003f7886 */ /* 0x000fca0000000000 */
[----:B------:R0:W2:Y:S06]  /*0180*/  @!UP0 SYNCS.EXCH.64 URZ, [UR8+0x2d800], UR4 ;  /* 0x02d80004083f85b2 */ /* 0x0000ac0008000100 */
[----:B------:R0:W3:Y:S02]  /*0190*/  @!UP1 SYNCS.EXCH.64 URZ, [UR8+0x2d820], UR6 ;  /* 0x02d82006083f95b2 */ /* 0x0000e40008000100 */
[----:B01----:R-:W-:Y:S05]  /*01a0*/  @P1 BRA `(.L_x_0) ;  /* 0x0000000000481947 */ /* 0x003fea0003800000 */
[----:B------:R-:W0:Y:S01]  /*01b0*/  S2UR UR5, SR_CgaCtaId ;  /* 0x00000000000579c3 */ /* 0x000e220000008800 */
[----:B------:R-:W-:Y:S01]  /*01c0*/  UMOV UR4, 0x400 ;  /* 0x0000040000047882 */ /* 0x000fe20000000000 */
[----:B------:R-:W-:Y:S01]  /*01d0*/  UMOV UR6, 0x80 ;  /* 0x0000008000067882 */ /* 0x000fe20000000000 */
[----:B------:R-:W-:Y:S01]  /*01e0*/  UMOV UR7, 0x180 ;  /* 0x0000018000077882 */ /* 0x000fe20000000000 */
[----:B------:R-:W-:Y:S01]  /*01f0*/  ELECT P0, URZ, PT ;  /* 0x00000000003f782f */ /* 0x000fe20003800000 */
[----:B0-----:R-:W-:Y:S02]  /*0200*/  ULEA UR8, UR5, UR4, 0x18 ;  /* 0x0000000405087291 */ /* 0x001fe4000f8ec03f */
[----:B------:R-:W-:-:S04]  /*0210*/  UIADD3 UR4, -UR6, 0x100000, URZ ;  /* 0x0010000006047890 */ /* 0x000fc8000fffe13f */
[----:B------:R-:W-:Y:S02]  /*0220*/  USHF.L.U32 UR5, UR4, 0xb, URZ ;  /* 0x0000000b04057899 */ /* 0x000fe4000800063f */
[----:B------:R-:W-:Y:S02]  /*0230*/  USHF.L.U32 UR4, UR4, 0x1, URZ ;  /* 0x0000000104047899 */ /* 0x000fe4000800063f */
[----:B------:R-:W-:-:S04]  /*0240*/  UIADD3 UR6, -UR7, 0x100000, URZ ;  /* 0x0010000007067890 */ /* 0x000fc8000fffe13f */
[----:B------:R-:W-:Y:S02]  /*0250*/  USHF.L.U32 UR7, UR6, 0xb, URZ ;  /* 0x0000000b06077899 */ /* 0x000fe4000800063f */
[----:B------:R-:W-:Y:S01]  /*0260*/  USHF.L.U32 UR6, UR6, 0x1, URZ ;  /* 0x0000000106067899 */ /* 0x000fe2000800063f */
[----:B------:R-:W0:Y:S03]  /*0270*/  FENCE.VIEW.ASYNC.S ;  /* 0x00000000000073c6 */ /* 0x000e260000000000 */
[----:B0-----:R0:W1:Y:S08]  /*0280*/  SYNCS.EXCH.64 URZ, [UR8+0x2d830], UR4 ;  /* 0x02d83004083f75b2 */ /* 0x0010700008000100 */
[----:B------:R0:W4:Y:S01]  /*0290*/  SYNCS.EXCH.64 URZ, [UR8+0x2d840], UR6 ;  /* 0x02d84006083f75b2 */ /* 0x0001220008000100 */
[----:B------:R0:W0:Y:S01]  /*02a0*/  SYNCS.EXCH.64 URZ, [UR8+0x2d838], UR4 ;  /* 0x02d83804083f75b2 */ /* 0x0000220008000100 */
[----:B------:R0:W0:Y:S01]  /*02b0*/  SYNCS.EXCH.64 URZ, [UR8+0x2d848], UR6 ;  /* 0x02d84806083f75b2 */ /* 0x0000220008000100 */
[----:B------:R-:W-:Y:S01]  /*02c0*/  NOP ;  /* 0x0000000000007918 */ /* 0x000fe20000000000 */
.L_x_0:
[----:B------:R-:W5:Y:S01]  /*02d0*/  SHFL.IDX PT, R2, R0, RZ, 0x1f ;  /* 0x00001fff00027589 */ /* 0x000f6200000e0000 */
[----:B------:R-:W-:Y:S01]  /*02e0*/  NOP ;  /* 0x0000000000007918 */ /* 0x000fe20000000000 */
[----:B-----5:R-:W-:-:S13]  /*02f0*/  ISETP.NE.AND P0, PT, R2, RZ, PT ;  /* 0x000000ff0200720c */ /* 0x020fda0003f05270 */
[----:B------:R-:W-:Y:S05]  /*0300*/  @P0 BRA `(.L_x_1) ;  /* 0x0000000000480947 */ /* 0x000fea0003800000 */
[----:B0-----:R-:W0:Y:S01]  /*0310*/  S2UR UR5, SR_CgaCtaId ;  /* 0x00000000000579c3 */ /* 0x001e220000008800 */
        /* <DEDUP_REMOVED lines=12> */
[----:B0-----:R0:W0:Y:S08]  /*03e0*/  SYNCS.EXCH.64 URZ, [UR8+0x2d850], UR4 ;  /* 0x02d85004083f75b2 */ /* 0x0010300008000100 */
[----:B------:R0:W0:Y:S01]  /*03f0*/  SYNCS.EXCH.64 URZ, [UR8+0x2d860], UR6 ;  /* 0x02d86006083f75b2 */ /* 0x0000220008000100 */
[----:B------:R0:W0:Y:S01]  /*0400*/  SYNCS.EXCH.64 URZ, [UR8+0x2d858], UR4 ;  /* 0x02d85804083f75b2 */ /* 0x0000220008000100 */
[----:B------:R0:W0:Y:S01]  /*0410*/  SYNCS.EXCH.64 URZ, [UR8+0x2d868], UR6 ;  /* 0x02d86806083f75b2 */ /* 0x0000220008000100 */
[----:B------:R-:W-:Y:S01]  /*0420*/  NOP ;  /* 0x0000000000007918 */ /* 0x000fe20000000000 */
.L_x_1:
[----:B------:R-:W5:Y:S01]  /*0430*/  SHFL.IDX PT, R2, R0, RZ, 0x1f ;  /* 0x00001fff00027589 */ /* 0x000f6200000e0000 */
[----:B------:R-:W-:Y:S01]  /*0440*/  NOP ;  /* 0x0000000000007918 */ /* 0x000fe20000000000 */
[----:B-----5:R-:W-:-:S13]  /*0450*/  ISETP.NE.AND P0, PT, R2, RZ, PT ;  /* 0x000000ff0200720c */ /* 0x020fda0003f05270 */
[----:B------:R-:W-:Y:S05]  /*0460*/  @P0 BRA `(.L_x_2) ;  /* 0x0000000000380947 */ /* 0x000fea0003800000 */
[----:B0-----:R-:W0:Y:S01]  /*0470*/  S2UR UR5, SR_CgaCtaId ;  /* 0x00000000000579c3 */ /* 0x001e220000008800 */
[----:B------:R-:W-:Y:S01]  /*0480*/  UMOV UR4, 0x400 ;  /* 0x0000040000047882 */ /* 0x000fe20000000000 */
[----:B------:R-:W-:Y:S01]  /*0490*/  UMOV UR7, 0x80 ;  /* 0x0000008000077882 */ /* 0x000fe20000000000 */
[----:B------:R-:W-:Y:S01]  /*04a0*/  ELECT P0, URZ, PT ;  /* 0x00000000003f782f */ /* 0x000fe20003800000 */
[----:B0-----:R-:W-:Y:S02]  /*04b0*/  ULEA UR6, UR5, UR4, 0x18 ;  /* 0x0000000405067291 */ /* 0x001fe4000f8ec03f */
[----:B------:R-:W-:-:S04]  /*04c0*/  UIADD3 UR4, -UR7, 0x100000, URZ ;  /* 0x0010000007047890 */ /* 0x000fc8000fffe13f */
[----:B------:R-:W-:Y:S02]  /*04d0*/  USHF.L.U32 UR5, UR4, 0xb, URZ ;  /* 0x0000000b04057899 */ /* 0x000fe4000800063f */
[----:B------:R-:W-:Y:S01]  /*04e0*/  USHF.L.U32 UR4, UR4, 0x1, URZ ;  /* 0x0000000104047899 */ /* 0x000fe2000800063f */
[----:B------:R-:W0:Y:S11]  /*04f0*/  FENCE.VIEW.ASYNC.S ;  /* 0x00000000000073c6 */ /* 0x000e360000000000 */
[----:B0-----:R0:W0:Y:S01]  /*0500*/  SYNCS.EXCH.64 URZ, [UR6+0x2d870], UR4 ;  /* 0x02d87004063f75b2 */ /* 0x0010220008000100 */
[----:B------:R0:W0:Y:S01]  /*0510*/  SYNCS.EXCH.64 URZ, [UR6+0x2d880], UR4 ;  /* 0x02d88004063f75b2 */ /* 0x0000220008000100 */
[----:B------:R0:W0:Y:S01]  /*0520*/  SYNCS.EXCH.64 URZ, [UR6+0x2d878], UR4 ;  /* 0x02d87804063f75b2 */ /* 0x0000220008000100 */
[----:B------:R0:W0:Y:S01]  /*0530*/  SYNCS.EXCH.64 URZ, [UR6+0x2d888], UR4 ;  /* 0x02d88804063f75b2 */ /* 0x0000220008000100 */
[----:B------:R-:W-:Y:S01]  /*0540*/  NOP ;  /* 0x0000000000007918 */ /* 0x000fe20000000000 */
.L_x_2:
        /* <DEDUP_REMOVED lines=22> */
.L_x_3:
[----:B------:R-:W5:Y:S01]  /*06b0*/  SHFL.IDX PT, R2, R0, RZ, 0x1f ;  /* 0x00001fff00027589 */ /* 0x000f6200000e0000 */
[----:B------:R-:W-:Y:S01]  /*06c0*/  R2UR UR9, R3 ;  /* 0x00000000030972ca */ /* 0x000fe200000e0000 */
        /* <DEDUP_REMOVED lines=21> */
.L_x_4:
[----:B------:R-:W-:Y:S01]  /*0820*/  UISETP.NE.AND UP0, UPT, UR9, URZ, UPT ;  /* 0x0000003f0900728c */ /* 0x000fe2000bf05270 */
[----:B------:R-:W-:Y:S01]  /*0830*/  NOP ;  /* 0x0000000000007918 */ /* 0x000fe20000000000 */
[----:B------:R-:W-:Y:S01]  /*0840*/  UMOV UR42, 0x1 ;  /* 0x00000001002a7882 */ /* 0x000fe20000000000 */
[----:B------:R-:W-:Y:S01]  /*0850*/  ULDC.64 UR48, c[0x0][0x208] ;  /* 0x0000820000307ab9 */ /* 0x000fe20000000a00 */
[----:B------:R-:W-:Y:S01]  /*0860*/  USEL UR42, UR42, 0x2, !UP0 ;  /* 0x000000022a2a7887 */ /* 0x000fe2000c000000 */
[----:B01234-:R-:W-:Y:S01]  /*0870*/  BAR.SYNC.DEFER_BLOCKING 0x0 ;  /* 0x0000000000007b1d */ /* 0x01ffe20000010000 */
[----:B------:R-:W-:-:S13]  /*0880*/  PLOP3.LUT P0, PT, PT, PT, UP0, 0x80, 0x0 ;  /* 0x000000000000781c */ /* 0x000fda0003f0f008 */
[----:B------:R-:W-:Y:S05]  /*0890*/  @!P0 BRA `(.L_x_5) ;  /* 0x0000007400b88947 */ /* 0x000fea0003800000 */
.L_x_6:
[----:B------:R-:W-:-:S08]  /*08a0*/  NOP ;  /* 0x0000000000007918 */ /* 0x000fd00000000000 */
[----:B------:R-:W0:Y:S02]  /*08b0*/  USETMAXREG.TRY_ALLOC.CTAPOOL UP0, 0xa0 ;  /* 0x000000a0000079c8 */ /* 0x000e240008000600 */
[----:B0-----:R-:W-:-:S13]  /*08c0*/  PLOP3.LUT P0, PT, PT, PT, UP0, 0x80, 0x0 ;  /* 0x000000000000781c */ /* 0x001fda0003f0f008 */
[----:B------:R-:W-:Y:S05]  /*08d0*/  @!P0 BRA `(.L_x_6) ;  /* 0xfffffffc00f08947 */ /* 0x000fea000383ffff */
[----:B------:R-:W0:Y:S01]  /*08e0*/  S2R R2, SR_TID.X ;  /* 0x0000000000027919 */ /* 0x000e220000002100 */
[----:B------:R-:W1:Y:S08]  /*08f0*/  S2UR UR36, SR_CTAID.X ;  /* 0x00000000002479c3 */ /* 0x000e700000002500 */
[----:B------:R-:W-:Y:S06]  /*0900*/  BAR.ARV 0x8, 0x200 ;  /* 0x0208000000007b1d */ /* 0x000fec0000002000 */
[----:B0-----:R-:W-:-:S04]  /*0910*/  LOP3.LUT R0, R2, 0xffffff80, RZ, 0xc0, !PT ;  /* 0xffffff8002007812 */ /* 0x001fc800078ec0ff */
[----:B------:R-:W-:Y:S02]  /*0920*/  ISETP.NE.AND P0, PT, R0, 0x80, PT ;  /* 0x000000800000780c */ /* 0x000fe40003f05270 */
[----:B------:R-:W1:Y:S11]  /*0930*/  LDC R0, c[0x0][0xc34] ;  /* 0x00030d00ff007b82 */ /* 0x000e760000000800 */
[----:B------:R-:W-:Y:S06]  /*0940*/  @!P0 BAR.ARV 0x9, 0x100 ;  /* 0x0244000000008b1d */ /* 0x000fec0000002000 */
[----:B-1----:R-:W-:-:S13]  /*0950*/  ISETP.LE.AND P0, PT, R0, UR36, PT ;  /* 0x0000002400007c0c */ /* 0x002fda000bf03270 */
[----:B------:R-:W-:Y:S05]  /*0960*/  @P0 EXIT ;  /* 0x000000000000094d */ /* 0x000fea0003800000 */
[----:B------:R-:W-:Y:S01]  /*0970*/  VIADD R137, R2, 0xffffff80 ;  /* 0xffffff8002897836 */ /* 0x000fe20000000000 */
[----:B------:R-:W0:Y:S01]  /*0980*/  S2UR UR41, SR_CgaCtaId ;  /* 0x00000000002979c3 */ /* 0x000e220000008800 */
[----:B------:R-:W-:Y:S01]  /*0990*/  UMOV UR40, 0x400 ;  /* 0x0000040000287882 */ /* 0x000fe20000000000 */
[----:B------:R-:W-:Y:S01]  /*09a0*/  IMAD.MOV.U32 R11, RZ, RZ, -0x2 ;  /* 0xfffffffeff0b7424 */ /* 0x000fe200078e00ff */
[----:B------:R-:W-:Y:S01]  /*09b0*/  MOV R16, 0x40 ;  /* 0x0000004000107802 */ /* 0x000fe20000000f00 */
[----:B------:R-:W-:Y:S01]  /*09c0*/  ULOP3.LUT UR47, UR42, 0x1, URZ, 0xfc, !UPT ;  /* 0x000000012a2f7892 */ /* 0x000fe2000f8efc3f */
[----:B------:R-:W-:Y:S01]  /*09d0*/  SHF.R.S32.HI R0, RZ, 0x1f, R137 ;  /* 0x0000001fff007819 */ /* 0x000fe20000011489 */
[----:B------:R-:W-:Y:S01]  /*09e0*/  UMOV UR46, URZ ;  /* 0x0000003f002e7c82 */ /* 0x000fe20008000000 */
[----:B------:R-:W-:Y:S01]  /*09f0*/  UMOV UR45, URZ ;  /* 0x0000003f002d7c82 */ /* 0x000fe20008000000 */
[----:B------:R-:W-:Y:S01]  /*0a00*/  UMOV UR44, URZ ;  /* 0x0000003f002c7c82 */ /* 0x000fe20008000000 */
[----:B------:R-:W-:-:S02]  /*0a10*/  LEA.HI R2, R0, R137, RZ, 0x4 ;  /* 0x0000008900027211 */ /* 0x000fc400078f20ff */
[CC--:B------:R-:W-:Y:S02]  /*0a20*/  LEA.HI R140, R0.reuse, R137.reuse, RZ, 0x7 ;  /* 0x00000089008c7211 */ /* 0x0c0fe400078f38ff */
[CC--:B------:R-:W-:Y:S02]  /*0a30*/  LEA.HI R4, R0.reuse, R137.reuse, RZ, 0x5 ;  /* 0x0000008900047211 */ /* 0x0c0fe400078f28ff */
[----:B------:R-:W-:Y:S02]  /*0a40*/  LEA.HI R138, R0, R137, RZ, 0x2 ;  /* 0x00000089008a7211 */ /* 0x000fe400078f10ff */
[----:B------:R-:W-:Y:S02]  /*0a50*/  LOP3.LUT R0, R2, 0xfffffff0, RZ, 0xc0, !PT ;  /* 0xfffffff002007812 */ /* 0x000fe400078ec0ff */
[----:B------:R-:W-:Y:S02]  /*0a60*/  SHF.R.S32.HI R5, RZ, 0x4, R2 ;  /* 0x00000004ff057819 */ /* 0x000fe40000011402 */
[----:B------:R-:W-:Y:S01]  /*0a70*/  LOP3.LUT R6, R140, 0xffffff80, RZ, 0xc0, !PT ;  /* 0xffffff808c067812 */ /* 0x000fe200078ec0ff */
[C---:B------:R-:W-:Y:S01]  /*0a80*/  IMAD.IADD R0, R137.reuse, 0x1, -R0 ;  /* 0x0000000189007824 */ /* 0x040fe200078e0a00 */
[----:B------:R-:W-:Y:S01]  /*0a90*/  LEA.HI R2, R2, R5, RZ, 0x1 ;  /* 0x0000000502027211 */ /* 0x000fe200078f08ff */
[----:B0-----:R-:W-:Y:S01]  /*0aa0*/  ULEA UR40, UR41, UR40, 0x18 ;  /* 0x0000002829287291 */ /* 0x001fe2000f8ec03f */
[----:B------:R-:W-:Y:S01]  /*0ab0*/  SHF.R.S32.HI R140, RZ, 0x7, R140 ;  /* 0x00000007ff8c7819 */ /* 0x000fe2000001148c */
[----:B------:R-:W-:Y:S01]  /*0ac0*/  IMAD.IADD R139, R137, 0x1, -R6 ;  /* 0x00000001898b7824 */ /* 0x000fe200078e0a06 */
[----:B------:R-:W-:-:S02]  /*0ad0*/  SHF.R.S32.HI R3, RZ, 0x1f, R0 ;  /* 0x0000001fff037819 */ /* 0x000fc40000011400 */
[----:B------:R-:W-:Y:S02]  /*0ae0*/  LOP3.LUT R2, R2, 0x1ffffffe, RZ, 0xc0, !PT ;  /* 0x1ffffffe02027812 */ /* 0x000fe400078ec0ff */
[----:B------:R-:W-:Y:S02]  /*0af0*/  LEA.HI R3, R3, R0, RZ, 0x3 ;  /* 0x0000000003037211 */ /* 0x000fe400078f18ff */
[----:B------:R-:W-:Y:S01]  /*0b00*/  SHF.R.S32.HI R8, RZ, 0x1f, R139 ;  /* 0x0000001fff087819 */ /* 0x000fe2000001148b */
[----:B------:R-:W-:Y:S01]  /*0b10*/  IMAD.IADD R2, R5, 0x1, -R2 ;  /* 0x0000000105027824 */ /* 0x000fe200078e0a02 */
[----:B------:R-:W-:Y:S01]  /*0b20*/  SHF.R.S32.HI R5, RZ, 0x5, R4 ;  /* 0x00000005ff057819 */ /* 0x000fe20000011404 */
[C---:B------:R-:W-:Y:S01]  /*0b30*/  IMAD.SHL.U32 R4, R3.reuse, 0x40, RZ ;  /* 0x0000004003047824 */ /* 0x040fe200078e00ff */
[----:B------:R-:W-:Y:S01]  /*0b40*/  LOP3.LUT R3, R3, 0xfffffff8, RZ, 0xc0, !PT ;  /* 0xfffffff803037812 */ /* 0x000fe200078ec0ff */
[----:B------:R-:W-:Y:S01]  /*0b50*/  IMAD.SHL.U32 R2, R2, 0x8, RZ ;  /* 0x0000000802027824 */ /* 0x000fe200078e00ff */
[----:B------:R-:W-:Y:S01]  /*0b60*/  LOP3.LUT R6, R138, 0xfffffffc, RZ, 0xc0, !PT ;  /* 0xfffffffc8a067812 */ /* 0x000fe200078ec0ff */
[----:B------:R-:W-:Y:S01]  /*0b70*/  IMAD R143, R5, 0x10, R0 ;  /* 0x00000010058f7824 */ /* 0x000fe200078e0200 */
[----:B------:R-:W-:Y:S01]  /*0b80*/  LEA.HI R7, R8, R139, RZ, 0x2 ;  /* 0x0000008b08077211 */ /* 0x000fe200078f10ff */
[----:B------:R-:W-:Y:S01]  /*0b90*/  IMAD.IADD R3, R0, 0x1, -R3 ;  /* 0x0000000100037824 */ /* 0x000fe200078e0a03 */
[----:B------:R-:W-:-:S02]  /*0ba0*/  LOP3.LUT R4, R4, 0x7ffffe00, RZ, 0xc0, !PT ;  /* 0x7ffffe0004047812 */ /* 0x000fc400078ec0ff */
[----:B------:R-:W-:Y:S02]  /*0bb0*/  LEA R143, R143, R2, 0x5 ;  /* 0x000000028f8f7211 */ /* 0x000fe400078e28ff */
[C---:B------:R-:W-:Y:S01]  /*0bc0*/  R2P PR, R3.reuse, 0x6 ;  /* 0x0000000603007804 */ /* 0x040fe20000000000 */
[----:B------:R-:W-:Y:S01]  /*0bd0*/  IMAD.SHL.U32 R3, R3, 0x40, RZ ;  /* 0x0000004003037824 */ /* 0x000fe200078e00ff */
[----:B------:R-:W-:Y:S02]  /*0be0*/  IADD3 R137, R137, -R6, RZ ;  /* 0x8000000689897210 */ /* 0x000fe40007ffe0ff */
[--C-:B------:R-:W-:Y:S02]  /*0bf0*/  SHF.R.S32.HI R9, RZ, 0x2, R7.reuse ;  /* 0x00000002ff097819 */ /* 0x100fe40000011407 */
[----:B------:R-:W-:Y:S01]  /*0c00*/  LOP3.LUT R3, R3, 0x1c0, RZ, 0xc0, !PT ;  /* 0x000001c003037812 */ /* 0x000fe200078ec0ff */
[----:B------:R-:W-:Y:S01]  /*0c10*/  IMAD.SHL.U32 R22, R137, 0x8, RZ ;  /* 0x0000000889167824 */ /* 0x000fe200078e00ff */
[----:B------:R-:W-:-:S02]  /*0c20*/  SHF.R.S32.HI R6, RZ, 0x1f, R7 ;  /* 0x0000001fff067819 */ /* 0x000fc40000011407 */
[----:B------:R-:W-:Y:S01]  /*0c30*/  LOP3.LUT R2, R3, 0x8, R2, 0xf8, !PT ;  /* 0x0000000803027812 */ /* 0x000fe200078ef802 */
[C---:B------:R-:W-:Y:S01]  /*0c40*/  VIADD R136, R22.reuse, 0x20 ;  /* 0x0000002016887836 */ /* 0x040fe20000000000 */
[----:B------:R-:W-:Y:S01]  /*0c50*/  SHF.R.U32.HI R3, RZ, 0x3, R3 ;  /* 0x00000003ff037819 */ /* 0x000fe20000011603 */
[----:B------:R-:W-:Y:S01]  /*0c60*/  VIADD R23, R22, 0x40 ;  /* 0x0000004016177836 */ /* 0x000fe20000000000 */
[----:B------:R-:W-:Y:S02]  /*0c70*/  LEA R4, R5, R4, 0xa ;  /* 0x0000000405047211 */ /* 0x000fe400078e50ff */
[----:B------:R-:W-:Y:S02]  /*0c80*/  LOP3.LUT R3, R2, R3, RZ, 0x3c, !PT ;  /* 0x0000000302037212 */ /* 0x000fe400078e3cff */
[----:B------:R-:W-:Y:S02]  /*0c90*/  LOP3.LUT R0, R7, 0x7ffffffc, RZ, 0xc0, !PT ;  /* 0x7ffffffc07007812 */ /* 0x000fe400078ec0ff */
[----:B------:R-:W-:Y:S01]  /*0ca0*/  LEA.HI R10, R6, R9, RZ, 0x3 ;  /* 0x00000009060a7211 */ /* 0x000fe200078f18ff */
[----:B------:R-:W-:Y:S01]  /*0cb0*/  IMAD.IADD R2, R4, 0x1, R3 ;  /* 0x0000000104027824 */ /* 0x000fe200078e0203 */
[----:B------:R-:W-:Y:S01]  /*0cc0*/  LEA.HI R8, R8, R139, RZ, 0x5 ;  /* 0x0000008b08087211 */ /* 0x000fe200078f28ff */
[----:B------:R-:W-:Y:S01]  /*0cd0*/  IMAD.HI R6, R140, 0x55555556, RZ ;  /* 0x555555568c067827 */ /* 0x000fe200078e02ff */
[----:B------:R-:W-:-:S02]  /*0ce0*/  LOP3.LUT R10, R10, 0xfffffff8, RZ, 0xc0, !PT ;  /* 0xfffffff80a0a7812 */ /* 0x000fc400078ec0ff */
[----:B------:R-:W-:Y:S01]  /*0cf0*/  LEA R2, R2, UR40, 0x1 ;  /* 0x0000002802027c11 */ /* 0x000fe2000f8e08ff */
[----:B------:R-:W-:Y:S01]  /*0d00*/  IMAD.IADD R0, R139, 0x1, -R0 ;  /* 0x000000018b007824 */ /* 0x000fe200078e0a00 */
[----:B------:R-:W-:Y:S01]  /*0d10*/  LEA.HI R5, R6, R6, RZ, 0x1 ;  /* 0x0000000606057211 */ /* 0x000fe200078f08ff */
[----:B------:R-:W-:Y:S01]  /*0d20*/  IMAD.IADD R9, R9, 0x1, -R10 ;  /* 0x0000000109097824 */ /* 0x000fe200078e0a0a */
[----:B------:R-:W-:Y:S01]  /*0d30*/  SHF.R.S32.HI R8, RZ, 0x5, R8 ;  /* 0x00000005ff087819 */ /* 0x000fe20000011408 */
[----:B------:R-:W-:Y:S01]  /*0d40*/  IMAD R144, R0, R11, 0x80 ;  /* 0x0000008000907424 */ /* 0x000fe200078e020b */
[----:B------:R-:W-:Y:S01]  /*0d50*/  LEA.HI R0, R137, R137, RZ, 0x1 ;  /* 0x0000008989007211 */ /* 0x000fe200078f08ff */
[C---:B------:R-:W-:Y:S01]  /*0d60*/  VIADD R17, R2.reuse, 0x21800 ;  /* 0x0002180002117836 */ /* 0x040fe20000000000 */
[----:B------:R-:W-:Y:S01]  /*0d70*/  IADD3 R18, R2, 0x21820, RZ ;  /* 0x0002182002127810 */ /* 0x000fe20007ffe0ff */
[----:B------:R-:W-:Y:S01]  /*0d80*/  IMAD R5, R5, -0x3, R140 ;  /* 0xfffffffd05057824 */ /* 0x000fe200078e028c */
[----:B------:R-:W-:Y:S01]  /*0d90*/  LOP3.LUT R0, R0, 0x1ffffffe, RZ, 0xc0, !PT ;  /* 0x1ffffffe00007812 */ /* 0x000fe200078ec0ff */
[----:B------:R-:W-:Y:S01]  /*0da0*/  IMAD R8, R8, 0x10, R9 ;  /* 0x0000001008087824 */ /* 0x000fe200078e0209 */
[----:B------:R-:W-:Y:S01]  /*0db0*/  SEL R16, R16, 0xffffffc0, !P2 ;  /* 0xffffffc010107807 */ /* 0x000fe20005000000 */
[----:B------:R-:W-:Y:S01]  /*0dc0*/  @P1 VIADD R18, R17, 0xffffffe0 ;  /* 0xffffffe011121836 */ /* 0x000fe20000000000 */
[----:B------:R-:W-:Y:S01]  /*0dd0*/  SHF.R.S32.HI R138, RZ, 0x2, R138 ;  /* 0x00000002ff8a7819 */ /* 0x000fe2000001148a */
[----:B------:R-:W-:Y:S01]  /*0de0*/  IMAD R141, R5, 0x40, R8 ;  /* 0x00000040058d7824 */ /* 0x000fe200078e0208 */
[----:B------:R-:W-:Y:S01]  /*0df0*/  SHF.R.S32.HI R146, RZ, 0x1f, R136 ;  /* 0x0000001fff927819 */ /* 0x000fe20000011488 */
[----:B------:R-:W-:Y:S01]  /*0e00*/  IMAD.IADD R0, R137, 0x1, -R0 ;  /* 0x0000000189007824 */ /* 0x000fe200078e0a00 */
[----:B------:R-:W-:Y:S01]  /*0e10*/  SHF.R.S32.HI R145, RZ, 0x1f, R23 ;  /* 0x0000001fff917819 */ /* 0x000fe20000011417 */
[----:B------:R-:W-:Y:S01]  /*0e20*/  IMAD.IADD R17, R17, 0x1, R16 ;  /* 0x0000000111117824 */ /* 0x000fe200078e0210 */
[----:B------:R-:W-:Y:S01]  /*0e30*/  IADD3 R16, R16, R18, RZ ;  /* 0x0000001210107210 */ /* 0x000fe20007ffe0ff */
[----:B------:R-:W-:-:S02]  /*0e40*/  IMAD R142, R0, 0x8, R141 ;  /* 0x00000008008e7824 */ /* 0x000fc400078e028d */
[----:B------:R-:W-:-:S07]  /*0e50*/  VIADD R19, R18, 0x6000 ;  /* 0x0000600012137836 */ /* 0x000fce0000000000 */
.L_x_35:
[----:B0-----:R-:W0:Y:S01]  /*0e60*/  SHFL.IDX PT, R0, R140, RZ, 0x1f ;  /* 0x00001fff8c007589 */ /* 0x001e2200000e0000 */
[----:B------:R-:W-:Y:S01]  /*0e70*/  ULDC UR4, c[0x0][0xc38] ;  /* 0x00030e0000047ab9 */ /* 0x000fe20000000800 */
[----:B------:R-:W-:Y:S01]  /*0e80*/  ULDC.64 UR6, c[0x0][0x418] ;  /* 0x0001060000067ab9 */ /* 0x000fe20000000a00 */
[----:B------:R-:W-:Y:S02]  /*0e90*/  UISETP.NE.AND UP2, UPT, UR4, 0x1, UPT ;  /* 0x000000010400788c */ /* 0x000fe4000bf45270 */
[----:B------:R-:W-:Y:S01]  /*0ea0*/  UISETP.NE.U32.AND UP0, UPT, UR6, URZ, UPT ;  /* 0x0000003f0600728c */ /* 0x000fe2000bf05070 */
[----:B------:R-:W-:Y:S01]  /*0eb0*/  ULDC UR4, c[0x0][0xc44] ;  /* 0x0003110000047ab9 */ /* 0x000fe20000000800 */
[----:B------:R-:W-:Y:S01]  /*0ec0*/  UMOV UR43, UR36 ;  /* 0x00000024002b7c82 */ /* 0x000fe20008000000 */
[----:B------:R-:W-:Y:S02]  /*0ed0*/  UISETP.NE.AND UP1, UPT, UR4, 0x1, UPT ;  /* 0x000000010400788c */ /* 0x000fe4000bf25270 */
[----:B------:R-:W-:Y:S01]  /*0ee0*/  UISETP.NE.AND.EX UP0, UPT, UR7, URZ, UPT, UP0 ;  /* 0x0000003f0700728c */ /* 0x000fe2000bf05300 */
[----:B------:R-:W-:-:S03]  /*0ef0*/  ULDC UR51, c[0x0][0x424] ;  /* 0x0001090000337ab9 */ /* 0x000fc60000000800 */
[----:B------:R-:W-:Y:S01]  /*0f00*/  @UP2 ULDC UR4, c[0x0][0xc3c] ;  /* 0x00030f0000042ab9 */ /* 0x000fe20000000800 */
[----:B------:R-:W-:Y:S01]  /*0f10*/  @UP2 ULDC UR6, c[0x0][0xc40] ;  /* 0x0003100000062ab9 */ /* 0x000fe20000000800 */
[----:B------:R-:W-:Y:S02]  /*0f20*/  UIMAD.WIDE.U32 UR4, UR36, UR4, URZ ;  /* 0x00000004240472a5 */ /* 0x000fe4000f8e003f */
[----:B------:R-:W-:Y:S02]  /*0f30*/  USEL UR51, UR51, 0x1, UP0 ;  /* 0x0000000133337887 */ /* 0x000fe40008000000 */
[----:B------:R-:W-:Y:S01]  /*0f40*/  @UP2 USHF.R.U32.HI UR43, URZ, UR6, UR5 ;  /* 0x000000063f2b2299 */ /* 0x000fe20008011605 */
[----:B------:R-:W-:Y:S01]  /*0f50*/  @UP1 ULDC.64 UR8, c[0x0][0xc48] ;  /* 0x0003120000081ab9 */ /* 0x000fe20000000a00 */
[----:B0-----:R-:W-:Y:S02]  /*0f60*/  R2UR UR39, R0 ;  /* 0x00000000002772ca */ /* 0x001fe400000e0000 */
[----:B------:R-:W-:-:S02]  /*0f70*/  UIMAD.WIDE.U32 UR4, UR43, UR8, URZ ;  /* 0x000000082b0472a5 */ /* 0x000fc4000f8e003f */
[----:B------:R-:W-:Y:S01]  /*0f80*/  UIADD3 UR8, UR40, 0x21800, URZ ;  /* 0x0002180028087890 */ /* 0x000fe2000fffe03f */
[----:B------:R-:W-:Y:S01]  /*0f90*/  UMOV UR38, UR43 ;  /* 0x0000002b00267c82 */ /* 0x000fe20008000000 */
[----:B------:R-:W-:-:S03]  /*0fa0*/  @UP1 USHF.R.U32.HI UR38, URZ, UR9, UR5 ;  /* 0x000000093f261299 */ /* 0x000fc60008011605 */
[----:B------:R-:W-:Y:S01]  /*0fb0*/  ULDC UR4, c[0x0][0x2f0] ;  /* 0x0000bc0000047ab9 */ /* 0x000fe20000000800 */
[----:B------:R-:W-:Y:S02]  /*0fc0*/  ULOP3.LUT UP0, URZ, UR8, 0x3ff, URZ, 0xc0, !UPT ;  /* 0x000003ff083f7892 */ /* 0x000fe4000f80c03f */
[----:B------:R-:W-:Y:S02]  /*0fd0*/  UIMAD UR51, UR51, UR4, URZ ;  /* 0x00000004333372a4 */ /* 0x000fe4000f8e023f */
[----:B------:R-:W-:Y:S02]  /*0fe0*/  UIMAD.WIDE UR6, UR39, 0x55555556, URZ ;  /* 0x55555556270678a5 */ /* 0x000fe4000f8e023f */
[----:B------:R-:W-:Y:S01]  /*0ff0*/  UIADD3 UR4, UR51, 0x7f, URZ ;  /* 0x0000007f33047890 */ /* 0x000fe2000fffe03f */
[----:B------:R-:W-:Y:S01]  /*1000*/  PLOP3.LUT P0, PT, PT, PT, UP0, 0x80, 0x0 ;  /* 0x000000000000781c */ /* 0x000fe20003f0f008 */
[----:B------:R-:W-:Y:S02]  /*1010*/  ULEA.HI UR52, UR7, UR7, URZ, 0x1 ;  /* 0x0000000707347291 */ /* 0x000fe4000f8f083f */
[----:B------:R-:W-:-:S02]  /*1020*/  USHF.R.S32.HI UR5, URZ, 0x1f, UR4 ;  /* 0x0000001f3f057899 */ /* 0x000fc40008011404 */
[----:B------:R-:W-:Y:S02]  /*1030*/  UIMAD UR52, UR52, -0x3, UR39 ;  /* 0xfffffffd343478a4 */ /* 0x000fe4000f8e0227 */
[----:B------:R-:W-:Y:S02]  /*1040*/  ULEA.HI UR5, UR5, UR4, URZ, 0x7 ;  /* 0x0000000405057291 */ /* 0x000fe4000f8f383f */
[----:B------:R-:W-:Y:S02]  /*1050*/  ULEA UR8, UR52, UR8, 0xd ;  /* 0x0000000834087291 */ /* 0x000fe4000f8e683f */
[----:B------:R-:W-:Y:S02]  /*1060*/  USHF.R.S32.HI UR50, URZ, 0x7, UR5 ;  /* 0x000000073f327899 */ /* 0x000fe40008011405 */
[----:B------:R-:W-:-:S04]  /*1070*/  USHF.R.U32.HI UR8, URZ, 0x4, UR8 ;  /* 0x000000043f087899 */ /* 0x000fc80008011608 */
[----:B------:R-:W-:Y:S01]  /*1080*/  ULOP3.LUT UR37, UR8, 0x3fff, URZ, 0xc0, !UPT ;  /* 0x00003fff08257892 */ /* 0x000fe2000f8ec03f */
[----:B-1-345:R-:W-:Y:S11]  /*1090*/  @!P0 BRA `(.L_x_7) ;  /* 0x0000000000408947 */ /* 0x03aff60003800000 */
[----:B------:R-:W-:Y:S01]  /*10a0*/  MOV R0, 0x0 ;  /* 0x0000000000007802 */ /* 0x000fe20000000f00 */
[----:B------:R-:W-:Y:S01]  /*10b0*/  ULDC.64 UR4, c[0x4][0x88] ;  /* 0x0100220000047ab9 */ /* 0x000fe20000000a00 */
[----:B------:R-:W-:Y:S01]  /*10c0*/  ULDC.64 UR6, c[0x4][0x28] ;  /* 0x01000a0000067ab9 */ /* 0x000fe20000000a00 */
[----:B------:R-:W-:Y:S01]  /*10d0*/  IMAD.U32 R4, RZ, RZ, UR4 ;  /* 0x00000004ff047e24 */ /* 0x000fe2000f8e00ff */
[----:B------:R0:W1:Y:S01]  /*10e0*/  LDC.64 R14, c[0x4][R0] ;  /* 0x01000000000e7b82 */ /* 0x0000620000000a00 */
[----:B------:R-:W-:Y:S01]  /*10f0*/  IMAD.U32 R5, RZ, RZ, UR5 ;  /* 0x00000005ff057e24 */ /* 0x000fe2000f8e00ff */
[----:B------:R-:W-:Y:S01]  /*1100*/  ULDC.64 UR4, c[0x4][0x90] ;  /* 0x0100240000047ab9 */ /* 0x000fe20000000a00 */
[----:B------:R-:W-:Y:S01]  /*1110*/  IMAD.U32 R10, RZ, RZ, UR6 ;  /* 0x00000006ff0a7e24 */ /* 0x000fe2000f8e00ff */
[----:B------:R-:W-:Y:S01]  /*1120*/  MOV R7, UR5 ;  /* 0x0000000500077c02 */ /* 0x000fe20008000f00 */
[----:B------:R-:W-:Y:S01]  /*1130*/  IMAD.U32 R6, RZ, RZ, UR4 ;  /* 0x00000004ff067e24 */ /* 0x000fe2000f8e00ff */
[----:B------:R-:W-:Y:S01]  /*1140*/  MOV R13, RZ ;  /* 0x000000ff000d7202 */ /* 0x000fe20000000f00 */
[----:B------:R-:W-:-:S02]  /*1150*/  IMAD.U32 R11, RZ, RZ, UR7 ;  /* 0x00000007ff0b7e24 */ /* 0x000fc4000f8e00ff */
[----:B------:R-:W-:Y:S02]  /*1160*/  IMAD.MOV.U32 R8, RZ, RZ, 0x70 ;  /* 0x00000070ff087424 */ /* 0x000fe400078e00ff */
[----:B0-----:R-:W-:-:S07]  /*1170*/  IMAD.MOV.U32 R12, RZ, RZ, 0x1 ;  /* 0x00000001ff0c7424 */ /* 0x001fce00078e00ff */
[----:B------:R-:W-:-:S07]  /*1180*/  LEPC R20, `(.L_x_7) ;  /* 0x000000001014794e */ /* 0x000fce0000000000 */
[----:B-1----:R-:W-:Y:S05]  /*1190*/  CALL.ABS.NOINC R14 ;  /* 0x000000000e007343 */ /* 0x002fea0003c00000 */
.L_x_7:
[----:B------:R-:W-:Y:S01]  /*11a0*/  ULOP3.LUT UR4, UR46, 0x1, URZ, 0xc0, !UPT ;  /* 0x000000012e047892 */ /* 0x000fe2000f8ec03f */
[----:B------:R-:W-:-:S05]  /*11b0*/  IMAD.U32 R3, RZ, RZ, UR47 ;  /* 0x0000002fff037e24 */ /* 0x000fca000f8e00ff */
[----:B------:R-:W-:Y:S01]  /*11c0*/  IMAD.U32 R0, RZ, RZ, UR4 ;  /* 0x00000004ff007e24 */ /* 0x000fe2000f8e00ff */
[----:B------:R-:W-:-:S04]  /*11d0*/  ISETP.NE.AND P0, PT, R3, 0x3, PT ;  /* 0x000000030300780c */ /* 0x000fc80003f05270 */
[----:B------:R-:W-:-:S04]  /*11e0*/  SHF.L.U32 R0, R0, 0x1f, RZ ;  /* 0x0000001f00007819 */ /* 0x000fc800000006ff */
[----:B------:R-:W0:Y:S02]  /*11f0*/  SYNCS.PHASECHK.TRANS64.TRYWAIT P1, [UR40+0x2d800], R0 ;  /* 0x02d80000ff0075a7 */ /* 0x000e240008020168 */
[----:B0-----:R-:W-:Y:S05]  /*1200*/  @!P1 BRA `(.L_x_8) ;  /* 0x000000a400709947 */ /* 0x001fea0003800000 */
.L_x_85:
[----:B------:R-:W-:Y:S05]  /*1210*/  @!P0 BRA `(.L_x_9) ;  /* 0x0000000000048947 */ /* 0x000fea0003800000 */
[----:B------:R-:W-:Y:S01]  /*1220*/  BPT.TRAP 0x1 ;  /* 0x000000040000795c */ /* 0x000fe20000300000 */
.L_x_9:
[----:B0-----:R-:W-:Y:S02]  /*1230*/  IMAD.U32 R0, RZ, RZ, UR44 ;  /* 0x0000002cff007e24 */ /* 0x001fe4000f8e00ff */
[----:B------:R-:W-:-:S03]  /*1240*/  IMAD.U32 R3, RZ, RZ, UR45 ;  /* 0x0000002dff037e24 */ /* 0x000fc6000f8e00ff */
[----:B------:R-:W-:Y:S02]  /*1250*/  LEA R0, R0, UR40, 0x3 ;  /* 0x0000002800007c11 */ /* 0x000fe4000f8e18ff */
[----:B------:R-:W-:-:S04]  /*1260*/  SHF.L.U32 R3, R3, 0x1f, RZ ;  /* 0x0000001f03037819 */ /* 0x000fc800000006ff */
[----:B------:R0:W1:Y:S01]  /*1270*/  SYNCS.PHASECHK.TRANS64.TRYWAIT P1, [R0+URZ+0x2d830], R3 ;  /* 0x02d83003000075a7 */ /* 0x000062000802017f */
[----:B------:R-:W-:Y:S05]  /*1280*/  @!P0 BRA `(.L_x_10) ;  /* 0x0000000000048947 */ /* 0x000fea0003800000 */
[----:B------:R-:W-:Y:S01]  /*1290*/  BPT.TRAP 0x1 ;  /* 0x000000040000795c */ /* 0x000fe20000300000 */
.L_x_10:
[----:B------:R-:W-:Y:S01]  /*12a0*/  MOV R135, RZ ;  /* 0x000000ff00877202 */ /* 0x000fe20000000f00 */
[----:B-1----:R-:W-:Y:S06]  /*12b0*/  @P1 BRA `(.L_x_11) ;  /* 0x0000000000081947 */ /* 0x002fec0003800000 */
[----:B------:R-:W1:Y:S02]  /*12c0*/  SYNCS.PHASECHK.TRANS64.TRYWAIT P1, [R0+URZ+0x2d830], R3 ;  /* 0x02d83003000075a7 */ /* 0x000e64000802017f */
[----:B-1----:R-:W-:Y:S05]  /*12d0*/  @!P1 BRA `(.L_x_12) ;  /* 0x000000a400549947 */ /* 0x002fea0003800000 */
.L_x_11:
[----:B------:R-:W-:Y:S05]  /*12e0*/  WARPSYNC.ALL ;  /* 0x0000000000007948 */ /* 0x000fea0003800000 */
[----:B------:R-:W-:Y:S01]  /*12f0*/  UIADD3 UR4, UR40, 0x15400, URZ ;  /* 0x0001540028047890 */ /* 0x000fe2000fffe03f */
[----:B------:R-:W-:Y:S01]  /*1300*/  WARPGROUP.ARRIVE ;  /* 0x00000000000079c5 */ /* 0x000fe20000000000 */
[----:B------:R-:W-:Y:S02]  /*1310*/  ULEA UR52, UR52, UR40, 0xc ;  /* 0x0000002834347291 */ /* 0x000fe4000f8e603f */
[----:B------:R-:W-:Y:S02]  /*1320*/  USHF.R.U32.HI UR4, URZ, 0x4, UR4 ;  /* 0x000000043f047899 */ /* 0x000fe40008011604 */
[----:B------:R-:W-:-:S02]  /*1330*/  UIADD3 UR52, UR52, 0xc400, URZ ;  /* 0x0000c40034347890 */ /* 0x000fc4000fffe03f */
[----:B------:R-:W-:Y:S02]  /*1340*/  ULOP3.LUT UR4, UR4, 0x3fff, URZ, 0xc0, !UPT ;  /* 0x00003fff04047892 */ /* 0x000fe4000f8ec03f */
[----:B------:R-:W-:Y:S02]  /*1350*/  USHF.R.U32.HI UR52, URZ, 0x4, UR52 ;  /* 0x000000043f347899 */ /* 0x000fe40008011634 */
[----:B------:R-:W-:Y:S02]  /*1360*/  ULOP3.LUT UR32, UR4, 0x10000, URZ, 0xfc, !UPT ;  /* 0x0001000004207892 */ /* 0x000fe4000f8efc3f */
[----:B------:R-:W-:Y:S02]  /*1370*/  ULOP3.LUT UR52, UR52, 0x3fff, URZ, 0xc0, !UPT ;  /* 0x00003fff34347892 */ /* 0x000fe4000f8ec03f */
[----:B------:R-:W-:Y:S02]  /*1380*/  UIMAD UR6, UR44, 0x600, UR32 ;  /* 0x000006002c0678a4 */ /* 0x000fe4000f8e0220 */
[----:B------:R-:W-:Y:S01]  /*1390*/  ULOP3.LUT UR4, UR52, 0x10000, URZ, 0xfc, !UPT ;  /* 0x0001000034047892 */ /* 0x000fe2000f8efc3f */
[----:B------:R-:W-:Y:S01]  /*13a0*/  UMOV UR7, 0x80000020 ;  /* 0x8000002000077882 */ /* 0x000fe20000000000 */
[----:B------:R-:W-:-:S02]  /*13b0*/  UMOV UR5, 0x80000020 ;  /* 0x8000002000057882 */ /* 0x000fc40000000000 */
[----:B------:R-:W-:Y:S02]  /*13c0*/  UIADD3 UR8, UR4, 0x2, URZ ;  /* 0x0000000204087890 */ /* 0x000fe4000fffe03f */
[----:B------:R-:W-:Y:S01]  /*13d0*/  UIADD3 UR10, UR6, 0x2, URZ ;  /* 0x00000002060a7890 */ /* 0x000fe2000fffe03f */
[----:B------:R-:W-:Y:S02]  /*13e0*/  UMOV UR9, 0x80000020 ;  /* 0x8000002000097882 */ /* 0x000fe40000000000 */
[----:B------:R-:W-:Y:S01]  /*13f0*/  HGMMA.64x128x16.F32 R24, gdesc[UR4], RZ, !UPT, gsb0 ;  /* 0x01e00000041879f0 */ /* 0x000fe2000c0008ff */
[----:B------:R-:W-:Y:S01]  /*1400*/  UMOV UR11, 0x80000020 ;  /* 0x80000020000b7882 */ /* 0x000fe20000000000 */
[----:B------:R-:W-:Y:S02]  /*1410*/  UIADD3 UR12, UR4, 0x300, URZ ;  /* 0x00000300040c7890 */ /* 0x000fe4000fffe03f */
[----:B------:R-:W-:Y:S01]  /*1420*/  UIADD3 UR14, UR6, 0x200, URZ ;  /* 0x00000200060e7890 */ /* 0x000fe2000fffe03f */
[----:B------:R-:W-:Y:S01]  /*1430*/  UMOV UR13, 0x80000020 ;  /* 0x80000020000d7882 */ /* 0x000fe20000000000 */
[----:B------:R-:W-:Y:S01]  /*1440*/  UMOV UR15, 0x80000020 ;  /* 0x80000020000f7882 */ /* 0x000fe20000000000 */
[----:B------:R-:W-:-:S02]  /*1450*/  UIADD3 UR16, UR4, 0x302, URZ ;  /* 0x0000030204107890 */ /* 0x000fc4000fffe03f */
[----:B------:R-:W-:Y:S01]  /*1460*/  UIADD3 UR18, UR6, 0x202, URZ ;  /* 0x0000020206127890 */ /* 0x000fe2000fffe03f */
[----:B------:R-:W-:Y:S01]  /*1470*/  UMOV UR17, 0x80000020 ;  /* 0x8000002000117882 */ /* 0x000fe20000000000 */
[----:B------:R-:W-:Y:S01]  /*1480*/  UMOV UR19, 0x80000020 ;  /* 0x8000002000137882 */ /* 0x000fe20000000000 */
[----:B------:R-:W-:Y:S02]  /*1490*/  UIADD3 UR20, UR4, 0x600, URZ ;  /* 0x0000060004147890 */ /* 0x000fe4000fffe03f */
[----:B------:R-:W-:Y:S01]  /*14a0*/  UIADD3 UR22, UR6, 0x400, URZ ;  /* 0x0000040006167890 */ /* 0x000fe2000fffe03f */
[----:B------:R-:W-:Y:S01]  /*14b0*/  UMOV UR21, 0x80000020 ;  /* 0x8000002000157882 */ /* 0x000fe20000000000 */
[----:B------:R-:W-:Y:S01]  /*14c0*/  UMOV UR23, 0x80000020 ;  /* 0x8000002000177882 */ /* 0x000fe20000000000 */
[----:B------:R-:W-:Y:S02]  /*14d0*/  UIADD3 UR24, UR4, 0x602, URZ ;  /* 0x0000060204187890 */ /* 0x000fe4000fffe03f */
[----:B------:R-:W-:Y:S01]  /*14e0*/  UIADD3 UR26, UR6, 0x402, URZ ;  /* 0x00000402061a7890 */ /* 0x000fe2000fffe03f */
[----:B------:R-:W-:Y:S01]  /*14f0*/  UMOV UR25, 0x80000020 ;  /* 0x8000002000197882 */ /* 0x000fe20000000000 */
[----:B------:R-:W-:Y:S01]  /*1500*/  UMOV UR27, 0x80000020 ;  /* 0x80000020001b7882 */ /* 0x000fe20000000000 */
[----:B------:R-:W-:-:S02]  /*1510*/  WARPGROUP.DEPBAR.LE gsb0, 0x0 ;  /* 0x00008000000079c5 */ /* 0x000fc40000010000 */
[----:B------:R-:W-:-:S06]  /*1520*/  WARPGROUP.ARRIVE ;  /* 0x00000000000079c5 */ /* 0x000fcc0000000000 */
[----:B------:R-:W-:Y:S03]  /*1530*/  HGMMA.64x128x16.F32 R24, gdesc[UR8], R24, gsb0 ;  /* 0x01e00000081879f0 */ /* 0x000fe60008000818 */
[----:B------:R-:W-:Y:S02]  /*1540*/  WARPGROUP.DEPBAR.LE gsb0, 0x0 ;  /* 0x00008000000079c5 */ /* 0x000fe40000010000 */
[----:B------:R-:W-:-:S07]  /*1550*/  WARPGROUP.ARRIVE ;  /* 0x00000000000079c5 */ /* 0x000fce0000000000 */
        /* <DEDUP_REMOVED lines=11> */
[----:B------:R-:W-:Y:S05]  /*1610*/  @!P0 BRA `(.L_x_13) ;  /* 0x0000000000048947 */ /* 0x000fea0003800000 */
[----:B------:R-:W-:Y:S01]  /*1620*/  BPT.TRAP 0x1 ;  /* 0x000000040000795c */ /* 0x000fe20000300000 */
.L_x_13:
[----:B------:R-:W-:Y:S01]  /*1630*/  ULDC UR6, c[0x0][0x9d8] ;  /* 0x0002760000067ab9 */ /* 0x000fe20000000800 */
[----:B------:R-:W-:Y:S01]  /*1640*/  ULDC UR33, c[0x0][0x988] ;  /* 0x0002620000217ab9 */ /* 0x000fe20000000800 */
[----:B------:R-:W-:Y:S01]  /*1650*/  FMUL.FTZ R5, R24, UR6 ;  /* 0x0000000618057c20 */ /* 0x000fe20008410000 */
[----:B------:R-:W-:Y:S01]  /*1660*/  FMUL.FTZ R6, R25, UR6 ;  /* 0x0000000619067c20 */ /* 0x000fe20008410000 */
[----:B------:R-:W-:Y:S01]  /*1670*/  FMUL.FTZ R11, R28, UR6 ;  /* 0x000000061c0b7c20 */ /* 0x000fe20008410000 */
[----:B------:R-:W-:Y:S01]  /*1680*/  FMUL.FTZ R4, R27, UR6 ;  /* 0x000000061b047c20 */ /* 0x000fe20008410000 */
[----:B------:R-:W-:Y:S01]  /*1690*/  FMUL.FTZ R27, R47, UR6 ;  /* 0x000000062f1b7c20 */ /* 0x000fe20008410000 */
[----:B------:R-:W-:Y:S01]  /*16a0*/  FMUL.FTZ R47, R66, UR6 ;  /* 0x00000006422f7c20 */ /* 0x000fe20008410000 */
[----:B------:R-:W2:Y:S01]  /*16b0*/  MUFU.TANH R5, R5 ;  /* 0x0000000500057308 */ /* 0x000ea20000002400 */
[----:B------:R-:W-:Y:S01]  /*16c0*/  FMUL.FTZ R12, R29, UR6 ;  /* 0x000000061d0c7c20 */ /* 0x000fe20008410000 */
[----:B------:R-:W-:Y:S01]  /*16d0*/  FMUL.FTZ R25, R36, UR6 ;  /* 0x0000000624197c20 */ /* 0x000fe20008410000 */
[----:B------:R-:W-:Y:S01]  /*16e0*/  FMUL.FTZ R66, R69, UR6 ;  /* 0x0000000645427c20 */ /* 0x000fe20008410000 */
[----:B------:R-:W-:Y:S01]  /*16f0*/  FMUL.FTZ R36, R54, UR6 ;  /* 0x0000000636247c20 */ /* 0x000fe20008410000 */
[----:B------:R-:W-:Y:S01]  /*1700*/  FMUL.FTZ R69, R73, UR6 ;  /* 0x0000000649457c20 */ /* 0x000fe20008410000 */
[----:B------:R-:W-:-:S02]  /*1710*/  VIADD R73, R144, UR51 ;  /* 0x0000003390497c36 */ /* 0x000fc40008000000 */
[----:B------:R-:W-:Y:S01]  /*1720*/  FMUL.FTZ R15, R32, UR6 ;  /* 0x00000006200f7c20 */ /* 0x000fe20008410000 */
[----:B------:R-:W3:Y:S01]  /*1730*/  MUFU.TANH R6, R6 ;  /* 0x0000000600067308 */ /* 0x000ee20000002400 */
[----:B------:R-:W-:Y:S02]  /*1740*/  IMAD.U32 R54, RZ, RZ, UR50 ;  /* 0x00000032ff367e24 */ /* 0x000fe4000f8e00ff */
[----:B01----:R-:W-:Y:S01]  /*1750*/  FMUL.FTZ R3, R26, UR6 ;  /* 0x000000061a037c20 */ /* 0x003fe20008410000 */
[----:B------:R-:W-:Y:S01]  /*1760*/  FMUL.FTZ R20, R33, UR6 ;  /* 0x0000000621147c20 */ /* 0x000fe20008410000 */
[----:B------:R-:W-:Y:S01]  /*1770*/  FMUL.FTZ R33, R45, UR6 ;  /* 0x000000062d217c20 */ /* 0x000fe20008410000 */
[----:B------:R-:W-:Y:S02]  /*1780*/  IMAD R73, R54, -0x80, R73 ;  /* 0xffffff8036497824 */ /* 0x000fe400078e0249 */
[----:B------:R-:W-:Y:S01]  /*1790*/  FMUL.FTZ R45, R57, UR6 ;  /* 0x00000006392d7c20 */ /* 0x000fe20008410000 */
[----:B------:R-:W-:Y:S01]  /*17a0*/  FMUL.FTZ R7, R30, UR6 ;  /* 0x000000061e077c20 */ /* 0x000fe20008410000 */
[----:B------:R-:W0:Y:S01]  /*17b0*/  MUFU.TANH R11, R11 ;  /* 0x0000000b000b7308 */ /* 0x000e220000002400 */
[----:B------:R-:W-:Y:S01]  /*17c0*/  FMUL.FTZ R26, R37, UR6 ;  /* 0x00000006251a7c20 */ /* 0x000fe20008410000 */
[C---:B------:R-:W-:Y:S01]  /*17d0*/  ISETP.GT.AND P2, PT, R73.reuse, RZ, PT ;  /* 0x000000ff4900720c */ /* 0x040fe20003f44270 */
[----:B------:R-:W-:Y:S01]  /*17e0*/  FMUL.FTZ R28, R46, UR6 ;  /* 0x000000062e1c7c20 */ /* 0x000fe20008410000 */
[C---:B------:R-:W-:Y:S01]  /*17f0*/  ISETP.GT.AND P1, PT, R73.reuse, 0x1, PT ;  /* 0x000000014900780c */ /* 0x040fe20003f24270 */
[----:B------:R-:W-:Y:S01]  /*1800*/  FMUL.FTZ R46, R56, UR6 ;  /* 0x00000006382e7c20 */ /* 0x000fe20008410000 */
[----:B------:R-:W-:Y:S01]  /*1810*/  ISETP.GT.AND P6, PT, R73, 0x8, PT ;  /* 0x000000084900780c */ /* 0x000fe20003fc4270 */
[----:B------:R-:W-:Y:S01]  /*1820*/  FMUL.FTZ R8, R31, UR6 ;  /* 0x000000061f087c20 */ /* 0x000fe20008410000 */
[----:B------:R-:W1:Y:S01]  /*1830*/  MUFU.TANH R12, R12 ;  /* 0x0000000c000c7308 */ /* 0x000e620000002400 */
[----:B--2---:R-:W-:Y:S01]  /*1840*/  FSEL R54, R5, -INF , P2 ;  /* 0xff80000005367808 */ /* 0x004fe20001000000 */
[----:B------:R-:W-:Y:S01]  /*1850*/  FMUL.FTZ R30, R40, UR6 ;  /* 0x00000006281e7c20 */ /* 0x000fe20008410000 */
[----:B---3--:R-:W-:Y:S01]  /*1860*/  FSEL R57, R6, -INF , P1 ;  /* 0xff80000006397808 */ /* 0x008fe20000800000 */
[----:B------:R-:W-:Y:S01]  /*1870*/  FMUL.FTZ R14, R39, UR6 ;  /* 0x00000006270e7c20 */ /* 0x000fe20008410000 */
[----:B------:R-:W-:Y:S01]  /*1880*/  ISETP.GT.AND P5, PT, R73, 0x9, PT ;  /* 0x000000094900780c */ /* 0x000fe20003fa4270 */
[----:B------:R-:W-:Y:S01]  /*1890*/  FMUL.FTZ R39, R58, UR6 ;  /* 0x000000063a277c20 */ /* 0x000fe20008410000 */
[----:B------:R-:W-:Y:S01]  /*18a0*/  FMNMX.FTZ R5, R54, R57, !PT ;  /* 0x0000003936057209 */ /* 0x000fe20007810000 */
[----:B------:R-:W2:Y:S01]  /*18b0*/  MUFU.TANH R15, R15 ;  /* 0x0000000f000f7308 */ /* 0x000ea20000002400 */
[----:B0-----:R-:W-:Y:S01]  /*18c0*/  FSEL R56, R11, -INF , P6 ;  /* 0xff8000000b387808 */ /* 0x001fe20003000000 */
[----:B------:R-:W-:Y:S01]  /*18d0*/  FMUL.FTZ R9, R34, UR6 ;  /* 0x0000000622097c20 */ /* 0x000fe20008410000 */
[----:B------:R-:W-:Y:S01]  /*18e0*/  ISETP.GT.AND P4, PT, R73, 0x10, PT ;  /* 0x000000104900780c */ /* 0x000fe20003f84270 */
[----:B------:R-:W-:Y:S01]  /*18f0*/  FMUL.FTZ R29, R41, UR6 ;  /* 0x00000006291d7c20 */ /* 0x000fe20008410000 */
[----:B------:R-:W-:Y:S01]  /*1900*/  FMNMX.FTZ R5, R56, R5, !PT ;  /* 0x0000000538057209 */ /* 0x000fe20007810000 */
[----:B------:R-:W-:Y:S01]  /*1910*/  FMUL.FTZ R40, R59, UR6 ;  /* 0x000000063b287c20 */ /* 0x000fe20008410000 */
[----:B------:R-:W-:Y:S01]  /*1920*/  FMUL.FTZ R10, R35, UR6 ;  /* 0x00000006230a7c20 */ /* 0x000fe20008410000 */
[----:B------:R-:W0:Y:S01]  /*1930*/  MUFU.TANH R3, R3 ;  /* 0x0000000300037308 */ /* 0x000e220000002400 */
[----:B-1----:R-:W-:Y:S01]  /*1940*/  FSEL R58, R12, -INF , P5 ;  /* 0xff8000000c3a7808 */ /* 0x002fe20002800000 */
[----:B------:R-:W-:Y:S01]  /*1950*/  FMUL.FTZ R34, R44, UR6 ;  /* 0x000000062c227c20 */ /* 0x000fe20008410000 */
[----:B------:R-:W-:Y:S01]  /*1960*/  ISETP.GT.AND P3, PT, R73, 0x11, PT ;  /* 0x000000114900780c */ /* 0x000fe20003f64270 */
[----:B------:R-:W-:Y:S01]  /*1970*/  FMUL.FTZ R32, R50, UR6 ;  /* 0x0000000632207c20 */ /* 0x000fe20008410000 */
[----:B------:R-:W-:Y:S01]  /*1980*/  FMNMX.FTZ R6, R58, R5, !PT ;  /* 0x000000053a067209 */ /* 0x000fe20007810000 */
[----:B------:R-:W-:Y:S01]  /*1990*/  FMUL.FTZ R50, R60, UR6 ;  /* 0x000000063c327c20 */ /* 0x000fe20008410000 */
[----:B------:R-:W-:Y:S01]  /*19a0*/  FMUL.FTZ R13, R38, UR6 ;  /* 0x00000006260d7c20 */ /* 0x000fe20008410000 */
[----:B------:R-:W1:Y:S01]  /*19b0*/  MUFU.TANH R20, R20 ;  /* 0x0000001400147308 */ /* 0x000e620000002400 */
[----:B--2---:R-:W-:Y:S01]  /*19c0*/  FSEL R59, R15, -INF , P4 ;  /* 0xff8000000f3b7808 */ /* 0x004fe20002000000 */
[----:B------:R-:W-:Y:S01]  /*19d0*/  FMUL.FTZ R37, R49, UR6 ;  /* 0x0000000631257c20 */ /* 0x000fe20008410000 */
[----:B------:R-:W-:Y:S01]  /*19e0*/  FMUL.FTZ R49, R61, UR6 ;  /* 0x000000063d317c20 */ /* 0x000fe20008410000 */
[----:B------:R-:W-:Y:S01]  /*19f0*/  FMUL.FTZ R38, R48, UR6 ;  /* 0x0000000630267c20 */ /* 0x000fe20008410000 */
[----:B------:R-:W-:Y:S01]  /*1a00*/  FMNMX.FTZ R5, R59, R6, !PT ;  /* 0x000000063b057209 */ /* 0x000fe20007810000 */
[----:B------:R-:W-:Y:S01]  /*1a10*/  FMUL.FTZ R35, R55, UR6 ;  /* 0x0000000637237c20 */ /* 0x000fe20008410000 */
[----:B------:R-:W-:Y:S01]  /*1a20*/  FMUL.FTZ R55, R64, UR6 ;  /* 0x0000000640377c20 */ /* 0x000fe20008410000 */
[----:B------:R-:W2:Y:S01]  /*1a30*/  MUFU.TANH R4, R4 ;  /* 0x0000000400047308 */ /* 0x000ea20000002400 */
[----:B0-----:R-:W-:Y:S01]  /*1a40*/  FSEL R3, R3, -INF , P2 ;  /* 0xff80000003037808 */ /* 0x001fe20001000000 */
[----:B------:R-:W-:Y:S01]  /*1a50*/  FMUL.FTZ R21, R42, UR6 ;  /* 0x000000062a157c20 */ /* 0x000fe20008410000 */
[----:B------:R-:W-:Y:S01]  /*1a60*/  ISETP.GT.AND P2, PT, R73, 0x18, PT ;  /* 0x000000184900780c */ /* 0x000fe20003f44270 */
[----:B------:R-:W-:Y:S01]  /*1a70*/  FMUL.FTZ R48, R67, UR6 ;  /* 0x0000000643307c20 */ /* 0x000fe20008410000 */
[----:B------:R-:W-:Y:S01]  /*1a80*/  FMUL.FTZ R24, R43, UR6 ;  /* 0x000000062b187c20 */ /* 0x000fe20008410000 */
[----:B------:R-:W-:Y:S01]  /*1a90*/  FMUL.FTZ R42, R52, UR6 ;  /* 0x00000006342a7c20 */ /* 0x000fe20008410000 */
[----:B------:R-:W-:Y:S01]  /*1aa0*/  FMUL.FTZ R41, R53, UR6 ;  /* 0x0000000635297c20 */ /* 0x000fe20008410000 */
[----:B------:R-:W0:Y:S01]  /*1ab0*/  MUFU.TANH R25, R25 ;  /* 0x0000001900197308 */ /* 0x000e220000002400 */
[----:B-1----:R-:W-:Y:S01]  /*1ac0*/  FSEL R60, R20, -INF , P3 ;  /* 0xff800000143c7808 */ /* 0x002fe20001800000 */
[----:B------:R-:W-:Y:S01]  /*1ad0*/  FMUL.FTZ R53, R65, UR6 ;  /* 0x0000000641357c20 */ /* 0x000fe20008410000 */
[----:B------:R-:W-:Y:S01]  /*1ae0*/  FMUL.FTZ R65, R68, UR6 ;  /* 0x0000000644417c20 */ /* 0x000fe20008410000 */
[----:B------:R-:W-:Y:S01]  /*1af0*/  FMUL.FTZ R52, R70, UR6 ;  /* 0x0000000646347c20 */ /* 0x000fe20008410000 */
[----:B------:R-:W-:Y:S01]  /*1b00*/  FMNMX.FTZ R6, R60, R5, !PT ;  /* 0x000000053c067209 */ /* 0x000fe20007810000 */
[----:B------:R-:W-:Y:S01]  /*1b10*/  FMUL.FTZ R31, R51, UR6 ;  /* 0x00000006331f7c20 */ /* 0x000fe20008410000 */
[----:B------:R-:W-:Y:S01]  /*1b20*/  FMUL.FTZ R51, R71, UR6 ;  /* 0x0000000647337c20 */ /* 0x000fe20008410000 */
[----:B------:R-:W1:Y:S01]  /*1b30*/  MUFU.TANH R7, R7 ;  /* 0x0000000700077308 */ /* 0x000e620000002400 */
[----:B--2---:R-:W-:Y:S01]  /*1b40*/  FSEL R4, R4, -INF , P1 ;  /* 0xff80000004047808 */ /* 0x004fe20000800000 */
[----:B------:R-:W-:Y:S01]  /*1b50*/  FMUL.FTZ R44, R62, UR6 ;  /* 0x000000063e2c7c20 */ /* 0x000fe20008410000 */
[----:B------:R-:W-:Y:S01]  /*1b60*/  ISETP.GT.AND P1, PT, R73, 0x19, PT ;  /* 0x000000194900780c */ /* 0x000fe20003f24270 */
[----:B------:R-:W-:Y:S01]  /*1b70*/  FMUL.FTZ R43, R63, UR6 ;  /* 0x000000063f2b7c20 */ /* 0x000fe20008410000 */
[----:B------:R-:W-:Y:S01]  /*1b80*/  FMUL.FTZ R72, R72, UR6 ;  /* 0x0000000648487c20 */ /* 0x000fe20008410000 */
[----:B------:R-:W-:Y:S01]  /*1b90*/  FMUL.FTZ R76, R76, UR6 ;  /* 0x000000064c4c7c20 */ /* 0x000fe20008410000 */
[----:B------:R-:W-:Y:S01]  /*1ba0*/  FMUL.FTZ R62, R75, UR6 ;  /* 0x000000064b3e7c20 */ /* 0x000fe20008410000 */
[----:B------:R-:W2:Y:S01]  /*1bb0*/  MUFU.TANH R26, R26 ;  /* 0x0000001a001a7308 */ /* 0x000ea20000002400 */
[----:B0-----:R-:W-:Y:S01]  /*1bc0*/  FSEL R61, R25, -INF , P2 ;  /* 0xff800000193d7808 */ /* 0x001fe20001000000 */
[----:B------:R-:W-:Y:S01]  /*1bd0*/  FMUL.FTZ R75, R77, UR6 ;  /* 0x000000064d4b7c20 */ /* 0x000fe20008410000 */
[----:B------:R-:W-:Y:S01]  /*1be0*/  FMUL.FTZ R63, R74, UR6 ;  /* 0x000000064a3f7c20 */ /* 0x000fe20008410000 */
[----:B------:R-:W-:Y:S01]  /*1bf0*/  FMUL.FTZ R74, R80, UR6 ;  /* 0x00000006504a7c20 */ /* 0x000fe20008410000 */
[----:B------:R-:W-:Y:S01]  /*1c00*/  FMUL.FTZ R77, R81, UR6 ;  /* 0x00000006514d7c20 */ /* 0x000fe20008410000 */
        /* <DEDUP_REMOVED lines=9> */
[----:B------:R-:W-:Y:S01]  /*1ca0*/  P2R R88, PR, RZ, 0x1 ;  /* 0x00000001ff587803 */ /* 0x000fe20000000000 */
[----:B------:R-:W1:Y:S01]  /*1cb0*/  MUFU.TANH R30, R30 ;  /* 0x0000001e001e7308 */ /* 0x000e620000002400 */
[----:B--2---:R-:W-:Y:S01]  /*1cc0*/  FSEL R64, R26, -INF , P1 ;  /* 0xff8000001a407808 */ /* 0x004fe20000800000 */
[----:B------:R-:W-:Y:S01]  /*1cd0*/  FMUL.FTZ R83, R83, UR6 ;  /* 0x0000000653537c20 */ /* 0x000fe20008410000 */
[----:B------:R-:W-:Y:S01]  /*1ce0*/  FMUL.FTZ R86, R86, UR6 ;  /* 0x0000000656567c20 */ /* 0x000fe20008410000 */
[----:B------:R-:W-:Y:S01]  /*1cf0*/  FMUL.FTZ R87, R87, UR6 ;  /* 0x0000000657577c20 */ /* 0x000fe20008410000 */
[----:B------:R-:W-:Y:S01]  /*1d00*/  R2UR UR6, R0 ;  /* 0x00000000000672ca */ /* 0x000fe200000e0000 */
[----:B------:R-:W-:Y:S01]  /*1d10*/  UISETP.GE.AND UP0, UPT, UR51, 0x81, UPT ;  /* 0x000000813300788c */ /* 0x000fe2000bf06270 */
[--C-:B------:R-:W-:Y:S01]  /*1d20*/  IMAD.MOV.U32 R134, RZ, RZ, R135.reuse ;  /* 0x000000ffff867224 */ /* 0x100fe200078e0087 */
[----:B------:R-:W2:Y:S01]  /*1d30*/  MUFU.TANH R9, R9 ;  /* 0x0000000900097308 */ /* 0x000ea20000002400 */
[----:B0-----:R-:W-:Y:S01]  /*1d40*/  FSEL R6, R8, -INF , P5 ;  /* 0xff80000008067808 */ /* 0x001fe20002800000 */
[--C-:B------:R-:W-:Y:S01]  /*1d50*/  IMAD.MOV.U32 R133, RZ, RZ, R135.reuse ;  /* 0x000000ffff857224 */ /* 0x100fe200078e0087 */
[----:B------:R-:W-:Y:S01]  /*1d60*/  ISETP.GT.AND P5, PT, R73, 0x21, PT ;  /* 0x000000214900780c */ /* 0x000fe20003fa4270 */
[--C-:B------:R-:W-:Y:S01]  /*1d70*/  IMAD.MOV.U32 R131, RZ, RZ, R135.reuse ;  /* 0x000000ffff837224 */ /* 0x100fe200078e0087 */
[----:B------:R-:W-:Y:S01]  /*1d80*/  FMNMX.FTZ R8, R64, R7, !PT ;  /* 0x0000000740087209 */ /* 0x000fe20007810000 */
[--C-:B------:R-:W-:Y:S01]  /*1d90*/  IMAD.MOV.U32 R130, RZ, RZ, R135.reuse ;  /* 0x000000ffff827224 */ /* 0x100fe200078e0087 */
[-C--:B------:R-:W-:Y:S01]  /*1da0*/  MOV R132, R135.reuse ;  /* 0x0000008700847202 */ /* 0x080fe20000000f00 */
[----:B------:R-:W0:Y:S01]  /*1db0*/  MUFU.TANH R29, R29 ;  /* 0x0000001d001d7308 */ /* 0x000e220000002400 */
[----:B-1----:R-:W-:Y:S01]  /*1dc0*/  FSEL R67, R30, -INF , P6 ;  /* 0xff8000001e437808 */ /* 0x002fe20003000000 */
[----:B------:R-:W-:Y:S01]  /*1dd0*/  UIADD3 UR6, UR6, 0x2d840, URZ ;  /* 0x0002d84006067890 */ /* 0x000fe2000fffe03f */
[--C-:B------:R-:W-:Y:S01]  /*1de0*/  IMAD.MOV.U32 R129, RZ, RZ, R135.reuse ;  /* 0x000000ffff817224 */ /* 0x100fe200078e0087 */
[-C--:B------:R-:W-:Y:S01]  /*1df0*/  MOV R127, R135.reuse ;  /* 0x00000087007f7202 */ /* 0x080fe20000000f00 */
[--C-:B------:R-:W-:Y:S01]  /*1e00*/  IMAD.MOV.U32 R128, RZ, RZ, R135.reuse ;  /* 0x000000ffff807224 */ /* 0x100fe200078e0087 */
[----:B------:R-:W-:Y:S01]  /*1e10*/  UPRMT UR6, UR41, 0x654, UR6 ;  /* 0x0000065429067896 */ /* 0x000fe20008000006 */
[--C-:B------:R-:W-:Y:S01]  /*1e20*/  IMAD.MOV.U32 R126, RZ, RZ, R135.reuse ;  /* 0x000000ffff7e7224 */ /* 0x100fe200078e0087 */
[----:B------:R-:W1:Y:S01]  /*1e30*/  MUFU.TANH R10, R10 ;  /* 0x0000000a000a7308 */ /* 0x000e620000002400 */
[----:B--2---:R-:W-:Y:S01]  /*1e40*/  FSEL R7, R9, -INF , P4 ;  /* 0xff80000009077808 */ /* 0x004fe20002000000 */
[--C-:B------:R-:W-:Y:S01]  /*1e50*/  IMAD.MOV.U32 R125, RZ, RZ, R135.reuse ;  /* 0x000000ffff7d7224 */ /* 0x100fe200078e0087 */
[----:B------:R-:W-:Y:S01]  /*1e60*/  ISETP.GT.AND P4, PT, R73, 0x28, PT ;  /* 0x000000284900780c */ /* 0x000fe20003f84270 */
[--C-:B------:R-:W-:Y:S01]  /*1e70*/  IMAD.MOV.U32 R124, RZ, RZ, R135.reuse ;  /* 0x000000ffff7c7224 */ /* 0x100fe200078e0087 */
[----:B------:R-:W-:Y:S01]  /*1e80*/  FMNMX.FTZ R9, R67, R8, !PT ;  /* 0x0000000843097209 */ /* 0x000fe20007810000 */
[--C-:B------:R-:W-:Y:S01]  /*1e90*/  IMAD.MOV.U32 R123, RZ, RZ, R135.reuse ;  /* 0x000000ffff7b7224 */ /* 0x100fe200078e0087 */
[----:B------:R-:W-:Y:S01]  /*1ea0*/  SYNCS.ARRIVE.TRANS64.RED.A1T0 RZ, [UR6], RZ ;  /* 0x000000ffffff79a7 */ /* 0x000fe20008100406 */
[----:B------:R-:W2:Y:S01]  /*1eb0*/  MUFU.TANH R34, R34 ;  /* 0x0000002200227308 */ /* 0x000ea20000002400 */
[----:B0-----:R-:W-:Y:S01]  /*1ec0*/  FSEL R68, R29, -INF , P5 ;  /* 0xff8000001d447808 */ /* 0x001fe20002800000 */
[--C-:B------:R-:W-:Y:S01]  /*1ed0*/  IMAD.MOV.U32 R121, RZ, RZ, R135.reuse ;  /* 0x000000ffff797224 */ /* 0x100fe200078e0087 */
[----:B------:R-:W-:Y:S01]  /*1ee0*/  MOV R122, R135 ;  /* 0x00000087007a7202 */ /* 0x000fe20000000f00 */
[--C-:B------:R-:W-:Y:S01]  /*1ef0*/  IMAD.MOV.U32 R120, RZ, RZ, R135.reuse ;  /* 0x000000ffff787224 */ /* 0x100fe200078e0087 */
[----:B------:R-:W-:Y:S01]  /*1f00*/  FMNMX.FTZ R11, R68, R9, !PT ;  /* 0x00000009440b7209 */ /* 0x000fe20007810000 */
[--C-:B------:R-:W-:Y:S01]  /*1f10*/  IMAD.MOV.U32 R119, RZ, RZ, R135.reuse ;  /* 0x000000ffff777224 */ /* 0x100fe200078e0087 */
[-C--:B------:R-:W-:Y:S01]  /*1f20*/  MOV R117, R135.reuse ;  /* 0x0000008700757202 */ /* 0x080fe20000000f00 */
[----:B------:R-:W0:Y:S01]  /*1f30*/  MUFU.TANH R13, R13 ;  /* 0x0000000d000d7308 */ /* 0x000e220000002400 */
[----:B-1----:R-:W-:Y:S01]  /*1f40*/  FSEL R8, R10, -INF , P3 ;  /* 0xff8000000a087808 */ /* 0x002fe20001800000 */
[--C-:B------:R-:W-:Y:S01]  /*1f50*/  IMAD.MOV.U32 R118, RZ, RZ, R135.reuse ;  /* 0x000000ffff767224 */ /* 0x100fe200078e0087 */
[----:B------:R-:W-:Y:S01]  /*1f60*/  ISETP.GT.AND P3, PT, R73, 0x29, PT ;  /* 0x000000294900780c */ /* 0x000fe20003f64270 */
[--C-:B------:R-:W-:Y:S01]  /*1f70*/  IMAD.MOV.U32 R116, RZ, RZ, R135.reuse ;  /* 0x000000ffff747224 */ /* 0x100fe200078e0087 */
[-C--:B------:R-:W-:Y:S01]  /*1f80*/  MOV R112, R135.reuse ;  /* 0x0000008700707202 */ /* 0x080fe20000000f00 */
[--C-:B------:R-:W-:Y:S01]  /*1f90*/  IMAD.MOV.U32 R115, RZ, RZ, R135.reuse ;  /* 0x000000ffff737224 */ /* 0x100fe200078e0087 */
[-C--:B------:R-:W-:Y:S01]  /*1fa0*/  MOV R107, R135.reuse ;  /* 0x00000087006b7202 */ /* 0x080fe20000000f00 */
[----:B------:R-:W1:Y:S01]  /*1fb0*/  MUFU.TANH R33, R33 ;  /* 0x0000002100217308 */ /* 0x000e620000002400 */
[----:B--2---:R-:W-:Y:S01]  /*1fc0*/  FSEL R70, R34, -INF , P4 ;  /* 0xff80000022467808 */ /* 0x004fe20002000000 */
[--C-:B------:R-:W-:Y:S01]  /*1fd0*/  IMAD.MOV.U32 R114, RZ, RZ, R135.reuse ;  /* 0x000000ffff727224 */ /* 0x100fe200078e0087 */
[----:B------:R-:W-:Y:S01]  /*1fe0*/  MOV R102, R135 ;  /* 0x0000008700667202 */ /* 0x000fe20000000f00 */
[--C-:B------:R-:W-:Y:S01]  /*1ff0*/  IMAD.MOV.U32 R113, RZ, RZ, R135.reuse ;  /* 0x000000ffff717224 */ /* 0x100fe200078e0087 */
[----:B------:R-:W-:Y:S01]  /*2000*/  FMNMX.FTZ R12, R70, R11, !PT ;  /* 0x0000000b460c7209 */ /* 0x000fe20007810000 */
[--C-:B------:R-:W-:Y:S01]  /*2010*/  IMAD.MOV.U32 R111, RZ, RZ, R135.reuse ;  /* 0x000000ffff6f7224 */ /* 0x100fe200078e0087 */
[-C--:B------:R-:W-:Y:S01]  /*2020*/  MOV R97, R135.reuse ;  /* 0x0000008700617202 */ /* 0x080fe20000000f00 */
[----:B------:R-:W2:Y:S01]  /*2030*/  MUFU.TANH R14, R14 ;  /* 0x0000000e000e7308 */ /* 0x000ea20000002400 */
[----:B0-----:R-:W-:Y:S01]  /*2040*/  FSEL R9, R13, -INF , P2 ;  /* 0xff8000000d097808 */ /* 0x001fe20001000000 */
[--C-:B------:R-:W-:Y:S01]  /*2050*/  IMAD.MOV.U32 R110, RZ, RZ, R135.reuse ;  /* 0x000000ffff6e7224 */ /* 0x100fe200078e0087 */
[----:B------:R-:W-:Y:S01]  /*2060*/  ISETP.GT.AND P2, PT, R73, 0x30, PT ;  /* 0x000000304900780c */ /* 0x000fe20003f44270 */
[--C-:B------:R-:W-:Y:S01]  /*2070*/  IMAD.MOV.U32 R109, RZ, RZ, R135.reuse ;  /* 0x000000ffff6d7224 */ /* 0x100fe200078e0087 */
[----:B------:R-:W-:Y:S01]  /*2080*/  MOV R92, R135 ;  /* 0x00000087005c7202 */ /* 0x000fe20000000f00 */
[----:B------:R-:W-:-:S02]  /*2090*/  IMAD.MOV.U32 R108, RZ, RZ, R135 ;  /* 0x000000ffff6c7224 */ /* 0x000fc400078e0087 */
[----:B------:R-:W0:Y:S01]  /*20a0*/  MUFU.TANH R38, R38 ;  /* 0x0000002600267308 */ /* 0x000e220000002400 */
[----:B-1----:R-:W-:Y:S01]  /*20b0*/  FSEL R71, R33, -INF , P3 ;  /* 0xff80000021477808 */ /* 0x002fe20001800000 */
[--C-:B------:R-:W-:Y:S02]  /*20c0*/  IMAD.MOV.U32 R106, RZ, RZ, R135.reuse ;  /* 0x000000ffff6a7224 */ /* 0x100fe400078e0087 */
[--C-:B------:R-:W-:Y:S01]  /*20d0*/  IMAD.MOV.U32 R105, RZ, RZ, R135.reuse ;  /* 0x000000ffff697224 */ /* 0x100fe200078e0087 */
[----:B------:R-:W-:Y:S01]  /*20e0*/  FMNMX.FTZ R13, R71, R12, !PT ;  /* 0x0000000c470d7209 */ /* 0x000fe20007810000 */
[--C-:B------:R-:W-:Y:S02]  /*20f0*/  IMAD.MOV.U32 R104, RZ, RZ, R135.reuse ;  /* 0x000000ffff687224 */ /* 0x100fe400078e0087 */
[----:B------:R-:W1:Y:S01]  /*2100*/  MUFU.TANH R21, R21 ;  /* 0x0000001500157308 */ /* 0x000e620000002400 */
[----:B--2---:R-:W-:Y:S01]  /*2110*/  FSEL R10, R14, -INF , P1 ;  /* 0xff8000000e0a7808 */ /* 0x004fe20000800000 */
[--C-:B------:R-:W-:Y:S01]  /*2120*/  IMAD.MOV.U32 R103, RZ, RZ, R135.reuse ;  /* 0x000000ffff677224 */ /* 0x100fe200078e0087 */
[----:B------:R-:W-:Y:S01]  /*2130*/  ISETP.GT.AND P1, PT, R73, 0x31, PT ;  /* 0x000000314900780c */ /* 0x000fe20003f24270 */
[----:B------:R-:W-:-:S02]  /*2140*/  IMAD.MOV.U32 R101, RZ, RZ, R135 ;  /* 0x000000ffff657224 */ /* 0x000fc400078e0087 */
[--C-:B------:R-:W-:Y:S02]  /*2150*/  IMAD.MOV.U32 R100, RZ, RZ, R135.reuse ;  /* 0x000000ffff647224 */ /* 0x100fe400078e0087 */
[----:B------:R-:W2:Y:S01]  /*2160*/  MUFU.TANH R37, R37 ;  /* 0x0000002500257308 */ /* 0x000ea20000002400 */
[----:B0-----:R-:W-:Y:S01]  /*2170*/  FSEL R38, R38, -INF , P2 ;  /* 0xff80000026267808 */ /* 0x001fe20001000000 */
[--C-:B------:R-:W-:Y:S02]  /*2180*/  IMAD.MOV.U32 R99, RZ, RZ, R135.reuse ;  /* 0x000000ffff637224 */ /* 0x100fe400078e0087 */
[--C-:B------:R-:W-:Y:S01]  /*2190*/  IMAD.MOV.U32 R98, RZ, RZ, R135.reuse ;  /* 0x000000ffff627224 */ /* 0x100fe200078e0087 */
[----:B------:R-:W-:Y:S01]  /*21a0*/  FMNMX.FTZ R14, R38, R13, !PT ;  /* 0x0000000d260e7209 */ /* 0x000fe20007810000 */
[--C-:B------:R-:W-:Y:S02]  /*21b0*/  IMAD.MOV.U32 R96, RZ, RZ, R135.reuse ;  /* 0x000000ffff607224 */ /* 0x100fe400078e0087 */
[----:B------:R-:W0:Y:S01]  /*21c0*/  MUFU.TANH R24, R24 ;  /* 0x0000001800187308 */ /* 0x000e220000002400 */
[----:B-1----:R-:W-:Y:S01]  /*21d0*/  FSEL R11, R21, -INF , P6 ;  /* 0xff800000150b7808 */ /* 0x002fe20003000000 */
[--C-:B------:R-:W-:Y:S01]  /*21e0*/  IMAD.MOV.U32 R95, RZ, RZ, R135.reuse ;  /* 0x000000ffff5f7224 */ /* 0x100fe200078e0087 */
[----:B------:R-:W-:Y:S01]  /*21f0*/  ISETP.GT.AND P6, PT, R73, 0x38, PT ;  /* 0x000000384900780c */ /* 0x000fe20003fc4270 */
[----:B------:R-:W-:-:S02]  /*2200*/  IMAD.MOV.U32 R94, RZ, RZ, R135 ;  /* 0x000000ffff5e7224 */ /* 0x000fc400078e0087 */
[--C-:B------:R-:W-:Y:S02]  /*2210*/  IMAD.MOV.U32 R93, RZ, RZ, R135.reuse ;  /* 0x000000ffff5d7224 */ /* 0x100fe400078e0087 */
[----:B------:R-:W1:Y:S01]  /*2220*/  MUFU.TANH R42, R42 ;  /* 0x0000002a002a7308 */ /* 0x000e620000002400 */
[----:B--2---:R-:W-:Y:S01]  /*2230*/  FSEL R37, R37, -INF , P1 ;  /* 0xff80000025257808 */ /* 0x004fe20000800000 */
[--C-:B------:R-:W-:Y:S02]  /*2240*/  IMAD.MOV.U32 R91, RZ, RZ, R135.reuse ;  /* 0x000000ffff5b7224 */ /* 0x100fe400078e0087 */
[----:B------:R-:W-:Y:S01]  /*2250*/  IMAD.MOV.U32 R89, RZ, RZ, R135 ;  /* 0x000000ffff597224 */ /* 0x000fe200078e0087 */
[----:B------:R-:W-:-:S03]  /*2260*/  FMNMX.FTZ R15, R37, R14, !PT ;  /* 0x0000000e250f7209 */ /* 0x000fc60007810000 */
[----:B------:R-:W2:Y:S01]  /*2270*/  MUFU.TANH R28, R28 ;  /* 0x0000001c001c7308 */ /* 0x000ea20000002400 */
[----:B0-----:R-:W-:Y:S02]  /*2280*/  FSEL R12, R24, -INF , P5 ;  /* 0xff800000180c7808 */ /* 0x001fe40002800000 */
[----:B------:R-:W-:-:S05]  /*2290*/  ISETP.GT.AND P5, PT, R73, 0x39, PT ;  /* 0x000000394900780c */ /* 0x000fca0003fa4270 */
[----:B------:R-:W0:Y:S01]  /*22a0*/  MUFU.TANH R41, R41 ;  /* 0x0000002900297308 */ /* 0x000e220000002400 */
[----:B-1----:R-:W-:-:S04]  /*22b0*/  FSEL R42, R42, -INF , P6 ;  /* 0xff8000002a2a7808 */ /* 0x002fc80003000000 */
[----:B------:R-:W-:-:S03]  /*22c0*/  FMNMX.FTZ R20, R42, R15, !PT ;  /* 0x0000000f2a147209 */ /* 0x000fc60007810000 */
[----:B------:R-:W1:Y:S01]  /*22d0*/  MUFU.TANH R27, R27 ;  /* 0x0000001b001b7308 */ /* 0x000e620000002400 */
[----:B--2---:R-:W-:Y:S02]  /*22e0*/  FSEL R13, R28, -INF , P4 ;  /* 0xff8000001c0d7808 */ /* 0x004fe40002000000 */
[----:B------:R-:W-:-:S05]  /*22f0*/  ISETP.GT.AND P4, PT, R73, 0x40, PT ;  /* 0x000000404900780c */ /* 0x000fca0003f84270 */
[----:B------:R-:W2:Y:S01]  /*2300*/  MUFU.TANH R46, R46 ;  /* 0x0000002e002e7308 */ /* 0x000ea20000002400 */
[----:B0-----:R-:W-:-:S04]  /*2310*/  FSEL R41, R41, -INF , P5 ;  /* 0xff80000029297808 */ /* 0x001fc80002800000 */
[----:B------:R-:W-:-:S03]  /*2320*/  FMNMX.FTZ R21, R41, R20, !PT ;  /* 0x0000001429157209 */ /* 0x000fc60007810000 */
[----:B------:R-:W0:Y:S01]  /*2330*/  MUFU.TANH R32, R32 ;  /* 0x0000002000207308 */ /* 0x000e220000002400 */
[----:B-1----:R-:W-:Y:S02]  /*2340*/  FSEL R14, R27, -INF , P3 ;  /* 0xff8000001b0e7808 */ /* 0x002fe40001800000 */
[----:B------:R-:W-:-:S05]  /*2350*/  ISETP.GT.AND P3, PT, R73, 0x41, PT ;  /* 0x000000414900780c */ /* 0x000fca0003f64270 */
[----:B------:R-:W1:Y:S01]  /*2360*/  MUFU.TANH R45, R45 ;  /* 0x0000002d002d7308 */ /* 0x000e620000002400 */
[----:B--2---:R-:W-:-:S04]  /*2370*/  FSEL R46, R46, -INF , P4 ;  /* 0xff8000002e2e7808 */ /* 0x004fc80002000000 */
        /* <DEDUP_REMOVED lines=82> */
[----:B------:R-:W-:Y:S01]  /*28a0*/  MUFU.TANH R78, R78 ;  /* 0x0000004e004e7308 */ /* 0x000fe20000002400 */
[----:B0-----:R-:W-:-:S04]  /*28b0*/  FSEL R51, R80, -INF , P2 ;  /* 0xff80000050337808 */ /* 0x001fc80001000000 */
[----:B------:R-:W-:-:S03]  /*28c0*/  FMNMX.FTZ R36, R51, R36, !PT ;  /* 0x0000002433247209 */ /* 0x000fc60007810000 */
[----:B------:R-:W-:Y:S01]  /*28d0*/  MUFU.TANH R79, R79 ;  /* 0x0000004f004f7308 */ /* 0x000fe20000002400 */
[----:B-1----:R-:W-:-:S04]  /*28e0*/  FSEL R81, R81, -INF , P1 ;  /* 0xff80000051517808 */ /* 0x002fc80000800000 */
[----:B------:R-:W-:-:S03]  /*28f0*/  FMNMX.FTZ R36, R81, R36, !PT ;  /* 0x0000002451247209 */ /* 0x000fc60007810000 */
[----:B------:R-:W0:Y:S02]  /*2900*/  MUFU.TANH R62, R82 ;  /* 0x00000052003e7308 */ /* 0x000e240000002400 */
[----:B------:R-:W1:Y:S06]  /*2910*/  SHFL.BFLY PT, R39, R36, 0x2, 0x1f ;  /* 0x0c401f0024277f89 */ /* 0x000e6c00000e0000 */
[----:B------:R-:W2:Y:S08]  /*2920*/  MUFU.TANH R63, R83 ;  /* 0x00000053003f7308 */ /* 0x000eb00000002400 */
[----:B------:R-:W-:Y:S01]  /*2930*/  MUFU.TANH R86, R86 ;  /* 0x0000005600567308 */ /* 0x000fe20000002400 */
[----:B0-----:R-:W-:-:S07]  /*2940*/  FSEL R62, R62, -INF , P4 ;  /* 0xff8000003e3e7808 */ /* 0x001fce0002000000 */
[----:B------:R-:W0:Y:S01]  /*2950*/  MUFU.TANH R87, R87 ;  /* 0x0000005700577308 */ /* 0x000e220000002400 */
[----:B--2---:R-:W-:Y:S02]  /*2960*/  FSEL R63, R63, -INF , P3 ;  /* 0xff8000003f3f7808 */ /* 0x004fe40001800000 */
[----:B-1----:R-:W-:Y:S02]  /*2970*/  FMNMX.FTZ R39, R36, R39, !PT ;  /* 0x0000002724277209 */ /* 0x002fe40007810000 */
[----:B------:R-:W-:-:S03]  /*2980*/  FMNMX.FTZ R36, R3, R4, !PT ;  /* 0x0000000403247209 */ /* 0x000fc60007810000 */
[----:B------:R-:W1:Y:S02]  /*2990*/  SHFL.BFLY PT, R40, R39, 0x1, 0x1f ;  /* 0x0c201f0027287f89 */ /* 0x000e6400000e0000 */
[----:B-1----:R-:W-:Y:S02]  /*29a0*/  FMNMX.FTZ R69, R39, R40, !PT ;  /* 0x0000002827457209 */ /* 0x002fe40007810000 */
[----:B------:R-:W-:Y:S02]  /*29b0*/  FMNMX.FTZ R39, R5, R36, !PT ;  /* 0x0000002405277209 */ /* 0x000fe40007810000 */
[C---:B------:R-:W-:Y:S01]  /*29c0*/  FSETP.NEU.FTZ.AND P0, PT, R69.reuse, -INF , PT ;  /* 0xff8000004500780b */ /* 0x040fe20003f1d000 */
[----:B------:R-:W-:Y:S01]  /*29d0*/  FMUL.FTZ R48, R69, UR33 ;  /* 0x0000002145307c20 */ /* 0x000fe20008410000 */
[----:B------:R-:W-:-:S04]  /*29e0*/  FMNMX.FTZ R52, R6, R39, !PT ;  /* 0x0000002706347209 */ /* 0x000fc80007810000 */
[----:B------:R-:W-:Y:S02]  /*29f0*/  FMNMX.FTZ R39, R7, R52, !PT ;  /* 0x0000003407277209 */ /* 0x000fe40007810000 */
[----:B------:R-:W-:Y:S02]  /*2a00*/  FSEL R48, R48, RZ, P0 ;  /* 0x000000ff30307208 */ /* 0x000fe40000000000 */
[----:B------:R-:W-:Y:S02]  /*2a10*/  FMNMX.FTZ R52, R8, R39, !PT ;  /* 0x0000002708347209 */ /* 0x000fe40007810000 */
[----:B------:R-:W-:Y:S01]  /*2a20*/  ISETP.NE.AND P0, PT, R88, RZ, PT ;  /* 0x000000ff5800720c */ /* 0x000fe20003f05270 */
[--C-:B------:R-:W-:Y:S01]  /*2a30*/  FFMA.FTZ R44, R57, UR33, -R48.reuse ;  /* 0x00000021392c7c23 */ /* 0x100fe20008010830 */
[----:B------:R-:W-:Y:S01]  /*2a40*/  FMNMX.FTZ R57, R9, R52, !PT ;  /* 0x0000003409397209 */ /* 0x000fe20007810000 */
[--C-:B------:R-:W-:Y:S01]  /*2a50*/  FFMA.FTZ R43, R54, UR33, -R48.reuse ;  /* 0x00000021362b7c23 */ /* 0x100fe20008010830 */
[--C-:B------:R-:W-:Y:S01]  /*2a60*/  FFMA.FTZ R36, R59, UR33, -R48.reuse ;  /* 0x000000213b247c23 */ /* 0x100fe20008010830 */
        /* <DEDUP_REMOVED lines=8> */
[----:B------:R1:W-:Y:S01]  /*2af0*/  MUFU.EX2 R39, R60 ;  /* 0x0000003c00277308 */ /* 0x0003e20000000800 */
[----:B------:R-:W-:Y:S01]  /*2b00*/  FMNMX.FTZ R54, R12, R57, !PT ;  /* 0x000000390c367209 */ /* 0x000fe20007810000 */
[--C-:B------:R-:W-:Y:S01]  /*2b10*/  FFMA.FTZ R71, R71, UR33, -R48.reuse ;  /* 0x0000002147477c23 */ /* 0x100fe20008010830 */
[--C-:B------:R-:W-:Y:S01]  /*2b20*/  FFMA.FTZ R38, R38, UR33, -R48.reuse ;  /* 0x0000002126267c23 */ /* 0x100fe20008010830 */
[--C-:B------:R-:W-:Y:S01]  /*2b30*/  FFMA.FTZ R37, R37, UR33, -R48.reuse ;  /* 0x0000002125257c23 */ /* 0x100fe20008010830 */
[----:B------:R-:W-:Y:S01]  /*2b40*/  FMNMX.FTZ R59, R13, R54, !PT ;  /* 0x000000360d3b7209 */ /* 0x000fe20007810000 */
[--C-:B------:R-:W-:Y:S01]  /*2b50*/  FFMA.FTZ R54, R67, UR33, -R48.reuse ;  /* 0x0000002143367c23 */ /* 0x100fe20008010830 */
[--C-:B------:R-:W-:Y:S01]  /*2b60*/  FFMA.FTZ R42, R42, UR33, -R48.reuse ;  /* 0x000000212a2a7c23 */ /* 0x100fe20008010830 */
[----:B------:R-:W-:Y:S01]  /*2b70*/  MUFU.EX2 R57, R64 ;  /* 0x0000004000397308 */ /* 0x000fe20000000800 */
[----:B------:R-:W-:Y:S01]  /*2b80*/  FMNMX.FTZ R56, R14, R59, !PT ;  /* 0x0000003b0e387209 */ /* 0x000fe20007810000 */
[--C-:B------:R-:W-:Y:S01]  /*2b90*/  FFMA.FTZ R41, R41, UR33, -R48.reuse ;  /* 0x0000002129297c23 */ /* 0x100fe20008010830 */
[----:B-1----:R-:W-:Y:S01]  /*2ba0*/  FSEL R60, R79, -INF , P5 ;  /* 0xff8000004f3c7808 */ /* 0x002fe20002800000 */
[--C-:B------:R-:W-:Y:S01]  /*2bb0*/  FFMA.FTZ R46, R46, UR33, -R48.reuse ;  /* 0x000000212e2e7c23 */ /* 0x100fe20008010830 */
[----:B------:R-:W-:Y:S01]  /*2bc0*/  FMNMX.FTZ R59, R15, R56, !PT ;  /* 0x000000380f3b7209 */ /* 0x000fe20007810000 */
[--C-:B------:R-:W-:Y:S01]  /*2bd0*/  FFMA.FTZ R45, R45, UR33, -R48.reuse ;  /* 0x000000212d2d7c23 */ /* 0x100fe20008010830 */
[--C-:B------:R-:W-:Y:S01]  /*2be0*/  FFMA.FTZ R50, R50, UR33, -R48.reuse ;  /* 0x0000002132327c23 */ /* 0x100fe20008010830 */
[----:B------:R-:W-:Y:S01]  /*2bf0*/  MUFU.EX2 R43, R43 ;  /* 0x0000002b002b7308 */ /* 0x000fe20000000800 */
[----:B------:R-:W-:Y:S01]  /*2c00*/  FMNMX.FTZ R56, R20, R59, !PT ;  /* 0x0000003b14387209 */ /* 0x000fe20007810000 */
[--C-:B------:R-:W-:Y:S01]  /*2c10*/  FFMA.FTZ R66, R66, UR33, -R48.reuse ;  /* 0x0000002142427c23 */ /* 0x100fe20008010830 */
[----:B------:R-:W-:-:S02]  /*2c20*/  FFMA.FTZ R51, R51, UR33, -R48 ;  /* 0x0000002133337c23 */ /* 0x000fc40008010830 */
[----:B------:R-:W-:Y:S01]  /*2c30*/  FMNMX.FTZ R61, R21, R56, !PT ;  /* 0x00000038153d7209 */ /* 0x000fe20007810000 */
[----:B------:R-:W-:Y:S01]  /*2c40*/  FFMA.FTZ R56, R70, UR33, -R48 ;  /* 0x0000002146387c23 */ /* 0x000fe20008010830 */
[----:B0-----:R-:W-:Y:S01]  /*2c50*/  FSEL R70, R87, -INF , P1 ;  /* 0xff80000057467808 */ /* 0x001fe20000800000 */
[----:B------:R0:W-:Y:S01]  /*2c60*/  MUFU.EX2 R59, R68 ;  /* 0x00000044003b7308 */ /* 0x0001e20000000800 */
[----:B------:R-:W-:-:S04]  /*2c70*/  FMNMX.FTZ R58, R24, R61, !PT ;  /* 0x0000003d183a7209 */ /* 0x000fc80007810000 */
[----:B------:R-:W-:-:S03]  /*2c80*/  FMNMX.FTZ R61, R25, R58, !PT ;  /* 0x0000003a193d7209 */ /* 0x000fc60007810000 */
[----:B------:R-:W1:Y:S01]  /*2c90*/  MUFU.EX2 R44, R44 ;  /* 0x0000002c002c7308 */ /* 0x000e620000000800 */
[----:B------:R-:W-:Y:S02]  /*2ca0*/  FMNMX.FTZ R67, R26, R61, !PT ;  /* 0x0000003d1a437209 */ /* 0x000fe40007810000 */
[----:B0-----:R-:W-:Y:S02]  /*2cb0*/  FSEL R68, R86, -INF , P2 ;  /* 0xff80000056447808 */ /* 0x001fe40001000000 */
[----:B------:R-:W-:-:S03]  /*2cc0*/  FMNMX.FTZ R58, R28, R67, !PT ;  /* 0x000000431c3a7209 */ /* 0x000fc60007810000 */
[----:B------:R0:W-:Y:S01]  /*2cd0*/  MUFU.EX2 R61, R71 ;  /* 0x00000047003d7308 */ /* 0x0001e20000000800 */
[----:B------:R-:W-:-:S04]  /*2ce0*/  FMNMX.FTZ R58, R29, R58, !PT ;  /* 0x0000003a1d3a7209 */ /* 0x000fc80007810000 */
[----:B------:R-:W-:-:S03]  /*2cf0*/  FMNMX.FTZ R67, R27, R58, !PT ;  /* 0x0000003a1b437209 */ /* 0x000fc60007810000 */
[----:B------:R-:W-:Y:S01]  /*2d00*/  MUFU.EX2 R40, R40 ;  /* 0x0000002800287308 */ /* 0x000fe20000000800 */
[----:B------:R-:W-:-:S04]  /*2d10*/  FMNMX.FTZ R58, R30, R67, !PT ;  /* 0x000000431e3a7209 */ /* 0x000fc80007810000 */
[----:B------:R-:W-:-:S03]  /*2d20*/  FMNMX.FTZ R67, R31, R58, !PT ;  /* 0x0000003a1f437209 */ /* 0x000fc60007810000 */
[----:B------:R-:W-:Y:S01]  /*2d30*/  MUFU.EX2 R47, R47 ;  /* 0x0000002f002f7308 */ /* 0x000fe20000000800 */
[----:B------:R-:W-:-:S04]  /*2d40*/  FMNMX.FTZ R58, R32, R67, !PT ;  /* 0x00000043203a7209 */ /* 0x000fc80007810000 */
[----:B------:R-:W-:Y:S02]  /*2d50*/  FMNMX.FTZ R67, R33, R58, !PT ;  /* 0x0000003a21437209 */ /* 0x000fe40007810000 */
[----:B------:R-:W-:Y:S01]  /*2d60*/  FSEL R58, R78, -INF , P6 ;  /* 0xff8000004e3a7808 */ /* 0x000fe20003000000 */
[----:B------:R-:W-:Y:S01]  /*2d70*/  MUFU.EX2 R36, R36 ;  /* 0x0000002400247308 */ /* 0x000fe20000000800 */
[----:B------:R-:W-:-:S04]  /*2d80*/  FMNMX.FTZ R67, R34, R67, !PT ;  /* 0x0000004322437209 */ /* 0x000fc80007810000 */
[----:B------:R-:W-:-:S03]  /*2d90*/  FMNMX.FTZ R67, R58, R67, !PT ;  /* 0x000000433a437209 */ /* 0x000fc60007810000 */
[----:B------:R-:W-:Y:S01]  /*2da0*/  MUFU.EX2 R52, R52 ;  /* 0x0000003400347308 */ /* 0x000fe20000000800 */
[----:B------:R-:W-:-:S04]  /*2db0*/  FMNMX.FTZ R67, R60, R67, !PT ;  /* 0x000000433c437209 */ /* 0x000fc80007810000 */
[----:B------:R-:W-:-:S03]  /*2dc0*/  FMNMX.FTZ R64, R62, R67, !PT ;  /* 0x000000433e407209 */ /* 0x000fc60007810000 */
[----:B------:R-:W2:Y:S01]  /*2dd0*/  MUFU.EX2 R54, R54 ;  /* 0x0000003600367308 */ /* 0x000ea20000000800 */
[----:B------:R-:W-:Y:S01]  /*2de0*/  FMNMX.FTZ R67, R63, R64, !PT ;  /* 0x000000403f437209 */ /* 0x000fe20007810000 */
[--C-:B------:R-:W-:Y:S01]  /*2df0*/  FFMA.FTZ R64, R53, UR33, -R48.reuse ;  /* 0x0000002135407c23 */ /* 0x100fe20008010830 */
[--C-:B------:R-:W-:Y:S01]  /*2e00*/  FFMA.FTZ R53, R65, UR33, -R48.reuse ;  /* 0x0000002141357c23 */ /* 0x100fe20008010830 */
[--C-:B------:R-:W-:Y:S01]  /*2e10*/  FFMA.FTZ R65, R74, UR33, -R48.reuse ;  /* 0x000000214a417c23 */ /* 0x100fe20008010830 */
[----:B------:R-:W-:Y:S01]  /*2e20*/  FMNMX.FTZ R67, R68, R67, !PT ;  /* 0x0000004344437209 */ /* 0x000fe20007810000 */
[--C-:B------:R-:W-:Y:S02]  /*2e30*/  FFMA.FTZ R74, R77, UR33, -R48.reuse ;  /* 0x000000214d4a7c23 */ /* 0x100fe40008010830 */
[----:B------:R-:W-:Y:S01]  /*2e40*/  MUFU.EX2 R56, R56 ;  /* 0x0000003800387308 */ /* 0x000fe20000000800 */
[----:B0-----:R-:W-:Y:S01]  /*2e50*/  FMNMX.FTZ R71, R70, R67, !PT ;  /* 0x0000004346477209 */ /* 0x001fe20007810000 */
[--C-:B------:R-:W-:Y:S01]  /*2e60*/  FFMA.FTZ R67, R49, UR33, -R48.reuse ;  /* 0x0000002131437c23 */ /* 0x100fe20008010830 */
[--C-:B------:R-:W-:Y:S01]  /*2e70*/  FFMA.FTZ R49, R55, UR33, -R48.reuse ;  /* 0x0000002137317c23 */ /* 0x100fe20008010830 */
[--C-:B------:R-:W-:Y:S01]  /*2e80*/  FFMA.FTZ R55, R72, UR33, -R48.reuse ;  /* 0x0000002148377c23 */ /* 0x100fe20008010830 */
[--C-:B------:R-:W-:Y:S01]  /*2e90*/  FFMA.FTZ R72, R35, UR33, -R48.reuse ;  /* 0x0000002123487c23 */ /* 0x100fe20008010830 */
[----:B------:R-:W0:Y:S01]  /*2ea0*/  SHFL.BFLY PT, R78, R71, 0x2, 0x1f ;  /* 0x0c401f00474e7f89 */ /* 0x000e2200000e0000 */
[--C-:B------:R-:W-:Y:S01]  /*2eb0*/  FFMA.FTZ R35, R76, UR33, -R48.reuse ;  /* 0x000000214c237c23 */ /* 0x100fe20008010830 */
[----:B------:R-:W-:Y:S08]  /*2ec0*/  MUFU.EX2 R38, R38 ;  /* 0x0000002600267308 */ /* 0x000ff00000000800 */
[----:B------:R-:W-:Y:S08]  /*2ed0*/  MUFU.EX2 R37, R37 ;  /* 0x0000002500257308 */ /* 0x000ff00000000800 */
[----:B------:R-:W-:Y:S01]  /*2ee0*/  MUFU.EX2 R42, R42 ;  /* 0x0000002a002a7308 */ /* 0x000fe20000000800 */
[----:B0-----:R-:W-:Y:S01]  /*2ef0*/  FMNMX.FTZ R73, R71, R78, !PT ;  /* 0x0000004e47497209 */ /* 0x001fe20007810000 */
[--C-:B------:R-:W-:Y:S01]  /*2f00*/  FFMA.FTZ R78, R75, UR33, -R48.reuse ;  /* 0x000000214b4e7c23 */ /* 0x100fe20008010830 */
[----:B------:R-:W-:-:S05]  /*2f10*/  FFMA.FTZ R48, R81, UR33, -R48 ;  /* 0x0000002151307c23 */ /* 0x000fca0008010830 */
[----:B------:R-:W-:Y:S01]  /*2f20*/  MUFU.EX2 R41, R41 ;  /* 0x0000002900297308 */ /* 0x000fe20000000800 */
[----:B------:R-:W0:Y:S07]  /*2f30*/  SHFL.BFLY PT, R80, R73, 0x1, 0x1f ;  /* 0x0c201f0049507f89 */ /* 0x000e2e00000e0000 */
[----:B------:R-:W-:Y:S08]  /*2f40*/  MUFU.EX2 R46, R46 ;  /* 0x0000002e002e7308 */ /* 0x000ff00000000800 */
[----:B------:R-:W-:Y:S08]  /*2f50*/  MUFU.EX2 R45, R45 ;  /* 0x0000002d002d7308 */ /* 0x000ff00000000800 */
[----:B------:R-:W-:Y:S01]  /*2f60*/  MUFU.EX2 R50, R50 ;  /* 0x0000003200327308 */ /* 0x000fe20000000800 */
[----:B0-----:R-:W-:-:S04]  /*2f70*/  FMNMX.FTZ R76, R73, R80, !PT ;  /* 0x00000050494c7209 */ /* 0x001fc80007810000 */
[C---:B------:R-:W-:Y:S01]  /*2f80*/  FSETP.NEU.FTZ.AND P1, PT, R76.reuse, -INF , PT ;  /* 0xff8000004c00780b */ /* 0x040fe20003f3d000 */
[----:B------:R-:W-:Y:S02]  /*2f90*/  FMUL.FTZ R71, R76, UR33 ;  /* 0x000000214c477c20 */ /* 0x000fe40008410000 */
[----:B------:R-:W-:Y:S03]  /*2fa0*/  MUFU.EX2 R67, R67 ;  /* 0x0000004300437308 */ /* 0x000fe60000000800 */
[----:B------:R-:W-:Y:S02]  /*2fb0*/  FSEL R71, R71, RZ, P1 ;  /* 0x000000ff47477208 */ /* 0x000fe40000800000 */
[----:B------:R-:W-:-:S03]  /*2fc0*/  PLOP3.LUT P1, PT, PT, PT, UP0, 0x80, 0x0 ;  /* 0x000000000000781c */ /* 0x000fc60003f2f008 */
[----:B------:R-:W-:Y:S01]  /*2fd0*/  MUFU.EX2 R49, R49 ;  /* 0x0000003100317308 */ /* 0x000fe20000000800 */
[--C-:B------:R-:W-:Y:S01]  /*2fe0*/  FFMA.FTZ R73, R3, UR33, -R71.reuse ;  /* 0x0000002103497c23 */ /* 0x100fe20008010847 */
[--C-:B------:R-:W-:Y:S01]  /*2ff0*/  FFMA.FTZ R4, R4, UR33, -R71.reuse ;  /* 0x0000002104047c23 */ /* 0x100fe20008010847 */
[--C-:B------:R-:W-:Y:S01]  /*3000*/  FFMA.FTZ R5, R5, UR33, -R71.reuse ;  /* 0x0000002105057c23 */ /* 0x100fe20008010847 */
[--C-:B------:R-:W-:Y:S01]  /*3010*/  FFMA.FTZ R6, R6, UR33, -R71.reuse ;  /* 0x0000002106067c23 */ /* 0x100fe20008010847 */
[--C-:B------:R-:W-:Y:S01]  /*3020*/  FFMA.FTZ R3, R7, UR33, -R71.reuse ;  /* 0x0000002107037c23 */ /* 0x100fe20008010847 */
[--C-:B------:R-:W-:Y:S01]  /*3030*/  FFMA.FTZ R80, R8, UR33, -R71.reuse ;  /* 0x0000002108507c23 */ /* 0x100fe20008010847 */
[--C-:B------:R-:W-:Y:S01]  /*3040*/  FFMA.FTZ R82, R10, UR33, -R71.reuse ;  /* 0x000000210a527c23 */ /* 0x100fe20008010847 */
[----:B------:R0:W-:Y:S01]  /*3050*/  MUFU.EX2 R81, R73 ;  /* 0x0000004900517308 */ /* 0x0001e20000000800 */
[--C-:B------:R-:W-:Y:S01]  /*3060*/  FFMA.FTZ R77, R11, UR33, -R71.reuse ;  /* 0x000000210b4d7c23 */ /* 0x100fe20008010847 */
[--C-:B------:R-:W-:Y:S01]  /*3070*/  FFMA.FTZ R84, R12, UR33, -R71.reuse ;  /* 0x000000210c547c23 */ /* 0x100fe20008010847 */
[--C-:B------:R-:W-:Y:S01]  /*3080*/  FFMA.FTZ R79, R13, UR33, -R71.reuse ;  /* 0x000000210d4f7c23 */ /* 0x100fe20008010847 */
[--C-:B------:R-:W-:Y:S01]  /*3090*/  FFMA.FTZ R86, R14, UR33, -R71.reuse ;  /* 0x000000210e567c23 */ /* 0x100fe20008010847 */
[--C-:B------:R-:W-:Y:S01]  /*30a0*/  FFMA.FTZ R75, R15, UR33, -R71.reuse ;  /* 0x000000210f4b7c23 */ /* 0x100fe20008010847 */
[--C-:B------:R-:W-:Y:S01]  /*30b0*/  FFMA.FTZ R20, R20, UR33, -R71.reuse ;  /* 0x0000002114147c23 */ /* 0x100fe20008010847 */
[--C-:B------:R-:W-:Y:S01]  /*30c0*/  FFMA.FTZ R21, R21, UR33, -R71.reuse ;  /* 0x0000002115157c23 */ /* 0x100fe20008010847 */
[----:B------:R1:W3:Y:S01]  /*30d0*/  MUFU.EX2 R88, R4 ;  /* 0x0000000400587308 */ /* 0x0002e20000000800 */
[--C-:B0-----:R-:W-:Y:S01]  /*30e0*/  FFMA.FTZ R73, R9, UR33, -R71.reuse ;  /* 0x0000002109497c23 */ /* 0x101fe20008010847 */
[--C-:B------:R-:W-:Y:S01]  /*30f0*/  FFMA.FTZ R24, R24, UR33, -R71.reuse ;  /* 0x0000002118187c23 */ /* 0x100fe20008010847 */
[--C-:B------:R-:W-:Y:S01]  /*3100*/  FFMA.FTZ R25, R25, UR33, -R71.reuse ;  /* 0x0000002119197c23 */ /* 0x100fe20008010847 */
[--C-:B------:R-:W-:Y:S01]  /*3110*/  FFMA.FTZ R26, R26, UR33, -R71.reuse ;  /* 0x000000211a1a7c23 */ /* 0x100fe20008010847 */
[--C-:B------:R-:W-:Y:S01]  /*3120*/  FFMA.FTZ R32, R32, UR33, -R71.reuse ;  /* 0x0000002120207c23 */ /* 0x100fe20008010847 */
[--C-:B------:R-:W-:Y:S01]  /*3130*/  FFMA.FTZ R0, R28, UR33, -R71.reuse ;  /* 0x000000211c007c23 */ /* 0x100fe20008010847 */
[--C-:B------:R-:W-:Y:S01]  /*3140*/  FFMA.FTZ R28, R30, UR33, -R71.reuse ;  /* 0x000000211e1c7c23 */ /* 0x100fe20008010847 */
[----:B------:R0:W4:Y:S01]  /*3150*/  MUFU.EX2 R83, R5 ;  /* 0x0000000500537308 */ /* 0x0001220000000800 */
[----:B-1----:R-:W-:Y:S01]  /*3160*/  F2FP.F16.F32.PACK_AB R4, R44, R43 ;  /* 0x0000002b2c04723e */ /* 0x002fe200000000ff */
[--C-:B------:R-:W-:Y:S01]  /*3170*/  FFMA.FTZ R30, R31, UR33, -R71.reuse ;  /* 0x000000211f1e7c23 */ /* 0x100fe20008010847 */
[--C-:B------:R-:W-:Y:S01]  /*3180*/  FFMA.FTZ R29, R29, UR33, -R71.reuse ;  /* 0x000000211d1d7c23 */ /* 0x100fe20008010847 */
[--C-:B------:R-:W-:Y:S01]  /*3190*/  FFMA.FTZ R27, R27, UR33, -R71.reuse ;  /* 0x000000211b1b7c23 */ /* 0x100fe20008010847 */
[--C-:B------:R-:W-:Y:S01]  /*31a0*/  FFMA.FTZ R33, R33, UR33, -R71.reuse ;  /* 0x0000002121217c23 */ /* 0x100fe20008010847 */
[--C-:B------:R-:W-:Y:S01]  /*31b0*/  FFMA.FTZ R34, R34, UR33, -R71.reuse ;  /* 0x0000002122227c23 */ /* 0x100fe20008010847 */
[----:B--2---:R-:W-:Y:S01]  /*31c0*/  F2FP.F16.F32.PACK_AB R12, R59, R54 ;  /* 0x000000363b0c723e */ /* 0x004fe200000000ff */
[----:B------:R1:W2:Y:S01]  /*31d0*/  MUFU.EX2 R90, R6 ;  /* 0x00000006005a7308 */ /* 0x0002a20000000800 */
[----:B0-----:R-:W-:Y:S01]  /*31e0*/  FADD.FTZ R5, R43, R44 ;  /* 0x0000002c2b057221 */ /* 0x001fe20000010000 */
[----:B---3--:R-:W-:Y:S01]  /*31f0*/  FADD.FTZ R8, R81, R88 ;  /* 0x0000005851087221 */ /* 0x008fe20000010000 */
[--C-:B------:R-:W-:Y:S01]  /*3200*/  FFMA.FTZ R58, R58, UR33, -R71.reuse ;  /* 0x000000213a3a7c23 */ /* 0x100fe20008010847 */
[--C-:B------:R-:W-:Y:S01]  /*3210*/  FFMA.FTZ R62, R62, UR33, -R71.reuse ;  /* 0x000000213e3e7c23 */ /* 0x100fe20008010847 */
[--C-:B------:R-:W-:Y:S01]  /*3220*/  FFMA.FTZ R63, R63, UR33, -R71.reuse ;  /* 0x000000213f3f7c23 */ /* 0x100fe20008010847 */
[--C-:B------:R-:W-:Y:S01]  /*3230*/  FFMA.FTZ R68, R68, UR33, -R71.reuse ;  /* 0x0000002144447c23 */ /* 0x100fe20008010847 */
[----:B------:R-:W-:Y:S01]  /*3240*/  FFMA.FTZ R60, R60, UR33, -R71 ;  /* 0x000000213c3c7c23 */ /* 0x000fe20008010847 */
[----:B------:R-:W0:Y:S01]  /*3250*/  MUFU.EX2 R3, R3 ;  /* 0x0000000300037308 */ /* 0x000e220000000800 */
[----:B-1----:R-:W-:Y:S01]  /*3260*/  FADD.FTZ R6, R40, R5 ;  /* 0x0000000528067221 */ /* 0x002fe20000010000 */
[----:B----4-:R-:W-:Y:S01]  /*3270*/  FADD.FTZ R7, R83, R8 ;  /* 0x0000000853077221 */ /* 0x010fe20000010000 */
[----:B------:R-:W-:Y:S01]  /*3280*/  F2FP.F16.F32.PACK_AB R5, R88, R81 ;  /* 0x000000515805723e */ /* 0x000fe200000000ff */
[----:B------:R-:W-:Y:S01]  /*3290*/  FFMA.FTZ R70, R70, UR33, -R71 ;  /* 0x0000002146467c23 */ /* 0x000fe20008010847 */
[C---:B------:R-:W-:Y:S01]  /*32a0*/  FADD.FTZ R9, R47.reuse, R6 ;  /* 0x000000062f097221 */ /* 0x040fe20000010000 */
[----:B------:R-:W-:Y:S01]  /*32b0*/  F2FP.F16.F32.PACK_AB R6, R47, R40 ;  /* 0x000000282f06723e */ /* 0x000fe200000000ff */
[----:B------:R-:W-:Y:S01]  /*32c0*/  IMAD.MOV.U32 R88, RZ, RZ, R135 ;  /* 0x000000ffff587224 */ /* 0x000fe200078e0087 */
[----:B------:R-:W1:Y:S01]  /*32d0*/  MUFU.EX2 R80, R80 ;  /* 0x0000005000507308 */ /* 0x000e620000000800 */
[----:B------:R-:W-:Y:S01]  /*32e0*/  FADD.FTZ R10, R36, R9 ;  /* 0x00000009240a7221 */ /* 0x000fe20000010000 */
[C---:B--2---:R-:W-:Y:S01]  /*32f0*/  FADD.FTZ R8, R90.reuse, R7 ;  /* 0x000000075a087221 */ /* 0x044fe20000010000 */
[----:B------:R-:W-:Y:S01]  /*3300*/  F2FP.F16.F32.PACK_AB R7, R90, R83 ;  /* 0x000000535a07723e */ /* 0x000fe200000000ff */
[----:B------:R-:W-:-:S02]  /*3310*/  IMAD.MOV.U32 R90, RZ, RZ, R135 ;  /* 0x000000ffff5a7224 */ /* 0x000fc400078e0087 */
[----:B------:R-:W-:Y:S02]  /*3320*/  FADD.FTZ R11, R39, R10 ;  /* 0x0000000a270b7221 */ /* 0x000fe40000010000 */
[----:B------:R-:W2:Y:S01]  /*3330*/  MUFU.EX2 R73, R73 ;  /* 0x0000004900497308 */ /* 0x000ea20000000800 */
[----:B0-----:R-:W-:Y:S01]  /*3340*/  FADD.FTZ R9, R3, R8 ;  /* 0x0000000803097221 */ /* 0x001fe20000010000 */
[----:B------:R-:W-:Y:S01]  /*3350*/  FADD.FTZ R10, R52, R11 ;  /* 0x0000000b340a7221 */ /* 0x000fe20000010000 */
[----:B------:R0:W-:Y:S03]  /*3360*/  STSM.16.M88.4 [R2+0x21800], R4 ;  /* 0x0218000402007844 */ /* 0x0001e60000000200 */
[----:B------:R-:W-:Y:S02]  /*3370*/  FADD.FTZ R11, R57, R10 ;  /* 0x0000000a390b7221 */ /* 0x000fe40000010000 */
[----:B------:R-:W3:Y:S01]  /*3380*/  MUFU.EX2 R82, R82 ;  /* 0x0000005200527308 */ /* 0x000ee20000000800 */
[----:B-1----:R-:W-:Y:S01]  /*3390*/  FADD.FTZ R8, R80, R9 ;  /* 0x0000000950087221 */ /* 0x002fe20000010000 */
[----:B------:R-:W-:-:S04]  /*33a0*/  FADD.FTZ R10, R54, R11 ;  /* 0x0000000b360a7221 */ /* 0x000fc80000010000 */
[----:B------:R-:W-:Y:S02]  /*33b0*/  FADD.FTZ R11, R59, R10 ;  /* 0x0000000a3b0b7221 */ /* 0x000fe40000010000 */
[----:B------:R-:W1:Y:S01]  /*33c0*/  MUFU.EX2 R77, R77 ;  /* 0x0000004d004d7308 */ /* 0x000e620000000800 */
[----:B--2---:R-:W-:Y:S01]  /*33d0*/  FADD.FTZ R9, R73, R8 ;  /* 0x0000000849097221 */ /* 0x004fe20000010000 */
[----:B------:R-:W-:-:S04]  /*33e0*/  FADD.FTZ R10, R56, R11 ;  /* 0x0000000b380a7221 */ /* 0x000fc80000010000 */
[----:B------:R-:W-:Y:S02]  /*33f0*/  FADD.FTZ R11, R61, R10 ;  /* 0x0000000a3d0b7221 */ /* 0x000fe40000010000 */
[----:B------:R-:W2:Y:S01]  /*3400*/  MUFU.EX2 R84, R84 ;  /* 0x0000005400547308 */ /* 0x000ea20000000800 */
[----:B---3--:R-:W-:-:S07]  /*3410*/  FADD.FTZ R8, R82, R9 ;  /* 0x0000000952087221 */ /* 0x008fce0000010000 */
[----:B------:R-:W3:Y:S01]  /*3420*/  MUFU.EX2 R79, R79 ;  /* 0x0000004f004f7308 */ /* 0x000ee20000000800 */
[----:B-1----:R-:W-:-:S07]  /*3430*/  FADD.FTZ R9, R77, R8 ;  /* 0x000000084d097221 */ /* 0x002fce0000010000 */
[----:B------:R-:W1:Y:S01]  /*3440*/  MUFU.EX2 R86, R86 ;  /* 0x0000005600567308 */ /* 0x000e620000000800 */
[C---:B--2---:R-:W-:Y:S01]  /*3450*/  FADD.FTZ R8, R84.reuse, R9 ;  /* 0x0000000954087221 */ /* 0x044fe20000010000 */
[----:B------:R-:W-:-:S06]  /*3460*/  F2FP.F16.F32.PACK_AB R13, R84, R77 ;  /* 0x0000004d540d723e */ /* 0x000fcc00000000ff */
[----:B------:R-:W2:Y:S01]  /*3470*/  MUFU.EX2 R75, R75 ;  /* 0x0000004b004b7308 */ /* 0x000ea20000000800 */
[----:B---3--:R-:W-:Y:S01]  /*3480*/  FADD.FTZ R9, R79, R8 ;  /* 0x000000084f097221 */ /* 0x008fe20000010000 */
[----:B------:R-:W-:-:S04]  /*3490*/  FADD.FTZ R8, R38, R11 ;  /* 0x0000000b26087221 */ /* 0x000fc80000010000 */
[----:B------:R-:W-:Y:S01]  /*34a0*/  FADD.FTZ R11, R37, R8 ;  /* 0x00000008250b7221 */ /* 0x000fe20000010000 */
[----:B------:R-:W-:Y:S01]  /*34b0*/  F2FP.F16.F32.PACK_AB R8, R39, R36 ;  /* 0x000000242708723e */ /* 0x000fe200000000ff */
[----:B------:R-:W3:Y:S01]  /*34c0*/  MUFU.EX2 R20, R20 ;  /* 0x0000001400147308 */ /* 0x000ee20000000800 */
[----:B-1----:R-:W-:Y:S01]  /*34d0*/  FADD.FTZ R10, R86, R9 ;  /* 0x00000009560a7221 */ /* 0x002fe20000010000 */
[----:B------:R-:W-:Y:S01]  /*34e0*/  FADD.FTZ R14, R42, R11 ;  /* 0x0000000b2a0e7221 */ /* 0x000fe20000010000 */
[----:B------:R-:W-:Y:S02]  /*34f0*/  F2FP.F16.F32.PACK_AB R11, R82, R73 ;  /* 0x00000049520b723e */ /* 0x000fe400000000ff */
[----:B------:R-:W-:-:S03]  /*3500*/  F2FP.F16.F32.PACK_AB R15, R86, R79 ;  /* 0x0000004f560f723e */ /* 0x000fc600000000ff */
[----:B------:R-:W0:Y:S01]  /*3510*/  MUFU.EX2 R21, R21 ;  /* 0x0000001500157308 */ /* 0x000e220000000800 */
[----:B--2---:R-:W-:Y:S01]  /*3520*/  FADD.FTZ R9, R75, R10 ;  /* 0x0000000a4b097221 */ /* 0x004fe20000010000 */
[----:B------:R-:W-:-:S06]  /*3530*/  F2FP.F16.F32.PACK_AB R10, R57, R52 ;  /* 0x00000034390a723e */ /* 0x000fcc00000000ff */
[----:B------:R-:W1:Y:S08]  /*3540*/  MUFU.EX2 R24, R24 ;  /* 0x0000001800187308 */ /* 0x000e700000000800 */
[----:B------:R-:W2:Y:S08]  /*3550*/  MUFU.EX2 R25, R25 ;  /* 0x0000001900197308 */ /* 0x000eb00000000800 */
[----:B------:R-:W4:Y:S08]  /*3560*/  MUFU.EX2 R26, R26 ;  /* 0x0000001a001a7308 */ /* 0x000f300000000800 */
[----:B------:R3:W-:Y:S08]  /*3570*/  MUFU.EX2 R31, R32 ;  /* 0x00000020001f7308 */ /* 0x0007f00000000800 */
[----:B------:R-:W5:Y:S01]  /*3580*/  MUFU.EX2 R0, R0 ;  /* 0x0000000000007308 */ /* 0x000f620000000800 */
[----:B---3--:R-:W-:Y:S01]  /*3590*/  FADD.FTZ R32, R20, R9 ;  /* 0x0000000914207221 */ /* 0x008fe20000010000 */
[----:B------:R-:W-:Y:S01]  /*35a0*/  FADD.FTZ R9, R41, R14 ;  /* 0x0000000e29097221 */ /* 0x000fe20000010000 */
[----:B------:R-:W-:-:S02]  /*35b0*/  F2FP.F16.F32.PACK_AB R14, R61, R56 ;  /* 0x000000383d0e723e */ /* 0x000fc400000000ff */
[----:B0-----:R-:W-:Y:S01]  /*35c0*/  FADD.FTZ R5, R21, R32 ;  /* 0x0000002015057221 */ /* 0x001fe20000010000 */
[----:B------:R-:W-:Y:S01]  /*35d0*/  FADD.FTZ R6, R46, R9 ;  /* 0x000000092e067221 */ /* 0x000fe20000010000 */
[----:B------:R-:W-:Y:S01]  /*35e0*/  F2FP.F16.F32.PACK_AB R9, R80, R3 ;  /* 0x000000035009723e */ /* 0x000fe200000000ff */
[----:B------:R-:W0:Y:S01]  /*35f0*/  MUFU.EX2 R29, R29 ;  /* 0x0000001d001d7308 */ /* 0x000e220000000800 */
[----:B-1----:R-:W-:Y:S01]  /*3600*/  FADD.FTZ R4, R24, R5 ;  /* 0x0000000518047221 */ /* 0x002fe20000010000 */
[----:B------:R-:W-:Y:S01]  /*3610*/  FADD.FTZ R5, R45, R6 ;  /* 0x000000062d057221 */ /* 0x000fe20000010000 */
[----:B------:R-:W-:Y:S01]  /*3620*/  F2FP.F16.F32.PACK_AB R6, R41, R42 ;  /* 0x0000002a2906723e */ /* 0x000fe200000000ff */
[----:B------:R1:W-:Y:S01]  /*3630*/  STSM.16.M88.4 [R18], R8 ;  /* 0x0000000812007844 */ /* 0x0003e20000000200 */
[----:B--2---:R-:W-:Y:S01]  /*3640*/  FADD.FTZ R3, R25, R4 ;  /* 0x0000000419037221 */ /* 0x004fe20000010000 */
[----:B------:R-:W-:Y:S02]  /*3650*/  FADD.FTZ R4, R50, R5 ;  /* 0x0000000532047221 */ /* 0x000fe40000010000 */
[----:B------:R-:W2:Y:S01]  /*3660*/  MUFU.EX2 R64, R64 ;  /* 0x0000004000407308 */ /* 0x000ea20000000800 */
[----:B----4-:R-:W-:Y:S01]  /*3670*/  FADD.FTZ R5, R26, R3 ;  /* 0x000000031a057221 */ /* 0x010fe20000010000 */
[----:B------:R-:W-:Y:S01]  /*3680*/  FADD.FTZ R4, R67, R4 ;  /* 0x0000000443047221 */ /* 0x000fe20000010000 */
[----:B------:R3:W-:Y:S02]  /*3690*/  STSM.16.M88.4 [R17], R12 ;  /* 0x0000000c11007844 */ /* 0x0007e40000000200 */
[----:B-----5:R-:W-:Y:S01]  /*36a0*/  FADD.FTZ R32, R0, R5 ;  /* 0x0000000500207221 */ /* 0x020fe20000010000 */
[----:B------:R-:W-:Y:S01]  /*36b0*/  FADD.FTZ R5, R49, R4 ;  /* 0x0000000431057221 */ /* 0x000fe20000010000 */
[----:B------:R-:W-:Y:S01]  /*36c0*/  F2FP.F16.F32.PACK_AB R4, R37, R38 ;  /* 0x000000262504723e */ /* 0x000fe200000000ff */
[----:B------:R-:W4:Y:S01]  /*36d0*/  MUFU.EX2 R27, R27 ;  /* 0x0000001b001b7308 */ /* 0x000f220000000800 */
[----:B0-----:R-:W-:Y:S01]  /*36e0*/  FADD.FTZ R32, R29, R32 ;  /* 0x000000201d207221 */ /* 0x001fe20000010000 */
[----:B-1----:R-:W-:-:S02]  /*36f0*/  F2FP.F16.F32.PACK_AB R8, R45, R46 ;  /* 0x0000002e2d08723e */ /* 0x002fc400000000ff */
[----:B------:R-:W-:-:S04]  /*3700*/  F2FP.F16.F32.PACK_AB R10, R67, R50 ;  /* 0x00000032430a723e */ /* 0x000fc800000000ff */
[----:B------:R-:W0:Y:S01]  /*3710*/  MUFU.EX2 R53, R53 ;  /* 0x0000003500357308 */ /* 0x000e220000000800 */
[----:B--2---:R-:W-:Y:S01]  /*3720*/  FADD.FTZ R36, R64, R5 ;  /* 0x0000000540247221 */ /* 0x004fe20000010000 */
[----:B------:R-:W-:-:S06]  /*3730*/  F2FP.F16.F32.PACK_AB R5, R20, R75 ;  /* 0x0000004b1405723e */ /* 0x000fcc00000000ff */
[----:B------:R-:W1:Y:S01]  /*3740*/  MUFU.EX2 R28, R28 ;  /* 0x0000001c001c7308 */ /* 0x000e620000000800 */
[----:B----4-:R-:W-:-:S07]  /*3750*/  FADD.FTZ R7, R27, R32 ;  /* 0x000000201b077221 */ /* 0x010fce0000010000 */
[----:B------:R-:W3:Y:S01]  /*3760*/  MUFU.EX2 R66, R66 ;  /* 0x0000004200427308 */ /* 0x000ee20000000800 */
[----:B0-----:R-:W-:-:S07]  /*3770*/  FADD.FTZ R11, R53, R36 ;  /* 0x00000024350b7221 */ /* 0x001fce0000010000 */
[----:B------:R-:W0:Y:S01]  /*3780*/  MUFU.EX2 R30, R30 ;  /* 0x0000001e001e7308 */ /* 0x000e220000000800 */
[----:B-1----:R-:W-:Y:S01]  /*3790*/  FADD.FTZ R9, R28, R7 ;  /* 0x000000071c097221 */ /* 0x002fe20000010000 */
[----:B------:R-:W-:-:S05]  /*37a0*/  F2FP.F16.F32.PACK_AB R7, R24, R21 ;  /* 0x000000151807723e */ /* 0x000fca00000000ff */
[----:B------:R1:W-:Y:S01]  /*37b0*/  STSM.16.M88.4 [R16], R4 ;  /* 0x0000000410007844 */ /* 0x0003e20000000200 */
[----:B------:R-:W2:Y:S01]  /*37c0*/  MUFU.EX2 R55, R55 ;  /* 0x0000003700377308 */ /* 0x000ea20000000800 */
[----:B---3--:R-:W-:Y:S01]  /*37d0*/  FADD.FTZ R14, R66, R11 ;  /* 0x0000000b420e7221 */ /* 0x008fe20000010000 */
[----:B------:R-:W-:-:S06]  /*37e0*/  F2FP.F16.F32.PACK_AB R11, R29, R0 ;  /* 0x000000001d0b723e */ /* 0x000fcc00000000ff */
[----:B------:R-:W3:Y:S01]  /*37f0*/  MUFU.EX2 R72, R72 ;  /* 0x0000004800487308 */ /* 0x000ee20000000800 */
[----:B0-----:R-:W-:Y:S01]  /*3800*/  FADD.FTZ R12, R30, R9 ;  /* 0x000000091e0c7221 */ /* 0x001fe20000010000 */
[----:B------:R-:W-:-:S03]  /*3810*/  F2FP.F16.F32.PACK_AB R9, R26, R25 ;  /* 0x000000191a09723e */ /* 0x000fc600000000ff */
[----:B------:R-:W-:Y:S02]  /*3820*/  FADD.FTZ R12, R31, R12 ;  /* 0x0000000c1f0c7221 */ /* 0x000fe40000010000 */
[----:B------:R0:W-:Y:S01]  /*3830*/  STSM.16.M88.4 [R2+0x27800], R8 ;  /* 0x0278000802007844 */ /* 0x0001e20000000200 */
[----:B------:R-:W4:Y:S01]  /*3840*/  MUFU.EX2 R33, R33 ;  /* 0x0000002100217308 */ /* 0x000f220000000800 */
[----:B--2---:R-:W-:Y:S01]  /*3850*/  FADD.FTZ R13, R55, R14 ;  /* 0x0000000e370d7221 */ /* 0x004fe20000010000 */
[----:B------:R-:W-:-:S06]  /*3860*/  F2FP.F16.F32.PACK_AB R14, R66, R53 ;  /* 0x00000035420e723e */ /* 0x000fcc00000000ff */
[----:B------:R-:W2:Y:S01]  /*3870*/  MUFU.EX2 R35, R35 ;  /* 0x0000002300237308 */ /* 0x000ea20000000800 */
[C---:B---3--:R-:W-:Y:S01]  /*3880*/  FADD.FTZ R0, R72.reuse, R13 ;  /* 0x0000000d48007221 */ /* 0x048fe20000010000 */
[----:B------:R-:W-:-:S06]  /*3890*/  F2FP.F16.F32.PACK_AB R24, R72, R55 ;  /* 0x000000374818723e */ /* 0x000fcc00000000ff */
[----:B------:R-:W3:Y:S01]  /*38a0*/  MUFU.EX2 R34, R34 ;  /* 0x0000002200227308 */ /* 0x000ee20000000800 */
[----:B----4-:R-:W-:Y:S01]  /*38b0*/  FADD.FTZ R13, R33, R12 ;  /* 0x0000000c210d7221 */ /* 0x010fe20000010000 */
[----:B------:R-:W-:-:S06]  /*38c0*/  F2FP.F16.F32.PACK_AB R12, R64, R49 ;  /* 0x00000031400c723e */ /* 0x000fcc00000000ff */
[----:B------:R-:W4:Y:S01]  /*38d0*/  MUFU.EX2 R78, R78 ;  /* 0x0000004e004e7308 */ /* 0x000f220000000800 */
[----:B--2---:R-:W-:-:S07]  /*38e0*/  FADD.FTZ R15, R35, R0 ;  /* 0x00000000230f7221 */ /* 0x004fce0000010000 */
[----:B------:R-:W2:Y:S01]  /*38f0*/  MUFU.EX2 R58, R58 ;  /* 0x0000003a003a7308 */ /* 0x000ea20000000800 */
[C---:B---3--:R-:W-:Y:S01]  /*3900*/  FADD.FTZ R13, R34.reuse, R13 ;  /* 0x0000000d220d7221 */ /* 0x048fe20000010000 */
[----:B------:R-:W-:-:S06]  /*3910*/  F2FP.F16.F32.PACK_AB R25, R34, R33 ;  /* 0x000000212219723e */ /* 0x000fcc00000000ff */
[----:B------:R-:W3:Y:S01]  /*3920*/  MUFU.EX2 R65, R65 ;  /* 0x0000004100417308 */ /* 0x000ee20000000800 */
[C---:B----4-:R-:W-:Y:S01]  /*3930*/  FADD.FTZ R20, R78.reuse, R15 ;  /* 0x0000000f4e147221 */ /* 0x050fe20000010000 */
[----:B------:R-:W-:Y:S02]  /*3940*/  F2FP.F16.F32.PACK_AB R15, R31, R30 ;  /* 0x0000001e1f0f723e */ /* 0x000fe400000000ff */
[----:B------:R-:W-:-:S04]  /*3950*/  F2FP.F16.F32.PACK_AB R26, R78, R35 ;  /* 0x000000234e1a723e */ /* 0x000fc800000000ff */
[----:B------:R-:W1:Y:S01]  /*3960*/  MUFU.EX2 R74, R74 ;  /* 0x0000004a004a7308 */ /* 0x000e620000000800 */
[----:B--2---:R-:W-:-:S07]  /*3970*/  FADD.FTZ R0, R58, R13 ;  /* 0x0000000d3a007221 */ /* 0x004fce0000010000 */
[----:B------:R-:W2:Y:S01]  /*3980*/  MUFU.EX2 R3, R60 ;  /* 0x0000003c00037308 */ /* 0x000ea20000000800 */
[----:B---3--:R-:W-:-:S07]  /*3990*/  FADD.FTZ R13, R65, R20 ;  /* 0x00000014410d7221 */ /* 0x008fce0000010000 */
[----:B------:R-:W-:Y:S01]  /*39a0*/  MUFU.EX2 R51, R51 ;  /* 0x0000003300337308 */ /* 0x000fe20000000800 */
[----:B-1----:R-:W-:Y:S01]  /*39b0*/  FADD.FTZ R4, R74, R13 ;  /* 0x0000000d4a047221 */ /* 0x002fe20000010000 */
[----:B------:R-:W-:Y:S02]  /*39c0*/  F2FP.F16.F32.PACK_AB R13, R28, R27 ;  /* 0x0000001b1c0d723e */ /* 0x000fe400000000ff */
[----:B0-----:R-:W-:-:S03]  /*39d0*/  F2FP.F16.F32.PACK_AB R8, R74, R65 ;  /* 0x000000414a08723e */ /* 0x001fc600000000ff */
[----:B------:R0:W-:Y:S01]  /*39e0*/  STSM.16.M88.4 [R19], R12 ;  /* 0x0000000c13007844 */ /* 0x0001e20000000200 */
[----:B------:R-:W1:Y:S01]  /*39f0*/  MUFU.EX2 R48, R48 ;  /* 0x0000003000307308 */ /* 0x000e620000000800 */
[C---:B--2---:R-:W-:Y:S01]  /*3a00*/  F2FP.F16.F32.PACK_AB R27, R3.reuse, R58 ;  /* 0x0000003a031b723e */ /* 0x044fe200000000ff */
[----:B------:R-:W-:-:S04]  /*3a10*/  FADD.FTZ R5, R3, R0 ;  /* 0x0000000003057221 */ /* 0x000fc80000010000 */
[----:B------:R0:W-:Y:S02]  /*3a20*/  STSM.16.M88.4 [R17+0x6000], R24 ;  /* 0x0060001811007844 */ /* 0x0001e40000000200 */
[----:B------:R-:W2:Y:S08]  /*3a30*/  MUFU.EX2 R62, R62 ;  /* 0x0000003e003e7308 */ /* 0x000eb00000000800 */
[----:B------:R-:W3:Y:S01]  /*3a40*/  MUFU.EX2 R63, R63 ;  /* 0x0000003f003f7308 */ /* 0x000ee20000000800 */
[----:B-1----:R-:W-:Y:S01]  /*3a50*/  F2FP.F16.F32.PACK_AB R10, R48, R51 ;  /* 0x00000033300a723e */ /* 0x002fe200000000ff */
[----:B------:R-:W-:-:S06]  /*3a60*/  FADD.FTZ R51, R51, R4 ;  /* 0x0000000433337221 */ /* 0x000fcc0000010000 */
[----:B------:R-:W-:Y:S01]  /*3a70*/  MUFU.EX2 R68, R68 ;  /* 0x0000004400447308 */ /* 0x000fe20000000800 */
[----:B--2---:R-:W-:-:S07]  /*3a80*/  FADD.FTZ R0, R62, R5 ;  /* 0x000000053e007221 */ /* 0x004fce0000010000 */
[----:B------:R-:W1:Y:S01]  /*3a90*/  MUFU.EX2 R21, R70 ;  /* 0x0000004600157308 */ /* 0x000e620000000800 */
[C---:B---3--:R-:W-:Y:S01]  /*3aa0*/  F2FP.F16.F32.PACK_AB R9, R63.reuse, R62 ;  /* 0x0000003e3f09723e */ /* 0x048fe200000000ff */
[----:B------:R-:W-:Y:S01]  /*3ab0*/  FADD.FTZ R3, R63, R0 ;  /* 0x000000003f037221 */ /* 0x000fe20000010000 */
[----:B-1----:R-:W-:-:S03]  /*3ac0*/  F2FP.F16.F32.PACK_AB R11, R21, R68 ;  /* 0x00000044150b723e */ /* 0x002fc600000000ff */
[----:B------:R-:W-:Y:S01]  /*3ad0*/  FADD.FTZ R68, R68, R3 ;  /* 0x0000000344447221 */ /* 0x000fe20000010000 */
[----:B------:R-:W-:Y:S01]  /*3ae0*/  FADD.FTZ R3, R48, R51 ;  /* 0x0000003330037221 */ /* 0x000fe20000010000 */
[----:B------:R0:W-:Y:S02]  /*3af0*/  STSM.16.M88.4 [R16+0x6000], R8 ;  /* 0x0060000810007844 */ /* 0x0001e40000000200 */
[----:B------:R-:W-:Y:S01]  /*3b00*/  FADD.FTZ R5, R21, R68 ;  /* 0x0000004415057221 */ /* 0x000fe20000010000 */
[----:B------:R1:W-:Y:S06]  /*3b10*/  MEMBAR.ALL.CTA ;  /* 0x0000000000007992 */ /* 0x0003ec0000008000 */
[----:B-1----:R-:W1:Y:S02]  /*3b20*/  FENCE.VIEW.ASYNC.S ;  /* 0x00000000000073c6 */ /* 0x002e640000000000 */
[----:B-1----:R-:W-:Y:S01]  /*3b30*/  NOP ;  /* 0x0000000000007918 */ /* 0x002fe20000000000 */
[----:B------:R-:W-:Y:S05]  /*3b40*/  @!P1 BRA `(.L_x_14) ;  /* 0x0000002800a89947 */ /* 0x000fea0003800000 */
[----:B------:R-:W-:Y:S01]  /*3b50*/  MOV R4, R76 ;  /* 0x0000004c00047202 */ /* 0x000fe20000000f00 */
[----:B------:R-:W-:Y:S01]  /*3b60*/  IMAD.MOV.U32 R0, RZ, RZ, R69 ;  /* 0x000000ffff007224 */ /* 0x000fe200078e0045 */
[----:B------:R-:W-:Y:S02]  /*3b70*/  CS2R R134, SRZ ;  /* 0x0000000000867805 */ /* 0x000fe4000001ff00 */
[----:B------:R-:W-:Y:S02]  /*3b80*/  CS2R R132, SRZ ;  /* 0x0000000000847805 */ /* 0x000fe4000001ff00 */
[----:B------:R-:W-:Y:S02]  /*3b90*/  CS2R R130, SRZ ;  /* 0x0000000000827805 */ /* 0x000fe4000001ff00 */
[----:B------:R-:W-:Y:S02]  /*3ba0*/  CS2R R128, SRZ ;  /* 0x0000000000807805 */ /* 0x000fe4000001ff00 */
[----:B------:R-:W-:-:S02]  /*3bb0*/  CS2R R126, SRZ ;  /* 0x00000000007e7805 */ /* 0x000fc4000001ff00 */
[----:B------:R-:W-:Y:S02]  /*3bc0*/  CS2R R124, SRZ ;  /* 0x00000000007c7805 */ /* 0x000fe4000001ff00 */
        /* <DEDUP_REMOVED lines=17> */
[----:B------:R-:W-:Y:S01]  /*3ce0*/  CS2R R88, SRZ ;  /* 0x0000000000587805 */ /* 0x000fe2000001ff00 */
[----:B------:R-:W-:Y:S01]  /*3cf0*/  UIADD3 UR50, UR50, -0x2, URZ ;  /* 0xfffffffe32327890 */ /* 0x000fe2000fffe03f */
[----:B------:R-:W-:Y:S01]  /*3d00*/  UMOV UR28, UR45 ;  /* 0x0000002d001c7c82 */ /* 0x000fe20008000000 */
[----:B------:R-:W-:Y:S01]  /*3d10*/  UMOV UR35, UR44 ;  /* 0x0000002c00237c82 */ /* 0x000fe20008000000 */
[----:B------:R-:W-:Y:S01]  /*3d20*/  ULDC UR34, c[0x0][0x9d8] ;  /* 0x0002760000227ab9 */ /* 0x000fe20000000800 */
[----:B------:R-:W-:-:S08]  /*3d30*/  ULDC UR33, c[0x0][0x988] ;  /* 0x0002620000217ab9 */ /* 0x000fd00000000800 */
.L_x_25:
[----:B------:R-:W-:Y:S01]  /*3d40*/  ISETP.NE.AND P2, PT, RZ, UR39, PT ;  /* 0x00000027ff007c0c */ /* 0x000fe2000bf45270 */
[----:B------:R-:W-:-:S04]  /*3d50*/  UISETP.NE.AND UP0, UPT, UR35, 0x1, UPT ;  /* 0x000000012300788c */ /* 0x000fc8000bf05270 */
[----:B------:R-:W-:-:S04]  /*3d60*/  USEL UR45, URZ, 0x1, UP0 ;  /* 0x000000013f2d7887 */ /* 0x000fc80008000000 */
[----:B------:R-:W-:-:S04]  /*3d70*/  ULOP3.LUT UR45, UR28, UR45, URZ, 0x3c, !UPT ;  /* 0x0000002d1c2d7292 */ /* 0x000fc8000f8e3c3f */
[----:B------:R-:W-:Y:S08]  /*3d80*/  @P2 BRA `(.L_x_15) ;  /* 0x0000000000382947 */ /* 0x000ff00003800000 */
[----:B------:R-:W-:Y:S05]  /*3d90*/  @!P0 BRA `(.L_x_16) ;  /* 0x0000000000048947 */ /* 0x000fea0003800000 */
[----:B------:R-:W-:Y:S01]  /*3da0*/  BPT.TRAP 0x1 ;  /* 0x000000040000795c */ /* 0x000fe20000300000 */
.L_x_16:
[----:B------:R-:W-:Y:S01]  /*3db0*/  UIADD3 UR6, UR35, 0x1, URZ ;  /* 0x0000000123067890 */ /* 0x000fe2000fffe03f */
[----:B------:R-:W-:-:S03]  /*3dc0*/  IMAD.U32 R6, RZ, RZ, UR45 ;  /* 0x0000002dff067e24 */ /* 0x000fc6000f8e00ff */
[----:B------:R-:W-:Y:S02]  /*3dd0*/  UISETP.NE.AND UP0, UPT, UR6, 0x2, UPT ;  /* 0x000000020600788c */ /* 0x000fe4000bf05270 */
[----:B------:R-:W-:Y:S02]  /*3de0*/  SHF.L.U32 R6, R6, 0x1f, RZ ;  /* 0x0000001f06067819 */ /* 0x000fe400000006ff */
[----:B------:R-:W-:-:S04]  /*3df0*/  USEL UR6, UR6, URZ, UP0 ;  /* 0x0000003f06067287 */ /* 0x000fc80008000000 */
[----:B------:R-:W-:-:S09]  /*3e00*/  ULEA UR6, UR6, UR40, 0x3 ;  /* 0x0000002806067291 */ /* 0x000fd2000f8e183f */
[----:B------:R1:W2:Y:S01]  /*3e10*/  SYNCS.PHASECHK.TRANS64.TRYWAIT P1, [UR6+0x2d830], R6 ;  /* 0x02d83006ff0075a7 */ /* 0x0002a20008020146 */
[----:B------:R-:W-:Y:S05]  /*3e20*/  @!P0 BRA `(.L_x_17) ;  /* 0x0000000000048947 */ /* 0x000fea0003800000 */
[----:B------:R-:W-:Y:S01]  /*3e30*/  BPT.TRAP 0x1 ;  /* 0x000000040000795c */ /* 0x000fe20000300000 */
.L_x_17:
[----:B--2---:R-:W-:Y:S05]  /*3e40*/  @P1 BRA `(.L_x_15) ;  /* 0x0000000000081947 */ /* 0x004fea0003800000 */
[----:B------:R-:W2:Y:S02]  /*3e50*/  SYNCS.PHASECHK.TRANS64.TRYWAIT P1, [UR6+0x2d830], R6 ;  /* 0x02d83006ff0075a7 */ /* 0x000ea40008020146 */
[----:B--2---:R-:W-:Y:S05]  /*3e60*/  @!P1 BRA `(.L_x_18) ;  /* 0x0000007800849947 */ /* 0x004fea0003800000 */
.L_x_15:
[----:B--2---:R-:W2:Y:S01]  /*3e70*/  S2R R7, SR_TID.X ;  /* 0x0000000000077919 */ /* 0x004ea20000002100 */
[----:B------:R-:W-:Y:S01]  /*3e80*/  UIADD3 UR44, UR35, 0x1, URZ ;  /* 0x00000001232c7890 */ /* 0x000fe2000fffe03f */
[----:B------:R-:W-:Y:S01]  /*3e90*/  UMOV UR7, 0x80000020 ;  /* 0x8000002000077882 */ /* 0x000fe20000000000 */
[----:B------:R-:W-:Y:S02]  /*3ea0*/  UMOV UR11, 0x80000020 ;  /* 0x80000020000b7882 */ /* 0x000fe40000000000 */
[----:B------:R-:W-:Y:S01]  /*3eb0*/  UISETP.NE.AND UP0, UPT, UR44, 0x2, UPT ;  /* 0x000000022c00788c */ /* 0x000fe2000bf05270 */
[----:B------:R-:W-:Y:S01]  /*3ec0*/  UMOV UR15, 0x80000020 ;  /* 0x80000020000f7882 */ /* 0x000fe20000000000 */
[----:B------:R-:W-:Y:S02]  /*3ed0*/  UMOV UR19, 0x80000020 ;  /* 0x8000002000137882 */ /* 0x000fe40000000000 */
[----:B------:R-:W-:Y:S01]  /*3ee0*/  USEL UR44, UR44, URZ, UP0 ;  /* 0x0000003f2c2c7287 */ /* 0x000fe20008000000 */
[----:B------:R-:W-:Y:S01]  /*3ef0*/  UMOV UR23, 0x80000020 ;  /* 0x8000002000177882 */ /* 0x000fe20000000000 */
[----:B------:R-:W-:-:S02]  /*3f00*/  UMOV UR27, 0x80000020 ;  /* 0x80000020001b7882 */ /* 0x000fc40000000000 */
[----:B------:R-:W-:-:S04]  /*3f10*/  UIMAD UR6, UR44, 0x600, UR32 ;  /* 0x000006002c0678a4 */ /* 0x000fc8000f8e0220 */
[----:B------:R-:W-:Y:S02]  /*3f20*/  UIADD3 UR10, UR6, 0x2, URZ ;  /* 0x00000002060a7890 */ /* 0x000fe4000fffe03f */
[----:B------:R-:W-:Y:S02]  /*3f30*/  UIADD3 UR14, UR6, 0x200, URZ ;  /* 0x00000200060e7890 */ /* 0x000fe4000fffe03f */
[----:B------:R-:W-:Y:S02]  /*3f40*/  UIADD3 UR18, UR6, 0x202, URZ ;  /* 0x0000020206127890 */ /* 0x000fe4000fffe03f */
[----:B------:R-:W-:Y:S02]  /*3f50*/  UIADD3 UR22, UR6, 0x400, URZ ;  /* 0x0000040006167890 */ /* 0x000fe4000fffe03f */
[----:B------:R-:W-:Y:S01]  /*3f60*/  UIADD3 UR26, UR6, 0x402, URZ ;  /* 0x00000402061a7890 */ /* 0x000fe2000fffe03f */
[----:B--2---:R-:W-:-:S05]  /*3f70*/  SHF.R.U32.HI R7, RZ, 0x7, R7 ;  /* 0x00000007ff077819 */ /* 0x004fca0000011607 */
[----:B-1----:R-:W-:-:S05]  /*3f80*/  VIADD R6, R7, 0x8 ;  /* 0x0000000807067836 */ /* 0x002fca0000000000 */
[----:B------:R1:W-:Y:S06]  /*3f90*/  BAR.SYNC.DEFER_BLOCKING R6, 0x100 ;  /* 0x000400060000751d */ /* 0x0003ec0000010000 */
[----:B0-----:R-:W-:-:S06]  /*3fa0*/  WARPGROUP.ARRIVE ;  /* 0x00000000000079c5 */ /* 0x001fcc0000000000 */
[----:B------:R-:W-:Y:S03]  /*3fb0*/  HGMMA.64x128x16.F32 R24, gdesc[UR4], RZ, !UPT, gsb0 ;  /* 0x01e00000041879f0 */ /* 0x000fe6000c0008ff */
        /* <DEDUP_REMOVED lines=16> */
[----:B-1----:R-:W-:Y:S05]  /*40c0*/  @P2 BRA `(.L_x_19) ;  /* 0x00000000002c2947 */ /* 0x002fea0003800000 */
[----:B------:R-:W-:Y:S05]  /*40d0*/  @!P0 BRA `(.L_x_20) ;  /* 0x0000000000048947 */ /* 0x000fea0003800000 */
[----:B------:R-:W-:Y:S01]  /*40e0*/  BPT.TRAP 0x1 ;  /* 0x000000040000795c */ /* 0x000fe20000300000 */
.L_x_20:
[----:B------:R-:W-:Y:S01]  /*40f0*/  ULEA UR6, UR35, UR40, 0x3 ;  /* 0x0000002823067291 */ /* 0x000fe2000f8e183f */
[----:B------:R-:W-:-:S05]  /*4100*/  IMAD.U32 R6, RZ, RZ, UR28 ;  /* 0x0000001cff067e24 */ /* 0x000fca000f8e00ff */
[----:B------:R-:W-:-:S04]  /*4110*/  SHF.L.U32 R6, R6, 0x1f, RZ ;  /* 0x0000001f06067819 */ /* 0x000fc800000006ff */
[----:B------:R0:W1:Y:S01]  /*4120*/  SYNCS.PHASECHK.TRANS64.TRYWAIT P1, [UR6+0x2d850], R6 ;  /* 0x02d85006ff0075a7 */ /* 0x0000620008020146 */
[----:B------:R-:W-:Y:S05]  /*4130*/  @!P0 BRA `(.L_x_21) ;  /* 0x0000000000048947 */ /* 0x000fea0003800000 */
[----:B------:R-:W-:Y:S01]  /*4140*/  BPT.TRAP 0x1 ;  /* 0x000000040000795c */ /* 0x000fe20000300000 */
.L_x_21:
[----:B-1----:R-:W-:Y:S05]  /*4150*/  @P1 BRA `(.L_x_19) ;  /* 0x0000000000081947 */ /* 0x002fea0003800000 */
[----:B------:R-:W1:Y:S02]  /*4160*/  SYNCS.PHASECHK.TRANS64.TRYWAIT P1, [UR6+0x2d850], R6 ;  /* 0x02d85006ff0075a7 */ /* 0x000e640008020146 */
[----:B-1----:R-:W-:Y:S05]  /*4170*/  @!P1 BRA `(.L_x_22) ;  /* 0x0000007400d89947 */ /* 0x002fea0003800000 */
.L_x_19:
[----:B------:R-:W-:Y:S01]  /*4180*/  UIADD3 UR6, UR40, 0x400, URZ ;  /* 0x0000040028067890 */ /* 0x000fe2000fffe03f */
[----:B------:R-:W-:Y:S01]  /*4190*/  WARPGROUP.ARRIVE ;  /* 0x00000000000079c5 */ /* 0x000fe20000000000 */
[----:B------:R-:W-:Y:S01]  /*41a0*/  UMOV UR29, 0x40000040 ;  /* 0x40000040001d7882 */ /* 0x000fe20000000000 */
[----:B------:R-:W-:Y:S01]  /*41b0*/  UMOV UR31, 0x80000020 ;  /* 0x80000020001f7882 */ /* 0x000fe20000000000 */
[----:B------:R-:W-:-:S03]  /*41c0*/  USHF.R.U32.HI UR6, URZ, 0x4, UR6 ;  /* 0x000000043f067899 */ /* 0x000fc60008011606 */
[----:B------:R-:W1:Y:S01]  /*41d0*/  S2R R8, SR_TID.X ;  /* 0x0000000000087919 */ /* 0x000e620000002100 */
[----:B------:R-:W-:-:S04]  /*41e0*/  ULOP3.LUT UR6, UR6, 0x3fff, URZ, 0xc0, !UPT ;  /* 0x00003fff06067892 */ /* 0x000fc8000f8ec03f */
[----:B------:R-:W-:Y:S02]  /*41f0*/  ULOP3.LUT UR7, UR6, 0x2000000, URZ, 0xfc, !UPT ;  /* 0x0200000006077892 */ /* 0x000fe4000f8efc3f */
[----:B------:R-:W-:Y:S02]  /*4200*/  ULOP3.LUT UR6, UR37, 0x10000, URZ, 0xfc, !UPT ;  /* 0x0001000025067892 */ /* 0x000fe4000f8efc3f */
[----:B------:R-:W-:-:S05]  /*4210*/  UIMAD UR7, UR35, 0x600, UR7 ;  /* 0x00000600230778a4 */ /* 0x000fca000f8e0207 */
[----:B------:R-:W-:Y:S02]  /*4220*/  UMOV UR28, UR6 ;  /* 0x00000006001c7c82 */ /* 0x000fe40008000000 */
[----:B------:R-:W-:Y:S02]  /*4230*/  UMOV UR30, UR7 ;  /* 0x00000007001e7c82 */ /* 0x000fe40008000000 */
[----:B------:R-:W-:Y:S01]  /*4240*/  HGMMA.64x96x16.F32 R88, gdesc[UR28].tnspB, R88, gsb0 ;  /* 0x416000001c5879f0 */ /* 0x000fe20008000858 */
[----:B------:R-:W-:Y:S02]  /*4250*/  UIADD3 UR28, UR6, 0x2, URZ ;  /* 0x00000002061c7890 */ /* 0x000fe4000fffe03f */
[----:B------:R-:W-:Y:S01]  /*4260*/  UIADD3 UR30, UR7, 0x40, URZ ;  /* 0x00000040071e7890 */ /* 0x000fe2000fffe03f */
[----:B------:R-:W-:Y:S01]  /*4270*/  UMOV UR29, 0x40000040 ;  /* 0x40000040001d7882 */ /* 0x000fe20000000000 */
[----:B------:R-:W-:Y:S01]  /*4280*/  UMOV UR31, 0x80000020 ;  /* 0x80000020001f7882 */ /* 0x000fe20000000000 */
[----:B-1----:R-:W-:-:S02]  /*4290*/  SHF.R.U32.HI R7, RZ, 0x7, R8 ;  /* 0x00000007ff077819 */ /* 0x002fc40000011608 */
[----:B------:R-:W-:Y:S02]  /*42a0*/  ISETP.GE.U32.AND P1, PT, R8, 0x180, PT ;  /* 0x000001800800780c */ /* 0x000fe40003f26070 */
[----:B0-----:R-:W-:-:S04]  /*42b0*/  IADD3 R6, R7, 0x9, RZ ;  /* 0x0000000907067810 */ /* 0x001fc80007ffe0ff */
[----:B------:R-:W-:Y:S01]  /*42c0*/  SEL R6, R6, 0x9, !P1 ;  /* 0x0000000906067807 */ /* 0x000fe20004800000 */
[----:B------:R-:W-:Y:S02]  /*42d0*/  WARPGROUP.DEPBAR.LE gsb0, 0x0 ;  /* 0x00008000000079c5 */ /* 0x000fe40000010000 */
[----:B------:R-:W-:-:S06]  /*42e0*/  WARPGROUP.ARRIVE ;  /* 0x00000000000079c5 */ /* 0x000fcc0000000000 */
[----:B------:R-:W-:Y:S01]  /*42f0*/  HGMMA.64x96x16.F32 R88, gdesc[UR28].tnspB, R88, gsb0 ;  /* 0x416000001c5879f0 */ /* 0x000fe20008000858 */
[----:B------:R-:W-:Y:S02]  /*4300*/  UIADD3 UR28, UR6, 0x4, URZ ;  /* 0x00000004061c7890 */ /* 0x000fe4000fffe03f */
[----:B------:R-:W-:Y:S01]  /*4310*/  UIADD3 UR30, UR7, 0x80, URZ ;  /* 0x00000080071e7890 */ /* 0x000fe2000fffe03f */
[----:B------:R-:W-:Y:S01]  /*4320*/  UMOV UR29, 0x40000040 ;  /* 0x40000040001d7882 */ /* 0x000fe20000000000 */
[----:B------:R-:W-:Y:S01]  /*4330*/  UMOV UR31, 0x80000020 ;  /* 0x80000020001f7882 */ /* 0x000fe20000000000 */
        /* <DEDUP_REMOVED lines=37> */
[----:B------:R-:W-:Y:S03]  /*4590*/  HGMMA.64x96x16.F32 R88, gdesc[UR28].tnspB, R88, gsb0 ;  /* 0x416000001c5879f0 */ /* 0x000fe60008000858 */
[----:B------:R-:W-:Y:S02]  /*45a0*/  WARPGROUP.DEPBAR.LE gsb0, 0x0 ;  /* 0x00008000000079c5 */ /* 0x000fe40000010000 */
[----:B------:R0:W-:Y:S06]  /*45b0*/  BAR.ARV R6, 0x100 ;  /* 0x000400060000751d */ /* 0x0001ec0000002000 */
[----:B------:R-:W-:Y:S05]  /*45c0*/  @!P0 BRA `(.L_x_23) ;  /* 0x0000000000048947 */ /* 0x000fea0003800000 */
[----:B------:R-:W-:Y:S01]  /*45d0*/  BPT.TRAP 0x1 ;  /* 0x000000040000795c */ /* 0x000fe20000300000 */
.L_x_23:
[----:B0-----:R-:W-:Y:S01]  /*45e0*/  FMUL.FTZ R6, R24, UR34 ;  /* 0x0000002218067c20 */ /* 0x001fe20008410000 */
[----:B------:R-:W-:Y:S01]  /*45f0*/  FMUL.FTZ R8, R26, UR34 ;  /* 0x000000221a087c20 */ /* 0x000fe20008410000 */
[----:B------:R-:W-:Y:S01]  /*4600*/  FMUL.FTZ R7, R25, UR34 ;  /* 0x0000002219077c20 */ /* 0x000fe20008410000 */
[----:B------:R-:W-:Y:S01]  /*4610*/  FMUL.FTZ R9, R27, UR34 ;  /* 0x000000221b097c20 */ /* 0x000fe20008410000 */
[----:B------:R-:W-:Y:S01]  /*4620*/  FMUL.FTZ R10, R28, UR34 ;  /* 0x000000221c0a7c20 */ /* 0x000fe20008410000 */
[----:B------:R-:W-:Y:S01]  /*4630*/  FMUL.FTZ R12, R30, UR34 ;  /* 0x000000221e0c7c20 */ /* 0x000fe20008410000 */
[----:B------:R-:W0:Y:S01]  /*4640*/  MUFU.TANH R6, R6 ;  /* 0x0000000600067308 */ /* 0x000e220000002400 */
[----:B------:R-:W-:Y:S01]  /*4650*/  FMUL.FTZ R11, R29, UR34 ;  /* 0x000000221d0b7c20 */ /* 0x000fe20008410000 */
[----:B------:R-:W-:Y:S01]  /*4660*/  FMUL.FTZ R13, R31, UR34 ;  /* 0x000000221f0d7c20 */ /* 0x000fe20008410000 */
[----:B------:R-:W-:Y:S01]  /*4670*/  FMUL.FTZ R14, R32, UR34 ;  /* 0x00000022200e7c20 */ /* 0x000fe20008410000 */
[----:B------:R-:W-:Y:S01]  /*4680*/  FMUL.FTZ R20, R34, UR34 ;  /* 0x0000002222147c20 */ /* 0x000fe20008410000 */
[----:B------:R-:W-:Y:S01]  /*4690*/  FMUL.FTZ R15, R33, UR34 ;  /* 0x00000022210f7c20 */ /* 0x000fe20008410000 */
[----:B------:R-:W-:Y:S01]  /*46a0*/  FMUL.FTZ R28, R40, UR34 ;  /* 0x00000022281c7c20 */ /* 0x000fe20008410000 */
[----:B------:R-:W-:Y:S01]  /*46b0*/  FMUL.FTZ R40, R52, UR34 ;  /* 0x0000002234287c20 */ /* 0x000fe20008410000 */
[----:B------:R-:W1:Y:S01]  /*46c0*/  MUFU.TANH R8, R8 ;  /* 0x0000000800087308 */ /* 0x000e620000002400 */
[----:B------:R-:W-:Y:S01]  /*46d0*/  FMUL.FTZ R52, R64, UR34 ;  /* 0x0000002240347c20 */ /* 0x000fe20008410000 */
[----:B------:R-:W-:Y:S01]  /*46e0*/  FMUL.FTZ R21, R35, UR34 ;  /* 0x0000002223157c20 */ /* 0x000fe20008410000 */
[----:B------:R-:W-:Y:S01]  /*46f0*/  FMUL.FTZ R30, R42, UR34 ;  /* 0x000000222a1e7c20 */ /* 0x000fe20008410000 */
[----:B------:R-:W-:Y:S01]  /*4700*/  FMUL.FTZ R24, R36, UR34 ;  /* 0x0000002224187c20 */ /* 0x000fe20008410000 */
[----:B------:R-:W-:Y:S01]  /*4710*/  FMUL.FTZ R27, R39, UR34 ;  /* 0x00000022271b7c20 */ /* 0x000fe20008410000 */
[----:B------:R-:W-:Y:S01]  /*4720*/  FMUL.FTZ R42, R54, UR34 ;  /* 0x00000022362a7c20 */ /* 0x000fe20008410000 */
[----:B------:R-:W-:Y:S01]  /*4730*/  FMUL.FTZ R39, R51, UR34 ;  /* 0x0000002233277c20 */ /* 0x000fe20008410000 */
[----:B------:R-:W2:Y:S01]  /*4740*/  MUFU.TANH R7, R7 ;  /* 0x0000000700077308 */ /* 0x000ea20000002400 */
[----:B0-----:R-:W-:Y:S01]  /*4750*/  FMNMX.FTZ R64, R6, R0, !PT ;  /* 0x0000000006407209 */ /* 0x001fe20007810000 */
[----:B------:R-:W-:Y:S01]  /*4760*/  FMUL.FTZ R54, R66, UR34 ;  /* 0x0000002242367c20 */ /* 0x000fe20008410000 */
[----:B------:R-:W-:Y:S01]  /*4770*/  FMUL.FTZ R51, R63, UR34 ;  /* 0x000000223f337c20 */ /* 0x000fe20008410000 */
[----:B------:R-:W-:Y:S01]  /*4780*/  FMUL.FTZ R26, R38, UR34 ;  /* 0x00000022261a7c20 */ /* 0x000fe20008410000 */
[----:B------:R-:W-:Y:S01]  /*4790*/  FMUL.FTZ R29, R41, UR34 ;  /* 0x00000022291d7c20 */ /* 0x000fe20008410000 */
[----:B------:R-:W-:Y:S01]  /*47a0*/  FMUL.FTZ R25, R37, UR34 ;  /* 0x0000002225197c20 */ /* 0x000fe20008410000 */
[----:B------:R-:W-:Y:S01]  /*47b0*/  FMUL.FTZ R41, R53, UR34 ;  /* 0x0000002235297c20 */ /* 0x000fe20008410000 */
[----:B------:R-:W0:Y:S01]  /*47c0*/  MUFU.TANH R9, R9 ;  /* 0x0000000900097308 */ /* 0x000e220000002400 */
[----:B-1----:R-:W-:Y:S01]  /*47d0*/  FMNMX.FTZ R66, R8, R4, !PT ;  /* 0x0000000408427209 */ /* 0x002fe20007810000 */
[----:B------:R-:W-:Y:S01]  /*47e0*/  FMUL.FTZ R53, R65, UR34 ;  /* 0x0000002241357c20 */ /* 0x000fe20008410000 */
[----:B------:R-:W-:Y:S01]  /*47f0*/  FMUL.FTZ R31, R43, UR34 ;  /* 0x000000222b1f7c20 */ /* 0x000fe20008410000 */
[----:B------:R-:W-:Y:S01]  /*4800*/  FMUL.FTZ R43, R55, UR34 ;  /* 0x00000022372b7c20 */ /* 0x000fe20008410000 */
[----:B------:R-:W-:Y:S01]  /*4810*/  FMUL.FTZ R55, R67, UR34 ;  /* 0x0000002243377c20 */ /* 0x000fe20008410000 */
[----:B------:R-:W-:Y:S01]  /*4820*/  FMUL.FTZ R32, R44, UR34 ;  /* 0x000000222c207c20 */ /* 0x000fe20008410000 */
[----:B------:R-:W-:Y:S01]  /*4830*/  FMUL.FTZ R44, R56, UR34 ;  /* 0x00000022382c7c20 */ /* 0x000fe20008410000 */
[----:B------:R-:W1:Y:S01]  /*4840*/  MUFU.TANH R10, R10 ;  /* 0x0000000a000a7308 */ /* 0x000e620000002400 */
[----:B--2---:R-:W-:Y:S01]  /*4850*/  FMNMX.FTZ R63, R7, R64, !PT ;  /* 0x00000040073f7209 */ /* 0x004fe20007810000 */
        /* <DEDUP_REMOVED lines=26> */
[----:B------:R-:W-:-:S04]  /*4a00*/  ULEA UR6, UR44, UR40, 0x3 ;  /* 0x000000282c067291 */ /* 0x000fc8000f8e183f */
[----:B------:R-:W2:Y:S01]  /*4a10*/  MUFU.TANH R14, R14 ;  /* 0x0000000e000e7308 */ /* 0x000ea20000002400 */
[----:B0-----:R-:W-:Y:S01]  /*4a20*/  FMNMX.FTZ R65, R11, R64, !PT ;  /* 0x000000400b417209 */ /* 0x001fe20007810000 */
[----:B------:R-:W-:Y:S01]  /*4a30*/  FMUL.FTZ R64, R76, UR34 ;  /* 0x000000224c407c20 */ /* 0x000fe20008410000 */
[----:B------:R-:W-:-:S04]  /*4a40*/  UIADD3 UR6, UR6, 0x2d840, URZ ;  /* 0x0002d84006067890 */ /* 0x000fc8000fffe03f */
[----:B------:R-:W-:Y:S01]  /*4a50*/  UPRMT UR6, UR41, 0x654, UR6 ;  /* 0x0000065429067896 */ /* 0x000fe20008000006 */
[----:B------:R-:W0:Y:S01]  /*4a60*/  MUFU.TANH R20, R20 ;  /* 0x0000001400147308 */ /* 0x000e220000002400 */
[----:B-1----:R-:W-:-:S07]  /*4a70*/  FMNMX.FTZ R67, R13, R66, !PT ;  /* 0x000000420d437209 */ /* 0x002fce0007810000 */
[----:B------:R-:W1:Y:S01]  /*4a80*/  MUFU.TANH R15, R15 ;  /* 0x0000000f000f7308 */ /* 0x000e620000002400 */
[----:B--2---:R-:W-:Y:S01]  /*4a90*/  FMNMX.FTZ R66, R14, R65, !PT ;  /* 0x000000410e427209 */ /* 0x004fe20007810000 */
[----:B------:R-:W-:Y:S06]  /*4aa0*/  SYNCS.ARRIVE.TRANS64.RED.A1T0 RZ, [UR6], RZ ;  /* 0x000000ffffff79a7 */ /* 0x000fec0008100406 */
[----:B------:R-:W2:Y:S01]  /*4ab0*/  MUFU.TANH R21, R21 ;  /* 0x0000001500157308 */ /* 0x000ea20000002400 */
[----:B0-----:R-:W-:-:S07]  /*4ac0*/  FMNMX.FTZ R68, R20, R67, !PT ;  /* 0x0000004314447209 */ /* 0x001fce0007810000 */
[----:B------:R-:W0:Y:S01]  /*4ad0*/  MUFU.TANH R24, R24 ;  /* 0x0000001800187308 */ /* 0x000e220000002400 */
[----:B-1----:R-:W-:-:S07]  /*4ae0*/  FMNMX.FTZ R65, R15, R66, !PT ;  /* 0x000000420f417209 */ /* 0x002fce0007810000 */
[----:B------:R-:W1:Y:S01]  /*4af0*/  MUFU.TANH R26, R26 ;  /* 0x0000001a001a7308 */ /* 0x000e620000002400 */
[----:B--2---:R-:W-:-:S07]  /*4b00*/  FMNMX.FTZ R67, R21, R68, !PT ;  /* 0x0000004415437209 */ /* 0x004fce0007810000 */
[----:B------:R-:W2:Y:S01]  /*4b10*/  MUFU.TANH R25, R25 ;  /* 0x0000001900197308 */ /* 0x000ea20000002400 */
[----:B0-----:R-:W-:Y:S01]  /*4b20*/  FMNMX.FTZ R66, R24, R65, !PT ;  /* 0x0000004118427209 */ /* 0x001fe20007810000 */
[----:B------:R-:W-:-:S06]  /*4b30*/  FMUL.FTZ R65, R77, UR34 ;  /* 0x000000224d417c20 */ /* 0x000fcc0008410000 */
[----:B------:R-:W0:Y:S01]  /*4b40*/  MUFU.TANH R27, R27 ;  /* 0x0000001b001b7308 */ /* 0x000e220000002400 */
[----:B-1----:R-:W-:-:S07]  /*4b50*/  FMNMX.FTZ R68, R26, R67, !PT ;  /* 0x000000431a447209 */ /* 0x002fce0007810000 */
[----:B------:R-:W1:Y:S01]  /*4b60*/  MUFU.TANH R28, R28 ;  /* 0x0000001c001c7308 */ /* 0x000e620000002400 */
[----:B--2---:R-:W-:Y:S01]  /*4b70*/  FMNMX.FTZ R67, R25, R66, !PT ;  /* 0x0000004219437209 */ /* 0x004fe20007810000 */
[----:B------:R-:W-:-:S06]  /*4b80*/  FMUL.FTZ R66, R78, UR34 ;  /* 0x000000224e427c20 */ /* 0x000fcc0008410000 */
[----:B------:R-:W2:Y:S01]  /*4b90*/  MUFU.TANH R30, R30 ;  /* 0x0000001e001e7308 */ /* 0x000ea20000002400 */
[----:B0-----:R-:W-:-:S07]  /*4ba0*/  FMNMX.FTZ R69, R27, R68, !PT ;  /* 0x000000441b457209 */ /* 0x001fce0007810000 */
[----:B------:R-:W0:Y:S01]  /*4bb0*/  MUFU.TANH R29, R29 ;  /* 0x0000001d001d7308 */ /* 0x000e220000002400 */
[----:B-1----:R-:W-:-:S07]  /*4bc0*/  FMNMX.FTZ R68, R28, R67, !PT ;  /* 0x000000431c447209 */ /* 0x002fce0007810000 */
[----:B------:R-:W1:Y:S01]  /*4bd0*/  MUFU.TANH R31, R31 ;  /* 0x0000001f001f7308 */ /* 0x000e620000002400 */
[----:B--2---:R-:W-:-:S07]  /*4be0*/  FMNMX.FTZ R70, R30, R69, !PT ;  /* 0x000000451e467209 */ /* 0x004fce0007810000 */
[----:B------:R-:W2:Y:S01]  /*4bf0*/  MUFU.TANH R32, R32 ;  /* 0x0000002000207308 */ /* 0x000ea20000002400 */
[----:B0-----:R-:W-:-:S07]  /*4c00*/  FMNMX.FTZ R67, R29, R68, !PT ;  /* 0x000000441d437209 */ /* 0x001fce0007810000 */
        /* <DEDUP_REMOVED lines=8> */
[----:B-1----:R-:W-:Y:S01]  /*4c90*/  FMNMX.FTZ R69, R33, R68, !PT ;  /* 0x0000004421457209 */ /* 0x002fe20007810000 */
[----:B------:R-:W-:-:S06]  /*4ca0*/  FMUL.FTZ R68, R80, UR34 ;  /* 0x0000002250447c20 */ /* 0x000fcc0008410000 */
        /* <DEDUP_REMOVED lines=84> */
[----:B-1----:R-:W-:-:S05]  /*51f0*/  FMNMX.FTZ R79, R74, R69, !PT ;  /* 0x000000454a4f7209 */ /* 0x002fca0007810000 */
[----:B------:R-:W1:Y:S01]  /*5200*/  SHFL.BFLY PT, R76, R79, 0x2, 0x1f ;  /* 0x0c401f004f4c7f89 */ /* 0x000e6200000e0000 */
[----:B--2---:R-:W-:-:S04]  /*5210*/  FMNMX.FTZ R78, R75, R78, !PT ;  /* 0x0000004e4b4e7209 */ /* 0x004fc80007810000 */
[----:B0-----:R-:W-:-:S05]  /*5220*/  FMNMX.FTZ R78, R77, R78, !PT ;  /* 0x0000004e4d4e7209 */ /* 0x001fca0007810000 */
[----:B------:R-:W0:Y:S01]  /*5230*/  SHFL.BFLY PT, R69, R78, 0x2, 0x1f ;  /* 0x0c401f004e457f89 */ /* 0x000e2200000e0000 */
[----:B-1----:R-:W-:Y:S02]  /*5240*/  FMNMX.FTZ R80, R79, R76, !PT ;  /* 0x0000004c4f507209 */ /* 0x002fe40007810000 */
[----:B0-----:R-:W-:-:S03]  /*5250*/  FMNMX.FTZ R81, R78, R69, !PT ;  /* 0x000000454e517209 */ /* 0x001fc60007810000 */
[----:B------:R-:W0:Y:S04]  /*5260*/  SHFL.BFLY PT, R69, R80, 0x1, 0x1f ;  /* 0x0c201f0050457f89 */ /* 0x000e2800000e0000 */
[----:B------:R-:W1:Y:S01]  /*5270*/  SHFL.BFLY PT, R76, R81, 0x1, 0x1f ;  /* 0x0c201f00514c7f89 */ /* 0x000e6200000e0000 */
[----:B0-----:R-:W-:Y:S02]  /*5280*/  FMNMX.FTZ R69, R80, R69, !PT ;  /* 0x0000004550457209 */ /* 0x001fe40007810000 */
[----:B-1----:R-:W-:-:S03]  /*5290*/  FMNMX.FTZ R76, R81, R76, !PT ;  /* 0x0000004c514c7209 */ /* 0x002fc60007810000 */
[C---:B------:R-:W-:Y:S01]  /*52a0*/  FADD.FTZ R0, -R69.reuse, R0 ;  /* 0x0000000045007221 */ /* 0x040fe20000010100 */
[----:B------:R-:W-:-:S03]  /*52b0*/  FMUL.FTZ R79, R69, UR33 ;  /* 0x00000021454f7c20 */ /* 0x000fc60008410000 */
[----:B------:R-:W-:Y:S01]  /*52c0*/  FMUL.FTZ R82, R0, UR33 ;  /* 0x0000002100527c20 */ /* 0x000fe20008410000 */
[C---:B------:R-:W-:Y:S01]  /*52d0*/  FADD.FTZ R0, -R76.reuse, R4 ;  /* 0x000000044c007221 */ /* 0x040fe20000010100 */
[----:B------:R-:W-:Y:S01]  /*52e0*/  FMUL.FTZ R80, R76, UR33 ;  /* 0x000000214c507c20 */ /* 0x000fe20008410000 */
[--C-:B------:R-:W-:Y:S01]  /*52f0*/  FFMA.FTZ R6, R6, UR33, -R79.reuse ;  /* 0x0000002106067c23 */ /* 0x100fe2000801084f */
[--C-:B------:R-:W-:Y:S01]  /*5300*/  FFMA.FTZ R7, R7, UR33, -R79.reuse ;  /* 0x0000002107077c23 */ /* 0x100fe2000801084f */
[----:B------:R-:W-:Y:S01]  /*5310*/  FMUL.FTZ R0, R0, UR33 ;  /* 0x0000002100007c20 */ /* 0x000fe20008410000 */
[--C-:B------:R-:W-:Y:S01]  /*5320*/  FFMA.FTZ R78, R8, UR33, -R80.reuse ;  /* 0x00000021084e7c23 */ /* 0x100fe20008010850 */
[--C-:B------:R-:W-:Y:S01]  /*5330*/  FFMA.FTZ R9, R9, UR33, -R80.reuse ;  /* 0x0000002109097c23 */ /* 0x100fe20008010850 */
        /* <DEDUP_REMOVED lines=8> */
[----:B------:R-:W0:Y:S01]  /*53c0*/  MUFU.EX2 R6, R6 ;  /* 0x0000000600067308 */ /* 0x000e220000000800 */
[--C-:B------:R-:W-:Y:S01]  /*53d0*/  FFMA.FTZ R84, R21, UR33, -R80.reuse ;  /* 0x0000002115547c23 */ /* 0x100fe20008010850 */
[--C-:B------:R-:W-:Y:S01]  /*53e0*/  FFMA.FTZ R21, R30, UR33, -R80.reuse ;  /* 0x000000211e157c23 */ /* 0x100fe20008010850 */
[--C-:B------:R-:W-:Y:S01]  /*53f0*/  FFMA.FTZ R30, R31, UR33, -R80.reuse ;  /* 0x000000211f1e7c23 */ /* 0x100fe20008010850 */
[--C-:B------:R-:W-:Y:S01]  /*5400*/  FFMA.FTZ R31, R34, UR33, -R80.reuse ;  /* 0x00000021221f7c23 */ /* 0x100fe20008010850 */
[--C-:B------:R-:W-:Y:S01]  /*5410*/  FFMA.FTZ R24, R24, UR33, -R79.reuse ;  /* 0x0000002118187c23 */ /* 0x100fe2000801084f */
        /* <DEDUP_REMOVED lines=8> */
[----:B------:R-:W-:Y:S01]  /*54a0*/  FFMA.FTZ R39, R42, UR33, -R80 ;  /* 0x000000212a277c23 */ /* 0x000fe20008010850 */
[--C-:B------:R-:W-:Y:S01]  /*54b0*/  FFMA.FTZ R32, R32, UR33, -R79.reuse ;  /* 0x0000002120207c23 */ /* 0x100fe2000801084f */
[----:B------:R-:W1:Y:S01]  /*54c0*/  MUFU.EX2 R78, R78 ;  /* 0x0000004e004e7308 */ /* 0x000e620000000800 */
[----:B0-----:R-:W-:Y:S01]  /*54d0*/  FFMA.FTZ R8, R4, R3, R6 ;  /* 0x0000000304087223 */ /* 0x001fe20000010006 */
        /* <DEDUP_REMOVED lines=13> */
[----:B------:R-:W-:Y:S01]  /*55b0*/  FFMA.FTZ R47, R50, UR33, -R80 ;  /* 0x00000021322f7c23 */ /* 0x000fe20008010850 */
[----:B------:R-:W2:Y:S01]  /*55c0*/  MUFU.EX2 R9, R9 ;  /* 0x0000000900097308 */ /* 0x000ea20000000800 */
[----:B-1----:R-:W-:Y:S01]  /*55d0*/  FFMA.FTZ R34, R0, R5, R78 ;  /* 0x0000000500227223 */ /* 0x002fe2000001004e */
[--C-:B------:R-:W-:Y:S01]  /*55e0*/  FFMA.FTZ R49, R49, UR33, -R79.reuse ;  /* 0x0000002131317c23 */ /* 0x100fe2000801084f */
[--C-:B------:R-:W-:Y:S01]  /*55f0*/  FFMA.FTZ R52, R52, UR33, -R79.reuse ;  /* 0x0000002134347c23 */ /* 0x100fe2000801084f */
[--C-:B------:R-:W-:Y:S01]  /*5600*/  FFMA.FTZ R53, R53, UR33, -R79.reuse ;  /* 0x0000002135357c23 */ /* 0x100fe2000801084f */
[--C-:B------:R-:W-:Y:S01]  /*5610*/  FFMA.FTZ R56, R56, UR33, -R79.reuse ;  /* 0x0000002138387c23 */ /* 0x100fe2000801084f */
[--C-:B------:R-:W-:Y:S01]  /*5620*/  FFMA.FTZ R57, R57, UR33, -R79.reuse ;  /* 0x0000002139397c23 */ /* 0x100fe2000801084f */
[--C-:B------:R-:W-:Y:S01]  /*5630*/  FFMA.FTZ R60, R60, UR33, -R79.reuse ;  /* 0x000000213c3c7c23 */ /* 0x100fe2000801084f */
[----:B------:R-:W1:Y:S01]  /*5640*/  MUFU.EX2 R10, R10 ;  /* 0x0000000a000a7308 */ /* 0x000e620000000800 */
[----:B0-----:R-:W-:Y:S01]  /*5650*/  FADD.FTZ R3, R7, R8 ;  /* 0x0000000807037221 */ /* 0x001fe20000010000 */
[--C-:B------:R-:W-:Y:S01]  /*5660*/  FFMA.FTZ R61, R61, UR33, -R79.reuse ;  /* 0x000000213d3d7c23 */ /* 0x100fe2000801084f */
[--C-:B------:R-:W-:Y:S01]  /*5670*/  FFMA.FTZ R64, R64, UR33, -R79.reuse ;  /* 0x0000002140407c23 */ /* 0x100fe2000801084f */
[--C-:B------:R-:W-:Y:S01]  /*5680*/  FFMA.FTZ R65, R65, UR33, -R79.reuse ;  /* 0x0000002141417c23 */ /* 0x100fe2000801084f */
[--C-:B------:R-:W-:Y:S01]  /*5690*/  FFMA.FTZ R68, R68, UR33, -R79.reuse ;  /* 0x0000002144447c23 */ /* 0x100fe2000801084f */
[--C-:B------:R-:W-:Y:S01]  /*56a0*/  FFMA.FTZ R70, R70, UR33, -R79.reuse ;  /* 0x0000002146467c23 */ /* 0x100fe2000801084f */
[--C-:B------:R-:W-:Y:S01]  /*56b0*/  FFMA.FTZ R73, R73, UR33, -R79.reuse ;  /* 0x0000002149497c23 */ /* 0x100fe2000801084f */
[----:B------:R-:W0:Y:S01]  /*56c0*/  MUFU.EX2 R12, R12 ;  /* 0x0000000c000c7308 */ /* 0x000e220000000800 */
[----:B--2---:R-:W-:Y:S01]  /*56d0*/  FADD.FTZ R5, R9, R34 ;  /* 0x0000002209057221 */ /* 0x004fe20000010000 */
[----:B------:R-:W-:Y:S01]  /*56e0*/  FFMA.FTZ R74, R74, UR33, -R79 ;  /* 0x000000214a4a7c23 */ /* 0x000fe2000801084f */
[--C-:B------:R-:W-:Y:S01]  /*56f0*/  FFMA.FTZ R79, R51, UR33, -R80.reuse ;  /* 0x00000021334f7c23 */ /* 0x100fe20008010850 */
[--C-:B------:R-:W-:Y:S01]  /*5700*/  FFMA.FTZ R51, R59, UR33, -R80.reuse ;  /* 0x000000213b337c23 */ /* 0x100fe20008010850 */
[--C-:B------:R-:W-:Y:S01]  /*5710*/  FFMA.FTZ R35, R62, UR33, -R80.reuse ;  /* 0x000000213e237c23 */ /* 0x100fe20008010850 */
[--C-:B------:R-:W-:Y:S01]  /*5720*/  FFMA.FTZ R50, R63, UR33, -R80.reuse ;  /* 0x000000213f327c23 */ /* 0x100fe20008010850 */
[--C-:B------:R-:W-:Y:S01]  /*5730*/  FFMA.FTZ R63, R67, UR33, -R80.reuse ;  /* 0x00000021433f7c23 */ /* 0x100fe20008010850 */
[----:B------:R-:W2:Y:S01]  /*5740*/  MUFU.EX2 R11, R11 ;  /* 0x0000000b000b7308 */ /* 0x000ea20000000800 */
[----:B-1----:R-:W-:Y:S01]  /*5750*/  FADD.FTZ R8, R10, R3 ;  /* 0x000000030a087221 */ /* 0x002fe20000010000 */
[--C-:B------:R-:W-:Y:S01]  /*5760*/  FFMA.FTZ R43, R71, UR33, -R80.reuse ;  /* 0x00000021472b7c23 */ /* 0x100fe20008010850 */
[----:B------:R-:W-:-:S05]  /*5770*/  FFMA.FTZ R59, R75, UR33, -R80 ;  /* 0x000000214b3b7c23 */ /* 0x000fca0008010850 */
[----:B------:R-:W1:Y:S01]  /*5780*/  MUFU.EX2 R85, R85 ;  /* 0x0000005500557308 */ /* 0x000e620000000800 */
[----:B0-----:R-:W-:-:S07]  /*5790*/  FADD.FTZ R34, R12, R5 ;  /* 0x000000050c227221 */ /* 0x001fce0000010000 */
[----:B------:R-:W0:Y:S01]  /*57a0*/  MUFU.EX2 R14, R14 ;  /* 0x0000000e000e7308 */ /* 0x000e220000000800 */
[----:B--2---:R-:W-:-:S07]  /*57b0*/  FADD.FTZ R3, R11, R8 ;  /* 0x000000080b037221 */ /* 0x004fce0000010000 */
[----:B------:R-:W2:Y:S01]  /*57c0*/  MUFU.EX2 R13, R13 ;  /* 0x0000000d000d7308 */ /* 0x000ea20000000800 */
[----:B-1----:R-:W-:Y:S01]  /*57d0*/  FADD.FTZ R8, R85, R34 ;  /* 0x0000002255087221 */ /* 0x002fe20000010000 */
[--C-:B------:R-:W-:Y:S01]  /*57e0*/  FFMA.FTZ R34, R54, UR33, -R80.reuse ;  /* 0x0000002136227c23 */ /* 0x100fe20008010850 */
[--C-:B------:R-:W-:Y:S01]  /*57f0*/  FFMA.FTZ R54, R55, UR33, -R80.reuse ;  /* 0x0000002137367c23 */ /* 0x100fe20008010850 */
[----:B------:R-:W-:-:S04]  /*5800*/  FFMA.FTZ R55, R58, UR33, -R80 ;  /* 0x000000213a377c23 */ /* 0x000fc80008010850 */
[----:B------:R-:W1:Y:S01]  /*5810*/  MUFU.EX2 R15, R15 ;  /* 0x0000000f000f7308 */ /* 0x000e620000000800 */
[----:B0-----:R-:W-:-:S07]  /*5820*/  FADD.FTZ R42, R14, R3 ;  /* 0x000000030e2a7221 */ /* 0x001fce0000010000 */
[----:B------:R-:W0:Y:S01]  /*5830*/  MUFU.EX2 R84, R84 ;  /* 0x0000005400547308 */ /* 0x000e220000000800 */
[----:B--2---:R-:W-:-:S07]  /*5840*/  FADD.FTZ R3, R13, R8 ;  /* 0x000000080d037221 */ /* 0x004fce0000010000 */
[----:B------:R-:W2:Y:S01]  /*5850*/  MUFU.EX2 R24, R24 ;  /* 0x0000001800187308 */ /* 0x000ea20000000800 */
[----:B-1----:R-:W-:-:S07]  /*5860*/  FADD.FTZ R5, R15, R42 ;  /* 0x0000002a0f057221 */ /* 0x002fce0000010000 */
        /* <DEDUP_REMOVED lines=39> */
[----:B--2---:R-:W-:Y:S01]  /*5ae0*/  FADD.FTZ R3, R41, R42 ;  /* 0x0000002a29037221 */ /* 0x004fe20000010000 */
[--C-:B------:R-:W-:Y:S01]  /*5af0*/  FFMA.FTZ R42, R66, UR33, -R80.reuse ;  /* 0x00000021422a7c23 */ /* 0x100fe20008010850 */
[----:B------:R-:W-:-:S05]  /*5b00*/  FFMA.FTZ R66, R77, UR33, -R80 ;  /* 0x000000214d427c23 */ /* 0x000fca0008010850 */
        /* <DEDUP_REMOVED lines=15> */
[----:B0-----:R-:W-:Y:S01]  /*5c00*/  FADD.FTZ R3, R49, R58 ;  /* 0x0000003a31037221 */ /* 0x001fe20000010000 */
[----:B------:R-:W-:-:S06]  /*5c10*/  FFMA.FTZ R58, R72, UR33, -R80 ;  /* 0x00000021483a7c23 */ /* 0x000fcc0008010850 */
        /* <DEDUP_REMOVED lines=45> */
[----:B-1----:R-:W-:Y:S01]  /*5ef0*/  FADD.FTZ R5, R59, R62 ;  /* 0x0000003e3b057221 */ /* 0x002fe20000010000 */
[----:B0-----:R-:W-:-:S03]  /*5f00*/  FADD.FTZ R3, R74, R3 ;  /* 0x000000034a037221 */ /* 0x001fc60000010000 */
[----:B--2---:R-:W-:Y:S01]  /*5f10*/  FADD.FTZ R5, R66, R5 ;  /* 0x0000000542057221 */ /* 0x004fe20000010000 */
[----:B------:R-:W-:Y:S06]  /*5f20*/  @!P0 BRA `(.L_x_24) ;  /* 0x0000000000048947 */ /* 0x000fec0003800000 */
[----:B------:R-:W-:Y:S01]  /*5f30*/  BPT.TRAP 0x1 ;  /* 0x000000040000795c */ /* 0x000fe20000300000 */
.L_x_24:
[----:B------:R-:W-:Y:S01]  /*5f40*/  ULEA UR6, UR35, UR40, 0x3 ;  /* 0x0000002823067291 */ /* 0x000fe2000f8e183f */
[----:B------:R-:W-:Y:S01]  /*5f50*/  F2FP.F16.F32.PACK_AB R10, R11, R10 ;  /* 0x0000000a0b0a723e */ /* 0x000fe200000000ff */
[----:B------:R-:W-:Y:S01]  /*5f60*/  UMOV UR28, UR45 ;  /* 0x0000002d001c7c82 */ /* 0x000fe20008000000 */
[----:B------:R-:W-:Y:S01]  /*5f70*/  F2FP.F16.F32.PACK_AB R11, R85, R12 ;  /* 0x0000000c550b723e */ /* 0x000fe200000000ff */
[----:B------:R-:W-:Y:S01]  /*5f80*/  UIADD3 UR6, UR6, 0x2d860, URZ ;  /* 0x0002d86006067890 */ /* 0x000fe2000fffe03f */
[----:B------:R-:W-:Y:S01]  /*5f90*/  F2FP.F16.F32.PACK_AB R8, R7, R6 ;  /* 0x000000060708723e */ /* 0x000fe200000000ff */
[----:B------:R-:W-:Y:S01]  /*5fa0*/  UMOV UR35, UR44 ;  /* 0x0000002c00237c82 */ /* 0x000fe20008000000 */
[----:B------:R-:W-:Y:S01]  /*5fb0*/  F2FP.F16.F32.PACK_AB R9, R9, R78 ;  /* 0x0000004e0909723e */ /* 0x000fe200000000ff */
[----:B------:R-:W-:Y:S01]  /*5fc0*/  UPRMT UR6, UR41, 0x654, UR6 ;  /* 0x0000065429067896 */ /* 0x000fe20008000006 */
[----:B------:R-:W-:Y:S01]  /*5fd0*/  F2FP.F16.F32.PACK_AB R12, R15, R14 ;  /* 0x0000000e0f0c723e */ /* 0x000fe200000000ff */
[----:B------:R-:W-:Y:S01]  /*5fe0*/  FMUL.FTZ R88, R88, R4 ;  /* 0x0000000458587220 */ /* 0x000fe20000410000 */
[----:B------:R-:W-:Y:S01]  /*5ff0*/  F2FP.F16.F32.PACK_AB R28, R29, R28 ;  /* 0x0000001c1d1c723e */ /* 0x000fe200000000ff */
[-C--:B------:R-:W-:Y:S01]  /*6000*/  FMUL.FTZ R89, R89, R4.reuse ;  /* 0x0000000459597220 */ /* 0x080fe20000410000 */
[----:B------:R-:W-:Y:S01]  /*6010*/  F2FP.F16.F32.PACK_AB R13, R84, R13 ;  /* 0x0000000d540d723e */ /* 0x000fe200000000ff */
[----:B------:R-:W-:Y:S01]  /*6020*/  FMUL.FTZ R92, R92, R4 ;  /* 0x000000045c5c7220 */ /* 0x000fe20000410000 */
[----:B------:R-:W-:Y:S01]  /*6030*/  F2FP.F16.F32.PACK_AB R14, R25, R24 ;  /* 0x00000018190e723e */ /* 0x000fe200000000ff */
[----:B------:R-:W-:Y:S01]  /*6040*/  FMUL.FTZ R93, R93, R4 ;  /* 0x000000045d5d7220 */ /* 0x000fe20000410000 */
[----:B------:R-:W-:Y:S01]  /*6050*/  F2FP.F16.F32.PACK_AB R15, R83, R20 ;  /* 0x00000014530f723e */ /* 0x000fe200000000ff */
[----:B------:R-:W-:Y:S01]  /*6060*/  SYNCS.ARRIVE.TRANS64.RED.A1T0 RZ, [UR6], RZ ;  /* 0x000000ffffff79a7 */ /* 0x000fe20008100406 */
[----:B------:R-:W-:Y:S01]  /*6070*/  F2FP.F16.F32.PACK_AB R29, R30, R21 ;  /* 0x000000151e1d723e */ /* 0x000fe200000000ff */
[----:B------:R1:W-:Y:S01]  /*6080*/  STSM.16.M88.4 [R2+0x21800], R8 ;  /* 0x0218000802007844 */ /* 0x0003e20000000200 */
[----:B------:R-:W-:Y:S01]  /*6090*/  F2FP.F16.F32.PACK_AB R36, R37, R36 ;  /* 0x000000242524723e */ /* 0x000fe200000000ff */
[----:B------:R-:W-:Y:S01]  /*60a0*/  UIADD3 UR6, UR50, -0x1, URZ ;  /* 0xffffffff32067890 */ /* 0x000fe2000fffe03f */
[----:B------:R-:W-:Y:S01]  /*60b0*/  F2FP.F16.F32.PACK_AB R30, R33, R32 ;  /* 0x00000020211e723e */ /* 0x000fe200000000ff */
[----:B------:R1:W-:Y:S01]  /*60c0*/  STSM.16.M88.4 [R18], R12 ;  /* 0x0000000c12007844 */ /* 0x0003e20000000200 */
[----:B------:R-:W-:Y:S01]  /*60d0*/  F2FP.F16.F32.PACK_AB R31, R82, R31 ;  /* 0x0000001f521f723e */ /* 0x000fe200000000ff */
[----:B------:R-:W-:Y:S01]  /*60e0*/  FMUL.FTZ R96, R96, R4 ;  /* 0x0000000460607220 */ /* 0x000fe20000410000 */
[----:B------:R-:W-:Y:S01]  /*60f0*/  F2FP.F16.F32.PACK_AB R37, R38, R26 ;  /* 0x0000001a2625723e */ /* 0x000fe200000000ff */
[----:B------:R-:W-:Y:S01]  /*6100*/  FMUL.FTZ R97, R97, R4 ;  /* 0x0000000461617220 */ /* 0x000fe20000410000 */
[----:B------:R-:W-:Y:S01]  /*6110*/  F2FP.F16.F32.PACK_AB R44, R45, R44 ;  /* 0x0000002c2d2c723e */ /* 0x000fe200000000ff */
[----:B------:R1:W-:Y:S01]  /*6120*/  STSM.16.M88.4 [R17], R28 ;  /* 0x0000001c11007844 */ /* 0x0003e20000000200 */
[----:B------:R-:W-:Y:S01]  /*6130*/  F2FP.F16.F32.PACK_AB R38, R41, R40 ;  /* 0x000000282926723e */ /* 0x000fe200000000ff */
[-C--:B------:R-:W-:Y:S01]  /*6140*/  FMUL.FTZ R100, R100, R4.reuse ;  /* 0x0000000464647220 */ /* 0x080fe20000410000 */
[----:B------:R-:W-:Y:S01]  /*6150*/  F2FP.F16.F32.PACK_AB R39, R81, R39 ;  /* 0x000000275127723e */ /* 0x000fe200000000ff */
[-C--:B------:R-:W-:Y:S01]  /*6160*/  FMUL.FTZ R101, R101, R4.reuse ;  /* 0x0000000465657220 */ /* 0x080fe20000410000 */
[----:B------:R-:W-:Y:S01]  /*6170*/  F2FP.F16.F32.PACK_AB R45, R46, R27 ;  /* 0x0000001b2e2d723e */ /* 0x000fe200000000ff */
[----:B------:R-:W-:Y:S01]  /*6180*/  FMUL.FTZ R104, R104, R4 ;  /* 0x0000000468687220 */ /* 0x000fe20000410000 */
[----:B------:R-:W-:Y:S01]  /*6190*/  F2FP.F16.F32.PACK_AB R52, R53, R52 ;  /* 0x000000343534723e */ /* 0x000fe200000000ff */
[----:B------:R1:W-:Y:S01]  /*61a0*/  STSM.16.M88.4 [R16], R36 ;  /* 0x0000002410007844 */ /* 0x0003e20000000200 */
[----:B------:R-:W-:Y:S01]  /*61b0*/  F2FP.F16.F32.PACK_AB R46, R49, R48 ;  /* 0x00000030312e723e */ /* 0x000fe200000000ff */
[-C--:B------:R-:W-:Y:S01]  /*61c0*/  FMUL.FTZ R105, R105, R4.reuse ;  /* 0x0000000469697220 */ /* 0x080fe20000410000 */
[----:B------:R-:W-:Y:S01]  /*61d0*/  F2FP.F16.F32.PACK_AB R47, R79, R47 ;  /* 0x0000002f4f2f723e */ /* 0x000fe200000000ff */
[----:B------:R-:W-:Y:S01]  /*61e0*/  FMUL.FTZ R108, R108, R4 ;  /* 0x000000046c6c7220 */ /* 0x000fe20000410000 */
[----:B------:R-:W-:Y:S01]  /*61f0*/  F2FP.F16.F32.PACK_AB R53, R54, R34 ;  /* 0x000000223635723e */ /* 0x000fe200000000ff */
[----:B------:R-:W-:Y:S01]  /*6200*/  FMUL.FTZ R109, R109, R4 ;  /* 0x000000046d6d7220 */ /* 0x000fe20000410000 */
[----:B------:R-:W-:Y:S01]  /*6210*/  F2FP.F16.F32.PACK_AB R54, R57, R56 ;  /* 0x000000383936723e */ /* 0x000fe200000000ff */
[----:B------:R1:W-:Y:S01]  /*6220*/  STSM.16.M88.4 [R2+0x27800], R44 ;  /* 0x0278002c02007844 */ /* 0x0003e20000000200 */
[----:B------:R-:W-:Y:S01]  /*6230*/  F2FP.F16.F32.PACK_AB R55, R51, R55 ;  /* 0x000000373337723e */ /* 0x000fe200000000ff */
[----:B------:R-:W-:Y:S01]  /*6240*/  FMUL.FTZ R112, R112, R4 ;  /* 0x0000000470707220 */ /* 0x000fe20000410000 */
[----:B------:R-:W-:Y:S01]  /*6250*/  F2FP.F16.F32.PACK_AB R60, R61, R60 ;  /* 0x0000003c3d3c723e */ /* 0x000fe200000000ff */
[----:B------:R-:W-:Y:S01]  /*6260*/  FMUL.FTZ R113, R113, R4 ;  /* 0x0000000471717220 */ /* 0x000fe20000410000 */
[----:B------:R-:W-:Y:S01]  /*6270*/  F2FP.F16.F32.PACK_AB R61, R50, R35 ;  /* 0x00000023323d723e */ /* 0x000fe200000000ff */
[----:B------:R1:W-:Y:S01]  /*6280*/  STSM.16.M88.4 [R19], R52 ;  /* 0x0000003413007844 */ /* 0x0003e20000000200 */
[----:B------:R-:W-:Y:S01]  /*6290*/  F2FP.F16.F32.PACK_AB R62, R65, R64 ;  /* 0x00000040413e723e */ /* 0x000fe200000000ff */
[----:B------:R-:W-:Y:S01]  /*62a0*/  FMUL.FTZ R116, R116, R4 ;  /* 0x0000000474747220 */ /* 0x000fe20000410000 */
[----:B------:R-:W-:Y:S01]  /*62b0*/  F2FP.F16.F32.PACK_AB R63, R63, R42 ;  /* 0x0000002a3f3f723e */ /* 0x000fe200000000ff */
[-C--:B------:R-:W-:Y:S01]  /*62c0*/  FMUL.FTZ R117, R117, R4.reuse ;  /* 0x0000000475757220 */ /* 0x080fe20000410000 */
[----:B------:R-:W-:Y:S01]  /*62d0*/  F2FP.F16.F32.PACK_AB R57, R58, R43 ;  /* 0x0000002b3a39723e */ /* 0x000fe200000000ff */
[----:B------:R-:W-:Y:S01]  /*62e0*/  FMUL.FTZ R120, R120, R4 ;  /* 0x0000000478787220 */ /* 0x000fe20000410000 */
[----:B------:R-:W-:Y:S01]  /*62f0*/  F2FP.F16.F32.PACK_AB R56, R70, R68 ;  /* 0x000000444638723e */ /* 0x000fe200000000ff */
[----:B------:R1:W-:Y:S01]  /*6300*/  STSM.16.M88.4 [R17+0x6000], R60 ;  /* 0x0060003c11007844 */ /* 0x0003e20000000200 */
[----:B------:R-:W-:Y:S01]  /*6310*/  F2FP.F16.F32.PACK_AB R58, R74, R73 ;  /* 0x000000494a3a723e */ /* 0x000fe200000000ff */
[-C--:B------:R-:W-:Y:S01]  /*6320*/  FMUL.FTZ R121, R121, R4.reuse ;  /* 0x0000000479797220 */ /* 0x080fe20000410000 */
[----:B------:R-:W-:Y:S01]  /*6330*/  F2FP.F16.F32.PACK_AB R59, R66, R59 ;  /* 0x0000003b423b723e */ /* 0x000fe200000000ff */
[-C--:B------:R-:W-:Y:S01]  /*6340*/  FMUL.FTZ R124, R124, R4.reuse ;  /* 0x000000047c7c7220 */ /* 0x080fe20000410000 */
[----:B------:R-:W-:Y:S01]  /*6350*/  ISETP.LT.AND P1, PT, RZ, UR50, PT ;  /* 0x00000032ff007c0c */ /* 0x000fe2000bf21270 */
[----:B------:R-:W-:Y:S01]  /*6360*/  UMOV UR50, UR6 ;  /* 0x0000000600327c82 */ /* 0x000fe20008000000 */
[-C--:B------:R-:W-:Y:S01]  /*6370*/  FMUL.FTZ R125, R125, R4.reuse ;  /* 0x000000047d7d7220 */ /* 0x080fe20000410000 */
[----:B------:R1:W-:Y:S01]  /*6380*/  STSM.16.M88.4 [R16+0x6000], R56 ;  /* 0x0060003810007844 */ /* 0x0003e20000000200 */
[-C--:B------:R-:W-:Y:S01]  /*6390*/  FMUL.FTZ R128, R128, R4.reuse ;  /* 0x0000000480807220 */ /* 0x080fe20000410000 */
[-C--:B------:R-:W-:Y:S01]  /*63a0*/  FMUL.FTZ R129, R129, R4.reuse ;  /* 0x0000000481817220 */ /* 0x080fe20000410000 */
[-C--:B------:R-:W-:Y:S01]  /*63b0*/  FMUL.FTZ R132, R132, R4.reuse ;  /* 0x0000000484847220 */ /* 0x080fe20000410000 */
[----:B------:R-:W-:Y:S01]  /*63c0*/  @!PT LDS RZ, [RZ] ;  /* 0x00000000fffff984 */ /* 0x000fe20000000800 */
[----:B------:R-:W-:Y:S01]  /*63d0*/  @!PT LDS RZ, [RZ] ;  /* 0x00000000fffff984 */ /* 0x000fe20000000800 */
[----:B------:R-:W-:Y:S01]  /*63e0*/  @!PT LDS RZ, [RZ] ;  /* 0x00000000fffff984 */ /* 0x000fe20000000800 */
[----:B------:R-:W-:Y:S01]  /*63f0*/  @!PT LDS RZ, [RZ] ;  /* 0x00000000fffff984 */ /* 0x000fe20000000800 */
[----:B------:R0:W-:Y:S06]  /*6400*/  MEMBAR.ALL.CTA ;  /* 0x0000000000007992 */ /* 0x0001ec0000008000 */
[----:B0-----:R-:W0:Y:S01]  /*6410*/  FENCE.VIEW.ASYNC.S ;  /* 0x00000000000073c6 */ /* 0x001e220000000000 */
[----:B------:R-:W-:Y:S01]  /*6420*/  FMUL.FTZ R133, R133, R4 ;  /* 0x0000000485857220 */ /* 0x000fe20000410000 */
[-C--:B------:R-:W-:Y:S01]  /*6430*/  FMUL.FTZ R90, R90, R0.reuse ;  /* 0x000000005a5a7220 */ /* 0x080fe20000410000 */
        /* <DEDUP_REMOVED lines=22> */
[----:B------:R-:W-:Y:S01]  /*65a0*/  FMUL.FTZ R135, R135, R0 ;  /* 0x0000000087877220 */ /* 0x000fe20000410000 */
[----:B------:R-:W-:-:S02]  /*65b0*/  IMAD.MOV.U32 R4, RZ, RZ, R76 ;  /* 0x000000ffff047224 */ /* 0x000fc400078e004c */
[----:B------:R-:W-:Y:S01]  /*65c0*/  IMAD.MOV.U32 R0, RZ, RZ, R69 ;  /* 0x000000ffff007224 */ /* 0x000fe200078e0045 */
[----:B0-----:R-:W-:Y:S01]  /*65d0*/  NOP ;  /* 0x0000000000007918 */ /* 0x001fe20000000000 */
[----:B-1----:R-:W-:Y:S05]  /*65e0*/  @P1 BRA `(.L_x_25) ;  /* 0xffffffd400d41947 */ /* 0x002fea000383ffff */
.L_x_14:
[----:B------:R-:W-:Y:S06]  /*65f0*/  BAR.ARV 0x8, 0x200 ;  /* 0x0208000000007b1d */ /* 0x000fec0000002000 */
[----:B------:R-:W-:Y:S05]  /*6600*/  @!P0 BRA `(.L_x_26) ;  /* 0x0000000000048947 */ /* 0x000fea0003800000 */
[----:B------:R-:W-:Y:S01]  /*6610*/  BPT.TRAP 0x1 ;  /* 0x000000040000795c */ /* 0x000fe20000300000 */
.L_x_26:
[----:B------:R-:W-:Y:S01]  /*6620*/  ULEA UR8, UR44, UR40, 0x3 ;  /* 0x000000282c087291 */ /* 0x000fe2000f8e183f */
[----:B------:R-:W-:-:S05]  /*6630*/  IMAD.U32 R0, RZ, RZ, UR45 ;  /* 0x0000002dff007e24 */ /* 0x000fca000f8e00ff */
[----:B------:R-:W-:-:S04]  /*6640*/  SHF.L.U32 R0, R0, 0x1f, RZ ;  /* 0x0000001f00007819 */ /* 0x000fc800000006ff */
[----:B------:R1:W2:Y:S01]  /*6650*/  SYNCS.PHASECHK.TRANS64.TRYWAIT P1, [UR8+0x2d850], R0 ;  /* 0x02d85000ff0075a7 */ /* 0x0002a20008020148 */
[----:B------:R-:W-:Y:S05]  /*6660*/  @!P0 BRA `(.L_x_27) ;  /* 0x0000000000048947 */ /* 0x000fea0003800000 */
[----:B------:R-:W-:Y:S01]  /*6670*/  BPT.TRAP 0x1 ;  /* 0x000000040000795c */ /* 0x000fe20000300000 */
.L_x_27:
[----:B--2---:R-:W-:Y:S05]  /*6680*/  @P1 BRA `(.L_x_28) ;  /* 0x0000000000081947 */ /* 0x004fea0003800000 */
[----:B------:R-:W2:Y:S02]  /*6690*/  SYNCS.PHASECHK.TRANS64.TRYWAIT P1, [UR8+0x2d850], R0 ;  /* 0x02d85000ff0075a7 */ /* 0x000ea40008020148 */
[----:B--2---:R-:W-:Y:S05]  /*66a0*/  @!P1 BRA `(.L_x_29) ;  /* 0x0000005000a49947 */ /* 0x004fea0003800000 */
.L_x_28:
[----:B------:R-:W-:Y:S01]  /*66b0*/  UIADD3 UR4, UR40, 0x400, URZ ;  /* 0x0000040028047890 */ /* 0x000fe2000fffe03f */
[----:B------:R-:W-:Y:S01]  /*66c0*/  WARPGROUP.ARRIVE ;  /* 0x00000000000079c5 */ /* 0x000fe20000000000 */
[----:B------:R-:W-:Y:S01]  /*66d0*/  ULOP3.LUT UR37, UR37, 0x10000, URZ, 0xfc, !UPT ;  /* 0x0001000025257892 */ /* 0x000fe2000f8efc3f */
[----:B-12---:R-:W1:Y:S01]  /*66e0*/  SHFL.BFLY PT, R0, R3, 0x2, 0x1f ;  /* 0x0c401f0003007f89 */ /* 0x006e6200000e0000 */
[----:B------:R-:W-:Y:S01]  /*66f0*/  USHF.R.U32.HI UR4, URZ, 0x4, UR4 ;  /* 0x000000043f047899 */ /* 0x000fe20008011604 */
[----:B------:R-:W-:Y:S01]  /*6700*/  IMAD.MOV.U32 R55, RZ, RZ, RZ ;  /* 0x000000ffff377224 */ /* 0x000fe200078e00ff */
[----:B------:R-:W-:Y:S01]  /*6710*/  UMOV UR5, 0x40000040 ;  /* 0x4000004000057882 */ /* 0x000fe20000000000 */
[----:B------:R-:W-:Y:S01]  /*6720*/  UMOV UR7, 0x80000020 ;  /* 0x8000002000077882 */ /* 0x000fe20000000000 */
[----:B------:R-:W-:Y:S01]  /*6730*/  ULOP3.LUT UR4, UR4, 0x3fff, URZ, 0xc0, !UPT ;  /* 0x00003fff04047892 */ /* 0x000fe2000f8ec03f */
[----:B------:R-:W2:Y:S01]  /*6740*/  SHFL.BFLY PT, R4, R5, 0x2, 0x1f ;  /* 0x0c401f0005047f89 */ /* 0x000ea200000e0000 */
[----:B0-----:R-:W-:Y:S01]  /*6750*/  MOV R8, RZ ;  /* 0x000000ff00087202 */ /* 0x001fe20000000f00 */
[----:B------:R-:W-:Y:S01]  /*6760*/  IMAD.U32 R12, RZ, RZ, UR33 ;  /* 0x00000021ff0c7e24 */ /* 0x000fe2000f8e00ff */
[----:B------:R-:W-:-:S04]  /*6770*/  ULOP3.LUT UR4, UR4, 0x2000000, URZ, 0xfc, !UPT ;  /* 0x0200000004047892 */ /* 0x000fc8000f8efc3f */
[----:B------:R-:W-:-:S03]  /*6780*/  UIMAD UR9, UR44, 0x600, UR4 ;  /* 0x000006002c0978a4 */ /* 0x000fc6000f8e0204 */
[----:B------:R-:W-:-:S04]  /*6790*/  UMOV UR4, UR37 ;  /* 0x0000002500047c82 */ /* 0x000fc80008000000 */
[----:B------:R-:W-:Y:S02]  /*67a0*/  UMOV UR6, UR9 ;  /* 0x0000000900067c82 */ /* 0x000fe40008000000 */
[----:B------:R-:W-:Y:S01]  /*67b0*/  HGMMA.64x96x16.F32 R88, gdesc[UR4].tnspB, R88, gsb0 ;  /* 0x41600000045879f0 */ /* 0x000fe20008000858 */
[----:B------:R-:W-:Y:S01]  /*67c0*/  UIADD3 UR4, UR37, 0x2, URZ ;  /* 0x0000000225047890 */ /* 0x000fe2000fffe03f */
[----:B-1----:R-:W-:Y:S01]  /*67d0*/  FADD.FTZ R0, R0, R3 ;  /* 0x0000000300007221 */ /* 0x002fe20000010000 */
[----:B------:R-:W-:Y:S01]  /*67e0*/  UIADD3 UR6, UR9, 0x40, URZ ;  /* 0x0000004009067890 */ /* 0x000fe2000fffe03f */
[----:B------:R-:W-:Y:S01]  /*67f0*/  IMAD.MOV.U32 R3, RZ, RZ, -0x800000 ;  /* 0xff800000ff037424 */ /* 0x000fe200078e00ff */
[----:B------:R-:W-:Y:S01]  /*6800*/  UMOV UR5, 0x40000040 ;  /* 0x4000004000057882 */ /* 0x000fe20000000000 */
[----:B------:R-:W-:Y:S01]  /*6810*/  UMOV UR7, 0x80000020 ;  /* 0x8000002000077882 */ /* 0x000fe20000000000 */
[----:B------:R-:W0:Y:S01]  /*6820*/  SHFL.BFLY PT, R7, R0, 0x1, 0x1f ;  /* 0x0c201f0000077f89 */ /* 0x000e2200000e0000 */
[----:B--2---:R-:W-:-:S05]  /*6830*/  FADD.FTZ R4, R4, R5 ;  /* 0x0000000504047221 */ /* 0x004fca0000010000 */
[----:B------:R-:W1:Y:S01]  /*6840*/  SHFL.BFLY PT, R9, R4, 0x1, 0x1f ;  /* 0x0c201f0004097f89 */ /* 0x000e6200000e0000 */
[----:B0-----:R-:W-:Y:S01]  /*6850*/  FADD.FTZ R10, R0, R7 ;  /* 0x00000007000a7221 */ /* 0x001fe20000010000 */
[----:B------:R-:W-:Y:S02]  /*6860*/  IMAD.U32 R7, RZ, RZ, UR33 ;  /* 0x00000021ff077e24 */ /* 0x000fe4000f8e00ff */
[----:B------:R-:W-:Y:S02]  /*6870*/  IMAD.MOV.U32 R0, RZ, RZ, -0x800000 ;  /* 0xff800000ff007424 */ /* 0x000fe400078e00ff */
[----:B------:R-:W-:Y:S01]  /*6880*/  FSETP.NE.FTZ.AND P1, PT, R10, RZ, PT ;  /* 0x000000ff0a00720b */ /* 0x000fe20003f35000 */
[----:B-1----:R-:W-:-:S05]  /*6890*/  FADD.FTZ R9, R4, R9 ;  /* 0x0000000904097221 */ /* 0x002fca0000010000 */
[----:B------:R-:W-:-:S07]  /*68a0*/  FSETP.NE.FTZ.AND P2, PT, R9, RZ, PT ;  /* 0x000000ff0900720b */ /* 0x000fce0003f55000 */
[----:B------:R-:W0:Y:S01]  /*68b0*/  @P1 MUFU.LG2 R5, R10 ;  /* 0x0000000a00051308 */ /* 0x000e220000000c00 */
[----:B------:R-:W-:-:S05]  /*68c0*/  @P1 FMUL.FTZ R4, R7, 0.69314718246459960938 ;  /* 0x3f31721807041820 */ /* 0x000fca0000410000 */
[----:B------:R-:W-:Y:S02]  /*68d0*/  @P2 FMUL.FTZ R12, R12, 0.69314718246459960938 ;  /* 0x3f3172180c0c2820 */ /* 0x000fe40000410000 */
[----:B------:R-:W1:Y:S08]  /*68e0*/  @P2 MUFU.LG2 R6, R9 ;  /* 0x0000000900062308 */ /* 0x000e700000000c00 */
[----:B------:R2:W3:Y:S01]  /*68f0*/  @P1 MUFU.RCP R55, R10 ;  /* 0x0000000a00371308 */ /* 0x0004e20000001000 */
[----:B0-----:R-:W-:-:S04]  /*6900*/  @P1 FMUL.FTZ R5, R5, 0.69314718246459960938 ;  /* 0x3f31721805051820 */ /* 0x001fc80000410000 */
[----:B------:R-:W-:-:S03]  /*6910*/  @P1 FFMA.FTZ R3, R4, R69, R5 ;  /* 0x0000004504031223 */ /* 0x000fc60000010005 */
[----:B------:R2:W0:Y:S01]  /*6920*/  @P2 MUFU.RCP R8, R9 ;  /* 0x0000000900082308 */ /* 0x0004220000001000 */
[----:B-1----:R-:W-:-:S04]  /*6930*/  @P2 FMUL.FTZ R7, R6, 0.69314718246459960938 ;  /* 0x3f31721806072820 */ /* 0x002fc80000410000 */
[----:B------:R-:W-:Y:S01]  /*6940*/  @P2 FFMA.FTZ R0, R12, R76, R7 ;  /* 0x0000004c0c002223 */ /* 0x000fe20000010007 */
        /* <DEDUP_REMOVED lines=46> */
[----:B0-23--:R-:W-:Y:S05]  /*6c30*/  @!P0 BRA `(.L_x_30) ;  /* 0x0000000000048947 */ /* 0x00dfea0003800000 */
[----:B------:R-:W-:Y:S01]  /*6c40*/  BPT.TRAP 0x1 ;  /* 0x000000040000795c */ /* 0x000fe20000300000 */
.L_x_30:
[----:B------:R-:W0:Y:S01]  /*6c50*/  S2UR UR6, SR_SWINHI ;  /* 0x00000000000679c3 */ /* 0x000e220000002f00 */
[-C--:B------:R-:W-:Y:S01]  /*6c60*/  FMUL.FTZ R6, R93, R55.reuse ;  /* 0x000000375d067220 */ /* 0x080fe20000410000 */
[----:B------:R-:W-:Y:S01]  /*6c70*/  ULDC UR7, c[0x0][0xc44] ;  /* 0x0003110000077ab9 */ /* 0x000fe20000000800 */
[----:B------:R-:W-:Y:S01]  /*6c80*/  IMAD R61, RZ, RZ, -UR43 ;  /* 0x8000002bff3d7e24 */ /* 0x000fe2000f8e02ff */
[----:B------:R-:W-:Y:S01]  /*6c90*/  UIADD3 UR8, UR8, 0x2d860, URZ ;  /* 0x0002d86008087890 */ /* 0x000fe2000fffe03f */
[----:B------:R-:W-:Y:S01]  /*6ca0*/  IMAD R9, R138, 0x20, R22 ;  /* 0x000000208a097824 */ /* 0x000fe200078e0216 */
[----:B------:R-:W-:Y:S01]  /*6cb0*/  ULDC.64 UR10, c[0x0][0xb90] ;  /* 0x0002e400000a7ab9 */ /* 0x000fe20000000a00 */
[-C--:B------:R-:W-:Y:S01]  /*6cc0*/  FMUL.FTZ R62, R95, R8.reuse ;  /* 0x000000085f3e7220 */ /* 0x080fe20000410000 */
[----:B------:R-:W1:Y:S01]  /*6cd0*/  LDC R60, c[0x0][0xbe8] ;  /* 0x0002fa00ff3c7b82 */ /* 0x000e620000000800 */
[----:B------:R-:W-:Y:S01]  /*6ce0*/  UPRMT UR8, UR41, 0x654, UR8 ;  /* 0x0000065429087896 */ /* 0x000fe20008000008 */
[-C--:B------:R-:W-:Y:S01]  /*6cf0*/  FMUL.FTZ R7, R89, R55.reuse ;  /* 0x0000003759077220 */ /* 0x080fe20000410000 */
[-C--:B------:R-:W-:Y:S01]  /*6d00*/  FMUL.FTZ R63, R92, R55.reuse ;  /* 0x000000375c3f7220 */ /* 0x080fe20000410000 */
[----:B------:R-:W-:Y:S01]  /*6d10*/  FMUL.FTZ R28, R88, R55 ;  /* 0x00000037581c7220 */ /* 0x000fe20000410000 */
[-C--:B------:R-:W-:Y:S01]  /*6d20*/  FMUL.FTZ R82, R91, R8.reuse ;  /* 0x000000085b527220 */ /* 0x080fe20000410000 */
[-C--:B------:R-:W-:Y:S01]  /*6d30*/  FMUL.FTZ R85, R94, R8.reuse ;  /* 0x000000085e557220 */ /* 0x080fe20000410000 */
[-C--:B------:R-:W-:Y:S01]  /*6d40*/  FMUL.FTZ R87, R90, R8.reuse ;  /* 0x000000085a577220 */ /* 0x080fe20000410000 */
[----:B------:R-:W2:Y:S01]  /*6d50*/  LDC R26, c[0x0][0xc38] ;  /* 0x00030e00ff1a7b82 */ /* 0x000ea20000000800 */
[----:B------:R-:W-:Y:S01]  /*6d60*/  F2FP.F16.F32.PACK_AB R6, R6, R63 ;  /* 0x0000003f0606723e */ /* 0x000fe200000000ff */
[-C--:B------:R-:W-:Y:S01]  /*6d70*/  FMUL.FTZ R78, R99, R8.reuse ;  /* 0x00000008634e7220 */ /* 0x080fe20000410000 */
[-C--:B------:R-:W-:Y:S01]  /*6d80*/  FMUL.FTZ R83, R98, R8.reuse ;  /* 0x0000000862537220 */ /* 0x080fe20000410000 */
[-C--:B------:R-:W-:Y:S01]  /*6d90*/  FMUL.FTZ R80, R103, R8.reuse ;  /* 0x0000000867507220 */ /* 0x080fe20000410000 */
[-C--:B------:R-:W-:Y:S01]  /*6da0*/  FMUL.FTZ R81, R102, R8.reuse ;  /* 0x0000000866517220 */ /* 0x080fe20000410000 */
[-C--:B------:R-:W-:Y:S01]  /*6db0*/  FMUL.FTZ R70, R107, R8.reuse ;  /* 0x000000086b467220 */ /* 0x080fe20000410000 */
[-C--:B------:R-:W-:Y:S01]  /*6dc0*/  FMUL.FTZ R79, R106, R8.reuse ;  /* 0x000000086a4f7220 */ /* 0x080fe20000410000 */
[----:B------:R-:W-:Y:S01]  /*6dd0*/  UMOV UR4, UR40 ;  /* 0x0000002800047c82 */ /* 0x000fe20008000000 */
[----:B0-----:R-:W-:Y:S01]  /*6de0*/  UMOV UR5, UR6 ;  /* 0x0000000600057c82 */ /* 0x001fe20008000000 */
[----:B------:R-:W-:Y:S01]  /*6df0*/  SYNCS.ARRIVE.TRANS64.RED.A1T0 RZ, [UR8], RZ ;  /* 0x000000ffffff79a7 */ /* 0x000fe20008100408 */
[----:B------:R-:W-:Y:S01]  /*6e00*/  MOV R36, UR4 ;  /* 0x0000000400247c02 */ /* 0x000fe20008000f00 */
[----:B------:R-:W-:Y:S01]  /*6e10*/  IMAD.U32 R37, RZ, RZ, UR5 ;  /* 0x00000005ff257e24 */ /* 0x000fe2000f8e00ff */
[----:B------:R-:W-:Y:S01]  /*6e20*/  UIADD3 UR4, -UR38, URZ, URZ ;  /* 0x0000003f26047290 */ /* 0x000fe2000fffe13f */
[-C--:B------:R-:W-:Y:S01]  /*6e30*/  FMUL.FTZ R71, R111, R8.reuse ;  /* 0x000000086f477220 */ /* 0x080fe20000410000 */
[----:B------:R-:W-:Y:S01]  /*6e40*/  FMUL.FTZ R76, R110, R8 ;  /* 0x000000086e4c7220 */ /* 0x000fe20000410000 */
[----:B------:R-:W-:Y:S01]  /*6e50*/  IMAD.WIDE R4, R143, 0x2, R36 ;  /* 0x000000028f047825 */ /* 0x000fe200078e0224 */
[----:B------:R-:W-:-:S03]  /*6e60*/  UIMAD UR7, UR7, UR4, UR43 ;  /* 0x00000004070772a4 */ /* 0x000fc6000f8e022b */
[-C--:B------:R-:W-:Y:S01]  /*6e70*/  FMUL.FTZ R68, R115, R8.reuse ;  /* 0x0000000873447220 */ /* 0x080fe20000410000 */
[-C--:B------:R-:W-:Y:S01]  /*6e80*/  FMUL.FTZ R77, R114, R8.reuse ;  /* 0x00000008724d7220 */ /* 0x080fe20000410000 */
[----:B------:R-:W-:Y:S01]  /*6e90*/  IMAD.WIDE R36, R9, 0x2, R36 ;  /* 0x0000000209247825 */ /* 0x000fe200078e0224 */
[C---:B------:R-:W-:Y:S01]  /*6ea0*/  IADD3 R31, P1, R4.reuse, 0x6000, RZ ;  /* 0x00006000041f7810 */ /* 0x040fe20007f3e0ff */
[----:B------:R-:W-:Y:S01]  /*6eb0*/  USHF.R.S32.HI UR12, URZ, 0x1f, UR7 ;  /* 0x0000001f3f0c7899 */ /* 0x000fe20008011407 */
[----:B------:R-:W-:Y:S01]  /*6ec0*/  IADD3 R27, P3, R4, 0x3000, RZ ;  /* 0x00003000041b7810 */ /* 0x000fe20007f7e0ff */
[----:B------:R-:W-:Y:S01]  /*6ed0*/  UIMAD.WIDE.U32 UR4, UR7, UR10, URZ ;  /* 0x0000000a070472a5 */ /* 0x000fe2000f8e003f */
[----:B--2---:R-:W-:Y:S01]  /*6ee0*/  IMAD R61, R26, R61, UR36 ;  /* 0x000000241a3d7e24 */ /* 0x004fe2000f8e023d */
[----:B------:R-:W-:Y:S01]  /*6ef0*/  IADD3 R25, P0, R4, 0x6020, RZ ;  /* 0x0000602004197810 */ /* 0x000fe20007f1e0ff */
[----:B------:R-:W-:Y:S01]  /*6f00*/  IMAD.X R11, RZ, RZ, R5, P1 ;  /* 0x000000ffff0b7224 */ /* 0x000fe200008e0605 */
[----:B-1----:R-:W-:Y:S01]  /*6f10*/  ISETP.NE.AND P1, PT, R60, 0x1, PT ;  /* 0x000000013c00780c */ /* 0x002fe20003f25270 */
[----:B------:R-:W-:Y:S01]  /*6f20*/  UIMAD UR6, UR12, UR10, URZ ;  /* 0x0000000a0c0672a4 */ /* 0x000fe2000f8e023f */
[----:B------:R-:W-:Y:S01]  /*6f30*/  LOP3.LUT R14, R27, 0x180, RZ, 0xc0, !PT ;  /* 0x000001801b0e7812 */ /* 0x000fe200078ec0ff */
[----:B------:R-:W-:Y:S01]  /*6f40*/  IMAD R95, R61, 0xc0, R142 ;  /* 0x000000c03d5f7824 */ /* 0x000fe200078e028e */
[----:B------:R-:W-:Y:S01]  /*6f50*/  LOP3.LUT R24, R25, 0x180, RZ, 0xc0, !PT ;  /* 0x0000018019187812 */ /* 0x000fe200078ec0ff */
[----:B------:R-:W-:Y:S01]  /*6f60*/  UIMAD UR6, UR7, UR11, UR6 ;  /* 0x0000000b070672a4 */ /* 0x000fe2000f8e0206 */
[----:B------:R-:W-:Y:S01]  /*6f70*/  SHF.R.U64 R14, R14, 0x3, RZ ;  /* 0x000000030e0e7819 */ /* 0x000fe200000012ff */
[----:B------:R-:W-:Y:S01]  /*6f80*/  IMAD.MOV.U32 R89, RZ, RZ, R95 ;  /* 0x000000ffff597224 */ /* 0x000fe200078e005f */
[----:B------:R-:W-:Y:S01]  /*6f90*/  SHF.R.U64 R24, R24, 0x3, RZ ;  /* 0x0000000318187819 */ /* 0x000fe200000012ff */
[----:B------:R-:W-:Y:S01]  /*6fa0*/  UIADD3 UR6, UR5, UR6, URZ ;  /* 0x0000000605067290 */ /* 0x000fe2000fffe03f */
[----:B------:R-:W-:Y:S01]  /*6fb0*/  LOP3.LUT R14, R14, R27, RZ, 0x3c, !PT ;  /* 0x0000001b0e0e7212 */ /* 0x000fe200078e3cff */
[----:B------:R-:W-:Y:S01]  /*6fc0*/  IMAD.U32 R39, RZ, RZ, UR5 ;  /* 0x00000005ff277e24 */ /* 0x000fe2000f8e00ff */
[----:B------:R-:W0:Y:S01]  /*6fd0*/  LDC.64 R26, c[0x0][0xb98] ;  /* 0x0002e600ff1a7b82 */ /* 0x000e220000000a00 */
[----:B------:R-:W-:Y:S01]  /*6fe0*/  LOP3.LUT R9, R4, 0x180, RZ, 0xc0, !PT ;  /* 0x0000018004097812 */ /* 0x000fe200078ec0ff */
[----:B------:R-:W-:Y:S01]  /*6ff0*/  USHF.R.S32.HI UR10, URZ, 0x1f, UR38 ;  /* 0x0000001f3f0a7899 */ /* 0x000fe20008011426 */
[----:B------:R-:W-:Y:S01]  /*7000*/  LOP3.LUT R24, R24, R25, RZ, 0x3c, !PT ;  /* 0x0000001918187212 */ /* 0x000fe200078e3cff */
[----:B------:R-:W-:Y:S01]  /*7010*/  IMAD.X R25, RZ, RZ, R5, P0 ;  /* 0x000000ffff197224 */ /* 0x000fe200000e0605 */
[----:B------:R-:W-:Y:S01]  /*7020*/  SHF.R.U64 R9, R9, 0x3, RZ ;  /* 0x0000000309097819 */ /* 0x000fe200000012ff */
[----:B------:R-:W-:Y:S01]  /*7030*/  IMAD.U32 R38, RZ, RZ, UR4 ;  /* 0x00000004ff267e24 */ /* 0x000fe2000f8e00ff */
[----:B------:R-:W-:Y:S01]  /*7040*/  IADD3 R35, P0, R36, 0x1800, RZ ;  /* 0x0000180024237810 */ /* 0x000fe20007f1e0ff */
[----:B------:R-:W1:Y:S01]  /*7050*/  @P1 LDC R84, c[0x0][0xbec] ;  /* 0x0002fb00ff541b82 */ /* 0x000e620000000800 */
[C---:B------:R-:W-:Y:S01]  /*7060*/  IADD3 R29, P2, R4.reuse, 0x3020, RZ ;  /* 0x00003020041d7810 */ /* 0x040fe20007f5e0ff */
[-C--:B------:R-:W-:Y:S01]  /*7070*/  FMUL.FTZ R69, R119, R8.reuse ;  /* 0x0000000877457220 */ /* 0x080fe20000410000 */
[----:B------:R-:W-:Y:S01]  /*7080*/  IADD3 R21, P4, R4, 0x20, RZ ;  /* 0x0000002004157810 */ /* 0x000fe20007f9e0ff */
[----:B------:R-:W-:Y:S01]  /*7090*/  FMUL.FTZ R74, R118, R8 ;  /* 0x00000008764a7220 */ /* 0x000fe20000410000 */
[----:B------:R-:W-:Y:S01]  /*70a0*/  LOP3.LUT R4, R9, R4, RZ, 0x3c, !PT ;  /* 0x0000000409047212 */ /* 0x000fe200078e3cff */
[-C--:B------:R-:W-:Y:S01]  /*70b0*/  FMUL.FTZ R66, R123, R8.reuse ;  /* 0x000000087b427220 */ /* 0x080fe20000410000 */
[----:B------:R-:W-:Y:S01]  /*70c0*/  LOP3.LUT R34, R35, 0x180, RZ, 0xc0, !PT ;  /* 0x0000018023227812 */ /* 0x000fe200078ec0ff */
[----:B------:R-:W2:Y:S01]  /*70d0*/  @P1 LDC R93, c[0x0][0xbf0] ;  /* 0x0002fc00ff5d1b82 */ /* 0x000ea20000000800 */
[----:B------:R-:W-:Y:S01]  /*70e0*/  MOV R39, UR6 ;  /* 0x0000000600277c02 */ /* 0x000fe20008000f00 */
[-C--:B------:R-:W-:Y:S01]  /*70f0*/  FMUL.FTZ R75, R122, R8.reuse ;  /* 0x000000087a4b7220 */ /* 0x080fe20000410000 */
[----:B------:R-:W-:Y:S01]  /*7100*/  IADD3 R91, P5, R36, 0x7800, RZ ;  /* 0x00007800245b7810 */ /* 0x000fe20007fbe0ff */
[-C--:B------:R-:W-:Y:S01]  /*7110*/  FMUL.FTZ R67, R127, R8.reuse ;  /* 0x000000087f437220 */ /* 0x080fe20000410000 */
[----:B------:R-:W-:Y:S01]  /*7120*/  LOP3.LUT R10, R31, 0x180, RZ, 0xc0, !PT ;  /* 0x000001801f0a7812 */ /* 0x000fe200078ec0ff */
[----:B------:R-:W-:Y:S01]  /*7130*/  FMUL.FTZ R72, R126, R8 ;  /* 0x000000087e487220 */ /* 0x000fe20000410000 */
[----:B------:R-:W-:Y:S01]  /*7140*/  MOV R86, R4 ;  /* 0x0000000400567202 */ /* 0x000fe20000000f00 */
[----:B0-----:R-:W-:Y:S01]  /*7150*/  IMAD.WIDE.U32 R38, R26, UR38, R38 ;  /* 0x000000261a267c25 */ /* 0x001fe2000f8e0026 */
[----:B------:R-:W-:-:S03]  /*7160*/  F2FP.F16.F32.PACK_AB R4, R7, R28 ;  /* 0x0000001c0704723e */ /* 0x000fc600000000ff */
[-C--:B------:R-:W-:Y:S01]  /*7170*/  FMUL.FTZ R64, R131, R8.reuse ;  /* 0x0000000883407220 */ /* 0x080fe20000410000 */
[----:B------:R-:W-:Y:S01]  /*7180*/  SHF.R.U64 R34, R34, 0x3, RZ ;  /* 0x0000000322227819 */ /* 0x000fe200000012ff */
[----:B------:R-:W-:Y:S01]  /*7190*/  FMUL.FTZ R73, R130, R8 ;  /* 0x0000000882497220 */ /* 0x000fe20000410000 */
[----:B------:R-:W-:Y:S01]  /*71a0*/  F2FP.F16.F32.PACK_AB R7, R62, R85 ;  /* 0x000000553e07723e */ /* 0x000fe200000000ff */
[----:B------:R-:W-:Y:S01]  /*71b0*/  IMAD R62, R26, UR10, RZ ;  /* 0x0000000a1a3e7c24 */ /* 0x000fe2000f8e02ff */
[----:B------:R-:W-:Y:S01]  /*71c0*/  SHF.R.U64 R10, R10, 0x3, RZ ;  /* 0x000000030a0a7819 */ /* 0x000fe200000012ff */
[----:B-1----:R-:W-:Y:S01]  /*71d0*/  @P1 IMAD.HI.U32 R84, R95, R84, RZ ;  /* 0x000000545f541227 */ /* 0x002fe200078e00ff */
[----:B------:R-:W-:-:S03]  /*71e0*/  LOP3.LUT R34, R34, R35, RZ, 0x3c, !PT ;  /* 0x0000002322227212 */ /* 0x000fc600078e3cff */
[-C--:B------:R-:W-:Y:S01]  /*71f0*/  FMUL.FTZ R65, R135, R8.reuse ;  /* 0x0000000887417220 */ /* 0x080fe20000410000 */
[----:B------:R-:W-:Y:S01]  /*7200*/  FMUL.FTZ R134, R134, R8 ;  /* 0x0000000886867220 */ /* 0x000fe20000410000 */
[----:B------:R-:W-:Y:S01]  /*7210*/  IMAD.X R15, RZ, RZ, R5, P3 ;  /* 0x000000ffff0f7224 */ /* 0x000fe200018e0605 */
[----:B------:R-:W-:Y:S01]  /*7220*/  LOP3.LUT R10, R10, R31, RZ, 0x3c, !PT ;  /* 0x0000001f0a0a7212 */ /* 0x000fe200078e3cff */
[----:B------:R-:W-:Y:S01]  /*7230*/  IMAD.X R35, RZ, RZ, R37, P0 ;  /* 0x000000ffff237224 */ /* 0x000fe200000e0625 */
[----:B------:R-:W-:Y:S01]  /*7240*/  LOP3.LUT R8, R29, 0x180, RZ, 0xc0, !PT ;  /* 0x000001801d087812 */ /* 0x000fe200078ec0ff */
[----:B------:R-:W-:Y:S01]  /*7250*/  IMAD R27, R27, UR38, R62 ;  /* 0x000000261b1b7c24 */ /* 0x000fe2000f8e023e */
[----:B--2---:R-:W-:Y:S01]  /*7260*/  @P1 SHF.R.U32.HI R89, RZ, R93, R84 ;  /* 0x0000005dff591219 */ /* 0x004fe20000011654 */
[----:B------:R-:W-:Y:S01]  /*7270*/  IMAD.X R9, RZ, RZ, R5, P4 ;  /* 0x000000ffff097224 */ /* 0x000fe200020e0605 */
[----:B------:R-:W-:Y:S01]  /*7280*/  LOP3.LUT R84, R91, 0x180, RZ, 0xc0, !PT ;  /* 0x000001805b547812 */ /* 0x000fe200078ec0ff */
[----:B------:R-:W-:Y:S01]  /*7290*/  ULDC.64 UR4, c[0x0][0xb88] ;  /* 0x0002e20000047ab9 */ /* 0x000fe20000000a00 */
[----:B------:R-:W-:Y:S01]  /*72a0*/  IADD3 R31, P3, R36, 0x4800, RZ ;  /* 0x00004800241f7810 */ /* 0x000fe20007f7e0ff */
[----:B------:R-:W-:Y:S01]  /*72b0*/  IMAD.MOV R63, RZ, RZ, -R89 ;  /* 0x000000ffff3f7224 */ /* 0x000fe200078e0a59 */
[----:B------:R-:W-:Y:S01]  /*72c0*/  SHF.R.U64 R28, R84, 0x3, RZ ;  /* 0x00000003541c7819 */ /* 0x000fe200000012ff */
[----:B------:R-:W-:Y:S01]  /*72d0*/  ULDC UR6, c[0x0][0xa88] ;  /* 0x0002a20000067ab9 */ /* 0x000fe20000000800 */
[----:B------:R-:W-:Y:S01]  /*72e0*/  MOV R84, R24 ;  /* 0x0000001800547202 */ /* 0x000fe20000000f00 */
[C---:B------:R-:W-:Y:S01]  /*72f0*/  IMAD R63, R60.reuse, R63, R95 ;  /* 0x0000003f3c3f7224 */ /* 0x040fe200078e025f */
[----:B------:R-:W-:Y:S01]  /*7300*/  SHF.R.S32.HI R25, RZ, 0x1f, R89 ;  /* 0x0000001fff197819 */ /* 0x000fe20000011459 */
[----:B------:R-:W-:Y:S01]  /*7310*/  IMAD R62, R60, UR6, RZ ;  /* 0x000000063c3e7c24 */ /* 0x000fe2000f8e02ff */
[----:B------:R-:W-:Y:S01]  /*7320*/  IADD3 R24, P0, R89, R38, RZ ;  /* 0x0000002659187210 */ /* 0x000fe20007f1e0ff */
[-C--:B------:R-:W-:Y:S01]  /*7330*/  FMUL.FTZ R40, R97, R55.reuse ;  /* 0x0000003761287220 */ /* 0x080fe20000410000 */
[----:B------:R-:W-:Y:S01]  /*7340*/  SHF.R.S32.HI R26, RZ, 0x1f, R63 ;  /* 0x0000001fff1a7819 */ /* 0x000fe2000001143f */
[----:B------:R-:W-:Y:S01]  /*7350*/  FMUL.FTZ R51, R96, R55 ;  /* 0x0000003760337220 */ /* 0x000fe20000410000 */
[----:B------:R-:W-:Y:S01]  /*7360*/  IADD3.X R13, RZ, R5, RZ, P2, !PT ;  /* 0x00000005ff0d7210 */ /* 0x000fe200017fe4ff */
[----:B------:R-:W-:Y:S01]  /*7370*/  FMUL.FTZ R48, R101, R55 ;  /* 0x0000003765307220 */ /* 0x000fe20000410000 */
[----:B------:R-:W-:Y:S01]  /*7380*/  F2FP.F16.F32.PACK_AB R5, R82, R87 ;  /* 0x000000575205723e */ /* 0x000fe200000000ff */
[----:B------:R-:W-:Y:S01]  /*7390*/  BAR.SYNC.DEFER_BLOCKING 0x1, 0x180 ;  /* 0x0046000000007b1d */ /* 0x000fe20000010000 */
[----:B------:R-:W-:Y:S01]  /*73a0*/  SHF.R.U64 R8, R8, 0x3, RZ ;  /* 0x0000000308087819 */ /* 0x000fe200000012ff */
[----:B------:R-:W-:Y:S01]  /*73b0*/  IMAD R26, R26, UR4, RZ ;  /* 0x000000041a1a7c24 */ /* 0x000fe2000f8e02ff */
[----:B------:R-:W-:Y:S01]  /*73c0*/  LOP3.LUT R30, R31, 0x180, RZ, 0xc0, !PT ;  /* 0x000001801f1e7812 */ /* 0x000fe200078ec0ff */
[----:B------:R-:W-:Y:S01]  /*73d0*/  FMUL.FTZ R53, R100, R55 ;  /* 0x0000003764357220 */ /* 0x000fe20000410000 */
[----:B------:R-:W-:Y:S01]  /*73e0*/  IADD3.X R25, R25, R39, R27, P0, !PT ;  /* 0x0000002719197210 */ /* 0x000fe200007fe41b */
[-C--:B------:R-:W-:Y:S01]  /*73f0*/  FMUL.FTZ R49, R105, R55.reuse ;  /* 0x0000003769317220 */ /* 0x080fe20000410000 */
[----:B------:R-:W-:Y:S01]  /*7400*/  IADD3 R33, P2, R36, 0x3000, RZ ;  /* 0x0000300024217810 */ /* 0x000fe20007f5e0ff */
[----:B------:R-:W-:Y:S01]  /*7410*/  FMUL.FTZ R50, R104, R55 ;  /* 0x0000003768327220 */ /* 0x000fe20000410000 */
[----:B------:R-:W-:Y:S01]  /*7420*/  LOP3.LUT R12, R8, R29, RZ, 0x3c, !PT ;  /* 0x0000001d080c7212 */ /* 0x000fe200078e3cff */
[----:B------:R-:W-:Y:S01]  /*7430*/  IMAD.WIDE.U32 R24, R63, UR4, R24 ;  /* 0x000000043f187c25 */ /* 0x000fe2000f8e0018 */
[----:B------:R-:W-:-:S03]  /*7440*/  SHF.R.U64 R30, R30, 0x3, RZ ;  /* 0x000000031e1e7819 */ /* 0x000fc600000012ff */
[-C--:B------:R-:W-:Y:S01]  /*7450*/  FMUL.FTZ R46, R109, R55.reuse ;  /* 0x000000376d2e7220 */ /* 0x080fe20000410000 */
[----:B------:R-:W-:Y:S01]  /*7460*/  LOP3.LUT R8, R21, 0x180, RZ, 0xc0, !PT ;  /* 0x0000018015087812 */ /* 0x000fe200078ec0ff */
[-C--:B------:R-:W-:Y:S01]  /*7470*/  FMUL.FTZ R59, R108, R55.reuse ;  /* 0x000000376c3b7220 */ /* 0x080fe20000410000 */
[----:B------:R-:W-:Y:S01]  /*7480*/  LOP3.LUT R32, R33, 0x180, RZ, 0xc0, !PT ;  /* 0x0000018021207812 */ /* 0x000fe200078ec0ff */
[----:B------:R-:W-:Y:S01]  /*7490*/  FMUL.FTZ R47, R113, R55 ;  /* 0x00000037712f7220 */ /* 0x000fe20000410000 */
[----:B------:R-:W-:Y:S01]  /*74a0*/  MOV R85, R10 ;  /* 0x0000000a00557202 */ /* 0x000fe20000000f00 */
[----:B------:R-:W-:Y:S01]  /*74b0*/  IMAD R11, R61, 0xc0, R141 ;  /* 0x000000c03d0b7824 */ /* 0x000fe200078e028d */
[----:B------:R-:W-:Y:S01]  /*74c0*/  LOP3.LUT R30, R30, R31, RZ, 0x3c, !PT ;  /* 0x0000001f1e1e7212 */ /* 0x000fe200078e3cff */
[-C--:B------:R-:W-:Y:S01]  /*74d0*/  FMUL.FTZ R58, R112, R55.reuse ;  /* 0x00000037703a7220 */ /* 0x080fe20000410000 */
[----:B------:R-:W-:Y:S01]  /*74e0*/  SHF.R.U64 R8, R8, 0x3, RZ ;  /* 0x0000000308087819 */ /* 0x000fe200000012ff */
[----:B------:R-:W-:Y:S01]  /*74f0*/  FMUL.FTZ R44, R117, R55 ;  /* 0x00000037752c7220 */ /* 0x000fe20000410000 */
[----:B------:R-:W-:Y:S01]  /*7500*/  SHF.R.U64 R32, R32, 0x3, RZ ;  /* 0x0000000320207819 */ /* 0x000fe200000012ff */
[----:B------:R0:W-:Y:S01]  /*7510*/  STSM.16.M88.4 [R86], R4 ;  /* 0x0000000456007844 */ /* 0x0001e20000000200 */
[----:B------:R-:W-:Y:S01]  /*7520*/  IADD3.X R31, RZ, R37, RZ, P3, !PT ;  /* 0x00000025ff1f7210 */ /* 0x000fe20001ffe4ff */
[-C--:B------:R-:W-:Y:S01]  /*7530*/  FMUL.FTZ R57, R116, R55.reuse ;  /* 0x0000003774397220 */ /* 0x080fe20000410000 */
[----:B------:R-:W-:Y:S01]  /*7540*/  LOP3.LUT P0, RZ, R139, 0x3, RZ, 0xc0, !PT ;  /* 0x000000038bff7812 */ /* 0x000fe2000780c0ff */
[----:B------:R-:W-:Y:S01]  /*7550*/  FMUL.FTZ R45, R121, R55 ;  /* 0x00000037792d7220 */ /* 0x000fe20000410000 */
[----:B------:R-:W-:Y:S01]  /*7560*/  LOP3.LUT R8, R8, R21, RZ, 0x3c, !PT ;  /* 0x0000001508087212 */ /* 0x000fe200078e3cff */
[----:B------:R-:W-:Y:S01]  /*7570*/  FMUL.FTZ R56, R120, R55 ;  /* 0x0000003778387220 */ /* 0x000fe20000410000 */
[----:B------:R-:W-:Y:S01]  /*7580*/  LOP3.LUT R32, R32, R33, RZ, 0x3c, !PT ;  /* 0x0000002120207212 */ /* 0x000fe200078e3cff */
[----:B------:R-:W-:-:S02]  /*7590*/  IMAD.X R33, RZ, RZ, R37, P2 ;  /* 0x000000ffff217224 */ /* 0x000fc400010e0625 */
[-C--:B------:R-:W-:Y:S01]  /*75a0*/  FMUL.FTZ R41, R125, R55.reuse ;  /* 0x000000377d297220 */ /* 0x080fe20000410000 */
[-C--:B------:R-:W-:Y:S01]  /*75b0*/  FMUL.FTZ R54, R124, R55.reuse ;  /* 0x000000377c367220 */ /* 0x080fe20000410000 */
[-C--:B------:R-:W-:Y:S01]  /*75c0*/  FMUL.FTZ R43, R129, R55.reuse ;  /* 0x00000037812b7220 */ /* 0x080fe20000410000 */
[-C--:B------:R-:W-:Y:S01]  /*75d0*/  FMUL.FTZ R52, R128, R55.reuse ;  /* 0x0000003780347220 */ /* 0x080fe20000410000 */
[-C--:B------:R-:W-:Y:S01]  /*75e0*/  FMUL.FTZ R42, R133, R55.reuse ;  /* 0x00000037852a7220 */ /* 0x080fe20000410000 */
[-C--:B------:R-:W-:Y:S01]  /*75f0*/  ISETP.GE.OR P2, PT, R11, R62.reuse, P0 ;  /* 0x0000003e0b00720c */ /* 0x080fe20000746670 */
[----:B------:R-:W-:Y:S01]  /*7600*/  FMUL.FTZ R55, R132, R55 ;  /* 0x0000003784377220 */ /* 0x000fe20000410000 */
[----:B0-----:R-:W-:Y:S01]  /*7610*/  IMAD R7, R63, UR5, R26 ;  /* 0x000000053f077c24 */ /* 0x001fe2000f8e021a */
[----:B------:R-:W-:Y:S01]  /*7620*/  ULDC.64 UR4, c[0x0][0xb50] ;  /* 0x0002d40000047ab9 */ /* 0x000fe20000000a00 */
[----:B------:R-:W-:Y:S01]  /*7630*/  VIADD R5, R11, 0x8 ;  /* 0x000000080b057836 */ /* 0x000fe20000000000 */
[C---:B------:R-:W-:Y:S01]  /*7640*/  LEA R26, P3, R24.reuse, UR4, 0x2 ;  /* 0x00000004181a7c11 */ /* 0x040fe2000f8610ff */
[----:B------:R-:W-:Y:S01]  /*7650*/  ULDC.64 UR8, c[0x0][0xae8] ;  /* 0x0002ba0000087ab9 */ /* 0x000fe20000000a00 */
[----:B------:R-:W-:Y:S01]  /*7660*/  IADD3 R7, R25, R7, RZ ;  /* 0x0000000719077210 */ /* 0x000fe20007ffe0ff */
[----:B------:R-:W-:Y:S01]  /*7670*/  IMAD.X R29, RZ, RZ, R37, P5 ;  /* 0x000000ffff1d7224 */ /* 0x000fe200028e0625 */
[----:B------:R-:W-:Y:S01]  /*7680*/  ISETP.GE.OR P0, PT, R5, R62, P0 ;  /* 0x0000003e0500720c */ /* 0x000fe20000706670 */
[----:B------:R-:W-:Y:S01]  /*7690*/  SHFL.IDX PT, R82, R26, 0x1, 0x1c1f ;  /* 0x003c1f001a527f89 */ /* 0x000fe200000e0000 */
[----:B------:R-:W-:-:S02]  /*76a0*/  LEA.HI.X R27, R24, UR5, R7, 0x2, P3 ;  /* 0x00000005181b7c11 */ /* 0x000fc400098f1407 */
[----:B------:R-:W-:Y:S02]  /*76b0*/  MOV R63, R8 ;  /* 0x00000008003f7202 */ /* 0x000fe40000000f00 */
[----:B------:R-:W-:Y:S02]  /*76c0*/  F2FP.F16.F32.PACK_AB R4, R40, R51 ;  /* 0x000000332804723e */ /* 0x000fe400000000ff */
[----:B------:R-:W-:Y:S02]  /*76d0*/  F2FP.F16.F32.PACK_AB R5, R78, R83 ;  /* 0x000000534e05723e */ /* 0x000fe400000000ff */
[----:B------:R-:W-:Y:S01]  /*76e0*/  F2FP.F16.F32.PACK_AB R6, R48, R53 ;  /* 0x000000353006723e */ /* 0x000fe200000000ff */
[----:B------:R-:W-:Y:S01]  /*76f0*/  SHFL.IDX PT, R83, R27, 0x1, 0x1c1f ;  /* 0x003c1f001b537f89 */ /* 0x000fe200000e0000 */
[----:B------:R-:W-:Y:S02]  /*7700*/  F2FP.F16.F32.PACK_AB R7, R80, R81 ;  /* 0x000000515007723e */ /* 0x000fe400000000ff */
[----:B------:R-:W-:Y:S01]  /*7710*/  MOV R86, R12 ;  /* 0x0000000c00567202 */ /* 0x000fe20000000f00 */
[----:B------:R0:W-:Y:S01]  /*7720*/  SHFL.IDX PT, R80, R26, RZ, 0x1c1f ;  /* 0x001c1fff1a507589 */ /* 0x0001e200000e0000 */
[----:B------:R-:W-:-:S02]  /*7730*/  MOV R87, R14 ;  /* 0x0000000e00577202 */ /* 0x000fc40000000f00 */
[----:B------:R-:W-:Y:S01]  /*7740*/  F2FP.F16.F32.PACK_AB R8, R49, R50 ;  /* 0x000000323108723e */ /* 0x000fe200000000ff */
[----:B------:R1:W2:Y:S01]  /*7750*/  SHFL.IDX PT, R81, R27, RZ, 0x1c1f ;  /* 0x001c1fff1b517589 */ /* 0x0002a200000e0000 */
[----:B------:R-:W-:Y:S02]  /*7760*/  F2FP.F16.F32.PACK_AB R9, R70, R79 ;  /* 0x0000004f4609723e */ /* 0x000fe400000000ff */
[----:B------:R-:W-:Y:S01]  /*7770*/  F2FP.F16.F32.PACK_AB R10, R46, R59 ;  /* 0x0000003b2e0a723e */ /* 0x000fe200000000ff */
[----:B------:R-:W-:Y:S01]  /*7780*/  STSM.16.M88.4 [R63], R4 ;  /* 0x000000043f007844 */ /* 0x000fe20000000200 */
[----:B------:R-:W-:Y:S02]  /*7790*/  F2FP.F16.F32.PACK_AB R11, R71, R76 ;  /* 0x0000004c470b723e */ /* 0x000fe400000000ff */
[----:B------:R-:W-:Y:S02]  /*77a0*/  F2FP.F16.F32.PACK_AB R12, R47, R58 ;  /* 0x0000003a2f0c723e */ /* 0x000fe400000000ff */
[----:B------:R-:W-:Y:S01]  /*77b0*/  F2FP.F16.F32.PACK_AB R13, R68, R77 ;  /* 0x0000004d440d723e */ /* 0x000fe200000000ff */
[----:B------:R-:W-:Y:S01]  /*77c0*/  STSM.16.M88.4 [R87], R8 ;  /* 0x0000000857007844 */ /* 0x000fe20000000200 */
[----:B------:R-:W-:-:S02]  /*77d0*/  F2FP.F16.F32.PACK_AB R14, R44, R57 ;  /* 0x000000392c0e723e */ /* 0x000fc400000000ff */
[----:B------:R-:W-:Y:S02]  /*77e0*/  F2FP.F16.F32.PACK_AB R15, R69, R74 ;  /* 0x0000004a450f723e */ /* 0x000fe400000000ff */
[----:B------:R-:W-:Y:S02]  /*77f0*/  F2FP.F16.F32.PACK_AB R24, R45, R56 ;  /* 0x000000382d18723e */ /* 0x000fe400000000ff */
[----:B------:R-:W-:Y:S01]  /*7800*/  F2FP.F16.F32.PACK_AB R25, R66, R75 ;  /* 0x0000004b4219723e */ /* 0x000fe200000000ff */
[----:B------:R3:W-:Y:S01]  /*7810*/  STSM.16.M88.4 [R86], R12 ;  /* 0x0000000c56007844 */ /* 0x0007e20000000200 */
[----:B0-----:R-:W-:Y:S02]  /*7820*/  F2FP.F16.F32.PACK_AB R26, R41, R54 ;  /* 0x00000036291a723e */ /* 0x001fe400000000ff */
[----:B-1----:R-:W-:Y:S02]  /*7830*/  F2FP.F16.F32.PACK_AB R27, R67, R72 ;  /* 0x00000048431b723e */ /* 0x002fe400000000ff */
[----:B------:R-:W-:-:S02]  /*7840*/  F2FP.F16.F32.PACK_AB R40, R43, R52 ;  /* 0x000000342b28723e */ /* 0x000fc400000000ff */
[----:B------:R-:W-:Y:S01]  /*7850*/  F2FP.F16.F32.PACK_AB R41, R64, R73 ;  /* 0x000000494029723e */ /* 0x000fe200000000ff */
[----:B------:R0:W-:Y:S01]  /*7860*/  STSM.16.M88.4 [R85], R24 ;  /* 0x0000001855007844 */ /* 0x0001e20000000200 */
[----:B------:R-:W-:Y:S02]  /*7870*/  F2FP.F16.F32.PACK_AB R42, R42, R55 ;  /* 0x000000372a2a723e */ /* 0x000fe400000000ff */
[----:B------:R-:W-:Y:S02]  /*7880*/  F2FP.F16.F32.PACK_AB R43, R65, R134 ;  /* 0x00000086412b723e */ /* 0x000fe400000000ff */
[----:B------:R-:W-:Y:S02]  /*7890*/  IADD3 R21, P4, R36, 0x6000, RZ ;  /* 0x0000600024157810 */ /* 0x000fe40007f9e0ff */
[----:B------:R-:W-:Y:S01]  /*78a0*/  LOP3.LUT R28, R28, R91, RZ, 0x3c, !PT ;  /* 0x0000005b1c1c7212 */ /* 0x000fe200078e3cff */
[----:B------:R-:W-:Y:S01]  /*78b0*/  STSM.16.M88.4 [R84], R40 ;  /* 0x0000002854007844 */ /* 0x000fe20000000200 */
[----:B---3--:R-:W1:Y:S01]  /*78c0*/  @P1 LDC R13, c[0x0][0xbec] ;  /* 0x0002fb00ff0d1b82 */ /* 0x008e620000000800 */
[----:B------:R-:W-:-:S07]  /*78d0*/  LOP3.LUT R20, R21, 0x180, RZ, 0xc0, !PT ;  /* 0x0000018015147812 */ /* 0x000fce00078ec0ff */
[----:B------:R-:W-:Y:S01]  /*78e0*/  BAR.SYNC.DEFER_BLOCKING 0x1, 0x180 ;  /* 0x0046000000007b1d */ /* 0x000fe20000010000 */
[----:B------:R-:W-:Y:S01]  /*78f0*/  UIMAD UR6, UR12, UR8, URZ ;  /* 0x000000080c0672a4 */ /* 0x000fe2000f8e023f */
[----:B------:R-:W-:-:S06]  /*7900*/  SHF.R.U64 R20, R20, 0x3, RZ ;  /* 0x0000000314147819 */ /* 0x000fcc00000012ff */
[----:B0-----:R-:W0:Y:S08]  /*7910*/  @P1 LDC R25, c[0x0][0xbf0] ;  /* 0x0002fc00ff191b82 */ /* 0x001e300000000800 */
[----:B------:R-:W3:Y:S01]  /*7920*/  LDC.64 R14, c[0x0][0xae0] ;  /* 0x0002b800ff0e7b82 */ /* 0x000ee20000000a00 */
[----:B--2---:R-:W-:Y:S01]  /*7930*/  @!P2 ST.E desc[UR48][R80.64], R3 ;  /* 0x000000035000a985 */ /* 0x004fe2000c101930 */
[----:B------:R-:W-:Y:S01]  /*7940*/  UIMAD.WIDE.U32 UR4, UR7, UR8, URZ ;  /* 0x00000008070472a5 */ /* 0x000fe2000f8e003f */
[----:B------:R-:W-:-:S02]  /*7950*/  LOP3.LUT R20, R20, R21, RZ, 0x3c, !PT ;  /* 0x0000001514147212 */ /* 0x000fc400078e3cff */
[----:B------:R2:W-:Y:S01]  /*7960*/  @!P0 ST.E desc[UR48][R82.64], R0 ;  /* 0x0000000052008985 */ /* 0x0005e2000c101930 */
[----:B------:R-:W-:Y:S01]  /*7970*/  UIMAD UR6, UR7, UR9, UR6 ;  /* 0x00000009070672a4 */ /* 0x000fe2000f8e0206 */
[----:B------:R-:W-:Y:S02]  /*7980*/  LOP3.LUT R21, R36, 0x180, RZ, 0xc0, !PT ;  /* 0x0000018024157812 */ /* 0x000fe400078ec0ff */
[----:B------:R-:W-:Y:S01]  /*7990*/  ULDC.64 UR8, c[0x0][0xaf0] ;  /* 0x0002bc0000087ab9 */ /* 0x000fe20000000a00 */
[----:B--2---:R-:W-:Y:S01]  /*79a0*/  IMAD R0, R137, 0x60, R138 ;  /* 0x0000006089007824 */ /* 0x004fe200078e028a */
[----:B------:R-:W-:Y:S01]  /*79b0*/  UIADD3 UR5, UR5, UR6, URZ ;  /* 0x0000000605057290 */ /* 0x000fe2000fffe03f */
[----:B------:R-:W-:Y:S01]  /*79c0*/  SHF.R.U64 R21, R21, 0x3, RZ ;  /* 0x0000000315157819 */ /* 0x000fe200000012ff */
[----:B------:R2:W5:Y:S01]  /*79d0*/  LD.E.128 R44, desc[UR48][R34.64] ;  /* 0x00000030222c7980 */ /* 0x000562000c101d00 */
[----:B------:R-:W-:Y:S01]  /*79e0*/  IMAD R24, R61, 0xc0, R0 ;  /* 0x000000c03d187824 */ /* 0x000fe200078e0200 */
[----:B------:R-:W-:Y:S01]  /*79f0*/  UIMAD UR6, UR10, UR8, URZ ;  /* 0x000000080a0672a4 */ /* 0x000fe2000f8e023f */
[----:B------:R-:W-:Y:S01]  /*7a00*/  LOP3.LUT R36, R21, R36, RZ, 0x3c, !PT ;  /* 0x0000002415247212 */ /* 0x000fe200078e3cff */
[----:B------:R-:W-:Y:S01]  /*7a10*/  IMAD.X R21, RZ, RZ, R37, P4 ;  /* 0x000000ffff157224 */ /* 0x000fe200020e0625 */
[----:B------:R2:W5:Y:S01]  /*7a20*/  LD.E.128 R48, desc[UR48][R32.64] ;  /* 0x0000003020307980 */ /* 0x000562000c101d00 */
[----:B-1----:R-:W-:-:S03]  /*7a30*/  @P1 IMAD.HI.U32 R0, R24, R13, RZ ;  /* 0x0000000d18001227 */ /* 0x002fc600078e00ff */
[----:B------:R2:W5:Y:S01]  /*7a40*/  LD.E.128 R4, desc[UR48][R30.64] ;  /* 0x000000301e047980 */ /* 0x000562000c101d00 */
[----:B------:R-:W-:Y:S01]  /*7a50*/  IMAD.MOV.U32 R12, RZ, RZ, R24 ;  /* 0x000000ffff0c7224 */ /* 0x000fe200078e0018 */
[----:B0-----:R-:W-:Y:S01]  /*7a60*/  @P1 SHF.R.U32.HI R12, RZ, R25, R0 ;  /* 0x00000019ff0c1219 */ /* 0x001fe20000011600 */
[----:B------:R-:W-:Y:S01]  /*7a70*/  UIMAD UR6, UR38, UR9, UR6 ;  /* 0x00000009260672a4 */ /* 0x000fe2000f8e0206 */
[----:B------:R-:W5:Y:S02]  /*7a80*/  LD.E.128 R36, desc[UR48][R36.64] ;  /* 0x0000003024247980 */ /* 0x000f64000c101d00 */
[--C-:B------:R-:W-:Y:S01]  /*7a90*/  SHF.R.S32.HI R3, RZ, 0x1f, R12.reuse ;  /* 0x0000001fff037819 */ /* 0x100fe2000001140c */
[----:B------:R-:W-:Y:S01]  /*7aa0*/  UIMAD.WIDE.U32 UR38, UR38, UR8, UR4 ;  /* 0x00000008262672a5 */ /* 0x000fe2000f8e0004 */
[----:B------:R-:W-:Y:S01]  /*7ab0*/  IMAD.MOV R13, RZ, RZ, -R12 ;  /* 0x000000ffff0d7224 */ /* 0x000fe200078e0a0c */
[----:B------:R2:W5:Y:S01]  /*7ac0*/  LD.E.128 R52, desc[UR48][R20.64] ;  /* 0x0000003014347980 */ /* 0x000562000c101d00 */
[----:B------:R-:W-:Y:S01]  /*7ad0*/  ULDC.64 UR4, c[0x0][0xad8] ;  /* 0x0002b60000047ab9 */ /* 0x000fe20000000a00 */
[-C--:B---3--:R-:W-:Y:S01]  /*7ae0*/  IMAD R0, R3, R14.reuse, RZ ;  /* 0x0000000e03007224 */ /* 0x088fe200078e02ff */
[----:B------:R-:W-:Y:S01]  /*7af0*/  UIADD3 UR39, UR39, UR6, URZ ;  /* 0x0000000627277290 */ /* 0x000fe2000fffe03f */
[----:B------:R-:W-:Y:S01]  /*7b00*/  IMAD R3, R60, R13, R24 ;  /* 0x0000000d3c037224 */ /* 0x000fe200078e0218 */
[----:B------:R2:W5:Y:S01]  /*7b10*/  LD.E.128 R8, desc[UR48][R28.64] ;  /* 0x000000301c087980 */ /* 0x000562000c101d00 */
[C---:B------:R-:W-:Y:S01]  /*7b20*/  IMAD R15, R12.reuse, R15, R0 ;  /* 0x0000000f0c0f7224 */ /* 0x040fe200078e0200 */
[----:B------:R-:W-:Y:S01]  /*7b30*/  UIADD3 UR44, UR44, 0x1, URZ ;  /* 0x000000012c2c7890 */ /* 0x000fe2000fffe03f */
[----:B------:R-:W-:Y:S01]  /*7b40*/  @!PT LDS RZ, [RZ] ;  /* 0x00000000fffff984 */ /* 0x000fe20000000800 */
[----:B------:R-:W-:Y:S01]  /*7b50*/  @!PT LDS RZ, [RZ] ;  /* 0x00000000fffff984 */ /* 0x000fe20000000800 */
[----:B------:R-:W-:Y:S01]  /*7b60*/  @!PT LDS RZ, [RZ] ;  /* 0x00000000fffff984 */ /* 0x000fe20000000800 */
[----:B------:R-:W-:Y:S01]  /*7b70*/  @!PT LDS RZ, [RZ] ;  /* 0x00000000fffff984 */ /* 0x000fe20000000800 */
[----:B------:R0:W-:Y:S06]  /*7b80*/  MEMBAR.ALL.CTA ;  /* 0x0000000000007992 */ /* 0x0001ec0000008000 */
[----:B0-----:R-:W0:Y:S01]  /*7b90*/  FENCE.VIEW.ASYNC.S ;  /* 0x00000000000073c6 */ /* 0x001e220000000000 */
[----:B------:R-:W-:Y:S01]  /*7ba0*/  SHF.R.S32.HI R0, RZ, 0x1f, R3 ;  /* 0x0000001fff007819 */ /* 0x000fe20000011403 */
[----:B------:R-:W-:Y:S01]  /*7bb0*/  IMAD.WIDE.U32 R12, R12, R14, UR38 ;  /* 0x000000260c0c7e25 */ /* 0x000fe2000f8e000e */
[----:B------:R-:W-:-:S03]  /*7bc0*/  ULDC.64 UR6, c[0x0][0xa80] ;  /* 0x0002a00000067ab9 */ /* 0x000fc60000000a00 */
[----:B------:R-:W-:Y:S02]  /*7bd0*/  IMAD.IADD R13, R13, 0x1, R15 ;  /* 0x000000010d0d7824 */ /* 0x000fe400078e020f */
[----:B------:R-:W-:Y:S02]  /*7be0*/  IMAD R0, R0, UR4, RZ ;  /* 0x0000000400007c24 */ /* 0x000fe4000f8e02ff */
[----:B------:R-:W-:Y:S02]  /*7bf0*/  IMAD R61, R61, 0xc0, R138 ;  /* 0x000000c03d3d7824 */ /* 0x000fe400078e028a */
[C---:B------:R-:W-:Y:S02]  /*7c00*/  IMAD R15, R3.reuse, UR5, R0 ;  /* 0x00000005030f7c24 */ /* 0x040fe4000f8e0200 */
[----:B------:R-:W-:Y:S01]  /*7c10*/  IMAD.WIDE.U32 R12, R3, UR4, R12 ;  /* 0x00000004030c7c25 */ /* 0x000fe2000f8e000c */
[----:B------:R-:W-:Y:S01]  /*7c20*/  UIADD3 UR4, UR40, 0x2d820, URZ ;  /* 0x0002d82028047890 */ /* 0x000fe2000fffe03f */
[----:B------:R-:W-:-:S02]  /*7c30*/  ISETP.GE.AND P0, PT, R61, R62, PT ;  /* 0x0000003e3d00720c */ /* 0x000fc40003f06270 */
[----:B------:R-:W-:Y:S01]  /*7c40*/  IMAD.IADD R3, R13, 0x1, R15 ;  /* 0x000000010d037824 */ /* 0x000fe200078e020f */
[----:B------:R-:W-:Y:S01]  /*7c50*/  UPRMT UR4, URZ, 0x654, UR4 ;  /* 0x000006543f047896 */ /* 0x000fe20008000004 */
[----:B------:R-:W-:Y:S01]  /*7c60*/  LEA R0, P1, R12, UR6, 0x1 ;  /* 0x000000060c007c11 */ /* 0x000fe2000f8208ff */
[----:B------:R-:W-:-:S03]  /*7c70*/  UISETP.NE.AND UP0, UPT, UR44, 0x2, UPT ;  /* 0x000000022c00788c */ /* 0x000fc6000bf05270 */
[----:B------:R-:W-:Y:S01]  /*7c80*/  LEA.HI.X R26, R12, UR7, R3, 0x1, P1 ;  /* 0x000000070c1a7c11 */ /* 0x000fe200088f0c03 */
[----:B------:R-:W-:Y:S01]  /*7c90*/  USEL UR6, URZ, 0x1, UP0 ;  /* 0x000000013f067887 */ /* 0x000fe20008000000 */
[----:B------:R-:W-:Y:S01]  /*7ca0*/  ULDC UR5, c[0x0][0xc] ;  /* 0x0000030000057ab9 */ /* 0x000fe20000000800 */
[----:B------:R-:W-:Y:S01]  /*7cb0*/  USEL UR44, UR44, URZ, UP0 ;  /* 0x0000003f2c2c7287 */ /* 0x000fe20008000000 */
[----:B0-----:R2:W0:Y:S01]  /*7cc0*/  SHFL.IDX PT, R14, R0, RZ, 0x1c1f ;  /* 0x001c1fff000e7589 */ /* 0x00142200000e0000 */
[----:B------:R-:W-:Y:S01]  /*7cd0*/  UIADD3 UR36, UR5, UR36, URZ ;  /* 0x0000002405247290 */ /* 0x000fe2000fffe03f */
[----:B------:R-:W-:Y:S01]  /*7ce0*/  SYNCS.ARRIVE.TRANS64.RED.A1T0 RZ, [UR4], RZ ;  /* 0x000000ffffff79a7 */ /* 0x000fe20008100404 */
[----:B------:R-:W-:Y:S01]  /*7cf0*/  ULOP3.LUT UR45, UR45, UR6, URZ, 0x3c, !UPT ;  /* 0x000000062d2d7292 */ /* 0x000fe2000f8e3c3f */
[----:B------:R2:W1:Y:S01]  /*7d00*/  SHFL.IDX PT, R15, R26, RZ, 0x1c1f ;  /* 0x001c1fff1a0f7589 */ /* 0x00046200000e0000 */
[----:B------:R-:W-:Y:S04]  /*7d10*/  BSSY B0, `(.L_x_31) ;  /* 0x000000e000007945 */ /* 0x000fe80003800000 */
[----:B------:R-:W-:Y:S06]  /*7d20*/  @P0 BRA `(.L_x_32) ;  /* 0x0000000000300947 */ /* 0x000fec0003800000 */
[----:B------:R-:W-:Y:S02]  /*7d30*/  ULDC UR4, c[0x0][0xac8] ;  /* 0x0002b20000047ab9 */ /* 0x000fe40000000800 */
[----:B------:R-:W-:Y:S02]  /*7d40*/  ISETP.GE.AND P1, PT, R136, UR4, PT ;  /* 0x0000000488007c0c */ /* 0x000fe4000bf26270 */
[----:B------:R-:W-:Y:S02]  /*7d50*/  ISETP.GE.AND P2, PT, R23, UR4, PT ;  /* 0x0000000417007c0c */ /* 0x000fe4000bf46270 */
[----:B------:R-:W-:-:S09]  /*7d60*/  ISETP.GE.AND P0, PT, R22, UR4, PT ;  /* 0x0000000416007c0c */ /* 0x000fd2000bf06270 */
[-C--:B0-2---:R-:W-:Y:S02]  /*7d70*/  @!P1 LEA R20, P3, R136, R14.reuse, 0x1 ;  /* 0x0000000e88149211 */ /* 0x085fe400078608ff */
[C---:B------:R-:W-:Y:S02]  /*7d80*/  @!P2 LEA R24, P4, R23.reuse, R14, 0x1 ;  /* 0x0000000e1718a211 */ /* 0x040fe400078808ff */
[----:B-1----:R-:W-:Y:S01]  /*7d90*/  @!P0 IMAD.WIDE R12, R22, 0x2, R14 ;  /* 0x00000002160c8825 */ /* 0x002fe200078e020e */
[-C--:B------:R-:W-:Y:S02]  /*7da0*/  @!P1 LEA.HI.X R21, R136, R15.reuse, R146, 0x1, P3 ;  /* 0x0000000f88159211 */ /* 0x080fe400018f0c92 */
[----:B------:R-:W-:Y:S02]  /*7db0*/  @!P2 LEA.HI.X R25, R23, R15, R145, 0x1, P4 ;  /* 0x0000000f1719a211 */ /* 0x000fe400020f0c91 */
[----:B-----5:R3:W-:Y:S04]  /*7dc0*/  @!P0 ST.E.128 desc[UR48][R12.64], R36 ;  /* 0x000000240c008985 */ /* 0x0207e8000c101d30 */
[----:B------:R3:W-:Y:S04]  /*7dd0*/  @!P1 ST.E.128 desc[UR48][R20.64], R48 ;  /* 0x0000003014009985 */ /* 0x0007e8000c101d30 */
[----:B------:R3:W-:Y:S02]  /*7de0*/  @!P2 ST.E.128 desc[UR48][R24.64], R52 ;  /* 0x000000341800a985 */ /* 0x0007e4000c101d30 */
.L_x_32:
[----:B------:R-:W-:Y:S05]  /*7df0*/  BSYNC B0 ;  /* 0x0000000000007941 */ /* 0x000fea0003800000 */
.L_x_31:
[----:B------:R-:W-:Y:S01]  /*7e00*/  IADD3 R3, R61, 0x60, RZ ;  /* 0x000000603d037810 */ /* 0x000fe20007ffe0ff */
[----:B-1----:R1:W4:Y:S01]  /*7e10*/  SHFL.IDX PT, R15, R26, 0x1, 0x1c1f ;  /* 0x003c1f001a0f7f89 */ /* 0x00232200000e0000 */
[----:B------:R-:W-:Y:S01]  /*7e20*/  UIADD3 UR46, UR46, 0x1, URZ ;  /* 0x000000012e2e7890 */ /* 0x000fe2000fffe03f */
[----:B------:R-:W-:Y:S01]  /*7e30*/  BSSY B0, `(.L_x_33) ;  /* 0x0000010000007945 */ /* 0x000fe20003800000 */
[----:B------:R-:W-:Y:S01]  /*7e40*/  ISETP.GE.AND P0, PT, R3, R62, PT ;  /* 0x0000003e0300720c */ /* 0x000fe20003f06270 */
[----:B0-----:R1:W0:-:S12]  /*7e50*/  SHFL.IDX PT, R14, R0, 0x1, 0x1c1f ;  /* 0x003c1f00000e7f89 */ /* 0x00121800000e0000 */
[----:B-1----:R-:W-:Y:S05]  /*7e60*/  @P0 BRA `(.L_x_34) ;  /* 0x0000000000300947 */ /* 0x002fea0003800000 */
[----:B------:R-:W-:Y:S02]  /*7e70*/  ULDC UR4, c[0x0][0xac8] ;  /* 0x0002b20000047ab9 */ /* 0x000fe40000000800 */
[----:B------:R-:W-:Y:S02]  /*7e80*/  ISETP.GE.AND P3, PT, R136, UR4, PT ;  /* 0x0000000488007c0c */ /* 0x000fe4000bf66270 */
[----:B------:R-:W-:Y:S02]  /*7e90*/  ISETP.GE.AND P4, PT, R23, UR4, PT ;  /* 0x0000000417007c0c */ /* 0x000fe4000bf86270 */
[----:B------:R-:W-:-:S09]  /*7ea0*/  ISETP.GE.AND P2, PT, R22, UR4, PT ;  /* 0x0000000416007c0c */ /* 0x000fd2000bf46270 */
[-C--:B0-23--:R-:W-:Y:S02]  /*7eb0*/  @!P3 LEA R20, P0, R136, R14.reuse, 0x1 ;  /* 0x0000000e8814b211 */ /* 0x08dfe400078008ff */
[C---:B------:R-:W-:Y:S02]  /*7ec0*/  @!P4 LEA R24, P1, R23.reuse, R14, 0x1 ;  /* 0x0000000e1718c211 */ /* 0x040fe400078208ff */
[----:B----4-:R-:W-:Y:S01]  /*7ed0*/  @!P2 IMAD.WIDE R12, R22, 0x2, R14 ;  /* 0x00000002160ca825 */ /* 0x010fe200078e020e */
[-C--:B------:R-:W-:Y:S02]  /*7ee0*/  @!P3 LEA.HI.X R21, R136, R15.reuse, R146, 0x1, P0 ;  /* 0x0000000f8815b211 */ /* 0x080fe400000f0c92 */
[----:B------:R-:W-:Y:S02]  /*7ef0*/  @!P4 LEA.HI.X R25, R23, R15, R145, 0x1, P1 ;  /* 0x0000000f1719c211 */ /* 0x000fe400008f0c91 */
[----:B-----5:R1:W-:Y:S04]  /*7f00*/  @!P2 ST.E.128 desc[UR48][R12.64], R44 ;  /* 0x0000002c0c00a985 */ /* 0x0203e8000c101d30 */
[----:B------:R1:W-:Y:S04]  /*7f10*/  @!P3 ST.E.128 desc[UR48][R20.64], R4 ;  /* 0x000000041400b985 */ /* 0x0003e8000c101d30 */
[----:B------:R1:W-:Y:S02]  /*7f20*/  @!P4 ST.E.128 desc[UR48][R24.64], R8 ;  /* 0x000000081800c985 */ /* 0x0003e4000c101d30 */
.L_x_34:
[----:B------:R-:W-:Y:S05]  /*7f30*/  BSYNC B0 ;  /* 0x0000000000007941 */ /* 0x000fea0003800000 */
.L_x_33:
[----:B--2---:R-:W2:Y:S02]  /*7f40*/  LDC R0, c[0x0][0xc34] ;  /* 0x00030d00ff007b82 */ /* 0x004ea40000000800 */
[----:B--2---:R-:W-:-:S13]  /*7f50*/  ISETP.LE.AND P0, PT, R0, UR36, PT ;  /* 0x0000002400007c0c */ /* 0x004fda000bf03270 */
[----:B------:R-:W-:Y:S05]  /*7f60*/  @!P0 BRA `(.L_x_35) ;  /* 0xffffff8c00bc8947 */ /* 0x000fea000383ffff */
[----:B------:R-:W-:Y:S05]  /*7f70*/  EXIT ;  /* 0x000000000000794d */ /* 0x000fea0003800000 */
.L_x_5:
[----:B------:R-:W-:-:S08]  /*7f80*/  NOP ;  /* 0x0000000000007918 */ /* 0x000fd00000000000 */
[----:B------:R-:W0:-:S00]  /*7f90*/  USETMAXREG.DEALLOC.CTAPOOL 0x20 ;  /* 0x00000020000079c8 */ /* 0x000e0000080e0500 */
[----:B------:R-:W1:Y:S01]  /*7fa0*/  S2UR UR10, SR_CTAID.X ;  /* 0x00000000000a79c3 */ /* 0x000e620000002500 */
[----:B0-----:R-:W-:Y:S02]  /*7fb0*/  IMAD.MOV.U32 R0, RZ, RZ, 0x1 ;  /* 0x00000001ff007424 */ /* 0x001fe400078e00ff */
[----:B------:R-:W-:Y:S02]  /*7fc0*/  IMAD.MOV.U32 R23, RZ, RZ, RZ ;  /* 0x000000ffff177224 */ /* 0x000fe400078e00ff */
[----:B------:R-:W-:-:S03]  /*7fd0*/  IMAD.MOV.U32 R25, RZ, RZ, 0x1 ;  /* 0x00000001ff197424 */ /* 0x000fc600078e00ff */
[----:B------:R-:W1:Y:S02]  /*7fe0*/  LDC R2, c[0x0][0xc34] ;  /* 0x00030d00ff027b82 */ /* 0x000e640000000800 */
[----:B-1----:R-:W-:-:S13]  /*7ff0*/  ISETP.LE.AND P0, PT, R2, UR10, PT ;  /* 0x0000000a02007c0c */ /* 0x002fda000bf03270 */
[----:B------:R-:W-:Y:S05]  /*8000*/  @P0 BRA `(.L_x_36) ;  /* 0x00000034001c0947 */ /* 0x000fea0003800000 */
[----:B------:R-:W0:Y:S01]  /*8010*/  S2R R5, SR_TID.X ;  /* 0x0000000000057919 */ /* 0x000e220000002100 */
[----:B------:R-:W-:Y:S01]  /*8020*/  ULDC.64 UR6, c[0x0][0x2f0] ;  /* 0x0000bc0000067ab9 */ /* 0x000fe20000000a00 */
[----:B------:R-:W-:Y:S01]  /*8030*/  ULDC UR9, c[0x0][0x2b8] ;  /* 0x0000ae0000097ab9 */ /* 0x000fe20000000800 */
[----:B------:R-:W-:Y:S01]  /*8040*/  LOP3.LUT R16, R16, 0xfffffffd, RZ, 0xc0, !PT ;  /* 0xfffffffd10107812 */ /* 0x000fe200078ec0ff */
[----:B------:R-:W-:Y:S01]  /*8050*/  ULDC.64 UR4, c[0x0][0x418] ;  /* 0x0001060000047ab9 */ /* 0x000fe20000000a00 */
[----:B------:R-:W1:Y:S01]  /*8060*/  S2UR UR8, SR_CgaCtaId ;  /* 0x00000000000879c3 */ /* 0x000e620000008800 */
[----:B------:R-:W-:Y:S01]  /*8070*/  UISETP.NE.U32.AND UP0, UPT, UR4, URZ, UPT ;  /* 0x0000003f0400728c */ /* 0x000fe2000bf05070 */
[----:B------:R-:W-:Y:S01]  /*8080*/  IMAD.MOV.U32 R25, RZ, RZ, 0x1 ;  /* 0x00000001ff197424 */ /* 0x000fe200078e00ff */
[----:B------:R-:W-:Y:S01]  /*8090*/  UMOV UR37, 0x400 ;  /* 0x0000040000257882 */ /* 0x000fe20000000000 */
[----:B------:R-:W-:Y:S01]  /*80a0*/  ULDC UR4, c[0x0][0x424] ;  /* 0x0001090000047ab9 */ /* 0x000fe20000000800 */
[----:B------:R-:W-:Y:S01]  /*80b0*/  UISETP.NE.AND.EX UP0, UPT, UR5, URZ, UPT, UP0 ;  /* 0x0000003f0500728c */ /* 0x000fe2000bf05300 */
[----:B------:R-:W-:Y:S01]  /*80c0*/  IMAD.MOV.U32 R23, RZ, RZ, RZ ;  /* 0x000000ffff177224 */ /* 0x000fe200078e00ff */
[----:B------:R-:W-:Y:S01]  /*80d0*/  ULDC UR38, c[0x0][0x448] ;  /* 0x0001120000267ab9 */ /* 0x000fe20000000800 */
[----:B------:R-:W-:-:S02]  /*80e0*/  ULOP3.LUT UR40, UR42, 0x2, URZ, 0xfc, !UPT ;  /* 0x000000022a287892 */ /* 0x000fc4000f8efc3f */
[----:B------:R-:W-:Y:S01]  /*80f0*/  USEL UR4, UR4, 0x1, UP0 ;  /* 0x0000000104047887 */ /* 0x000fe20008000000 */
[----:B------:R-:W-:-:S03]  /*8100*/  ULDC UR41, c[0x0][0xc] ;  /* 0x0000030000297ab9 */ /* 0x000fc60000000800 */
[----:B------:R-:W-:-:S03]  /*8110*/  UIMAD UR36, UR4, UR6, URZ ;  /* 0x00000006042472a4 */ /* 0x000fc6000f8e023f */
[----:B------:R-:W-:Y:S01]  /*8120*/  ULDC UR4, c[0x0][0x288] ;  /* 0x0000a20000047ab9 */ /* 0x000fe20000000800 */
[----:B------:R-:W-:Y:S02]  /*8130*/  UIADD3 UR5, UR36, 0x7f, URZ ;  /* 0x0000007f24057890 */ /* 0x000fe4000fffe03f */
[----:B------:R-:W-:Y:S02]  /*8140*/  UIMAD UR38, UR38, UR4, URZ ;  /* 0x00000004262672a4 */ /* 0x000fe4000f8e023f */
[----:B------:R-:W-:Y:S02]  /*8150*/  USHF.R.S32.HI UR6, URZ, 0x1f, UR5 ;  /* 0x0000001f3f067899 */ /* 0x000fe40008011405 */
[----:B-1----:R-:W-:Y:S02]  /*8160*/  ULEA UR37, UR8, UR37, 0x18 ;  /* 0x0000002508257291 */ /* 0x002fe4000f8ec03f */
[----:B------:R-:W-:Y:S01]  /*8170*/  ULEA.HI UR6, UR6, UR5, URZ, 0x7 ;  /* 0x0000000506067291 */ /* 0x000fe2000f8f383f */
[----:B0-----:R-:W-:-:S03]  /*8180*/  IMAD.SHL.U32 R28, R5, 0x8, RZ ;  /* 0x00000008051c7824 */ /* 0x001fc600078e00ff */
[----:B------:R-:W-:Y:S02]  /*8190*/  ULEA.HI.SX32 UR43, UR6, 0xffffffff, 0x19 ;  /* 0xffffffff062b7891 */ /* 0x000fe4000f8fca3f */
[C---:B------:R-:W-:Y:S01]  /*81a0*/  LOP3.LUT R0, R28.reuse, 0xd8, RZ, 0xc0, !PT ;  /* 0x000000d81c007812 */ /* 0x040fe200078ec0ff */
[----:B------:R-:W-:Y:S01]  /*81b0*/  ULEA.HI.SX32 UR39, UR6, 0xfffffffe, 0x19 ;  /* 0xfffffffe06277891 */ /* 0x000fe2000f8fca3f */
[----:B------:R-:W-:Y:S01]  /*81c0*/  LOP3.LUT R4, R28, 0x18, RZ, 0xc0, !PT ;  /* 0x000000181c047812 */ /* 0x000fe200078ec0ff */
[----:B------:R-:W-:Y:S01]  /*81d0*/  USHF.L.U32 UR5, UR43, 0x7, URZ ;  /* 0x000000072b057899 */ /* 0x000fe2000800063f */
[----:B------:R-:W-:Y:S02]  /*81e0*/  LOP3.LUT R3, R0, 0x18, R5, 0x78, !PT ;  /* 0x0000001800037812 */ /* 0x000fe400078e7805 */
[C---:B------:R-:W-:Y:S02]  /*81f0*/  LOP3.LUT R0, R4.reuse, 0x20, RZ, 0xfc, !PT ;  /* 0x0000002004007812 */ /* 0x040fe400078efcff */
[----:B------:R-:W-:-:S02]  /*8200*/  LOP3.LUT R2, R4, 0x40, RZ, 0xfc, !PT ;  /* 0x0000004004027812 */ /* 0x000fc400078efcff */
[C---:B------:R-:W-:Y:S02]  /*8210*/  ISETP.GE.AND P0, PT, R0.reuse, UR7, PT ;  /* 0x0000000700007c0c */ /* 0x040fe4000bf06270 */
[----:B------:R-:W-:Y:S02]  /*8220*/  ISETP.GE.AND P1, PT, R0, UR9, PT ;  /* 0x0000000900007c0c */ /* 0x000fe4000bf26270 */
[----:B------:R-:W-:Y:S02]  /*8230*/  ISETP.GE.AND P2, PT, R2, UR7, PT ;  /* 0x0000000702007c0c */ /* 0x000fe4000bf46270 */
[----:B------:R-:W-:Y:S01]  /*8240*/  LOP3.LUT R28, R3, 0x320, R28, 0xf8, !PT ;  /* 0x00000320031c7812 */ /* 0x000fe200078ef81c */
[----:B------:R-:W-:-:S05]  /*8250*/  IMAD.U32 R3, RZ, RZ, UR10 ;  /* 0x0000000aff037e24 */ /* 0x000fca000f8e00ff */
[----:B------:R0:W-:Y:S01]  /*8260*/  STL [R1+0xc], R3 ;  /* 0x00000c0301007387 */ /* 0x0001e20000100800 */
[----:B------:R-:W-:Y:S02]  /*8270*/  @P0 LOP3.LUT R16, R16, 0x2, RZ, 0xfc, !PT ;  /* 0x0000000210100812 */ /* 0x000fe400078efcff */
[----:B------:R-:W-:Y:S01]  /*8280*/  ISETP.GE.AND P0, PT, R0, UR7, PT ;  /* 0x0000000700007c0c */ /* 0x000fe2000bf06270 */
[----:B------:R1:W-:Y:S01]  /*8290*/  STL [R1+0x10], RZ ;  /* 0x000010ff01007387 */ /* 0x0003e20000100800 */
[----:B------:R-:W-:Y:S02]  /*82a0*/  LOP3.LUT R16, R16, 0xfffffdff, RZ, 0xc0, !PT ;  /* 0xfffffdff10107812 */ /* 0x000fe400078ec0ff */
[----:B------:R-:W-:Y:S02]  /*82b0*/  SHF.R.U32.HI R0, RZ, 0x2, R5 ;  /* 0x00000002ff007819 */ /* 0x000fe40000011605 */
[----:B------:R-:W-:Y:S02]  /*82c0*/  @P1 LOP3.LUT R16, R16, 0x200, RZ, 0xfc, !PT ;  /* 0x0000020010101812 */ /* 0x000fe400078efcff */
[----:B------:R-:W-:-:S02]  /*82d0*/  ISETP.GE.AND P1, PT, R2, UR9, PT ;  /* 0x0000000902007c0c */ /* 0x000fc4000bf26270 */
[----:B------:R-:W-:Y:S02]  /*82e0*/  LOP3.LUT R16, R16, 0xffffffef, RZ, 0xc0, !PT ;  /* 0xffffffef10107812 */ /* 0x000fe400078ec0ff */
[----:B0-----:R-:W-:Y:S01]  /*82f0*/  LOP3.LUT R3, R0, 0x1f, RZ, 0xc0, !PT ;  /* 0x0000001f00037812 */ /* 0x001fe200078ec0ff */
[----:B------:R-:W-:Y:S01]  /*8300*/  IMAD.U32 R0, RZ, RZ, UR5 ;  /* 0x00000005ff007e24 */ /* 0x000fe2000f8e00ff */
[----:B------:R-:W-:Y:S02]  /*8310*/  @P0 LOP3.LUT R16, R16, 0x10, RZ, 0xfc, !PT ;  /* 0x0000001010100812 */ /* 0x000fe400078efcff */
[----:B------:R-:W-:Y:S02]  /*8320*/  ISETP.GE.AND P0, PT, R2, UR7, PT ;  /* 0x0000000702007c0c */ /* 0x000fe4000bf06270 */
[----:B------:R-:W-:Y:S02]  /*8330*/  LOP3.LUT R16, R16, 0xfffffffe, RZ, 0xc0, !PT ;  /* 0xfffffffe10107812 */ /* 0x000fe400078ec0ff */
[----:B------:R-:W-:-:S02]  /*8340*/  SHF.L.U32 R2, R5, 0x5, RZ ;  /* 0x0000000505027819 */ /* 0x000fc400000006ff */
[----:B------:R-:W-:Y:S02]  /*8350*/  @P2 LOP3.LUT R16, R16, 0x1, RZ, 0xfc, !PT ;  /* 0x0000000110102812 */ /* 0x000fe400078efcff */
[----:B------:R-:W-:Y:S02]  /*8360*/  LOP3.LUT R2, R2, 0x60, RZ, 0xc0, !PT ;  /* 0x0000006002027812 */ /* 0x000fe400078ec0ff */
[----:B------:R-:W-:Y:S02]  /*8370*/  LOP3.LUT R16, R16, 0xfffffeff, RZ, 0xc0, !PT ;  /* 0xfffffeff10107812 */ /* 0x000fe400078ec0ff */
[----:B------:R-:W-:Y:S02]  /*8380*/  LOP3.LUT R5, R3, R2, RZ, 0xfc, !PT ;  /* 0x0000000203057212 */ /* 0x000fe400078efcff */
[----:B------:R-:W-:Y:S02]  /*8390*/  @P1 LOP3.LUT R16, R16, 0x100, RZ, 0xfc, !PT ;  /* 0x0000010010101812 */ /* 0x000fe400078efcff */
[----:B------:R-:W-:-:S02]  /*83a0*/  ISETP.GE.AND P1, PT, R4, UR7, PT ;  /* 0x0000000704007c0c */ /* 0x000fc4000bf26270 */
[----:B------:R-:W-:Y:S02]  /*83b0*/  LOP3.LUT R16, R16, 0xfffffff7, RZ, 0xc0, !PT ;  /* 0xfffffff710107812 */ /* 0x000fe400078ec0ff */
[----:B------:R-:W-:Y:S02]  /*83c0*/  LEA R5, R28, UR37, 0x1 ;  /* 0x000000251c057c11 */ /* 0x000fe4000f8e08ff */
[----:B------:R-:W-:Y:S02]  /*83d0*/  @P0 LOP3.LUT R16, R16, 0x8, RZ, 0xfc, !PT ;  /* 0x0000000810100812 */ /* 0x000fe400078efcff */
[----:B------:R-:W-:Y:S02]  /*83e0*/  ISETP.GE.AND P0, PT, R4, UR7, PT ;  /* 0x0000000704007c0c */ /* 0x000fe4000bf06270 */
[----:B------:R-:W-:Y:S02]  /*83f0*/  LOP3.LUT R16, R16, 0xfffffffb, RZ, 0xc0, !PT ;  /* 0xfffffffb10107812 */ /* 0x000fe400078ec0ff */
[----:B------:R-:W-:-:S02]  /*8400*/  LOP3.LUT R2, R3, UR5, R2, 0xfe, !PT ;  /* 0x0000000503027c12 */ /* 0x000fc4000f8efe02 */
[----:B------:R-:W-:-:S07]  /*8410*/  IADD3 R0, -R3, UR36, -R0 ;  /* 0x0000002403007c10 */ /* 0x000fce000fffe900 */
[----:B------:R-:W-:Y:S02]  /*8420*/  @P0 LOP3.LUT R16, R16, 0x4, RZ, 0xfc, !PT ;  /* 0x0000000410100812 */ /* 0x000fe400078efcff */
[----:B------:R-:W-:Y:S02]  /*8430*/  ISETP.GE.AND P0, PT, R4, UR9, PT ;  /* 0x0000000904007c0c */ /* 0x000fe4000bf06270 */
[----:B------:R-:W-:-:S04]  /*8440*/  LOP3.LUT R16, R16, 0xfffffbff, RZ, 0xc0, !PT ;  /* 0xfffffbff10107812 */ /* 0x000fc800078ec0ff */
[----:B------:R-:W-:-:S04]  /*8450*/  LOP3.LUT R16, R16, 0xffffffdf, RZ, 0xc0, !PT ;  /* 0xffffffdf10107812 */ /* 0x000fc800078ec0ff */
[----:B------:R-:W-:-:S04]  /*8460*/  @P1 LOP3.LUT R16, R16, 0x20, RZ, 0xfc, !PT ;  /* 0x0000002010101812 */ /* 0x000fc800078efcff */
[----:B-1----:R-:W-:-:S07]  /*8470*/  @P0 LOP3.LUT R16, R16, 0x400, RZ, 0xfc, !PT ;  /* 0x0000040010100812 */ /* 0x002fce00078efcff */
.L_x_71:
[----:B------:R-:W2:Y:S01]  /*8480*/  LDL R2, [R1+0xc] ;  /* 0x00000c0001027983 */ /* 0x000ea20000100800 */
[----:B------:R-:W0:Y:S01]  /*8490*/  LDC R0, c[0x0][0xc38] ;  /* 0x00030e00ff007b82 */ /* 0x000e220000000800 */
[----:B------:R-:W-:Y:S05]  /*84a0*/  YIELD ;  /* 0x0000000000007946 */ /* 0x000fea0003800000 */
[----:B------:R-:W-:Y:S01]  /*84b0*/  ULDC.64 UR4, c[0x0][0xa28] ;  /* 0x00028a0000047ab9 */ /* 0x000fe20000000a00 */
[----:B------:R-:W-:Y:S01]  /*84c0*/  IMAD.MOV.U32 R18, RZ, RZ, RZ ;  /* 0x000000ffff127224 */ /* 0x000fe200078e00ff */
[----:B0-----:R-:W-:-:S13]  /*84d0*/  ISETP.NE.AND P0, PT, R0, 0x1, PT ;  /* 0x000000010000780c */ /* 0x001fda0003f05270 */
[----:B------:R-:W2:Y:S08]  /*84e0*/  @P0 LDC R0, c[0x0][0xc3c] ;  /* 0x00030f00ff000b82 */ /* 0x000eb00000000800 */
[----:B------:R-:W0:Y:S01]  /*84f0*/  @P0 LDC R3, c[0x0][0xc40] ;  /* 0x00031000ff030b82 */ /* 0x000e220000000800 */
[----:B--2---:R-:W-:Y:S01]  /*8500*/  @P0 IMAD.HI.U32 R0, R2, R0, RZ ;  /* 0x0000000002000227 */ /* 0x004fe200078e00ff */
[----:B------:R-:W-:-:S04]  /*8510*/  MOV R24, R2 ;  /* 0x0000000200187202 */ /* 0x000fc80000000f00 */
[----:B0-----:R-:W-:Y:S02]  /*8520*/  @P0 SHF.R.U32.HI R24, RZ, R3, R0 ;  /* 0x00000003ff180219 */ /* 0x001fe40000011600 */
[----:B------:R-:W0:Y:S03]  /*8530*/  LDC R0, c[0x0][0xc44] ;  /* 0x00031100ff007b82 */ /* 0x000e260000000800 */
[----:B------:R-:W-:Y:S01]  /*8540*/  IMAD.MOV.U32 R19, RZ, RZ, R24 ;  /* 0x000000ffff137224 */ /* 0x000fe200078e0018 */
[----:B0-----:R-:W-:-:S13]  /*8550*/  ISETP.NE.AND P0, PT, R0, 0x1, PT ;  /* 0x000000010000780c */ /* 0x001fda0003f05270 */
[----:B------:R-:W0:Y:S02]  /*8560*/  @P0 LDC.64 R2, c[0x0][0xc48] ;  /* 0x00031200ff020b82 */ /* 0x000e240000000a00 */
[----:B0-----:R-:W-:-:S05]  /*8570*/  @P0 IMAD.HI.U32 R2, R24, R2, RZ ;  /* 0x0000000218020227 */ /* 0x001fca00078e00ff */
[----:B------:R-:W-:Y:S02]  /*8580*/  @P0 SHF.R.U32.HI R19, RZ, R3, R2 ;  /* 0x00000003ff130219 */ /* 0x000fe40000011602 */
[----:B------:R-:W-:-:S04]  /*8590*/  ISETP.NE.U32.AND P0, PT, RZ, UR4, PT ;  /* 0x00000004ff007c0c */ /* 0x000fc8000bf05070 */
[----:B------:R-:W-:-:S13]  /*85a0*/  ISETP.NE.AND.EX P0, PT, RZ, UR5, PT, P0 ;  /* 0x00000005ff007c0c */ /* 0x000fda000bf05300 */
[----:B------:R-:W0:Y:S02]  /*85b0*/  @P0 LDC.64 R2, c[0x0][0xa28] ;  /* 0x00028a00ff020b82 */ /* 0x000e240000000a00 */
[----:B0-----:R-:W-:-:S05]  /*85c0*/  @P0 IMAD.WIDE R2, R19, 0x4, R2 ;  /* 0x0000000413020825 */ /* 0x001fca00078e0202 */
[----:B------:R-:W2:Y:S01]  /*85d0*/  @P0 LDG.E R18, desc[UR48][R2.64] ;  /* 0x0000003002120981 */ /* 0x000ea2000c1e1900 */
[----:B------:R-:W-:-:S04]  /*85e0*/  UIADD3 UR4, UR37, 0x15400, URZ ;  /* 0x0001540025047890 */ /* 0x000fc8000fffe03f */
[----:B------:R-:W-:-:S06]  /*85f0*/  ULOP3.LUT UP0, URZ, UR4, 0x1bf, URZ, 0xc0, !UPT ;  /* 0x000001bf043f7892 */ /* 0x000fcc000f80c03f */
[----:B------:R-:W-:Y:S01]  /*8600*/  PLOP3.LUT P0, PT, PT, PT, UP0, 0x80, 0x0 ;  /* 0x000000000000781c */ /* 0x000fe20003f0f008 */
[----:B--2---:R0:W-:-:S12]  /*8610*/  STL [R1+0x8], R18 ;  /* 0x0000081201007387 */ /* 0x0041d80000100800 */
[----:B------:R-:W-:Y:S05]  /*8620*/  @!P0 BRA `(.L_x_37) ;  /* 0x0000000000408947 */ /* 0x000fea0003800000 */
[----:B------:R-:W-:Y:S01]  /*8630*/  MOV R2, 0x0 ;  /* 0x0000000000027802 */ /* 0x000fe20000000f00 */
[----:B------:R-:W-:Y:S01]  /*8640*/  ULDC.64 UR6, c[0x4][0x88] ;  /* 0x0100220000067ab9 */ /* 0x000fe20000000a00 */
[----:B------:R-:W-:Y:S01]  /*8650*/  ULDC.64 UR8, c[0x4][0x90] ;  /* 0x0100240000087ab9 */ /* 0x000fe20000000a00 */
[----:B------:R-:W-:Y:S01]  /*8660*/  ULDC.64 UR4, c[0x4][0x8] ;  /* 0x0100020000047ab9 */ /* 0x000fe20000000a00 */
[----:B------:R-:W-:Y:S01]  /*8670*/  IMAD.U32 R4, RZ, RZ, UR6 ;  /* 0x00000006ff047e24 */ /* 0x000fe2000f8e00ff */
[----:B------:R-:W-:Y:S01]  /*8680*/  MOV R6, UR8 ;  /* 0x0000000800067c02 */ /* 0x000fe20008000f00 */
[----:B------:R-:W1:Y:S01]  /*8690*/  LDC.64 R2, c[0x4][R2] ;  /* 0x0100000002027b82 */ /* 0x000e620000000a00 */
[----:B------:R-:W-:Y:S01]  /*86a0*/  IMAD.U32 R5, RZ, RZ, UR7 ;  /* 0x00000007ff057e24 */ /* 0x000fe2000f8e00ff */
[----:B------:R-:W-:Y:S01]  /*86b0*/  MOV R12, 0x1 ;  /* 0x00000001000c7802 */ /* 0x000fe20000000f00 */
[----:B------:R-:W-:Y:S02]  /*86c0*/  IMAD.U32 R7, RZ, RZ, UR9 ;  /* 0x00000009ff077e24 */ /* 0x000fe4000f8e00ff */
[----:B------:R-:W-:-:S02]  /*86d0*/  IMAD.U32 R10, RZ, RZ, UR4 ;  /* 0x00000004ff0a7e24 */ /* 0x000fc4000f8e00ff */
[----:B------:R-:W-:Y:S02]  /*86e0*/  IMAD.U32 R11, RZ, RZ, UR5 ;  /* 0x00000005ff0b7e24 */ /* 0x000fe4000f8e00ff */
[----:B------:R-:W-:Y:S02]  /*86f0*/  IMAD.MOV.U32 R8, RZ, RZ, 0x70 ;  /* 0x00000070ff087424 */ /* 0x000fe400078e00ff */
[----:B------:R-:W-:-:S07]  /*8700*/  IMAD.MOV.U32 R13, RZ, RZ, RZ ;  /* 0x000000ffff0d7224 */ /* 0x000fce00078e00ff */
[----:B------:R-:W-:-:S07]  /*8710*/  LEPC R20, `(.L_x_37) ;  /* 0x000000001014794e */ /* 0x000fce0000000000 */
[----:B01----:R-:W-:Y:S05]  /*8720*/  CALL.ABS.NOINC R2 ;  /* 0x0000000002007343 */ /* 0x003fea0003c00000 */
.L_x_37:
[----:B------:R-:W-:-:S04]  /*8730*/  UIADD3 UR4, UR37, 0x400, URZ ;  /* 0x0000040025047890 */ /* 0x000fc8000fffe03f */
[----:B------:R-:W-:-:S06]  /*8740*/  ULOP3.LUT UP0, URZ, UR4, 0x1bf, URZ, 0xc0, !UPT ;  /* 0x000001bf043f7892 */ /* 0x000fcc000f80c03f */
[----:B------:R-:W-:-:S13]  /*8750*/  PLOP3.LUT P0, PT, PT, PT, UP0, 0x80, 0x0 ;  /* 0x000000000000781c */ /* 0x000fda0003f0f008 */
[----:B------:R-:W-:Y:S05]  /*8760*/  @!P0 BRA `(.L_x_38) ;  /* 0x00000000007c8947 */ /* 0x000fea0003800000 */
[----:B------:R-:W-:Y:S01]  /*8770*/  MOV R17, 0x0 ;  /* 0x0000000000117802 */ /* 0x000fe20000000f00 */
[----:B------:R-:W-:Y:S01]  /*8780*/  ULDC.64 UR6, c[0x4][0x88] ;  /* 0x0100220000067ab9 */ /* 0x000fe20000000a00 */
[----:B------:R-:W-:Y:S01]  /*8790*/  ULDC.64 UR8, c[0x4][0x90] ;  /* 0x0100240000087ab9 */ /* 0x000fe20000000a00 */
[----:B------:R-:W-:Y:S01]  /*87a0*/  ULDC.64 UR4, c[0x4][0x10] ;  /* 0x0100040000047ab9 */ /* 0x000fe20000000a00 */
[----:B------:R1:W2:Y:S01]  /*87b0*/  LDC.64 R2, c[0x4][R17] ;  /* 0x0100000011027b82 */ /* 0x0002a20000000a00 */
[----:B------:R-:W-:Y:S01]  /*87c0*/  IMAD.U32 R4, RZ, RZ, UR6 ;  /* 0x00000006ff047e24 */ /* 0x000fe2000f8e00ff */
[----:B------:R-:W-:Y:S01]  /*87d0*/  MOV R7, UR9 ;  /* 0x0000000900077c02 */ /* 0x000fe20008000f00 */
[----:B------:R-:W-:Y:S01]  /*87e0*/  IMAD.U32 R5, RZ, RZ, UR7 ;  /* 0x00000007ff057e24 */ /* 0x000fe2000f8e00ff */
[----:B------:R-:W-:Y:S01]  /*87f0*/  MOV R13, RZ ;  /* 0x000000ff000d7202 */ /* 0x000fe20000000f00 */
[----:B------:R-:W-:Y:S02]  /*8800*/  IMAD.U32 R6, RZ, RZ, UR8 ;  /* 0x00000008ff067e24 */ /* 0x000fe4000f8e00ff */
[----:B------:R-:W-:-:S02]  /*8810*/  IMAD.U32 R10, RZ, RZ, UR4 ;  /* 0x00000004ff0a7e24 */ /* 0x000fc4000f8e00ff */
[----:B------:R-:W-:Y:S02]  /*8820*/  IMAD.U32 R11, RZ, RZ, UR5 ;  /* 0x00000005ff0b7e24 */ /* 0x000fe4000f8e00ff */
[----:B------:R-:W-:Y:S02]  /*8830*/  IMAD.MOV.U32 R8, RZ, RZ, 0x70 ;  /* 0x00000070ff087424 */ /* 0x000fe400078e00ff */
[----:B-1----:R-:W-:-:S07]  /*8840*/  IMAD.MOV.U32 R12, RZ, RZ, 0x1 ;  /* 0x00000001ff0c7424 */ /* 0x002fce00078e00ff */
[----:B------:R-:W-:-:S07]  /*8850*/  LEPC R20, `(.L_x_39) ;  /* 0x000000001014794e */ /* 0x000fce0000000000 */
[----:B0-2---:R-:W-:Y:S05]  /*8860*/  CALL.ABS.NOINC R2 ;  /* 0x0000000002007343 */ /* 0x005fea0003c00000 */
.L_x_39:
[----:B------:R0:W1:Y:S01]  /*8870*/  LDC.64 R2, c[0x4][R17] ;  /* 0x0100000011027b82 */ /* 0x0000620000000a00 */
[----:B------:R-:W-:Y:S01]  /*8880*/  ULDC.64 UR6, c[0x4][0x88] ;  /* 0x0100220000067ab9 */ /* 0x000fe20000000a00 */
[----:B------:R-:W-:Y:S01]  /*8890*/  ULDC.64 UR8, c[0x4][0x90] ;  /* 0x0100240000087ab9 */ /* 0x000fe20000000a00 */
[----:B------:R-:W-:Y:S01]  /*88a0*/  ULDC.64 UR4, c[0x4][0x18] ;  /* 0x0100060000047ab9 */ /* 0x000fe20000000a00 */
[----:B------:R-:W-:Y:S01]  /*88b0*/  IMAD.U32 R4, RZ, RZ, UR6 ;  /* 0x00000006ff047e24 */ /* 0x000fe2000f8e00ff */
[----:B------:R-:W-:Y:S01]  /*88c0*/  MOV R10, UR4 ;  /* 0x00000004000a7c02 */ /* 0x000fe20008000f00 */
[----:B------:R-:W-:Y:S02]  /*88d0*/  IMAD.U32 R5, RZ, RZ, UR7 ;  /* 0x00000007ff057e24 */ /* 0x000fe4000f8e00ff */
[----:B------:R-:W-:Y:S02]  /*88e0*/  IMAD.U32 R6, RZ, RZ, UR8 ;  /* 0x00000008ff067e24 */ /* 0x000fe4000f8e00ff */
[----:B------:R-:W-:-:S02]  /*88f0*/  IMAD.U32 R7, RZ, RZ, UR9 ;  /* 0x00000009ff077e24 */ /* 0x000fc4000f8e00ff */
[----:B------:R-:W-:Y:S02]  /*8900*/  IMAD.U32 R11, RZ, RZ, UR5 ;  /* 0x00000005ff0b7e24 */ /* 0x000fe4000f8e00ff */
[----:B------:R-:W-:Y:S02]  /*8910*/  IMAD.MOV.U32 R8, RZ, RZ, 0x70 ;  /* 0x00000070ff087424 */ /* 0x000fe400078e00ff */
[----:B------:R-:W-:Y:S02]  /*8920*/  IMAD.MOV.U32 R12, RZ, RZ, 0x1 ;  /* 0x00000001ff0c7424 */ /* 0x000fe400078e00ff */
[----:B0-----:R-:W-:-:S07]  /*8930*/  IMAD.MOV.U32 R13, RZ, RZ, RZ ;  /* 0x000000ffff0d7224 */ /* 0x001fce00078e00ff */
[----:B------:R-:W-:-:S07]  /*8940*/  LEPC R20, `(.L_x_38) ;  /* 0x000000001014794e */ /* 0x000fce0000000000 */
[----:B-1----:R-:W-:Y:S05]  /*8950*/  CALL.ABS.NOINC R2 ;  /* 0x0000000002007343 */ /* 0x002fea0003c00000 */
.L_x_38:
[----:B------:R-:W-:Y:S01]  /*8960*/  ULDC.64 UR4, c[0x0][0x9f8] ;  /* 0x00027e0000047ab9 */ /* 0x000fe20000000a00 */
[----:B------:R-:W-:Y:S01]  /*8970*/  MOV R6, R19 ;  /* 0x0000001300067202 */ /* 0x000fe20000000f00 */
[----:B------:R-:W1:Y:S01]  /*8980*/  LDC R9, c[0x0][0x430] ;  /* 0x00010c00ff097b82 */ /* 0x000e620000000800 */
[----:B------:R-:W-:Y:S01]  /*8990*/  ISETP.NE.U32.AND P0, PT, RZ, UR4, PT ;  /* 0x00000004ff007c0c */ /* 0x000fe2000bf05070 */
[----:B------:R-:W-:Y:S01]  /*89a0*/  IMAD.MOV R5, RZ, RZ, -R19 ;  /* 0x000000ffff057224 */ /* 0x000fe200078e0a13 */
[----:B------:R-:W-:Y:S02]  /*89b0*/  ULDC UR4, c[0x0][0xc44] ;  /* 0x0003110000047ab9 */ /* 0x000fe40000000800 */
[----:B------:R-:W-:-:S13]  /*89c0*/  ISETP.NE.AND.EX P0, PT, RZ, UR5, PT, P0 ;  /* 0x00000005ff007c0c */ /* 0x000fda000bf05300 */
[----:B------:R-:W2:Y:S02]  /*89d0*/  @P0 LDC.64 R2, c[0x0][0x9f8] ;  /* 0x00027e00ff020b82 */ /* 0x000ea40000000a00 */
[----:B--2---:R-:W-:-:S05]  /*89e0*/  @P0 IMAD.WIDE R2, R19, 0x4, R2 ;  /* 0x0000000413020825 */ /* 0x004fca00078e0202 */
[----:B------:R-:W2:Y:S01]  /*89f0*/  @P0 LDG.E R6, desc[UR48][R2.64] ;  /* 0x0000003002060981 */ /* 0x000ea2000c1e1900 */
[----:B------:R-:W-:Y:S01]  /*8a00*/  UMOV UR5, 0xffffffff ;  /* 0xffffffff00057882 */ /* 0x000fe20000000000 */
[----:B------:R-:W-:Y:S02]  /*8a10*/  IMAD R22, R5, UR4, R24 ;  /* 0x0000000405167c24 */ /* 0x000fe4000f8e0218 */
[----:B--2---:R2:W-:Y:S01]  /*8a20*/  STL [R1], R6 ;  /* 0x0000000601007387 */ /* 0x0045e20000100800 */
[----:B-1----:R-:W-:Y:S05]  /*8a30*/  BRA.DIV UR5, `(.L_x_40) ;  /* 0x0000002e05d87947 */ /* 0x002fea000b800000 */
.L_x_88:
[----:B------:R-:W1:Y:S01]  /*8a40*/  S2R R2, SR_TID.X ;  /* 0x0000000000027919 */ /* 0x000e620000002100 */
[----:B------:R-:W-:Y:S01]  /*8a50*/  USHF.L.U32 UR4, UR43, 0x7, URZ ;  /* 0x000000072b047899 */ /* 0x000fe2000800063f */
[----:B------:R-:W-:Y:S02]  /*8a60*/  ISETP.NE.AND P1, PT, R9, 0x1, PT ;  /* 0x000000010900780c */ /* 0x000fe40003f25270 */
[----:B------:R-:W-:Y:S02]  /*8a70*/  SHF.R.S32.HI R10, RZ, 0x1f, R6 ;  /* 0x0000001fff0a7819 */ /* 0x000fe40000011406 */
[----:B------:R-:W-:-:S03]  /*8a80*/  LOP3.LUT R16, R16, 0xffffffbf, RZ, 0xc0, !PT ;  /* 0xffffffbf10107812 */ /* 0x000fc600078ec0ff */
[----:B------:R3:W-:Y:S06]  /*8a90*/  STL [R1+0x4], R10 ;  /* 0x0000040a01007387 */ /* 0x0007ec0000100800 */
[----:B------:R-:W4:Y:S01]  /*8aa0*/  @P1 LDC R3, c[0x0][0x434] ;  /* 0x00010d00ff031b82 */ /* 0x000f220000000800 */
[----:B------:R-:W-:-:S07]  /*8ab0*/  @P1 LOP3.LUT R16, R16, 0x40, RZ, 0xfc, !PT ;  /* 0x0000004010101812 */ /* 0x000fce00078efcff */
[----:B------:R-:W0:Y:S01]  /*8ac0*/  @P1 LDC R7, c[0x0][0x438] ;  /* 0x00010e00ff071b82 */ /* 0x000e220000000800 */
[----:B-1----:R-:W-:Y:S01]  /*8ad0*/  SHF.R.U32.HI R0, RZ, 0x2, R2 ;  /* 0x00000002ff007819 */ /* 0x002fe20000011602 */
[----:B------:R-:W-:-:S03]  /*8ae0*/  IMAD.SHL.U32 R2, R2, 0x20, RZ ;  /* 0x0000002002027824 */ /* 0x000fc600078e00ff */
[----:B------:R-:W-:Y:S02]  /*8af0*/  LOP3.LUT R0, R0, 0x1f, RZ, 0xc0, !PT ;  /* 0x0000001f00007812 */ /* 0x000fe400078ec0ff */
[----:B------:R-:W-:-:S04]  /*8b00*/  LOP3.LUT R2, R2, 0x60, RZ, 0xc0, !PT ;  /* 0x0000006002027812 */ /* 0x000fc800078ec0ff */
[----:B------:R-:W-:-:S04]  /*8b10*/  LOP3.LUT R0, R0, UR4, R2, 0xfe, !PT ;  /* 0x0000000400007c12 */ /* 0x000fc8000f8efe02 */
[C---:B------:R-:W-:Y:S01]  /*8b20*/  ISETP.GE.AND P0, PT, R0.reuse, UR36, PT ;  /* 0x0000002400007c0c */ /* 0x040fe2000bf06270 */
[----:B------:R-:W-:-:S04]  /*8b30*/  IMAD.IADD R0, R0, 0x1, R18 ;  /* 0x0000000100007824 */ /* 0x000fc800078e0212 */
[----:B----4-:R-:W-:-:S04]  /*8b40*/  @P1 IMAD.HI.U32 R2, R0, R3, RZ ;  /* 0x0000000300021227 */ /* 0x010fc800078e00ff */
[----:B------:R-:W-:Y:S01]  /*8b50*/  IMAD.MOV.U32 R8, RZ, RZ, R0 ;  /* 0x000000ffff087224 */ /* 0x000fe200078e0000 */
[----:B0-----:R-:W-:-:S03]  /*8b60*/  @P1 SHF.R.U32.HI R8, RZ, R7, R2 ;  /* 0x00000007ff081219 */ /* 0x001fc60000011602 */
[----:B------:R-:W0:Y:S01]  /*8b70*/  @!P0 LDC.64 R4, c[0x0][0x428] ;  /* 0x00010a00ff048b82 */ /* 0x000e220000000a00 */
[----:B------:R-:W-:Y:S01]  /*8b80*/  @!P0 SHF.R.S32.HI R3, RZ, 0x1f, R8 ;  /* 0x0000001fff038819 */ /* 0x000fe20000011408 */
[----:B0-----:R-:W-:-:S04]  /*8b90*/  @!P0 IMAD R2, R10, R4, RZ ;  /* 0x000000040a028224 */ /* 0x001fc800078e02ff */
[----:B------:R-:W-:Y:S01]  /*8ba0*/  @!P0 IMAD R5, R6, R5, R2 ;  /* 0x0000000506058224 */ /* 0x000fe200078e0202 */
[----:B------:R-:W-:-:S05]  /*8bb0*/  @!P0 MOV R2, R8 ;  /* 0x0000000800028202 */ /* 0x000fca0000000f00 */
[----:B------:R-:W-:Y:S02]  /*8bc0*/  @!P0 IMAD.WIDE.U32 R2, R6, R4, R2 ;  /* 0x0000000406028225 */ /* 0x000fe400078e0002 */
[----:B--2---:R-:W0:Y:S02]  /*8bd0*/  @!P0 LDC.64 R6, c[0x0][0x418] ;  /* 0x00010600ff068b82 */ /* 0x004e240000000a00 */
[----:B------:R-:W-:Y:S02]  /*8be0*/  @!P0 IMAD.IADD R5, R3, 0x1, R5 ;  /* 0x0000000103058824 */ /* 0x000fe400078e0205 */
[----:B------:R-:W-:Y:S01]  /*8bf0*/  IMAD.MOV.U32 R4, RZ, RZ, RZ ;  /* 0x000000ffff047224 */ /* 0x000fe200078e00ff */
[----:B0-----:R-:W-:-:S04]  /*8c00*/  @!P0 LEA R6, P1, R2, R6, 0x2 ;  /* 0x0000000602068211 */ /* 0x001fc800078210ff */
[----:B------:R-:W-:Y:S01]  /*8c10*/  @!P0 LEA.HI.X R7, R2, R7, R5, 0x2, P1 ;  /* 0x0000000702078211 */ /* 0x000fe200008f1405 */
[----:B------:R-:W-:Y:S01]  /*8c20*/  IMAD.U32 R2, RZ, RZ, UR40 ;  /* 0x00000028ff027e24 */ /* 0x000fe2000f8e00ff */
[----:B------:R-:W-:Y:S01]  /*8c30*/  LOP3.LUT R16, R16, 0xffffff7f, RZ, 0xc0, !PT ;  /* 0xffffff7f10107812 */ /* 0x000fe200078ec0ff */
[----:B------:R-:W-:Y:S01]  /*8c40*/  IMAD.MOV R3, RZ, RZ, -R8 ;  /* 0x000000ffff037224 */ /* 0x000fe200078e0a08 */
[----:B------:R-:W-:Y:S01]  /*8c50*/  SHF.R.S32.HI R29, RZ, 0x1f, R22 ;  /* 0x0000001fff1d7819 */ /* 0x000fe20000011416 */
[----:B------:R0:W5:Y:S01]  /*8c60*/  @!P0 LDG.E R4, desc[UR48][R6.64] ;  /* 0x0000003006048981 */ /* 0x000162000c1e1900 */
[----:B------:R-:W-:Y:S01]  /*8c70*/  ISETP.NE.AND P2, PT, R2, 0x3, PT ;  /* 0x000000030200780c */ /* 0x000fe20003f45270 */
[----:B0-----:R-:W-:-:S12]  /*8c80*/  IMAD R6, R9, R3, R0 ;  /* 0x0000000309067224 */ /* 0x001fd800078e0200 */
[----:B------:R-:W-:Y:S01]  /*8c90*/  @P2 LOP3.LUT R16, R16, 0x80, RZ, 0xfc, !PT ;  /* 0x0000008010102812 */ /* 0x000fe200078efcff */
[----:B---3--:R-:W-:Y:S06]  /*8ca0*/  @!P2 BRA `(.L_x_41) ;  /* 0x000000000004a947 */ /* 0x008fec0003800000 */
[----:B------:R-:W-:Y:S01]  /*8cb0*/  BPT.TRAP 0x1 ;  /* 0x000000040000795c */ /* 0x000fe20000300000 */
.L_x_41:
[----:B------:R-:W-:Y:S01]  /*8cc0*/  SHF.R.S32.HI R7, RZ, 0x1f, R6 ;  /* 0x0000001fff077819 */ /* 0x000fe20000011406 */
[----:B------:R-:W-:Y:S01]  /*8cd0*/  ULDC.64 UR4, c[0x0][0x328] ;  /* 0x0000ca0000047ab9 */ /* 0x000fe20000000a00 */
[----:B------:R-:W-:Y:S03]  /*8ce0*/  BSSY B0, `(.L_x_42) ;  /* 0x0000017000007945 */ /* 0x000fe60003800000 */
[----:B------:R-:W-:-:S04]  /*8cf0*/  IMAD R3, R7, UR4, RZ ;  /* 0x0000000407037c24 */ /* 0x000fc8000f8e02ff */
[C---:B------:R-:W-:Y:S02]  /*8d00*/  IMAD R5, R6.reuse, UR5, R3 ;  /* 0x0000000506057c24 */ /* 0x040fe4000f8e0203 */
[----:B------:R-:W-:Y:S01]  /*8d10*/  IMAD.WIDE.U32 R2, R6, UR4, RZ ;  /* 0x0000000406027c25 */ /* 0x000fe2000f8e00ff */
[----:B------:R-:W-:-:S04]  /*8d20*/  ULDC.64 UR4, c[0x0][0x338] ;  /* 0x0000ce0000047ab9 */ /* 0x000fc80000000a00 */
[----:B------:R-:W-:Y:S02]  /*8d30*/  IADD3 R3, R3, R5, RZ ;  /* 0x0000000503037210 */ /* 0x000fe40007ffe0ff */
[----:B-----5:R-:W-:Y:S01]  /*8d40*/  SHF.R.S32.HI R5, RZ, 0x1f, R4 ;  /* 0x0000001fff057819 */ /* 0x020fe20000011404 */
[----:B------:R-:W-:-:S04]  /*8d50*/  IMAD.WIDE.U32 R2, R4, UR4, R2 ;  /* 0x0000000404027c25 */ /* 0x000fc8000f8e0002 */
[----:B------:R-:W-:-:S04]  /*8d60*/  IMAD R0, R5, UR4, RZ ;  /* 0x0000000405007c24 */ /* 0x000fc8000f8e02ff */
[----:B------:R-:W-:Y:S01]  /*8d70*/  IMAD R0, R4, UR5, R0 ;  /* 0x0000000504007c24 */ /* 0x000fe2000f8e0200 */
[----:B------:R-:W-:-:S03]  /*8d80*/  ULDC.64 UR4, c[0x0][0x330] ;  /* 0x0000cc0000047ab9 */ /* 0x000fc60000000a00 */
[----:B------:R-:W-:Y:S02]  /*8d90*/  IMAD.IADD R3, R3, 0x1, R0 ;  /* 0x0000000103037824 */ /* 0x000fe400078e0200 */
[----:B------:R-:W-:Y:S02]  /*8da0*/  IMAD R0, R29, UR4, RZ ;  /* 0x000000041d007c24 */ /* 0x000fe4000f8e02ff */
[----:B------:R-:W-:-:S04]  /*8db0*/  IMAD.WIDE.U32 R2, R22, UR4, R2 ;  /* 0x0000000416027c25 */ /* 0x000fc8000f8e0002 */
[----:B------:R-:W-:Y:S01]  /*8dc0*/  IMAD R0, R22, UR5, R0 ;  /* 0x0000000516007c24 */ /* 0x000fe2000f8e0200 */
[----:B------:R-:W-:Y:S02]  /*8dd0*/  ULDC.64 UR4, c[0x0][0x318] ;  /* 0x0000c60000047ab9 */ /* 0x000fe40000000a00 */
[----:B------:R-:W-:Y:S01]  /*8de0*/  LEA R17, P0, R2, UR4, 0x1 ;  /* 0x0000000402117c11 */ /* 0x000fe2000f8008ff */
[----:B------:R-:W-:-:S05]  /*8df0*/  IMAD.IADD R0, R3, 0x1, R0 ;  /* 0x0000000103007824 */ /* 0x000fca00078e0200 */
[----:B------:R-:W-:Y:S02]  /*8e00*/  LEA.HI.X R18, R2, UR5, R0, 0x1, P0 ;  /* 0x0000000502127c11 */ /* 0x000fe400080f0c00 */
[----:B------:R-:W-:Y:S02]  /*8e10*/  LEA R0, R23, UR37, 0x3 ;  /* 0x0000002517007c11 */ /* 0x000fe4000f8e18ff */
[----:B------:R-:W-:-:S04]  /*8e20*/  SHF.L.U32 R2, R25, 0x1f, RZ ;  /* 0x0000001f19027819 */ /* 0x000fc800000006ff */
[----:B------:R-:W0:Y:S02]  /*8e30*/  SYNCS.PHASECHK.TRANS64.TRYWAIT P0, [R0+URZ+0x2d840], R2 ;  /* 0x02d84002000075a7 */ /* 0x000e24000800017f */
[----:B0-----:R-:W-:Y:S05]  /*8e40*/  @!P0 BRA `(.L_x_43) ;  /* 0x0000002c00088947 */ /* 0x001fea0003800000 */
.L_x_89:
[----:B------:R-:W-:Y:S05]  /*8e50*/  BSYNC B0 ;  /* 0x0000000000007941 */ /* 0x000fea0003800000 */
.L_x_42:
[----:B------:R-:W1:Y:S01]  /*8e60*/  S2R R9, SR_TID.X ;  /* 0x0000000000097919 */ /* 0x000e620000002100 */
[----:B------:R-:W-:Y:S01]  /*8e70*/  ULDC.64 UR4, c[0x0][0x300] ;  /* 0x0000c00000047ab9 */ /* 0x000fe20000000a00 */
[----:B------:R-:W-:Y:S01]  /*8e80*/  USHF.L.U32 UR6, UR43, 0x7, URZ ;  /* 0x000000072b067899 */ /* 0x000fe2000800063f */
[----:B------:R-:W-:Y:S01]  /*8e90*/  IMAD R7, R7, UR4, RZ ;  /* 0x0000000407077c24 */ /* 0x000fe2000f8e02ff */
[----:B------:R-:W-:Y:S01]  /*8ea0*/  LOP3.LUT P4, RZ, R16, 0x4, RZ, 0xc0, !PT ;  /* 0x0000000410ff7812 */ /* 0x000fe2000788c0ff */
[----:B0-----:R-:W-:Y:S01]  /*8eb0*/  IMAD.WIDE.U32 R2, R6, UR4, RZ ;  /* 0x0000000406027c25 */ /* 0x001fe2000f8e00ff */
[C---:B------:R-:W-:Y:S02]  /*8ec0*/  LOP3.LUT P3, RZ, R16.reuse, 0x2, RZ, 0xc0, !PT ;  /* 0x0000000210ff7812 */ /* 0x040fe4000786c0ff */
[----:B------:R-:W-:Y:S01]  /*8ed0*/  LOP3.LUT P2, RZ, R16, 0x1, RZ, 0xc0, !PT ;  /* 0x0000000110ff7812 */ /* 0x000fe2000784c0ff */
[----:B------:R-:W-:Y:S01]  /*8ee0*/  IMAD R7, R6, UR5, R7 ;  /* 0x0000000506077c24 */ /* 0x000fe2000f8e0207 */
[----:B------:R-:W-:-:S02]  /*8ef0*/  ULDC.64 UR4, c[0x0][0x310] ;  /* 0x0000c40000047ab9 */ /* 0x000fc40000000a00 */
[----:B------:R-:W-:Y:S02]  /*8f00*/  IMAD R5, R5, UR4, RZ ;  /* 0x0000000405057c24 */ /* 0x000fe4000f8e02ff */
[----:B------:R-:W-:Y:S02]  /*8f10*/  IMAD.IADD R3, R3, 0x1, R7 ;  /* 0x0000000103037824 */ /* 0x000fe400078e0207 */
[C---:B------:R-:W-:Y:S02]  /*8f20*/  IMAD R5, R4.reuse, UR5, R5 ;  /* 0x0000000504057c24 */ /* 0x040fe4000f8e0205 */
[----:B------:R-:W-:Y:S01]  /*8f30*/  IMAD.WIDE.U32 R2, R4, UR4, R2 ;  /* 0x0000000404027c25 */ /* 0x000fe2000f8e0002 */
[----:B------:R-:W-:-:S03]  /*8f40*/  ULDC.64 UR4, c[0x0][0x308] ;  /* 0x0000c20000047ab9 */ /* 0x000fc60000000a00 */
[----:B------:R-:W-:Y:S02]  /*8f50*/  IMAD.IADD R3, R3, 0x1, R5 ;  /* 0x0000000103037824 */ /* 0x000fe400078e0205 */
[----:B------:R-:W-:Y:S02]  /*8f60*/  IMAD R5, R29, UR4, RZ ;  /* 0x000000041d057c24 */ /* 0x000fe4000f8e02ff */
[----:B------:R-:W-:-:S04]  /*8f70*/  IMAD.WIDE.U32 R2, R22, UR4, R2 ;  /* 0x0000000416027c25 */ /* 0x000fc8000f8e0002 */
[----:B------:R-:W-:Y:S01]  /*8f80*/  IMAD R4, R22, UR5, R5 ;  /* 0x0000000516047c24 */ /* 0x000fe2000f8e0205 */
[----:B------:R-:W-:Y:S01]  /*8f90*/  ULDC.64 UR4, c[0x0][0x2e8] ;  /* 0x0000ba0000047ab9 */ /* 0x000fe20000000a00 */
[----:B-1----:R-:W-:Y:S01]  /*8fa0*/  SHF.R.U32.HI R10, RZ, 0x2, R9 ;  /* 0x00000002ff0a7819 */ /* 0x002fe20000011609 */
[----:B------:R-:W-:Y:S01]  /*8fb0*/  IMAD.SHL.U32 R8, R9, 0x8, RZ ;  /* 0x0000000809087824 */ /* 0x000fe200078e00ff */
[----:B------:R-:W-:Y:S01]  /*8fc0*/  LEA R5, P0, R2, UR4, 0x1 ;  /* 0x0000000402057c11 */ /* 0x000fe2000f8008ff */
[----:B------:R-:W-:Y:S01]  /*8fd0*/  IMAD.U32 R9, RZ, RZ, UR6 ;  /* 0x00000006ff097e24 */ /* 0x000fe2000f8e00ff */
[----:B------:R-:W-:Y:S01]  /*8fe0*/  IADD3 R4, R3, R4, RZ ;  /* 0x0000000403047210 */ /* 0x000fe20007ffe0ff */
[----:B------:R-:W-:Y:S01]  /*8ff0*/  UMOV UR4, 0xffffffff ;  /* 0xffffffff00047882 */ /* 0x000fe20000000000 */
[----:B------:R-:W-:Y:S02]  /*9000*/  LOP3.LUT R10, R10, 0x1f, RZ, 0xc0, !PT ;  /* 0x0000001f0a0a7812 */ /* 0x000fe400078ec0ff */
[----:B------:R-:W-:Y:S01]  /*9010*/  LEA.HI.X R6, R2, UR5, R4, 0x1, P0 ;  /* 0x0000000502067c11 */ /* 0x000fe200080f0c04 */
[----:B------:R-:W-:Y:S01]  /*9020*/  IMAD R4, R23, 0x3000, R28 ;  /* 0x0000300017047824 */ /* 0x000fe200078e021c */
[----:B------:R-:W-:-:S02]  /*9030*/  LOP3.LUT R8, R8, 0x18, RZ, 0xc0, !PT ;  /* 0x0000001808087812 */ /* 0x000fc400078ec0ff */
[----:B------:R-:W-:Y:S01]  /*9040*/  IADD3 R9, -R10, UR36, -R9 ;  /* 0x000000240a097c10 */ /* 0x000fe2000fffe909 */
[----:B------:R-:W-:Y:S06]  /*9050*/  BRA.DIV UR4, `(.L_x_44) ;  /* 0x0000002a04987947 */ /* 0x000fec000b800000 */
[----:B------:R-:W0:Y:S01]  /*9060*/  SHFL.IDX PT, R3, R5, RZ, 0x1c1f ;  /* 0x001c1fff05037589 */ /* 0x000e2200000e0000 */
[----:B------:R-:W-:-:S03]  /*9070*/  ISETP.GE.AND P0, PT, R9, 0x1, PT ;  /* 0x000000010900780c */ /* 0x000fc60003f06270 */
[----:B------:R-:W1:Y:S04]  /*9080*/  SHFL.IDX PT, R2, R6, RZ, 0x1c1f ;  /* 0x001c1fff06027589 */ /* 0x000e6800000e0000 */
[----:B------:R-:W-:Y:S06]  /*9090*/  SHFL.IDX PT, R14, R5, 0x3, 0x1c1f ;  /* 0x007c1f00050e7f89 */ /* 0x000fec00000e0000 */
[----:B------:R-:W-:-:S02]  /*90a0*/  @P0 LEA R7, R4, UR37, 0x1 ;  /* 0x0000002504070c11 */ /* 0x000fc4000f8e08ff */
[----:B0-----:R-:W-:-:S05]  /*90b0*/  @P0 LEA R3, P1, R8, R3, 0x1 ;  /* 0x0000000308030211 */ /* 0x001fca00078208ff */
[----:B-1----:R-:W-:-:S05]  /*90c0*/  @P0 IMAD.X R2, RZ, RZ, R2, P1 ;  /* 0x000000ffff020224 */ /* 0x002fca00008e0602 */
[----:B------:R-:W-:-:S04]  /*90d0*/  @P0 LOP3.LUT R3, R3, R2, RZ, 0x3c, !PT ;  /* 0x0000000203030212 */ /* 0x000fc800078e3cff */
[----:B------:R-:W-:-:S04]  /*90e0*/  @P0 LOP3.LUT R2, R3, R2, RZ, 0x3c, !PT ;  /* 0x0000000203020212 */ /* 0x000fc800078e3cff */
[----:B------:R-:W-:-:S05]  /*90f0*/  @P0 LOP3.LUT R3, R3, R2, RZ, 0x3c, !PT ;  /* 0x0000000203030212 */ /* 0x000fca00078e3cff */
[----:B------:R-:W-:Y:S04]  /*9100*/  @P0 LDGSTS.E.BYPASS.LTC128B.128 [R7+0x15400], desc[UR48][R2.64], !P4 ;  /* 0x1540000002070fae */ /* 0x000fe8000e101d70 */
[----:B------:R-:W-:Y:S04]  /*9110*/  @P0 LDGSTS.E.BYPASS.LTC128B.128 [R7+0x17400], desc[UR48][R2.64+0x40], !P3 ;  /* 0x1740004002070fae */ /* 0x000fe8000d901d70 */
[----:B------:R0:W-:Y:S01]  /*9120*/  @P0 LDGSTS.E.BYPASS.LTC128B.128 [R7+0x19400], desc[UR48][R2.64+0x80], !P2 ;  /* 0x1940008002070fae */ /* 0x0001e2000d101d70 */
[----:B------:R-:W-:-:S03]  /*9130*/  ISETP.GE.AND P0, PT, R9, 0x21, PT ;  /* 0x000000210900780c */ /* 0x000fc60003f06270 */
[----:B0-----:R-:W0:Y:S10]  /*9140*/  SHFL.IDX PT, R3, R5, 0x1, 0x1c1f ;  /* 0x003c1f0005037f89 */ /* 0x001e3400000e0000 */
[----:B------:R-:W-:Y:S01]  /*9150*/  @P0 LEA R7, R4, UR37, 0x1 ;  /* 0x0000002504070c11 */ /* 0x000fe2000f8e08ff */
[----:B------:R-:W1:Y:S01]  /*9160*/  SHFL.IDX PT, R2, R6, 0x1, 0x1c1f ;  /* 0x003c1f0006027f89 */ /* 0x000e6200000e0000 */
        /* <DEDUP_REMOVED lines=11> */
[----:B------:R-:W1:Y:S04]  /*9220*/  SHFL.IDX PT, R2, R6, 0x2, 0x1c1f ;  /* 0x005c1f0006027f89 */ /* 0x000e6800000e0000 */
[----:B------:R-:W2:Y:S01]  /*9230*/  SHFL.IDX PT, R6, R6, 0x3, 0x1c1f ;  /* 0x007c1f0006067f89 */ /* 0x000ea200000e0000 */
[----:B0-----:R-:W-:-:S04]  /*9240*/  @P0 LEA R3, P1, R8, R3, 0x1 ;  /* 0x0000000308030211 */ /* 0x001fc800078208ff */
[----:B-1----:R-:W-:-:S04]  /*9250*/  @P0 IADD3.X R2, RZ, R2, RZ, P1, !PT ;  /* 0x00000002ff020210 */ /* 0x002fc80000ffe4ff */
[----:B------:R-:W-:-:S04]  /*9260*/  @P0 LOP3.LUT R3, R3, R2, RZ, 0x3c, !PT ;  /* 0x0000000203030212 */ /* 0x000fc800078e3cff */
[----:B------:R-:W-:-:S04]  /*9270*/  @P0 LOP3.LUT R2, R3, R2, RZ, 0x3c, !PT ;  /* 0x0000000203020212 */ /* 0x000fc800078e3cff */
[----:B------:R-:W-:-:S05]  /*9280*/  @P0 LOP3.LUT R3, R3, R2, RZ, 0x3c, !PT ;  /* 0x0000000203030212 */ /* 0x000fca00078e3cff */
[----:B------:R0:W-:Y:S04]  /*9290*/  @P0 LDGSTS.E.BYPASS.LTC128B.128 [R7+0x16400], desc[UR48][R2.64], !P4 ;  /* 0x1640000002070fae */ /* 0x0001e8000e101d70 */
[----:B------:R0:W-:Y:S04]  /*92a0*/  @P0 LDGSTS.E.BYPASS.LTC128B.128 [R7+0x18400], desc[UR48][R2.64+0x40], !P3 ;  /* 0x1840004002070fae */ /* 0x0001e8000d901d70 */
[----:B--2---:R0:W-:Y:S02]  /*92b0*/  @P0 LDGSTS.E.BYPASS.LTC128B.128 [R7+0x1a400], desc[UR48][R2.64+0x80], !P2 ;  /* 0x1a40008002070fae */ /* 0x0041e4000d101d70 */
.L_x_99:
[----:B------:R-:W-:-:S13]  /*92c0*/  ISETP.GE.AND P0, PT, R9, 0x61, PT ;  /* 0x000000610900780c */ /* 0x000fda0003f06270 */
[----:B0-----:R-:W-:Y:S02]  /*92d0*/  @P0 LEA R2, P1, R8, R14, 0x1 ;  /* 0x0000000e08020211 */ /* 0x001fe400078208ff */
[----:B------:R-:W-:-:S03]  /*92e0*/  @P0 LEA R5, R4, UR37, 0x1 ;  /* 0x0000002504050c11 */ /* 0x000fc6000f8e08ff */
[----:B------:R-:W-:-:S05]  /*92f0*/  @P0 IMAD.X R3, RZ, RZ, R6, P1 ;  /* 0x000000ffff030224 */ /* 0x000fca00008e0606 */
[----:B------:R-:W-:Y:S01]  /*9300*/  @!PT LDS RZ, [RZ] ;  /* 0x00000000fffff984 */ /* 0x000fe20000000800 */
[----:B------:R-:W-:Y:S01]  /*9310*/  @!PT LDS RZ, [RZ] ;  /* 0x00000000fffff984 */ /* 0x000fe20000000800 */
[----:B------:R-:W-:Y:S01]  /*9320*/  @!PT LDS RZ, [RZ] ;  /* 0x00000000fffff984 */ /* 0x000fe20000000800 */
[----:B------:R0:W-:Y:S04]  /*9330*/  @P0 LDGSTS.E.BYPASS.LTC128B.128 [R5+0x16c00], desc[UR48][R2.64], !P4 ;  /* 0x16c0000002050fae */ /* 0x0001e8000e101d70 */
[----:B------:R0:W-:Y:S04]  /*9340*/  @P0 LDGSTS.E.BYPASS.LTC128B.128 [R5+0x18c00], desc[UR48][R2.64+0x40], !P3 ;  /* 0x18c0004002050fae */ /* 0x0001e8000d901d70 */
[----:B------:R0:W-:Y:S01]  /*9350*/  @P0 LDGSTS.E.BYPASS.LTC128B.128 [R5+0x1ac00], desc[UR48][R2.64+0x80], !P2 ;  /* 0x1ac0008002050fae */ /* 0x0001e2000d101d70 */
[----:B------:R-:W-:Y:S01]  /*9360*/  PLOP3.LUT P0, PT, PT, PT, PT, 0x80, 0x0 ;  /* 0x000000000000781c */ /* 0x000fe20003f0f070 */
[----:B------:R-:W-:-:S12]  /*9370*/  NOP ;  /* 0x0000000000007918 */ /* 0x000fd80000000000 */
.L_x_45:
[----:B------:R-:W-:Y:S02]  /*9380*/  PLOP3.LUT P1, PT, P1, P0, PT, 0xa2, 0x0 ;  /* 0x000000000000781c */ /* 0x000fe40000f21472 */
[----:B------:R-:W-:-:S08]  /*9390*/  @P0 R2UR P1, UR4, R0 ;  /* 0x00000000000402ca */ /* 0x000fd00000020000 */
[----:B------:R-:W-:-:S05]  /*93a0*/  @P0 PLOP3.LUT P0, PT, P1, PT, PT, 0x80, 0x0 ;  /* 0x000000000000081c */ /* 0x000fca0000f0f070 */
[----:B------:R-:W-:Y:S01]  /*93b0*/  @!P1 SYNCS.ARRIVE.TRANS64.RED.A0T1 RZ, [UR4+0x2d830], RZ ;  /* 0x02d830ffffff99a7 */ /* 0x000fe20008200404 */
[----:B------:R-:W-:Y:S07]  /*93c0*/  @!P1 ARRIVES.LDGSTSBAR.64.TRANSCNT [UR4+0x2d830] ;  /* 0x02d83000ff0099b0 */ /* 0x000fee0008000a84 */
[----:B------:R-:W-:Y:S05]  /*93d0*/  @P0 BRA.U.ANY `(.L_x_45) ;  /* 0xfffffffd00e80947 */ /* 0x000fea000393ffff */
[----:B------:R-:W-:Y:S01]  /*93e0*/  NOP ;  /* 0x0000000000007918 */ /* 0x000fe20000000000 */
[----:B0-----:R-:W-:-:S05]  /*93f0*/  IMAD.U32 R2, RZ, RZ, UR40 ;  /* 0x00000028ff027e24 */ /* 0x001fca000f8e00ff */
[----:B------:R-:W-:-:S13]  /*9400*/  ISETP.NE.AND P2, PT, R2, 0x3, PT ;  /* 0x000000030200780c */ /* 0x000fda0003f45270 */
[----:B------:R-:W-:Y:S05]  /*9410*/  @!P2 BRA `(.L_x_46) ;  /* 0x000000000004a947 */ /* 0x000fea0003800000 */
[----:B------:R-:W-:Y:S01]  /*9420*/  BPT.TRAP 0x1 ;  /* 0x000000040000795c */ /* 0x000fe20000300000 */
.L_x_46:
[----:B------:R0:W-:Y:S02]  /*9430*/  SYNCS.ARRIVE.TRANS64.A1T0 RZ, [R0+URZ+0x2d830], RZ ;  /* 0x02d830ff00ff79a7 */ /* 0x0001e4000810003f */
[----:B------:R-:W-:Y:S05]  /*9440*/  WARPSYNC.ALL ;  /* 0x0000000000007948 */ /* 0x000fea0003800000 */
[----:B------:R-:W-:-:S04]  /*9450*/  UIADD3 UR4, UR37, 0xc400, URZ ;  /* 0x0000c40025047890 */ /* 0x000fc8000fffe03f */
[----:B------:R-:W-:Y:S01]  /*9460*/  ULOP3.LUT UP0, URZ, UR4, 0x1bf, URZ, 0xc0, !UPT ;  /* 0x000001bf043f7892 */ /* 0x000fe2000f80c03f */
[----:B------:R-:W-:Y:S05]  /*9470*/  BAR.SYNC.DEFER_BLOCKING 0x8, 0x200 ;  /* 0x0208000000007b1d */ /* 0x000fea0000010000 */
[----:B------:R-:W-:-:S13]  /*9480*/  PLOP3.LUT P0, PT, PT, PT, UP0, 0x80, 0x0 ;  /* 0x000000000000781c */ /* 0x000fda0003f0f008 */
        /* <DEDUP_REMOVED lines=17> */
.L_x_47:
[----:B------:R-:W2:Y:S01]  /*95a0*/  LDL R21, [R1+0xc] ;  /* 0x00000c0001157983 */ /* 0x000ea20000100800 */
[----:B------:R-:W1:Y:S01]  /*95b0*/  LDC R10, c[0x0][0x448] ;  /* 0x00011200ff0a7b82 */ /* 0x000e620000000800 */
[----:B------:R-:W-:Y:S01]  /*95c0*/  ULDC.64 UR4, c[0x0][0x2d8] ;  /* 0x0000b60000047ab9 */ /* 0x000fe20000000a00 */
[----:B0-----:R-:W-:Y:S01]  /*95d0*/  SHF.R.S32.HI R0, RZ, 0x1f, R19 ;  /* 0x0000001fff007819 */ /* 0x001fe20000011413 */
[----:B------:R-:W0:Y:S01]  /*95e0*/  S2R R26, SR_TID.X ;  /* 0x00000000001a7919 */ /* 0x000e220000002100 */
[----:B------:R-:W-:Y:S01]  /*95f0*/  IMAD R3, R29, UR4, RZ ;  /* 0x000000041d037c24 */ /* 0x000fe2000f8e02ff */
[----:B------:R-:W-:Y:S01]  /*9600*/  ULDC.64 UR6, c[0x0][0x2c8] ;  /* 0x0000b20000067ab9 */ /* 0x000fe20000000a00 */
[----:B------:R-:W-:Y:S01]  /*9610*/  IMAD.MOV R6, RZ, RZ, -R24 ;  /* 0x000000ffff067224 */ /* 0x000fe200078e0a18 */
[----:B------:R-:W-:Y:S01]  /*9620*/  ULDC.64 UR8, c[0x0][0x280] ;  /* 0x0000a00000087ab9 */ /* 0x000fe20000000a00 */
[C---:B------:R-:W-:Y:S01]  /*9630*/  IMAD R4, R22.reuse, UR5, R3 ;  /* 0x0000000516047c24 */ /* 0x040fe2000f8e0203 */
[----:B------:R-:W3:Y:S01]  /*9640*/  S2R R11, SR_TID.X ;  /* 0x00000000000b7919 */ /* 0x000ee20000002100 */
[----:B------:R-:W-:Y:S01]  /*9650*/  IMAD.WIDE.U32 R2, R22, UR4, RZ ;  /* 0x0000000416027c25 */ /* 0x000fe2000f8e00ff */
[----:B------:R-:W-:Y:S01]  /*9660*/  ULDC.64 UR4, c[0x0][0x2e0] ;  /* 0x0000b80000047ab9 */ /* 0x000fe20000000a00 */
[----:B------:R-:W-:-:S02]  /*9670*/  LOP3.LUT P3, RZ, R16, 0x400, RZ, 0xc0, !PT ;  /* 0x0000040010ff7812 */ /* 0x000fc4000786c0ff */
[----:B------:R-:W-:Y:S01]  /*9680*/  IMAD R0, R0, UR4, RZ ;  /* 0x0000000400007c24 */ /* 0x000fe2000f8e02ff */
[C---:B------:R-:W-:Y:S01]  /*9690*/  LOP3.LUT P4, RZ, R16.reuse, 0x200, RZ, 0xc0, !PT ;  /* 0x0000020010ff7812 */ /* 0x040fe2000788c0ff */
[----:B------:R-:W-:Y:S01]  /*96a0*/  IMAD.IADD R3, R3, 0x1, R4 ;  /* 0x0000000103037824 */ /* 0x000fe200078e0204 */
[----:B------:R-:W-:Y:S01]  /*96b0*/  LOP3.LUT P5, RZ, R16, 0x100, RZ, 0xc0, !PT ;  /* 0x0000010010ff7812 */ /* 0x000fe200078ac0ff */
[C---:B------:R-:W-:Y:S02]  /*96c0*/  IMAD R5, R19.reuse, UR5, R0 ;  /* 0x0000000513057c24 */ /* 0x040fe4000f8e0200 */
[----:B------:R-:W-:Y:S01]  /*96d0*/  IMAD.WIDE.U32 R2, R19, UR4, R2 ;  /* 0x0000000413027c25 */ /* 0x000fe2000f8e0002 */
[----:B------:R-:W-:Y:S01]  /*96e0*/  ULDC UR4, c[0x0][0xc38] ;  /* 0x00030e0000047ab9 */ /* 0x000fe20000000800 */
[----:B------:R-:W-:Y:S02]  /*96f0*/  LEA R19, R28, UR37, 0x1 ;  /* 0x000000251c137c11 */ /* 0x000fe4000f8e08ff */
[----:B-1----:R-:W-:-:S02]  /*9700*/  ISETP.NE.AND P0, PT, R10, 0x1, PT ;  /* 0x000000010a00780c */ /* 0x002fc40003f05270 */
[----:B------:R-:W-:Y:S02]  /*9710*/  IADD3 R3, R3, R5, RZ ;  /* 0x0000000503037210 */ /* 0x000fe40007ffe0ff */
[----:B0-----:R-:W-:Y:S01]  /*9720*/  SHF.R.U32.HI R20, RZ, 0x2, R26 ;  /* 0x00000002ff147819 */ /* 0x001fe2000001161a */
[----:B------:R-:W-:-:S08]  /*9730*/  IMAD.SHL.U32 R26, R26, 0x20, RZ ;  /* 0x000000201a1a7824 */ /* 0x000fd000078e00ff */
[----:B------:R-:W0:Y:S01]  /*9740*/  @P0 LDC R0, c[0x0][0x44c] ;  /* 0x00011300ff000b82 */ /* 0x000e220000000800 */
[----:B------:R-:W-:Y:S02]  /*9750*/  LOP3.LUT R20, R20, 0x1f, RZ, 0xc0, !PT ;  /* 0x0000001f14147812 */ /* 0x000fe400078ec0ff */
[----:B------:R-:W-:-:S05]  /*9760*/  LOP3.LUT R26, R26, 0x60, RZ, 0xc0, !PT ;  /* 0x000000601a1a7812 */ /* 0x000fca00078ec0ff */
[----:B------:R-:W1:Y:S01]  /*9770*/  @P0 LDC R4, c[0x0][0x450] ;  /* 0x00011400ff040b82 */ /* 0x000e620000000800 */
[----:B------:R-:W-:-:S07]  /*9780*/  LOP3.LUT R20, R20, R26, RZ, 0xfc, !PT ;  /* 0x0000001a14147212 */ /* 0x000fce00078efcff */
[----:B------:R-:W4:Y:S01]  /*9790*/  @P0 LDC R9, c[0x0][0x44c] ;  /* 0x00011300ff090b82 */ /* 0x000f220000000800 */
[----:B--2---:R-:W-:Y:S01]  /*97a0*/  IMAD R6, R6, UR4, R21 ;  /* 0x0000000406067c24 */ /* 0x004fe2000f8e0215 */
[----:B------:R-:W-:Y:S01]  /*97b0*/  ULDC.64 UR4, c[0x0][0x2d0] ;  /* 0x0000b40000047ab9 */ /* 0x000fe20000000a00 */
[----:B---3--:R-:W-:Y:S02]  /*97c0*/  SHF.R.U32.HI R21, RZ, 0x2, R11 ;  /* 0x00000002ff157819 */ /* 0x008fe4000001160b */
[----:B------:R-:W-:Y:S02]  /*97d0*/  IMAD R7, R6, 0xc0, R20 ;  /* 0x000000c006077824 */ /* 0x000fe400078e0214 */
[----:B------:R-:W-:Y:S01]  /*97e0*/  IMAD.SHL.U32 R20, R11, 0x8, RZ ;  /* 0x000000080b147824 */ /* 0x000fe200078e00ff */
[----:B------:R-:W-:Y:S01]  /*97f0*/  LOP3.LUT R21, R21, 0x1f, RZ, 0xc0, !PT ;  /* 0x0000001f15157812 */ /* 0x000fe200078ec0ff */
[----:B0-----:R-:W-:-:S03]  /*9800*/  @P0 IMAD.HI.U32 R0, R7, R0, RZ ;  /* 0x0000000007000227 */ /* 0x001fc600078e00ff */
[----:B------:R-:W-:Y:S01]  /*9810*/  LOP3.LUT R20, R20, 0x18, RZ, 0xc0, !PT ;  /* 0x0000001814147812 */ /* 0x000fe200078ec0ff */
[----:B------:R-:W-:Y:S01]  /*9820*/  IMAD.MOV.U32 R5, RZ, RZ, R7 ;  /* 0x000000ffff057224 */ /* 0x000fe200078e0007 */
[----:B-1----:R-:W-:-:S04]  /*9830*/  @P0 SHF.R.U32.HI R5, RZ, R4, R0 ;  /* 0x00000004ff050219 */ /* 0x002fc80000011600 */
[----:B------:R-:W-:-:S05]  /*9840*/  SHF.R.S32.HI R0, RZ, 0x1f, R5 ;  /* 0x0000001fff007819 */ /* 0x000fca0000011405 */
[----:B------:R-:W-:-:S04]  /*9850*/  IMAD R0, R0, UR4, RZ ;  /* 0x0000000400007c24 */ /* 0x000fc8000f8e02ff */
[C---:B------:R-:W-:Y:S02]  /*9860*/  IMAD R8, R5.reuse, UR5, R0 ;  /* 0x0000000505087c24 */ /* 0x040fe4000f8e0200 */
[----:B------:R-:W-:Y:S02]  /*9870*/  IMAD.MOV R0, RZ, RZ, -R5 ;  /* 0x000000ffff007224 */ /* 0x000fe400078e0a05 */
[----:B------:R-:W-:-:S04]  /*9880*/  IMAD.WIDE.U32 R4, R5, UR4, R2 ;  /* 0x0000000405047c25 */ /* 0x000fc8000f8e0002 */
[----:B------:R-:W-:Y:S02]  /*9890*/  IMAD R0, R10, R0, R7 ;  /* 0x000000000a007224 */ /* 0x000fe400078e0207 */
[----:B------:R-:W-:-:S03]  /*98a0*/  IMAD.IADD R5, R5, 0x1, R8 ;  /* 0x0000000105057824 */ /* 0x000fc600078e0208 */
[----:B------:R-:W-:Y:S01]  /*98b0*/  SHF.R.S32.HI R8, RZ, 0x1f, R0 ;  /* 0x0000001fff087819 */ /* 0x000fe20000011400 */
[----:B------:R-:W-:-:S04]  /*98c0*/  IMAD.WIDE.U32 R4, R0, UR6, R4 ;  /* 0x0000000600047c25 */ /* 0x000fc8000f8e0004 */
[----:B------:R-:W-:-:S04]  /*98d0*/  IMAD R8, R8, UR6, RZ ;  /* 0x0000000608087c24 */ /* 0x000fc8000f8e02ff */
[----:B------:R-:W-:Y:S01]  /*98e0*/  IMAD R8, R0, UR7, R8 ;  /* 0x0000000700087c24 */ /* 0x000fe2000f8e0208 */
[----:B------:R-:W-:-:S03]  /*98f0*/  LEA R0, P1, R4, UR8, 0x1 ;  /* 0x0000000804007c11 */ /* 0x000fc6000f8208ff */
[----:B------:R-:W-:Y:S01]  /*9900*/  IMAD.IADD R5, R5, 0x1, R8 ;  /* 0x0000000105057824 */ /* 0x000fe200078e0208 */
[----:B------:R-:W-:-:S04]  /*9910*/  IADD3 R8, R7, 0x80, RZ ;  /* 0x0000008007087810 */ /* 0x000fc80007ffe0ff */
[----:B------:R-:W-:Y:S01]  /*9920*/  LEA.HI.X R4, R4, UR9, R5, 0x1, P1 ;  /* 0x0000000904047c11 */ /* 0x000fe200088f0c05 */
[----:B----4-:R-:W-:Y:S01]  /*9930*/  @P0 IMAD.HI.U32 R9, R8, R9, RZ ;  /* 0x0000000908090227 */ /* 0x010fe200078e00ff */
[----:B------:R-:W0:Y:S03]  /*9940*/  @P0 LDC R5, c[0x0][0x450] ;  /* 0x00011400ff050b82 */ /* 0x000e260000000800 */
[----:B------:R-:W-:Y:S01]  /*9950*/  IMAD.MOV.U32 R7, RZ, RZ, R8 ;  /* 0x000000ffff077224 */ /* 0x000fe200078e0008 */
[----:B0-----:R-:W-:-:S05]  /*9960*/  @P0 SHF.R.U32.HI R7, RZ, R5, R9 ;  /* 0x00000005ff070219 */ /* 0x001fca0000011609 */
[----:B------:R-:W-:Y:S02]  /*9970*/  IMAD.MOV R5, RZ, RZ, -R7 ;  /* 0x000000ffff057224 */ /* 0x000fe400078e0a07 */
[----:B------:R-:W-:-:S04]  /*9980*/  IMAD.WIDE.U32 R2, R7, UR4, R2 ;  /* 0x0000000407027c25 */ /* 0x000fc8000f8e0002 */
[----:B------:R-:W-:Y:S01]  /*9990*/  IMAD R5, R10, R5, R8 ;  /* 0x000000050a057224 */ /* 0x000fe200078e0208 */
[----:B------:R-:W-:-:S05]  /*99a0*/  SHF.R.S32.HI R8, RZ, 0x1f, R7 ;  /* 0x0000001fff087819 */ /* 0x000fca0000011407 */
[----:B------:R-:W-:Y:S01]  /*99b0*/  IMAD R8, R8, UR4, RZ ;  /* 0x0000000408087c24 */ /* 0x000fe2000f8e02ff */
[----:B------:R-:W-:-:S03]  /*99c0*/  UMOV UR4, 0xffffffff ;  /* 0xffffffff00047882 */ /* 0x000fc60000000000 */
[----:B------:R-:W-:Y:S01]  /*99d0*/  IMAD R8, R7, UR5, R8 ;  /* 0x0000000507087c24 */ /* 0x000fe2000f8e0208 */
[----:B------:R-:W-:-:S03]  /*99e0*/  SHF.R.S32.HI R7, RZ, 0x1f, R5 ;  /* 0x0000001fff077819 */ /* 0x000fc60000011405 */
[----:B------:R-:W-:Y:S02]  /*99f0*/  IMAD.IADD R3, R3, 0x1, R8 ;  /* 0x0000000103037824 */ /* 0x000fe400078e0208 */
[----:B------:R-:W-:Y:S02]  /*9a00*/  IMAD R7, R7, UR6, RZ ;  /* 0x0000000607077c24 */ /* 0x000fe4000f8e02ff */
[----:B------:R-:W-:-:S04]  /*9a10*/  IMAD.WIDE.U32 R2, R5, UR6, R2 ;  /* 0x0000000605027c25 */ /* 0x000fc8000f8e0002 */
[----:B------:R-:W-:Y:S01]  /*9a20*/  IMAD R7, R5, UR7, R7 ;  /* 0x0000000705077c24 */ /* 0x000fe2000f8e0207 */
[----:B------:R-:W-:-:S04]  /*9a30*/  LEA R8, P0, R2, UR8, 0x1 ;  /* 0x0000000802087c11 */ /* 0x000fc8000f8008ff */
[----:B------:R-:W-:-:S04]  /*9a40*/  IADD3 R7, R3, R7, RZ ;  /* 0x0000000703077210 */ /* 0x000fc80007ffe0ff */
[----:B------:R-:W-:Y:S01]  /*9a50*/  LEA.HI.X R7, R2, UR9, R7, 0x1, P0 ;  /* 0x0000000902077c11 */ /* 0x000fe200080f0c07 */
[----:B------:R-:W-:Y:S06]  /*9a60*/  BRA.DIV UR4, `(.L_x_48) ;  /* 0x00000026047c7947 */ /* 0x000fec000b800000 */
[----:B------:R-:W0:Y:S01]  /*9a70*/  SHFL.IDX PT, R3, R0, RZ, 0x1c1f ;  /* 0x001c1fff00037589 */ /* 0x000e2200000e0000 */
[----:B------:R-:W-:-:S03]  /*9a80*/  IMAD R5, R6, 0xc0, R21 ;  /* 0x000000c006057824 */ /* 0x000fc600078e0215 */
[----:B------:R-:W1:Y:S01]  /*9a90*/  SHFL.IDX PT, R2, R4, RZ, 0x1c1f ;  /* 0x001c1fff04027589 */ /* 0x000e6200000e0000 */
[C---:B------:R-:W-:Y:S01]  /*9aa0*/  VIADD R6, R5.reuse, 0x20 ;  /* 0x0000002005067836 */ /* 0x040fe20000000000 */
[----:B------:R-:W-:Y:S02]  /*9ab0*/  ISETP.GE.AND P0, PT, R5, UR38, PT ;  /* 0x0000002605007c0c */ /* 0x000fe4000bf06270 */
[----:B------:R-:W-:Y:S11]  /*9ac0*/  SHFL.IDX PT, R14, R0, 0x3, 0x1c1f ;  /* 0x007c1f00000e7f89 */ /* 0x000ff600000e0000 */
[----:B0-----:R-:W-:-:S05]  /*9ad0*/  @!P0 LEA R3, P1, R20, R3, 0x1 ;  /* 0x0000000314038211 */ /* 0x001fca00078208ff */
[----:B-1----:R-:W-:-:S05]  /*9ae0*/  @!P0 IMAD.X R2, RZ, RZ, R2, P1 ;  /* 0x000000ffff028224 */ /* 0x002fca00008e0602 */
[----:B------:R-:W-:-:S04]  /*9af0*/  @!P0 LOP3.LUT R3, R3, R2, RZ, 0x3c, !PT ;  /* 0x0000000203038212 */ /* 0x000fc800078e3cff */
[----:B------:R-:W-:-:S04]  /*9b00*/  @!P0 LOP3.LUT R2, R3, R2, RZ, 0x3c, !PT ;  /* 0x0000000203028212 */ /* 0x000fc800078e3cff */
[----:B------:R-:W-:-:S05]  /*9b10*/  @!P0 LOP3.LUT R3, R3, R2, RZ, 0x3c, !PT ;  /* 0x0000000203038212 */ /* 0x000fca00078e3cff */
[----:B------:R-:W-:Y:S04]  /*9b20*/  @!P0 LDGSTS.E.BYPASS.LTC128B.128 [R19+0xc400], desc[UR48][R2.64], !P3 ;  /* 0x0c40000002138fae */ /* 0x000fe8000d901d70 */
[----:B------:R-:W-:Y:S04]  /*9b30*/  @!P0 LDGSTS.E.BYPASS.LTC128B.128 [R19+0xf400], desc[UR48][R2.64+0x40], !P4 ;  /* 0x0f40004002138fae */ /* 0x000fe8000e101d70 */
[----:B------:R0:W-:Y:S01]  /*9b40*/  @!P0 LDGSTS.E.BYPASS.LTC128B.128 [R19+0x12400], desc[UR48][R2.64+0x80], !P5 ;  /* 0x1240008002138fae */ /* 0x0001e2000e901d70 */
[----:B------:R-:W-:Y:S01]  /*9b50*/  ISETP.GE.AND P0, PT, R6, UR38, PT ;  /* 0x0000002606007c0c */ /* 0x000fe2000bf06270 */
[----:B------:R-:W-:-:S02]  /*9b60*/  VIADD R6, R5, 0x40 ;  /* 0x0000004005067836 */ /* 0x000fc40000000000 */
[----:B0-----:R-:W0:Y:S04]  /*9b70*/  SHFL.IDX PT, R3, R0, 0x1, 0x1c1f ;  /* 0x003c1f0000037f89 */ /* 0x001e2800000e0000 */
[----:B------:R-:W1:Y:S06]  /*9b80*/  SHFL.IDX PT, R2, R4, 0x1, 0x1c1f ;  /* 0x003c1f0004027f89 */ /* 0x000e6c00000e0000 */
[----:B0-----:R-:W-:-:S04]  /*9b90*/  @!P0 LEA R3, P1, R20, R3, 0x1 ;  /* 0x0000000314038211 */ /* 0x001fc800078208ff */
[----:B-1----:R-:W-:-:S04]  /*9ba0*/  @!P0 IADD3.X R2, RZ, R2, RZ, P1, !PT ;  /* 0x00000002ff028210 */ /* 0x002fc80000ffe4ff */
        /* <DEDUP_REMOVED lines=9> */
[----:B------:R-:W1:Y:S04]  /*9c40*/  SHFL.IDX PT, R2, R4, 0x2, 0x1c1f ;  /* 0x005c1f0004027f89 */ /* 0x000e6800000e0000 */
[----:B------:R-:W2:Y:S04]  /*9c50*/  SHFL.IDX PT, R4, R4, 0x3, 0x1c1f ;  /* 0x007c1f0004047f89 */ /* 0x000ea800000e0000 */
[----:B------:R-:W-:Y:S04]  /*9c60*/  SHFL.IDX PT, R0, R7, RZ, 0x1c1f ;  /* 0x001c1fff07007589 */ /* 0x000fe800000e0000 */
[----:B------:R-:W-:Y:S01]  /*9c70*/  SHFL.IDX PT, R7, R7, 0x1, 0x1c1f ;  /* 0x003c1f0007077f89 */ /* 0x000fe200000e0000 */
        /* <DEDUP_REMOVED lines=8> */
[----:B------:R-:W-:-:S13]  /*9d00*/  ISETP.GE.AND P0, PT, R6, UR38, PT ;  /* 0x0000002606007c0c */ /* 0x000fda000bf06270 */
[----:B------:R-:W-:-:S04]  /*9d10*/  @!P0 LEA R14, P1, R20, R14, 0x1 ;  /* 0x0000000e140e8211 */ /* 0x000fc800078208ff */
[----:B--2---:R-:W-:Y:S01]  /*9d20*/  @!P0 IADD3.X R9, RZ, R4, RZ, P1, !PT ;  /* 0x00000004ff098210 */ /* 0x004fe20000ffe4ff */
[----:B0-----:R-:W-:Y:S02]  /*9d30*/  @!P0 IMAD.MOV.U32 R2, RZ, RZ, R14 ;  /* 0x000000ffff028224 */ /* 0x001fe400078e000e */
[----:B------:R-:W0:Y:S01]  /*9d40*/  SHFL.IDX PT, R14, R8, RZ, 0x1c1f ;  /* 0x001c1fff080e7589 */ /* 0x000e2200000e0000 */
[----:B------:R-:W-:Y:S02]  /*9d50*/  VIADD R4, R5, 0x80 ;  /* 0x0000008005047836 */ /* 0x000fe40000000000 */
[----:B------:R-:W-:-:S05]  /*9d60*/  @!P0 IMAD.MOV.U32 R3, RZ, RZ, R9 ;  /* 0x000000ffff038224 */ /* 0x000fca00078e0009 */
[----:B------:R-:W-:Y:S04]  /*9d70*/  @!P0 LDGSTS.E.BYPASS.LTC128B.128 [R19+0xdc00], desc[UR48][R2.64], !P3 ;  /* 0x0dc0000002138fae */ /* 0x000fe8000d901d70 */
[----:B------:R-:W-:Y:S04]  /*9d80*/  @!P0 LDGSTS.E.BYPASS.LTC128B.128 [R19+0x10c00], desc[UR48][R2.64+0x40], !P4 ;  /* 0x10c0004002138fae */ /* 0x000fe8000e101d70 */
[----:B------:R1:W-:Y:S01]  /*9d90*/  @!P0 LDGSTS.E.BYPASS.LTC128B.128 [R19+0x13c00], desc[UR48][R2.64+0x80], !P5 ;  /* 0x13c0008002138fae */ /* 0x0003e2000e901d70 */
[----:B------:R-:W-:-:S13]  /*9da0*/  ISETP.GE.AND P0, PT, R4, UR38, PT ;  /* 0x0000002604007c0c */ /* 0x000fda000bf06270 */
[----:B0-----:R-:W-:-:S04]  /*9db0*/  @!P0 LEA R14, P1, R20, R14, 0x1 ;  /* 0x0000000e140e8211 */ /* 0x001fc800078208ff */
[----:B------:R-:W-:Y:S01]  /*9dc0*/  @!P0 IADD3.X R9, RZ, R0, RZ, P1, !PT ;  /* 0x00000000ff098210 */ /* 0x000fe20000ffe4ff */
[----:B-1----:R-:W-:Y:S02]  /*9dd0*/  @!P0 IMAD.MOV.U32 R2, RZ, RZ, R14 ;  /* 0x000000ffff028224 */ /* 0x002fe400078e000e */
[----:B------:R0:W1:Y:S02]  /*9de0*/  SHFL.IDX PT, R14, R8, 0x1, 0x1c1f ;  /* 0x003c1f00080e7f89 */ /* 0x00006400000e0000 */
[----:B------:R-:W-:-:S05]  /*9df0*/  @!P0 IMAD.MOV.U32 R3, RZ, RZ, R9 ;  /* 0x000000ffff038224 */ /* 0x000fca00078e0009 */
[----:B------:R0:W-:Y:S04]  /*9e00*/  @!P0 LDGSTS.E.BYPASS.LTC128B.128 [R19+0xe400], desc[UR48][R2.64], !P3 ;  /* 0x0e40000002138fae */ /* 0x0001e8000d901d70 */
[----:B------:R0:W-:Y:S04]  /*9e10*/  @!P0 LDGSTS.E.BYPASS.LTC128B.128 [R19+0x11400], desc[UR48][R2.64+0x40], !P4 ;  /* 0x1140004002138fae */ /* 0x0001e8000e101d70 */
[----:B------:R0:W-:Y:S02]  /*9e20*/  @!P0 LDGSTS.E.BYPASS.LTC128B.128 [R19+0x14400], desc[UR48][R2.64+0x80], !P5 ;  /* 0x1440008002138fae */ /* 0x0001e4000e901d70 */
.L_x_112:
[----:B------:R-:W2:Y:S01]  /*9e30*/  LDL R0, [R1+0x10] ;  /* 0x0000100001007983 */ /* 0x000ea20000100800 */
[----:B------:R-:W-:-:S05]  /*9e40*/  VIADD R5, R5, 0xa0 ;  /* 0x000000a005057836 */ /* 0x000fca0000000000 */
[----:B------:R-:W-:-:S13]  /*9e50*/  ISETP.GE.AND P0, PT, R5, UR38, PT ;  /* 0x0000002605007c0c */ /* 0x000fda000bf06270 */
[----:B01----:R-:W-:-:S04]  /*9e60*/  @!P0 LEA R2, P1, R20, R14, 0x1 ;  /* 0x0000000e14028211 */ /* 0x003fc800078208ff */
[----:B------:R-:W-:-:S05]  /*9e70*/  @!P0 IADD3.X R3, RZ, R7, RZ, P1, !PT ;  /* 0x00000007ff038210 */ /* 0x000fca0000ffe4ff */
[----:B------:R-:W-:Y:S01]  /*9e80*/  @!PT LDS RZ, [RZ] ;  /* 0x00000000fffff984 */ /* 0x000fe20000000800 */
[----:B------:R-:W-:Y:S01]  /*9e90*/  @!PT LDS RZ, [RZ] ;  /* 0x00000000fffff984 */ /* 0x000fe20000000800 */
[----:B------:R-:W-:Y:S01]  /*9ea0*/  @!PT LDS RZ, [RZ] ;  /* 0x00000000fffff984 */ /* 0x000fe20000000800 */
[----:B------:R0:W-:Y:S04]  /*9eb0*/  @!P0 LDGSTS.E.BYPASS.LTC128B.128 [R19+0xec00], desc[UR48][R2.64], !P3 ;  /* 0x0ec0000002138fae */ /* 0x0001e8000d901d70 */
[----:B------:R0:W-:Y:S04]  /*9ec0*/  @!P0 LDGSTS.E.BYPASS.LTC128B.128 [R19+0x11c00], desc[UR48][R2.64+0x40], !P4 ;  /* 0x11c0004002138fae */ /* 0x0001e8000e101d70 */
[----:B------:R0:W-:Y:S01]  /*9ed0*/  @!P0 LDGSTS.E.BYPASS.LTC128B.128 [R19+0x14c00], desc[UR48][R2.64+0x80], !P5 ;  /* 0x14c0008002138fae */ /* 0x0001e2000e901d70 */
[----:B------:R-:W-:Y:S01]  /*9ee0*/  NOP ;  /* 0x0000000000007918 */ /* 0x000fe20000000000 */
[----:B------:R-:W-:Y:S02]  /*9ef0*/  SYNCS.ARRIVE.TRANS64.RED.A0T1 RZ, [UR37+0x2d800], RZ ;  /* 0x02d800ffffff79a7 */ /* 0x000fe40008200425 */
[----:B------:R-:W-:Y:S01]  /*9f00*/  ARRIVES.LDGSTSBAR.64.TRANSCNT [UR37+0x2d800] ;  /* 0x02d80000ff0079b0 */ /* 0x000fe20008000aa5 */
[----:B--2---:R-:W-:-:S04]  /*9f10*/  LOP3.LUT R0, R0, 0x1, RZ, 0xc, !PT ;  /* 0x0000000100007812 */ /* 0x004fc800078e0cff */
[----:B------:R-:W-:Y:S01]  /*9f20*/  SHF.L.U32 R0, R0, 0x1f, RZ ;  /* 0x0000001f00007819 */ /* 0x000fe200000006ff */
[----:B------:R-:W-:Y:S01]  /*9f30*/  NOP ;  /* 0x0000000000007918 */ /* 0x000fe20000000000 */
[----:B------:R-:W-:Y:S01]  /*9f40*/  SYNCS.ARRIVE.TRANS64.A1T0 RZ, [UR37+0x2d800], RZ ;  /* 0x02d800ffffff79a7 */ /* 0x000fe20008100025 */
[----:B------:R-:W-:Y:S01]  /*9f50*/  BSSY B0, `(.L_x_49) ;  /* 0x0000003000007945 */ /* 0x000fe20003800000 */
[----:B------:R-:W1:Y:S03]  /*9f60*/  SYNCS.PHASECHK.TRANS64.TRYWAIT P0, [UR37+0x2d820], R0 ;  /* 0x02d82000ff0075a7 */ /* 0x000e660008000165 */
[----:B01----:R-:W-:Y:S05]  /*9f70*/  @!P0 BRA `(.L_x_50) ;  /* 0x0000002800488947 */ /* 0x003fea0003800000 */
.L_x_113:
[----:B------:R-:W-:Y:S05]  /*9f80*/  BSYNC B0 ;  /* 0x0000000000007941 */ /* 0x000fea0003800000 */
.L_x_49:
[----:B------:R-:W-:Y:S01]  /*9f90*/  UISETP.GE.AND UP0, UPT, UR36, 0x81, UPT ;  /* 0x000000812400788c */ /* 0x000fe2000bf06270 */
[----:B------:R-:W-:-:S05]  /*9fa0*/  IMAD.U32 R10, RZ, RZ, UR43 ;  /* 0x0000002bff0a7e24 */ /* 0x000fca000f8e00ff */
[----:B------:R-:W-:-:S13]  /*9fb0*/  PLOP3.LUT P0, PT, PT, PT, UP0, 0x40, 0x0 ;  /* 0x000000000000781c */ /* 0x000fda0003f0e808 */
[----:B------:R-:W-:Y:S05]  /*9fc0*/  @P0 BRA `(.L_x_51) ;  /* 0x0000000c00a00947 */ /* 0x000fea0003800000 */
[----:B------:R-:W-:Y:S01]  /*9fd0*/  BSSY B0, `(.L_x_51) ;  /* 0x00000e7000007945 */ /* 0x000fe20003800000 */
[----:B------:R-:W-:Y:S01]  /*9fe0*/  IMAD.MOV.U32 R20, RZ, RZ, R25 ;  /* 0x000000ffff147224 */ /* 0x000fe200078e0019 */
[----:B0-----:R-:W-:Y:S01]  /*9ff0*/  MOV R0, UR39 ;  /* 0x0000002700007c02 */ /* 0x001fe20008000f00 */
[----:B------:R-:W-:Y:S02]  /*a000*/  IMAD.MOV.U32 R7, RZ, RZ, R23 ;  /* 0x000000ffff077224 */ /* 0x000fe400078e0017 */
[----:B------:R-:W-:-:S07]  /*a010*/  IMAD.U32 R26, RZ, RZ, UR43 ;  /* 0x0000002bff1a7e24 */ /* 0x000fce000f8e00ff */
.L_x_64:
[----:B------:R-:W2:Y:S01]  /*a020*/  LDL R9, [R1+0x8] ;  /* 0x0000080001097983 */ /* 0x000ea20000100800 */
[----:B------:R-:W0:Y:S01]  /*a030*/  LDC R3, c[0x0][0x430] ;  /* 0x00010c00ff037b82 */ /* 0x000e220000000800 */
[----:B------:R-:W-:Y:S02]  /*a040*/  ULDC.64 UR4, c[0x0][0x428] ;  /* 0x00010a0000047ab9 */ /* 0x000fe40000000a00 */
[----:B------:R-:W3:Y:S04]  /*a050*/  LDL R6, [R1+0x4] ;  /* 0x0000040001067983 */ /* 0x000ee80000100800 */
[----:B------:R-:W4:Y:S01]  /*a060*/  LDL R8, [R1] ;  /* 0x0000000001087983 */ /* 0x000f220000100800 */
[----:B------:R-:W1:Y:S01]  /*a070*/  S2R R2, SR_TID.X ;  /* 0x0000000000027919 */ /* 0x000e620000002100 */
[----:B0-----:R-:W-:-:S13]  /*a080*/  ISETP.NE.AND P0, PT, R3, 0x1, PT ;  /* 0x000000010300780c */ /* 0x001fda0003f05270 */
[----:B------:R-:W0:Y:S01]  /*a090*/  @P0 LDC R4, c[0x0][0x434] ;  /* 0x00010d00ff040b82 */ /* 0x000e220000000800 */
[----:B-1----:R-:W-:Y:S01]  /*a0a0*/  IMAD.SHL.U32 R3, R2, 0x20, RZ ;  /* 0x0000002002037824 */ /* 0x002fe200078e00ff */
[----:B------:R-:W-:-:S06]  /*a0b0*/  SHF.R.U32.HI R5, RZ, 0x2, R2 ;  /* 0x00000002ff057819 */ /* 0x000fcc0000011602 */
[----:B------:R-:W1:Y:S01]  /*a0c0*/  @P0 LDC R2, c[0x0][0x438] ;  /* 0x00010e00ff020b82 */ /* 0x000e620000000800 */
[----:B------:R-:W-:Y:S02]  /*a0d0*/  LOP3.LUT R5, R5, 0x1f, RZ, 0xc0, !PT ;  /* 0x0000001f05057812 */ /* 0x000fe400078ec0ff */
[----:B------:R-:W-:-:S03]  /*a0e0*/  LOP3.LUT R3, R3, 0x60, RZ, 0xc0, !PT ;  /* 0x0000006003037812 */ /* 0x000fc600078ec0ff */
[----:B------:R-:W-:-:S05]  /*a0f0*/  IMAD R5, R0, 0x80, R5 ;  /* 0x0000008000057824 */ /* 0x000fca00078e0205 */
[----:B--2---:R-:W-:-:S05]  /*a100*/  IADD3 R5, R3, R5, R9 ;  /* 0x0000000503057210 */ /* 0x004fca0007ffe009 */
[----:B0-----:R-:W-:Y:S01]  /*a110*/  @P0 IMAD.HI.U32 R3, R5, R4, RZ ;  /* 0x0000000405030227 */ /* 0x001fe200078e00ff */
[----:B------:R-:W-:-:S04]  /*a120*/  MOV R4, R5 ;  /* 0x0000000500047202 */ /* 0x000fc80000000f00 */
[----:B-1----:R-:W-:Y:S01]  /*a130*/  @P0 SHF.R.U32.HI R4, RZ, R2, R3 ;  /* 0x00000002ff040219 */ /* 0x002fe20000011603 */
[----:B---3--:R-:W-:-:S03]  /*a140*/  IMAD R6, R6, UR4, RZ ;  /* 0x0000000406067c24 */ /* 0x008fc6000f8e02ff */
[--C-:B------:R-:W-:Y:S01]  /*a150*/  SHF.R.S32.HI R3, RZ, 0x1f, R4.reuse ;  /* 0x0000001fff037819 */ /* 0x100fe20000011404 */
[----:B------:R-:W-:Y:S02]  /*a160*/  IMAD.MOV.U32 R2, RZ, RZ, R4 ;  /* 0x000000ffff027224 */ /* 0x000fe400078e0004 */
[C---:B----4-:R-:W-:Y:S02]  /*a170*/  IMAD R6, R8.reuse, UR5, R6 ;  /* 0x0000000508067c24 */ /* 0x050fe4000f8e0206 */
[----:B------:R-:W-:Y:S01]  /*a180*/  IMAD.WIDE.U32 R2, R8, UR4, R2 ;  /* 0x0000000408027c25 */ /* 0x000fe2000f8e0002 */
[----:B------:R-:W-:-:S03]  /*a190*/  ULDC.64 UR4, c[0x0][0x418] ;  /* 0x0001060000047ab9 */ /* 0x000fc60000000a00 */
[----:B------:R-:W-:Y:S01]  /*a1a0*/  IMAD.IADD R6, R6, 0x1, R3 ;  /* 0x0000000106067824 */ /* 0x000fe200078e0203 */
[C---:B------:R-:W-:Y:S01]  /*a1b0*/  LEA R8, P0, R2.reuse, UR4, 0x2 ;  /* 0x0000000402087c11 */ /* 0x040fe2000f8010ff */
[----:B------:R-:W-:Y:S01]  /*a1c0*/  IMAD.U32 R10, RZ, RZ, UR40 ;  /* 0x00000028ff0a7e24 */ /* 0x000fe2000f8e00ff */
[----:B------:R-:W-:Y:S01]  /*a1d0*/  IADD3 R23, R7, 0x1, RZ ;  /* 0x0000000107177810 */ /* 0x000fe20007ffe0ff */
[----:B------:R-:W-:Y:S01]  /*a1e0*/  ULDC UR4, c[0x0][0x430] ;  /* 0x00010c0000047ab9 */ /* 0x000fe20000000800 */
[----:B------:R-:W-:Y:S01]  /*a1f0*/  LEA.HI.X R9, R2, UR5, R6, 0x2, P0 ;  /* 0x0000000502097c11 */ /* 0x000fe200080f1406 */
[----:B------:R-:W-:-:S04]  /*a200*/  IMAD.MOV R2, RZ, RZ, -R4 ;  /* 0x000000ffff027224 */ /* 0x000fc800078e0a04 */
[----:B------:R-:W2:Y:S01]  /*a210*/  LDG.E R4, desc[UR48][R8.64] ;  /* 0x0000003008047981 */ /* 0x000ea2000c1e1900 */
[----:B------:R-:W-:Y:S02]  /*a220*/  ISETP.NE.AND P1, PT, R10, 0x3, PT ;  /* 0x000000030a00780c */ /* 0x000fe40003f25270 */
[----:B------:R-:W-:Y:S01]  /*a230*/  ISETP.NE.AND P0, PT, R23, 0x2, PT ;  /* 0x000000021700780c */ /* 0x000fe20003f05270 */
[----:B------:R-:W-:-:S03]  /*a240*/  IMAD R5, R2, UR4, R5 ;  /* 0x0000000402057c24 */ /* 0x000fc6000f8e0205 */
[----:B------:R-:W-:Y:S01]  /*a250*/  SEL R25, RZ, 0x1, P0 ;  /* 0x00000001ff197807 */ /* 0x000fe20000000000 */
[----:B------:R-:W-:Y:S01]  /*a260*/  IMAD.MOV.U32 R10, RZ, RZ, R0 ;  /* 0x000000ffff0a7224 */ /* 0x000fe200078e0000 */
[----:B------:R-:W-:Y:S02]  /*a270*/  SEL R23, R23, RZ, P0 ;  /* 0x000000ff17177207 */ /* 0x000fe40000000000 */
[----:B------:R-:W-:Y:S02]  /*a280*/  LOP3.LUT R25, R20, R25, RZ, 0x3c, !PT ;  /* 0x0000001914197212 */ /* 0x000fe400078e3cff */
[----:B--2---:R-:W-:Y:S01]  /*a290*/  SHF.R.S32.HI R24, RZ, 0x1f, R4 ;  /* 0x0000001fff187819 */ /* 0x004fe20000011404 */
[----:B------:R-:W-:Y:S06]  /*a2a0*/  @!P1 BRA `(.L_x_52) ;  /* 0x0000000000049947 */ /* 0x000fec0003800000 */
[----:B------:R-:W-:Y:S01]  /*a2b0*/  BPT.TRAP 0x1 ;  /* 0x000000040000795c */ /* 0x000fe20000300000 */
.L_x_52:
[----:B------:R-:W-:Y:S01]  /*a2c0*/  LEA R6, R23, UR37, 0x3 ;  /* 0x0000002517067c11 */ /* 0x000fe2000f8e18ff */
[----:B------:R-:W-:Y:S01]  /*a2d0*/  BSSY B1, `(.L_x_53) ;  /* 0x0000004000017945 */ /* 0x000fe20003800000 */
[----:B------:R-:W-:-:S04]  /*a2e0*/  SHF.L.U32 R0, R25, 0x1f, RZ ;  /* 0x0000001f19007819 */ /* 0x000fc800000006ff */
[----:B------:R-:W0:Y:S02]  /*a2f0*/  SYNCS.PHASECHK.TRANS64.TRYWAIT P0, [R6+URZ+0x2d840], R0 ;  /* 0x02d84000060075a7 */ /* 0x000e24000800017f */
[----:B0-----:R-:W-:Y:S05]  /*a300*/  @!P0 BRA `(.L_x_54) ;  /* 0x00000024007c8947 */ /* 0x001fea0003800000 */
.L_x_114:
[----:B------:R-:W-:Y:S05]  /*a310*/  BSYNC B1 ;  /* 0x0000000000017941 */ /* 0x000fea0003800000 */
.L_x_53:
[----:B------:R-:W-:Y:S01]  /*a320*/  SHF.R.S32.HI R21, RZ, 0x1f, R5 ;  /* 0x0000001fff157819 */ /* 0x000fe20000011405 */
[----:B------:R-:W-:Y:S01]  /*a330*/  ULDC.64 UR4, c[0x0][0x300] ;  /* 0x0000c00000047ab9 */ /* 0x000fe20000000a00 */
[C---:B------:R-:W-:Y:S01]  /*a340*/  LOP3.LUT P3, RZ, R16.reuse, 0x4, RZ, 0xc0, !PT ;  /* 0x0000000410ff7812 */ /* 0x040fe2000786c0ff */
[----:B------:R-:W-:Y:S01]  /*a350*/  IMAD.WIDE.U32 R2, R5, UR4, RZ ;  /* 0x0000000405027c25 */ /* 0x000fe2000f8e00ff */
[C---:B------:R-:W-:Y:S02]  /*a360*/  LOP3.LUT P2, RZ, R16.reuse, 0x2, RZ, 0xc0, !PT ;  /* 0x0000000210ff7812 */ /* 0x040fe4000784c0ff */
[----:B------:R-:W-:Y:S01]  /*a370*/  LOP3.LUT P1, RZ, R16, 0x1, RZ, 0xc0, !PT ;  /* 0x0000000110ff7812 */ /* 0x000fe2000782c0ff */
[----:B0-----:R-:W-:Y:S02]  /*a380*/  IMAD R0, R21, UR4, RZ ;  /* 0x0000000415007c24 */ /* 0x001fe4000f8e02ff */
[----:B------:R-:W-:Y:S02]  /*a390*/  IMAD R9, R23, 0x3000, R28 ;  /* 0x0000300017097824 */ /* 0x000fe400078e021c */
[----:B------:R-:W-:Y:S01]  /*a3a0*/  IMAD R0, R5, UR5, R0 ;  /* 0x0000000505007c24 */ /* 0x000fe2000f8e0200 */
[----:B------:R-:W-:-:S03]  /*a3b0*/  ULDC.64 UR4, c[0x0][0x310] ;  /* 0x0000c40000047ab9 */ /* 0x000fc60000000a00 */
[----:B------:R-:W-:Y:S02]  /*a3c0*/  IMAD.IADD R3, R3, 0x1, R0 ;  /* 0x0000000103037824 */ /* 0x000fe400078e0200 */
[----:B------:R-:W-:Y:S02]  /*a3d0*/  IMAD R0, R24, UR4, RZ ;  /* 0x0000000418007c24 */ /* 0x000fe4000f8e02ff */
[----:B------:R-:W-:-:S04]  /*a3e0*/  IMAD.WIDE.U32 R2, R4, UR4, R2 ;  /* 0x0000000404027c25 */ /* 0x000fc8000f8e0002 */
[----:B------:R-:W-:Y:S01]  /*a3f0*/  IMAD R0, R4, UR5, R0 ;  /* 0x0000000504007c24 */ /* 0x000fe2000f8e0200 */
[----:B------:R-:W-:-:S04]  /*a400*/  ULDC.64 UR4, c[0x0][0x308] ;  /* 0x0000c20000047ab9 */ /* 0x000fc80000000a00 */
[----:B------:R-:W-:Y:S01]  /*a410*/  IADD3 R3, R3, R0, RZ ;  /* 0x0000000003037210 */ /* 0x000fe20007ffe0ff */
[----:B------:R-:W-:-:S04]  /*a420*/  IMAD R0, R29, UR4, RZ ;  /* 0x000000041d007c24 */ /* 0x000fc8000f8e02ff */
[C---:B------:R-:W-:Y:S02]  /*a430*/  IMAD R0, R22.reuse, UR5, R0 ;  /* 0x0000000516007c24 */ /* 0x040fe4000f8e0200 */
[----:B------:R-:W-:Y:S01]  /*a440*/  IMAD.WIDE.U32 R2, R22, UR4, R2 ;  /* 0x0000000416027c25 */ /* 0x000fe2000f8e0002 */
[----:B------:R-:W-:-:S03]  /*a450*/  ULDC.64 UR4, c[0x0][0x2e8] ;  /* 0x0000ba0000047ab9 */ /* 0x000fc60000000a00 */
[----:B------:R-:W-:Y:S01]  /*a460*/  IMAD.IADD R0, R0, 0x1, R3 ;  /* 0x0000000100007824 */ /* 0x000fe200078e0203 */
[----:B------:R-:W-:Y:S01]  /*a470*/  LEA R8, P0, R2, UR4, 0x1 ;  /* 0x0000000402087c11 */ /* 0x000fe2000f8008ff */
[----:B------:R-:W-:-:S03]  /*a480*/  UMOV UR4, 0xffffffff ;  /* 0xffffffff00047882 */ /* 0x000fc60000000000 */
[----:B------:R-:W-:Y:S01]  /*a490*/  LEA.HI.X R19, R2, UR5, R0, 0x1, P0 ;  /* 0x0000000502137c11 */ /* 0x000fe200080f0c00 */
[----:B------:R-:W-:Y:S08]  /*a4a0*/  BRA.DIV UR4, `(.L_x_55) ;  /* 0x0000002604287947 */ /* 0x000ff0000b800000 */
[----:B------:R-:W0:Y:S01]  /*a4b0*/  S2R R3, SR_TID.X ;  /* 0x0000000000037919 */ /* 0x000e220000002100 */
[----:B------:R-:W-:Y:S01]  /*a4c0*/  LEA R9, R9, UR37, 0x1 ;  /* 0x0000002509097c11 */ /* 0x000fe2000f8e08ff */
[----:B------:R-:W1:Y:S04]  /*a4d0*/  SHFL.IDX PT, R2, R8, RZ, 0x1c1f ;  /* 0x001c1fff08027589 */ /* 0x000e6800000e0000 */
[----:B------:R-:W-:Y:S01]  /*a4e0*/  SHFL.IDX PT, R27, R19, 0x2, 0x1c1f ;  /* 0x005c1f00131b7f89 */ /* 0x000fe200000e0000 */
[----:B0-----:R-:W-:-:S03]  /*a4f0*/  IMAD.SHL.U32 R11, R3, 0x8, RZ ;  /* 0x00000008030b7824 */ /* 0x001fc600078e00ff */
[----:B------:R-:W0:Y:S02]  /*a500*/  SHFL.IDX PT, R3, R19, RZ, 0x1c1f ;  /* 0x001c1fff13037589 */ /* 0x000e2400000e0000 */
[----:B------:R-:W-:-:S05]  /*a510*/  LOP3.LUT R11, R11, 0x18, RZ, 0xc0, !PT ;  /* 0x000000180b0b7812 */ /* 0x000fca00078ec0ff */
[----:B------:R-:W-:-:S05]  /*a520*/  IMAD.SHL.U32 R0, R11, 0x2, RZ ;  /* 0x000000020b007824 */ /* 0x000fca00078e00ff */
[----:B-1----:R-:W-:-:S04]  /*a530*/  IADD3 R2, P0, R2, R0, RZ ;  /* 0x0000000002027210 */ /* 0x002fc80007f1e0ff */
[----:B0-----:R-:W-:-:S05]  /*a540*/  IADD3.X R3, RZ, R3, RZ, P0, !PT ;  /* 0x00000003ff037210 */ /* 0x001fca00007fe4ff */
[----:B------:R-:W-:Y:S04]  /*a550*/  LDGSTS.E.BYPASS.LTC128B.128 [R9+0x15400], desc[UR48][R2.64], !P3 ;  /* 0x1540000002097fae */ /* 0x000fe8000d901d70 */
[----:B------:R-:W-:Y:S04]  /*a560*/  LDGSTS.E.BYPASS.LTC128B.128 [R9+0x17400], desc[UR48][R2.64+0x40], !P2 ;  /* 0x1740004002097fae */ /* 0x000fe8000d101d70 */
[----:B------:R0:W-:Y:S04]  /*a570*/  LDGSTS.E.BYPASS.LTC128B.128 [R9+0x19400], desc[UR48][R2.64+0x80], !P1 ;  /* 0x1940008002097fae */ /* 0x0001e8000c901d70 */
[----:B0-----:R-:W0:Y:S04]  /*a580*/  SHFL.IDX PT, R2, R8, 0x1, 0x1c1f ;  /* 0x003c1f0008027f89 */ /* 0x001e2800000e0000 */
[----:B------:R-:W1:Y:S01]  /*a590*/  SHFL.IDX PT, R3, R19, 0x1, 0x1c1f ;  /* 0x003c1f0013037f89 */ /* 0x000e6200000e0000 */
[----:B0-----:R-:W-:-:S05]  /*a5a0*/  IADD3 R2, P0, R2, R0, RZ ;  /* 0x0000000002027210 */ /* 0x001fca0007f1e0ff */
[----:B-1----:R-:W-:-:S05]  /*a5b0*/  IMAD.X R3, RZ, RZ, R3, P0 ;  /* 0x000000ffff037224 */ /* 0x002fca00000e0603 */
[----:B------:R-:W-:Y:S04]  /*a5c0*/  LDGSTS.E.BYPASS.LTC128B.128 [R9+0x15c00], desc[UR48][R2.64], !P3 ;  /* 0x15c0000002097fae */ /* 0x000fe8000d901d70 */
[----:B------:R-:W-:Y:S04]  /*a5d0*/  LDGSTS.E.BYPASS.LTC128B.128 [R9+0x17c00], desc[UR48][R2.64+0x40], !P2 ;  /* 0x17c0004002097fae */ /* 0x000fe8000d101d70 */
[----:B------:R0:W-:Y:S04]  /*a5e0*/  LDGSTS.E.BYPASS.LTC128B.128 [R9+0x19c00], desc[UR48][R2.64+0x80], !P1 ;  /* 0x19c0008002097fae */ /* 0x0001e8000c901d70 */
[----:B0-----:R-:W0:Y:S02]  /*a5f0*/  SHFL.IDX PT, R2, R8, 0x2, 0x1c1f ;  /* 0x005c1f0008027f89 */ /* 0x001e2400000e0000 */
[----:B0-----:R-:W-:-:S05]  /*a600*/  IADD3 R2, P0, R2, R0, RZ ;  /* 0x0000000002027210 */ /* 0x001fca0007f1e0ff */
[----:B------:R-:W-:Y:S02]  /*a610*/  IMAD.X R3, RZ, RZ, R27, P0 ;  /* 0x000000ffff037224 */ /* 0x000fe400000e061b */
[----:B------:R0:W1:Y:S04]  /*a620*/  SHFL.IDX PT, R27, R19, 0x3, 0x1c1f ;  /* 0x007c1f00131b7f89 */ /* 0x00006800000e0000 */
[----:B------:R-:W-:Y:S04]  /*a630*/  LDGSTS.E.BYPASS.LTC128B.128 [R9+0x16400], desc[UR48][R2.64], !P3 ;  /* 0x1640000002097fae */ /* 0x000fe8000d901d70 */
[----:B------:R-:W-:Y:S04]  /*a640*/  LDGSTS.E.BYPASS.LTC128B.128 [R9+0x18400], desc[UR48][R2.64+0x40], !P2 ;  /* 0x1840004002097fae */ /* 0x000fe8000d101d70 */
[----:B------:R2:W-:Y:S04]  /*a650*/  LDGSTS.E.BYPASS.LTC128B.128 [R9+0x1a400], desc[UR48][R2.64+0x80], !P1 ;  /* 0x1a40008002097fae */ /* 0x0005e8000c901d70 */
[----:B-12---:R0:W2:Y:S02]  /*a660*/  SHFL.IDX PT, R2, R8, 0x3, 0x1c1f ;  /* 0x007c1f0008027f89 */ /* 0x0060a400000e0000 */
.L_x_124:
[----:B--2---:R-:W-:-:S05]  /*a670*/  IADD3 R2, P0, R2, R0, RZ ;  /* 0x0000000002027210 */ /* 0x004fca0007f1e0ff */
[----:B------:R-:W-:Y:S01]  /*a680*/  IMAD.X R3, RZ, RZ, R27, P0 ;  /* 0x000000ffff037224 */ /* 0x000fe200000e061b */
[----:B------:R-:W-:-:S04]  /*a690*/  PLOP3.LUT P0, PT, PT, PT, PT, 0x80, 0x0 ;  /* 0x000000000000781c */ /* 0x000fc80003f0f070 */
[----:B------:R-:W-:Y:S01]  /*a6a0*/  @!PT LDS RZ, [RZ] ;  /* 0x00000000fffff984 */ /* 0x000fe20000000800 */
[----:B------:R-:W-:Y:S01]  /*a6b0*/  @!PT LDS RZ, [RZ] ;  /* 0x00000000fffff984 */ /* 0x000fe20000000800 */
[----:B------:R-:W-:Y:S01]  /*a6c0*/  @!PT LDS RZ, [RZ] ;  /* 0x00000000fffff984 */ /* 0x000fe20000000800 */
[----:B------:R1:W-:Y:S04]  /*a6d0*/  LDGSTS.E.BYPASS.LTC128B.128 [R9+0x16c00], desc[UR48][R2.64], !P3 ;  /* 0x16c0000002097fae */ /* 0x0003e8000d901d70 */
[----:B------:R1:W-:Y:S04]  /*a6e0*/  LDGSTS.E.BYPASS.LTC128B.128 [R9+0x18c00], desc[UR48][R2.64+0x40], !P2 ;  /* 0x18c0004002097fae */ /* 0x0003e8000d101d70 */
[----:B------:R1:W-:Y:S01]  /*a6f0*/  LDGSTS.E.BYPASS.LTC128B.128 [R9+0x1ac00], desc[UR48][R2.64+0x80], !P1 ;  /* 0x1ac0008002097fae */ /* 0x0003e2000c901d70 */
[----:B------:R-:W-:Y:S01]  /*a700*/  NOP ;  /* 0x0000000000007918 */ /* 0x000fe20000000000 */
.L_x_56:
[----:B------:R-:W-:Y:S02]  /*a710*/  PLOP3.LUT P1, PT, P1, P0, PT, 0xa2, 0x0 ;  /* 0x000000000000781c */ /* 0x000fe40000f21472 */
[----:B------:R-:W-:-:S08]  /*a720*/  @P0 R2UR P1, UR4, R6 ;  /* 0x00000000060402ca */ /* 0x000fd00000020000 */
[----:B------:R-:W-:-:S05]  /*a730*/  @P0 PLOP3.LUT P0, PT, P1, PT, PT, 0x80, 0x0 ;  /* 0x000000000000081c */ /* 0x000fca0000f0f070 */
[----:B------:R-:W-:Y:S01]  /*a740*/  @!P1 SYNCS.ARRIVE.TRANS64.RED.A0T1 RZ, [UR4+0x2d830], RZ ;  /* 0x02d830ffffff99a7 */ /* 0x000fe20008200404 */
[----:B------:R-:W-:Y:S07]  /*a750*/  @!P1 ARRIVES.LDGSTSBAR.64.TRANSCNT [UR4+0x2d830] ;  /* 0x02d83000ff0099b0 */ /* 0x000fee0008000a84 */
[----:B------:R-:W-:Y:S05]  /*a760*/  @P0 BRA.U.ANY `(.L_x_56) ;  /* 0xfffffffd00e80947 */ /* 0x000fea000393ffff */
[----:B------:R-:W-:Y:S01]  /*a770*/  NOP ;  /* 0x0000000000007918 */ /* 0x000fe20000000000 */
[----:B-1----:R-:W-:-:S04]  /*a780*/  MOV R2, UR40 ;  /* 0x0000002800027c02 */ /* 0x002fc80008000f00 */
[----:B------:R-:W-:-:S13]  /*a790*/  ISETP.NE.AND P2, PT, R2, 0x3, PT ;  /* 0x000000030200780c */ /* 0x000fda0003f45270 */
[----:B------:R-:W-:Y:S05]  /*a7a0*/  @!P2 BRA `(.L_x_57) ;  /* 0x000000000004a947 */ /* 0x000fea0003800000 */
[----:B------:R-:W-:Y:S01]  /*a7b0*/  BPT.TRAP 0x1 ;  /* 0x000000040000795c */ /* 0x000fe20000300000 */
.L_x_57:
[----:B------:R1:W-:Y:S01]  /*a7c0*/  SYNCS.ARRIVE.TRANS64.A1T0 RZ, [R6+URZ+0x2d830], RZ ;  /* 0x02d830ff06ff79a7 */ /* 0x0003e2000810003f */
[----:B------:R-:W-:Y:S05]  /*a7d0*/  @!P2 BRA `(.L_x_58) ;  /* 0x000000000004a947 */ /* 0x000fea0003800000 */
[----:B------:R-:W-:Y:S01]  /*a7e0*/  BPT.TRAP 0x1 ;  /* 0x000000040000795c */ /* 0x000fe20000300000 */
.L_x_58:
[----:B------:R-:W-:Y:S01]  /*a7f0*/  SHF.L.U32 R2, R20, 0x1f, RZ ;  /* 0x0000001f14027819 */ /* 0x000fe200000006ff */
[----:B------:R-:W-:Y:S01]  /*a800*/  BSSY B1, `(.L_x_59) ;  /* 0x0000004000017945 */ /* 0x000fe20003800000 */
[----:B-1----:R-:W-:-:S04]  /*a810*/  LEA R6, R7, UR37, 0x3 ;  /* 0x0000002507067c11 */ /* 0x002fc8000f8e18ff */
[----:B------:R-:W1:Y:S02]  /*a820*/  SYNCS.PHASECHK.TRANS64.TRYWAIT P0, [R6+URZ+0x2d860], R2 ;  /* 0x02d86002060075a7 */ /* 0x000e64000800017f */
[----:B-1----:R-:W-:Y:S05]  /*a830*/  @!P0 BRA `(.L_x_60) ;  /* 0x0000002400888947 */ /* 0x002fea0003800000 */
.L_x_125:
[----:B------:R-:W-:Y:S05]  /*a840*/  BSYNC B1 ;  /* 0x0000000000017941 */ /* 0x000fea0003800000 */
.L_x_59:
[----:B------:R-:W2:Y:S01]  /*a850*/  S2R R3, SR_TID.X ;  /* 0x0000000000037919 */ /* 0x000ea20000002100 */
[----:B-1----:R-:W-:Y:S01]  /*a860*/  IMAD.MOV.U32 R2, RZ, RZ, -0x80 ;  /* 0xffffff80ff027424 */ /* 0x002fe200078e00ff */
[----:B------:R-:W-:Y:S01]  /*a870*/  UMOV UR4, 0xffffffff ;  /* 0xffffffff00047882 */ /* 0x000fe20000000000 */
[C---:B------:R-:W-:Y:S01]  /*a880*/  LOP3.LUT P3, RZ, R16.reuse, 0x20, RZ, 0xc0, !PT ;  /* 0x0000002010ff7812 */ /* 0x040fe2000786c0ff */
[----:B------:R-:W-:Y:S01]  /*a890*/  IMAD R7, R7, 0x3000, R28 ;  /* 0x0000300007077824 */ /* 0x000fe200078e021c */
[----:B------:R-:W-:Y:S01]  /*a8a0*/  LOP3.LUT P2, RZ, R16, 0x10, RZ, 0xc0, !PT ;  /* 0x0000001010ff7812 */ /* 0x000fe2000784c0ff */
[----:B------:R-:W-:Y:S01]  /*a8b0*/  IMAD R2, R26, R2, UR36 ;  /* 0x000000241a027e24 */ /* 0x000fe2000f8e0202 */
[----:B------:R-:W-:Y:S02]  /*a8c0*/  LOP3.LUT P1, RZ, R16, 0x8, RZ, 0xc0, !PT ;  /* 0x0000000810ff7812 */ /* 0x000fe4000782c0ff */
[----:B--2---:R-:W-:-:S04]  /*a8d0*/  SHF.R.U32.HI R3, RZ, 0x2, R3 ;  /* 0x00000002ff037819 */ /* 0x004fc80000011603 */
[----:B------:R-:W-:-:S05]  /*a8e0*/  LOP3.LUT R3, R3, 0x1f, RZ, 0xc0, !PT ;  /* 0x0000001f03037812 */ /* 0x000fca00078ec0ff */
[----:B0-----:R-:W-:Y:S01]  /*a8f0*/  IMAD.IADD R8, R2, 0x1, -R3 ;  /* 0x0000000102087824 */ /* 0x001fe200078e0a03 */
[----:B------:R-:W-:Y:S06]  /*a900*/  BRA.DIV UR4, `(.L_x_61) ;  /* 0x0000002604687947 */ /* 0x000fec000b800000 */
[----:B------:R-:W0:Y:S01]  /*a910*/  SHFL.IDX PT, R2, R17, RZ, 0x1c1f ;  /* 0x001c1fff11027589 */ /* 0x000e2200000e0000 */
[----:B------:R-:W-:-:S03]  /*a920*/  LEA R7, R7, UR37, 0x1 ;  /* 0x0000002507077c11 */ /* 0x000fc6000f8e08ff */
[----:B------:R-:W1:Y:S01]  /*a930*/  SHFL.IDX PT, R3, R18, RZ, 0x1c1f ;  /* 0x001c1fff12037589 */ /* 0x000e6200000e0000 */
[----:B0-----:R-:W-:-:S05]  /*a940*/  IADD3 R2, P0, R2, R0, RZ ;  /* 0x0000000002027210 */ /* 0x001fca0007f1e0ff */
[----:B-1----:R-:W-:Y:S01]  /*a950*/  IMAD.X R3, RZ, RZ, R3, P0 ;  /* 0x000000ffff037224 */ /* 0x002fe200000e0603 */
[----:B------:R-:W-:-:S13]  /*a960*/  ISETP.LT.OR P0, PT, R8, 0x1, P3 ;  /* 0x000000010800780c */ /* 0x000fda0001f01670 */
[----:B------:R-:W-:Y:S01]  /*a970*/  @!PT LDS RZ, [RZ] ;  /* 0x00000000fffff984 */ /* 0x000fe20000000800 */
[----:B------:R-:W-:Y:S01]  /*a980*/  LDGSTS.E.BYPASS.LTC128B.128 [R7+0x400], desc[UR48][R2.64], !P0 ;  /* 0x0040000002077fae */ /* 0x000fe2000c101d70 */
[----:B------:R-:W-:-:S13]  /*a990*/  ISETP.LT.OR P0, PT, R8, 0x1, P2 ;  /* 0x000000010800780c */ /* 0x000fda0001701670 */
[----:B------:R-:W-:Y:S01]  /*a9a0*/  LDGSTS.E.BYPASS.LTC128B.128 [R7+0x2400], desc[UR48][R2.64+0x40], !P0 ;  /* 0x0240004002077fae */ /* 0x000fe2000c101d70 */
[----:B------:R-:W-:-:S13]  /*a9b0*/  ISETP.LT.OR P0, PT, R8, 0x1, P1 ;  /* 0x000000010800780c */ /* 0x000fda0000f01670 */
[----:B------:R0:W-:Y:S04]  /*a9c0*/  LDGSTS.E.BYPASS.LTC128B.128 [R7+0x4400], desc[UR48][R2.64+0x80], !P0 ;  /* 0x0440008002077fae */ /* 0x0001e8000c101d70 */
[----:B0-----:R-:W0:Y:S04]  /*a9d0*/  SHFL.IDX PT, R2, R17, 0x1, 0x1c1f ;  /* 0x003c1f0011027f89 */ /* 0x001e2800000e0000 */
[----:B------:R-:W1:Y:S01]  /*a9e0*/  SHFL.IDX PT, R3, R18, 0x1, 0x1c1f ;  /* 0x003c1f0012037f89 */ /* 0x000e6200000e0000 */
[----:B0-----:R-:W-:-:S04]  /*a9f0*/  IADD3 R2, P0, R2, R0, RZ ;  /* 0x0000000002027210 */ /* 0x001fc80007f1e0ff */
[----:B-1----:R-:W-:Y:S02]  /*aa00*/  IADD3.X R3, RZ, R3, RZ, P0, !PT ;  /* 0x00000003ff037210 */ /* 0x002fe400007fe4ff */
[----:B------:R-:W-:-:S13]  /*aa10*/  ISETP.LT.OR P0, PT, R8, 0x21, P3 ;  /* 0x000000210800780c */ /* 0x000fda0001f01670 */
[----:B------:R-:W-:Y:S01]  /*aa20*/  LDGSTS.E.BYPASS.LTC128B.128 [R7+0xc00], desc[UR48][R2.64], !P0 ;  /* 0x00c0000002077fae */ /* 0x000fe2000c101d70 */
[----:B------:R-:W-:-:S13]  /*aa30*/  ISETP.LT.OR P0, PT, R8, 0x21, P2 ;  /* 0x000000210800780c */ /* 0x000fda0001701670 */
[----:B------:R-:W-:Y:S01]  /*aa40*/  LDGSTS.E.BYPASS.LTC128B.128 [R7+0x2c00], desc[UR48][R2.64+0x40], !P0 ;  /* 0x02c0004002077fae */ /* 0x000fe2000c101d70 */
[----:B------:R-:W-:-:S13]  /*aa50*/  ISETP.LT.OR P0, PT, R8, 0x21, P1 ;  /* 0x000000210800780c */ /* 0x000fda0000f01670 */
[----:B------:R0:W-:Y:S04]  /*aa60*/  LDGSTS.E.BYPASS.LTC128B.128 [R7+0x4c00], desc[UR48][R2.64+0x80], !P0 ;  /* 0x04c0008002077fae */ /* 0x0001e8000c101d70 */
[----:B0-----:R-:W0:Y:S04]  /*aa70*/  SHFL.IDX PT, R2, R17, 0x2, 0x1c1f ;  /* 0x005c1f0011027f89 */ /* 0x001e2800000e0000 */
[----:B------:R-:W1:Y:S04]  /*aa80*/  SHFL.IDX PT, R3, R18, 0x2, 0x1c1f ;  /* 0x005c1f0012037f89 */ /* 0x000e6800000e0000 */
[----:B------:R-:W2:Y:S01]  /*aa90*/  SHFL.IDX PT, R18, R18, 0x3, 0x1c1f ;  /* 0x007c1f0012127f89 */ /* 0x000ea200000e0000 */
[----:B0-----:R-:W-:-:S05]  /*aaa0*/  IADD3 R2, P0, R2, R0, RZ ;  /* 0x0000000002027210 */ /* 0x001fca0007f1e0ff */
[----:B-1----:R-:W-:Y:S01]  /*aab0*/  IMAD.X R3, RZ, RZ, R3, P0 ;  /* 0x000000ffff037224 */ /* 0x002fe200000e0603 */
[----:B------:R-:W-:-:S13]  /*aac0*/  ISETP.LT.OR P0, PT, R8, 0x41, P3 ;  /* 0x000000410800780c */ /* 0x000fda0001f01670 */
[----:B------:R-:W-:Y:S01]  /*aad0*/  LDGSTS.E.BYPASS.LTC128B.128 [R7+0x1400], desc[UR48][R2.64], !P0 ;  /* 0x0140000002077fae */ /* 0x000fe2000c101d70 */
[----:B------:R-:W-:-:S13]  /*aae0*/  ISETP.LT.OR P0, PT, R8, 0x41, P2 ;  /* 0x000000410800780c */ /* 0x000fda0001701670 */
[----:B------:R-:W-:Y:S01]  /*aaf0*/  LDGSTS.E.BYPASS.LTC128B.128 [R7+0x3400], desc[UR48][R2.64+0x40], !P0 ;  /* 0x0340004002077fae */ /* 0x000fe2000c101d70 */
[----:B------:R-:W-:-:S13]  /*ab00*/  ISETP.LT.OR P0, PT, R8, 0x41, P1 ;  /* 0x000000410800780c */ /* 0x000fda0000f01670 */
[----:B------:R0:W-:Y:S04]  /*ab10*/  LDGSTS.E.BYPASS.LTC128B.128 [R7+0x5400], desc[UR48][R2.64+0x80], !P0 ;  /* 0x0540008002077fae */ /* 0x0001e8000c101d70 */
[----:B0-2---:R0:W1:Y:S02]  /*ab20*/  SHFL.IDX PT, R2, R17, 0x3, 0x1c1f ;  /* 0x007c1f0011027f89 */ /* 0x00506400000e0000 */
.L_x_135:
[----:B-1----:R-:W-:Y:S01]  /*ab30*/  IADD3 R2, P0, R2, R0, RZ ;  /* 0x0000000002027210 */ /* 0x002fe20007f1e0ff */
[----:B------:R-:W-:Y:S02]  /*ab40*/  ULDC.64 UR4, c[0x0][0x328] ;  /* 0x0000ca0000047ab9 */ /* 0x000fe40000000a00 */
[----:B------:R-:W-:Y:S02]  /*ab50*/  IMAD R0, R21, UR4, RZ ;  /* 0x0000000415007c24 */ /* 0x000fe4000f8e02ff */
[----:B------:R-:W-:Y:S01]  /*ab60*/  IMAD.X R3, RZ, RZ, R18, P0 ;  /* 0x000000ffff037224 */ /* 0x000fe200000e0612 */
[----:B------:R-:W-:Y:S01]  /*ab70*/  ISETP.LT.OR P0, PT, R8, 0x61, P3 ;  /* 0x000000610800780c */ /* 0x000fe20001f01670 */
[----:B------:R-:W-:-:S12]  /*ab80*/  IMAD R9, R5, UR5, R0 ;  /* 0x0000000505097c24 */ /* 0x000fd8000f8e0200 */
[----:B------:R-:W-:Y:S01]  /*ab90*/  @!PT LDS RZ, [RZ] ;  /* 0x00000000fffff984 */ /* 0x000fe20000000800 */
[----:B------:R-:W-:Y:S01]  /*aba0*/  @!PT LDS RZ, [RZ] ;  /* 0x00000000fffff984 */ /* 0x000fe20000000800 */
[----:B------:R-:W-:Y:S01]  /*abb0*/  @!PT LDS RZ, [RZ] ;  /* 0x00000000fffff984 */ /* 0x000fe20000000800 */
[----:B------:R-:W-:Y:S01]  /*abc0*/  LDGSTS.E.BYPASS.LTC128B.128 [R7+0x1c00], desc[UR48][R2.64], !P0 ;  /* 0x01c0000002077fae */ /* 0x000fe2000c101d70 */
[----:B------:R-:W-:-:S13]  /*abd0*/  ISETP.LT.OR P0, PT, R8, 0x61, P2 ;  /* 0x000000610800780c */ /* 0x000fda0001701670 */
[----:B------:R-:W-:Y:S01]  /*abe0*/  LDGSTS.E.BYPASS.LTC128B.128 [R7+0x3c00], desc[UR48][R2.64+0x40], !P0 ;  /* 0x03c0004002077fae */ /* 0x000fe2000c101d70 */
[----:B------:R-:W-:-:S13]  /*abf0*/  ISETP.LT.OR P0, PT, R8, 0x61, P1 ;  /* 0x000000610800780c */ /* 0x000fda0000f01670 */
[----:B------:R1:W-:Y:S01]  /*ac00*/  LDGSTS.E.BYPASS.LTC128B.128 [R7+0x5c00], desc[UR48][R2.64+0x80], !P0 ;  /* 0x05c0008002077fae */ /* 0x0003e2000c101d70 */
[----:B------:R-:W-:Y:S01]  /*ac10*/  NOP ;  /* 0x0000000000007918 */ /* 0x000fe20000000000 */
[----:B-1----:R-:W-:Y:S01]  /*ac20*/  IMAD.WIDE.U32 R2, R5, UR4, RZ ;  /* 0x0000000405027c25 */ /* 0x002fe2000f8e00ff */
        /* <DEDUP_REMOVED lines=12> */
[----:B0-----:R-:W-:-:S04]  /*acf0*/  LEA R17, P0, R2, UR4, 0x1 ;  /* 0x0000000402117c11 */ /* 0x001fc8000f8008ff */
[----:B------:R-:W-:Y:S02]  /*ad00*/  LEA.HI.X R18, R2, UR5, R3, 0x1, P0 ;  /* 0x0000000502127c11 */ /* 0x000fe400080f0c03 */
[----:B------:R-:W-:-:S13]  /*ad10*/  PLOP3.LUT P0, PT, PT, PT, PT, 0x80, 0x0 ;  /* 0x000000000000781c */ /* 0x000fda0003f0f070 */
.L_x_62:
[----:B------:R-:W-:Y:S02]  /*ad20*/  PLOP3.LUT P1, PT, P1, P0, PT, 0xa2, 0x0 ;  /* 0x000000000000781c */ /* 0x000fe40000f21472 */
[----:B------:R-:W-:-:S08]  /*ad30*/  @P0 R2UR P1, UR4, R6 ;  /* 0x00000000060402ca */ /* 0x000fd00000020000 */
[----:B------:R-:W-:-:S05]  /*ad40*/  @P0 PLOP3.LUT P0, PT, P1, PT, PT, 0x80, 0x0 ;  /* 0x000000000000081c */ /* 0x000fca0000f0f070 */
[----:B------:R-:W-:Y:S01]  /*ad50*/  @!P1 SYNCS.ARRIVE.TRANS64.RED.A0T1 RZ, [UR4+0x2d850], RZ ;  /* 0x02d850ffffff99a7 */ /* 0x000fe20008200404 */
[----:B------:R-:W-:Y:S07]  /*ad60*/  @!P1 ARRIVES.LDGSTSBAR.64.TRANSCNT [UR4+0x2d850] ;  /* 0x02d85000ff0099b0 */ /* 0x000fee0008000a84 */
[----:B------:R-:W-:Y:S05]  /*ad70*/  @P0 BRA.U.ANY `(.L_x_62) ;  /* 0xfffffffd00e80947 */ /* 0x000fea000393ffff */
[----:B------:R-:W-:Y:S01]  /*ad80*/  NOP ;  /* 0x0000000000007918 */ /* 0x000fe20000000000 */
[----:B------:R-:W-:-:S05]  /*ad90*/  IMAD.U32 R0, RZ, RZ, UR40 ;  /* 0x00000028ff007e24 */ /* 0x000fca000f8e00ff */
[----:B------:R-:W-:-:S13]  /*ada0*/  ISETP.NE.AND P2, PT, R0, 0x3, PT ;  /* 0x000000030000780c */ /* 0x000fda0003f45270 */
[----:B------:R-:W-:Y:S05]  /*adb0*/  @!P2 BRA `(.L_x_63) ;  /* 0x000000000004a947 */ /* 0x000fea0003800000 */
[----:B------:R-:W-:Y:S01]  /*adc0*/  BPT.TRAP 0x1 ;  /* 0x000000040000795c */ /* 0x000fe20000300000 */
.L_x_63:
[C---:B------:R-:W-:Y:S01]  /*add0*/  ISETP.GT.AND P0, PT, R10.reuse, RZ, PT ;  /* 0x000000ff0a00720c */ /* 0x040fe20003f04270 */
[----:B------:R0:W-:Y:S01]  /*ade0*/  SYNCS.ARRIVE.TRANS64.A1T0 RZ, [R6+URZ+0x2d850], RZ ;  /* 0x02d850ff06ff79a7 */ /* 0x0001e2000810003f */
[----:B------:R-:W-:Y:S01]  /*adf0*/  VIADD R0, R10, 0xffffffff ;  /* 0xffffffff0a007836 */ /* 0x000fe20000000000 */
[----:B------:R-:W-:Y:S01]  /*ae00*/  MOV R20, R25 ;  /* 0x0000001900147202 */ /* 0x000fe20000000f00 */
[----:B------:R-:W-:Y:S02]  /*ae10*/  IMAD.MOV.U32 R7, RZ, RZ, R23 ;  /* 0x000000ffff077224 */ /* 0x000fe400078e0017 */
[----:B------:R-:W-:-:S07]  /*ae20*/  IMAD.MOV.U32 R26, RZ, RZ, R10 ;  /* 0x000000ffff1a7224 */ /* 0x000fce00078e000a */
[----:B0-----:R-:W-:Y:S05]  /*ae30*/  @P0 BRA `(.L_x_64) ;  /* 0xfffffff000780947 */ /* 0x001fea000383ffff */
[----:B------:R-:W-:Y:S05]  /*ae40*/  BSYNC B0 ;  /* 0x0000000000007941 */ /* 0x000fea0003800000 */
.L_x_51:
[----:B0-----:R-:W-:-:S05]  /*ae50*/  IMAD.U32 R0, RZ, RZ, UR40 ;  /* 0x00000028ff007e24 */ /* 0x001fca000f8e00ff */
[----:B------:R-:W-:-:S13]  /*ae60*/  ISETP.NE.AND P0, PT, R0, 0x3, PT ;  /* 0x000000030000780c */ /* 0x000fda0003f05270 */
[----:B------:R-:W-:Y:S05]  /*ae70*/  @!P0 BRA `(.L_x_65) ;  /* 0x0000000000048947 */ /* 0x000fea0003800000 */
[----:B------:R-:W-:Y:S01]  /*ae80*/  BPT.TRAP 0x1 ;  /* 0x000000040000795c */ /* 0x000fe20000300000 */
.L_x_65:
[----:B------:R-:W-:Y:S01]  /*ae90*/  LEA R4, R23, UR37, 0x3 ;  /* 0x0000002517047c11 */ /* 0x000fe2000f8e18ff */
[----:B------:R-:W-:Y:S01]  /*aea0*/  BSSY B0, `(.L_x_66) ;  /* 0x0000006000007945 */ /* 0x000fe20003800000 */
[----:B------:R-:W-:Y:S02]  /*aeb0*/  SHF.L.U32 R3, R25, 0x1f, RZ ;  /* 0x0000001f19037819 */ /* 0x000fe400000006ff */
[----:B------:R-:W-:Y:S02]  /*aec0*/  MOV R5, 0xffffff80 ;  /* 0xffffff8000057802 */ /* 0x000fe40000000f00 */
[----:B------:R-:W0:Y:S03]  /*aed0*/  SYNCS.PHASECHK.TRANS64.TRYWAIT P0, [R4+URZ+0x2d860], R3 ;  /* 0x02d86003040075a7 */ /* 0x000e26000800017f */
[----:B------:R-:W-:Y:S01]  /*aee0*/  IMAD R5, R10, R5, UR36 ;  /* 0x000000240a057e24 */ /* 0x000fe2000f8e0205 */
[----:B0-----:R-:W-:Y:S06]  /*aef0*/  @!P0 BRA `(.L_x_67) ;  /* 0x0000002400508947 */ /* 0x001fec0003800000 */
.L_x_136:
[----:B------:R-:W-:Y:S05]  /*af00*/  BSYNC B0 ;  /* 0x0000000000007941 */ /* 0x000fea0003800000 */
.L_x_66:
[----:B------:R-:W1:Y:S01]  /*af10*/  S2R R0, SR_TID.X ;  /* 0x0000000000007919 */ /* 0x000e620000002100 */
[----:B------:R-:W-:Y:S01]  /*af20*/  UMOV UR4, 0xffffffff ;  /* 0xffffffff00047882 */ /* 0x000fe20000000000 */
[C---:B------:R-:W-:Y:S01]  /*af30*/  LOP3.LUT P3, RZ, R16.reuse, 0x20, RZ, 0xc0, !PT ;  /* 0x0000002010ff7812 */ /* 0x040fe2000786c0ff */
[----:B------:R-:W-:Y:S01]  /*af40*/  IMAD R7, R23, 0x3000, R28 ;  /* 0x0000300017077824 */ /* 0x000fe200078e021c */
[C---:B------:R-:W-:Y:S02]  /*af50*/  LOP3.LUT P2, RZ, R16.reuse, 0x10, RZ, 0xc0, !PT ;  /* 0x0000001010ff7812 */ /* 0x040fe4000784c0ff */
[----:B------:R-:W-:Y:S02]  /*af60*/  LOP3.LUT P1, RZ, R16, 0x8, RZ, 0xc0, !PT ;  /* 0x0000000810ff7812 */ /* 0x000fe4000782c0ff */
[----:B-1----:R-:W-:-:S04]  /*af70*/  SHF.R.U32.HI R0, RZ, 0x2, R0 ;  /* 0x00000002ff007819 */ /* 0x002fc80000011600 */
[----:B------:R-:W-:-:S05]  /*af80*/  LOP3.LUT R0, R0, 0x1f, RZ, 0xc0, !PT ;  /* 0x0000001f00007812 */ /* 0x000fca00078ec0ff */
[----:B------:R-:W-:Y:S01]  /*af90*/  IMAD.IADD R5, R5, 0x1, -R0 ;  /* 0x0000000105057824 */ /* 0x000fe200078e0a00 */
[----:B------:R-:W-:Y:S06]  /*afa0*/  BRA.DIV UR4, `(.L_x_68) ;  /* 0x0000002604387947 */ /* 0x000fec000b800000 */
[----:B------:R-:W1:Y:S01]  /*afb0*/  S2R R2, SR_TID.X ;  /* 0x0000000000027919 */ /* 0x000e620000002100 */
[----:B------:R-:W2:Y:S04]  /*afc0*/  SHFL.IDX PT, R14, R17, RZ, 0x1c1f ;  /* 0x001c1fff110e7589 */ /* 0x000ea800000e0000 */
[----:B------:R-:W0:Y:S01]  /*afd0*/  SHFL.IDX PT, R0, R18, RZ, 0x1c1f ;  /* 0x001c1fff12007589 */ /* 0x000e2200000e0000 */
[----:B-1----:R-:W-:-:S05]  /*afe0*/  IMAD.SHL.U32 R2, R2, 0x8, RZ ;  /* 0x0000000802027824 */ /* 0x002fca00078e00ff */
[----:B------:R-:W-:-:S05]  /*aff0*/  LOP3.LUT R2, R2, 0x18, RZ, 0xc0, !PT ;  /* 0x0000001802027812 */ /* 0x000fca00078ec0ff */
[----:B------:R-:W-:-:S05]  /*b000*/  IMAD.SHL.U32 R6, R2, 0x2, RZ ;  /* 0x0000000202067824 */ /* 0x000fca00078e00ff */
[----:B--2---:R-:W-:Y:S02]  /*b010*/  IADD3 R2, P0, R14, R6, RZ ;  /* 0x000000060e027210 */ /* 0x004fe40007f1e0ff */
[----:B------:R-:W1:Y:S02]  /*b020*/  SHFL.IDX PT, R14, R17, 0x1, 0x1c1f ;  /* 0x003c1f00110e7f89 */ /* 0x000e6400000e0000 */
[----:B0-----:R-:W-:Y:S02]  /*b030*/  IADD3.X R3, RZ, R0, RZ, P0, !PT ;  /* 0x00000000ff037210 */ /* 0x001fe400007fe4ff */
[----:B------:R-:W-:Y:S02]  /*b040*/  ISETP.LT.OR P0, PT, R5, 0x1, P3 ;  /* 0x000000010500780c */ /* 0x000fe40001f01670 */
[----:B------:R-:W-:Y:S02]  /*b050*/  LEA R0, R7, UR37, 0x1 ;  /* 0x0000002507007c11 */ /* 0x000fe4000f8e08ff */
[----:B------:R-:W-:Y:S09]  /*b060*/  SHFL.IDX PT, R7, R18, 0x3, 0x1c1f ;  /* 0x007c1f0012077f89 */ /* 0x000ff200000e0000 */
[----:B------:R-:W-:Y:S01]  /*b070*/  LDGSTS.E.BYPASS.LTC128B.128 [R0+0x400], desc[UR48][R2.64], !P0 ;  /* 0x0040000002007fae */ /* 0x000fe2000c101d70 */
[----:B------:R-:W-:-:S13]  /*b080*/  ISETP.LT.OR P0, PT, R5, 0x1, P2 ;  /* 0x000000010500780c */ /* 0x000fda0001701670 */
[----:B------:R-:W-:Y:S01]  /*b090*/  LDGSTS.E.BYPASS.LTC128B.128 [R0+0x2400], desc[UR48][R2.64+0x40], !P0 ;  /* 0x0240004002007fae */ /* 0x000fe2000c101d70 */
[----:B------:R-:W-:-:S13]  /*b0a0*/  ISETP.LT.OR P0, PT, R5, 0x1, P1 ;  /* 0x000000010500780c */ /* 0x000fda0000f01670 */
[----:B------:R0:W-:Y:S04]  /*b0b0*/  LDGSTS.E.BYPASS.LTC128B.128 [R0+0x4400], desc[UR48][R2.64+0x80], !P0 ;  /* 0x0440008002007fae */ /* 0x0001e8000c101d70 */
[----:B0-----:R-:W0:Y:S01]  /*b0c0*/  SHFL.IDX PT, R3, R18, 0x1, 0x1c1f ;  /* 0x003c1f0012037f89 */ /* 0x001e2200000e0000 */
[----:B-1----:R-:W-:-:S03]  /*b0d0*/  IADD3 R2, P0, R14, R6, RZ ;  /* 0x000000060e027210 */ /* 0x002fc60007f1e0ff */
[----:B------:R-:W1:Y:S02]  /*b0e0*/  SHFL.IDX PT, R14, R17, 0x2, 0x1c1f ;  /* 0x005c1f00110e7f89 */ /* 0x000e6400000e0000 */
[----:B0-----:R-:W-:Y:S01]  /*b0f0*/  IMAD.X R3, RZ, RZ, R3, P0 ;  /* 0x000000ffff037224 */ /* 0x001fe200000e0603 */
[----:B------:R-:W-:-:S13]  /*b100*/  ISETP.LT.OR P0, PT, R5, 0x21, P3 ;  /* 0x000000210500780c */ /* 0x000fda0001f01670 */
[----:B------:R-:W-:Y:S01]  /*b110*/  LDGSTS.E.BYPASS.LTC128B.128 [R0+0xc00], desc[UR48][R2.64], !P0 ;  /* 0x00c0000002007fae */ /* 0x000fe2000c101d70 */
[----:B------:R-:W-:-:S13]  /*b120*/  ISETP.LT.OR P0, PT, R5, 0x21, P2 ;  /* 0x000000210500780c */ /* 0x000fda0001701670 */
[----:B------:R-:W-:Y:S01]  /*b130*/  LDGSTS.E.BYPASS.LTC128B.128 [R0+0x2c00], desc[UR48][R2.64+0x40], !P0 ;  /* 0x02c0004002007fae */ /* 0x000fe2000c101d70 */
[----:B------:R-:W-:-:S13]  /*b140*/  ISETP.LT.OR P0, PT, R5, 0x21, P1 ;  /* 0x000000210500780c */ /* 0x000fda0000f01670 */
[----:B------:R0:W-:Y:S04]  /*b150*/  LDGSTS.E.BYPASS.LTC128B.128 [R0+0x4c00], desc[UR48][R2.64+0x80], !P0 ;  /* 0x04c0008002007fae */ /* 0x0001e8000c101d70 */
[----:B0-----:R-:W0:Y:S01]  /*b160*/  SHFL.IDX PT, R3, R18, 0x2, 0x1c1f ;  /* 0x005c1f0012037f89 */ /* 0x001e2200000e0000 */
[----:B-1----:R-:W-:-:S03]  /*b170*/  IADD3 R2, P0, R14, R6, RZ ;  /* 0x000000060e027210 */ /* 0x002fc60007f1e0ff */
[----:B------:R1:W2:Y:S02]  /*b180*/  SHFL.IDX PT, R14, R17, 0x3, 0x1c1f ;  /* 0x007c1f00110e7f89 */ /* 0x0002a400000e0000 */
[----:B0-----:R-:W-:Y:S01]  /*b190*/  IMAD.X R3, RZ, RZ, R3, P0 ;  /* 0x000000ffff037224 */ /* 0x001fe200000e0603 */
[----:B------:R-:W-:-:S13]  /*b1a0*/  ISETP.LT.OR P0, PT, R5, 0x41, P3 ;  /* 0x000000410500780c */ /* 0x000fda0001f01670 */
[----:B------:R1:W-:Y:S01]  /*b1b0*/  LDGSTS.E.BYPASS.LTC128B.128 [R0+0x1400], desc[UR48][R2.64], !P0 ;  /* 0x0140000002007fae */ /* 0x0003e2000c101d70 */
[----:B------:R-:W-:-:S13]  /*b1c0*/  ISETP.LT.OR P0, PT, R5, 0x41, P2 ;  /* 0x000000410500780c */ /* 0x000fda0001701670 */
[----:B------:R1:W-:Y:S01]  /*b1d0*/  LDGSTS.E.BYPASS.LTC128B.128 [R0+0x3400], desc[UR48][R2.64+0x40], !P0 ;  /* 0x0340004002007fae */ /* 0x0003e2000c101d70 */
[----:B------:R-:W-:-:S13]  /*b1e0*/  ISETP.LT.OR P0, PT, R5, 0x41, P1 ;  /* 0x000000410500780c */ /* 0x000fda0000f01670 */
[----:B--2---:R1:W-:Y:S02]  /*b1f0*/  LDGSTS.E.BYPASS.LTC128B.128 [R0+0x5400], desc[UR48][R2.64+0x80], !P0 ;  /* 0x0540008002007fae */ /* 0x0043e4000c101d70 */
.L_x_146:
[----:B01----:R-:W-:-:S05]  /*b200*/  IADD3 R2, P0, R14, R6, RZ ;  /* 0x000000060e027210 */ /* 0x003fca0007f1e0ff */
[----:B------:R-:W-:Y:S01]  /*b210*/  IMAD.X R3, RZ, RZ, R7, P0 ;  /* 0x000000ffff037224 */ /* 0x000fe200000e0607 */
[----:B------:R-:W-:-:S13]  /*b220*/  ISETP.LT.OR P0, PT, R5, 0x61, P3 ;  /* 0x000000610500780c */ /* 0x000fda0001f01670 */
[----:B------:R-:W-:Y:S01]  /*b230*/  @!PT LDS RZ, [RZ] ;  /* 0x00000000fffff984 */ /* 0x000fe20000000800 */
[----:B------:R-:W-:Y:S01]  /*b240*/  @!PT LDS RZ, [RZ] ;  /* 0x00000000fffff984 */ /* 0x000fe20000000800 */
[----:B------:R-:W-:Y:S01]  /*b250*/  @!PT LDS RZ, [RZ] ;  /* 0x00000000fffff984 */ /* 0x000fe20000000800 */
[----:B------:R0:W-:Y:S01]  /*b260*/  LDGSTS.E.BYPASS.LTC128B.128 [R0+0x1c00], desc[UR48][R2.64], !P0 ;  /* 0x01c0000002007fae */ /* 0x0001e2000c101d70 */
[----:B------:R-:W-:-:S13]  /*b270*/  ISETP.LT.OR P0, PT, R5, 0x61, P2 ;  /* 0x000000610500780c */ /* 0x000fda0001701670 */
[----:B------:R0:W-:Y:S01]  /*b280*/  LDGSTS.E.BYPASS.LTC128B.128 [R0+0x3c00], desc[UR48][R2.64+0x40], !P0 ;  /* 0x03c0004002007fae */ /* 0x0001e2000c101d70 */
[----:B------:R-:W-:-:S13]  /*b290*/  ISETP.LT.OR P0, PT, R5, 0x61, P1 ;  /* 0x000000610500780c */ /* 0x000fda0000f01670 */
[----:B------:R0:W-:Y:S01]  /*b2a0*/  LDGSTS.E.BYPASS.LTC128B.128 [R0+0x5c00], desc[UR48][R2.64+0x80], !P0 ;  /* 0x05c0008002007fae */ /* 0x0001e2000c101d70 */
[----:B------:R-:W-:Y:S01]  /*b2b0*/  PLOP3.LUT P0, PT, PT, PT, PT, 0x80, 0x0 ;  /* 0x000000000000781c */ /* 0x000fe20003f0f070 */
[----:B------:R-:W-:-:S12]  /*b2c0*/  NOP ;  /* 0x0000000000007918 */ /* 0x000fd80000000000 */
.L_x_69:
[----:B------:R-:W-:Y:S02]  /*b2d0*/  PLOP3.LUT P1, PT, P1, P0, PT, 0xa2, 0x0 ;  /* 0x000000000000781c */ /* 0x000fe40000f21472 */
[----:B------:R-:W-:-:S08]  /*b2e0*/  @P0 R2UR P1, UR4, R4 ;  /* 0x00000000040402ca */ /* 0x000fd00000020000 */
[----:B------:R-:W-:-:S05]  /*b2f0*/  @P0 PLOP3.LUT P0, PT, P1, PT, PT, 0x80, 0x0 ;  /* 0x000000000000081c */ /* 0x000fca0000f0f070 */
[----:B------:R-:W-:Y:S01]  /*b300*/  @!P1 SYNCS.ARRIVE.TRANS64.RED.A0T1 RZ, [UR4+0x2d850], RZ ;  /* 0x02d850ffffff99a7 */ /* 0x000fe20008200404 */
[----:B------:R-:W-:Y:S07]  /*b310*/  @!P1 ARRIVES.LDGSTSBAR.64.TRANSCNT [UR4+0x2d850] ;  /* 0x02d85000ff0099b0 */ /* 0x000fee0008000a84 */
[----:B------:R-:W-:Y:S05]  /*b320*/  @P0 BRA.U.ANY `(.L_x_69) ;  /* 0xfffffffd00e80947 */ /* 0x000fea000393ffff */
[----:B------:R-:W-:Y:S01]  /*b330*/  NOP ;  /* 0x0000000000007918 */ /* 0x000fe20000000000 */
[----:B0-----:R-:W-:-:S04]  /*b340*/  MOV R0, UR40 ;  /* 0x0000002800007c02 */ /* 0x001fc80008000f00 */
[----:B------:R-:W-:-:S13]  /*b350*/  ISETP.NE.AND P2, PT, R0, 0x3, PT ;  /* 0x000000030000780c */ /* 0x000fda0003f45270 */
[----:B------:R-:W-:Y:S05]  /*b360*/  @!P2 BRA `(.L_x_70) ;  /* 0x000000000004a947 */ /* 0x000fea0003800000 */
[----:B------:R-:W-:Y:S01]  /*b370*/  BPT.TRAP 0x1 ;  /* 0x000000040000795c */ /* 0x000fe20000300000 */
.L_x_70:
[----:B------:R-:W2:Y:S01]  /*b380*/  LDL.LU R3, [R1+0xc] ;  /* 0x00000c0001037983 */ /* 0x000ea20000300800 */
[----:B------:R-:W-:Y:S01]  /*b390*/  VIADD R23, R23, 0x1 ;  /* 0x0000000117177836 */ /* 0x000fe20000000000 */
[----:B------:R-:W-:Y:S01]  /*b3a0*/  ULDC UR4, c[0x0][0xc34] ;  /* 0x00030d0000047ab9 */ /* 0x000fe20000000800 */
[----:B------:R0:W-:Y:S01]  /*b3b0*/  SYNCS.ARRIVE.TRANS64.A1T0 RZ, [R4+URZ+0x2d850], RZ ;  /* 0x02d850ff04ff79a7 */ /* 0x0001e2000810003f */
[----:B------:R-:W3:Y:S02]  /*b3c0*/  LDL.LU R2, [R1+0x10] ;  /* 0x0000100001027983 */ /* 0x000ee40000300800 */
[----:B------:R-:W-:-:S04]  /*b3d0*/  ISETP.NE.AND P0, PT, R23, 0x2, PT ;  /* 0x000000021700780c */ /* 0x000fc80003f05270 */
[----:B------:R-:W-:Y:S02]  /*b3e0*/  SEL R23, R23, RZ, P0 ;  /* 0x000000ff17177207 */ /* 0x000fe40000000000 */
[----:B------:R-:W-:-:S04]  /*b3f0*/  SEL R0, RZ, 0x1, P0 ;  /* 0x00000001ff007807 */ /* 0x000fc80000000000 */
[----:B------:R-:W-:Y:S01]  /*b400*/  LOP3.LUT R25, R25, R0, RZ, 0x3c, !PT ;  /* 0x0000000019197212 */ /* 0x000fe200078e3cff */
[----:B--2---:R-:W-:Y:S02]  /*b410*/  VIADD R3, R3, UR41 ;  /* 0x0000002903037c36 */ /* 0x004fe40008000000 */
[----:B---3--:R-:W-:-:S03]  /*b420*/  VIADD R2, R2, 0x1 ;  /* 0x0000000102027836 */ /* 0x008fc60000000000 */
[----:B------:R0:W-:Y:S01]  /*b430*/  STL [R1+0xc], R3 ;  /* 0x00000c0301007387 */ /* 0x0001e20000100800 */
[----:B------:R-:W-:-:S03]  /*b440*/  ISETP.GE.AND P0, PT, R3, UR4, PT ;  /* 0x0000000403007c0c */ /* 0x000fc6000bf06270 */
[----:B------:R0:W-:Y:S10]  /*b450*/  STL [R1+0x10], R2 ;  /* 0x0000100201007387 */ /* 0x0001f40000100800 */
[----:B0-----:R-:W-:Y:S05]  /*b460*/  @!P0 BRA `(.L_x_71) ;  /* 0xffffffd000048947 */ /* 0x001fea000383ffff */
[----:B------:R-:W-:-:S07]  /*b470*/  LOP3.LUT R0, R2, 0x1, RZ, 0xc, !PT ;  /* 0x0000000102007812 */ /* 0x000fce00078e0cff */
.L_x_36:
[----:B------:R-:W0:Y:S01]  /*b480*/  S2R R3, SR_CgaCtaId ;  /* 0x0000000000037919 */ /* 0x000e220000008800 */
[----:B------:R-:W-:Y:S01]  /*b490*/  MOV R2, 0x400 ;  /* 0x0000040000027802 */ /* 0x000fe20000000f00 */
[----:B------:R-:W-:Y:S01]  /*b4a0*/  BSSY B0, `(.L_x_72) ;  /* 0x0000005000007945 */ /* 0x000fe20003800000 */
[----:B------:R-:W-:Y:S02]  /*b4b0*/  SHF.L.U32 R0, R0, 0x1f, RZ ;  /* 0x0000001f00007819 */ /* 0x000fe400000006ff */
[----:B0-----:R-:W-:-:S04]  /*b4c0*/  LEA R4, R3, R2, 0x18 ;  /* 0x0000000203047211 */ /* 0x001fc800078ec0ff */
[----:B------:R-:W0:Y:S02]  /*b4d0*/  SYNCS.PHASECHK.TRANS64.TRYWAIT P0, [R4+URZ+0x2d820], R0 ;  /* 0x02d82000040075a7 */ /* 0x000e24000800017f */
[----:B0-----:R-:W-:Y:S05]  /*b4e0*/  @!P0 BRA `(.L_x_73) ;  /* 0x00000024004c8947 */ /* 0x001fea0003800000 */
.L_x_147:
[----:B------:R-:W-:Y:S05]  /*b4f0*/  BSYNC B0 ;  /* 0x0000000000007941 */ /* 0x000fea0003800000 */
.L_x_72:
[----:B------:R-:W-:-:S03]  /*b500*/  UMOV UR4, 0xffffffff ;  /* 0xffffffff00047882 */ /* 0x000fc60000000000 */
[----:B------:R-:W-:Y:S05]  /*b510*/  BRA.DIV UR4, `(.L_x_74) ;  /* 0x0000002604547947 */ /* 0x000fea000b800000 */
[----:B0-----:R-:W0:Y:S02]  /*b520*/  S2R R0, SR_TID.X ;  /* 0x0000000000007919 */ /* 0x001e240000002100 */
[----:B0-----:R-:W-:-:S04]  /*b530*/  SHF.R.U32.HI R0, RZ, 0x5, R0 ;  /* 0x00000005ff007819 */ /* 0x001fc80000011600 */
[----:B------:R-:W-:-:S05]  /*b540*/  LOP3.LUT R0, R0, 0x3, RZ, 0xc0, !PT ;  /* 0x0000000300007812 */ /* 0x000fca00078ec0ff */
[----:B------:R0:W1:Y:S02]  /*b550*/  SHFL.IDX PT, R14, R0, RZ, 0x1f ;  /* 0x00001fff000e7589 */ /* 0x00006400000e0000 */
.L_x_150:
[----:B-1----:R-:W-:Y:S01]  /*b560*/  ISETP.NE.AND P0, PT, R14, RZ, PT ;  /* 0x000000ff0e00720c */ /* 0x002fe20003f05270 */
[----:B------:R-:W-:-:S12]  /*b570*/  BSSY B0, `(.L_x_75) ;  /* 0x0000024000007945 */ /* 0x000fd80003800000 */
[----:B------:R-:W-:Y:S05]  /*b580*/  @P0 BRA `(.L_x_76) ;  /* 0x0000000000880947 */ /* 0x000fea0003800000 */
[----:B------:R-:W-:-:S03]  /*b590*/  UMOV UR4, 0xffffffff ;  /* 0xffffffff00047882 */ /* 0x000fc60000000000 */
[----:B------:R-:W-:Y:S05]  /*b5a0*/  BRA.DIV UR4, `(.L_x_77) ;  /* 0x0000002604647947 */ /* 0x000fea000b800000 */
[----:B------:R-:W-:-:S13]  /*b5b0*/  ELECT P6, URZ, PT ;  /* 0x00000000003f782f */ /* 0x000fda00038c0000 */
.L_x_153:
[----:B------:R-:W-:Y:S05]  /*b5c0*/  @!P6 BRA `(.L_x_76) ;  /* 0x000000000078e947 */ /* 0x000fea0003800000 */
[----:B------:R-:W-:-:S06]  /*b5d0*/  ULOP3.LUT UR4, UR42, 0x2, URZ, 0xfc, !UPT ;  /* 0x000000022a047892 */ /* 0x000fcc000f8efc3f */
[----:B0-----:R-:W-:-:S04]  /*b5e0*/  MOV R0, UR4 ;  /* 0x0000000400007c02 */ /* 0x001fc80008000f00 */
[----:B------:R-:W-:-:S13]  /*b5f0*/  ISETP.NE.AND P0, PT, R0, 0x3, PT ;  /* 0x000000030000780c */ /* 0x000fda0003f05270 */
[----:B------:R-:W-:Y:S05]  /*b600*/  @!P0 BRA `(.L_x_78) ;  /* 0x0000000000048947 */ /* 0x000fea0003800000 */
[----:B------:R-:W-:Y:S01]  /*b610*/  BPT.TRAP 0x1 ;  /* 0x000000040000795c */ /* 0x000fe20000300000 */
.L_x_78:
[----:B------:R-:W-:Y:S01]  /*b620*/  IMAD R3, R23, 0x8, R4 ;  /* 0x0000000817037824 */ /* 0x000fe200078e0204 */
[----:B------:R-:W-:Y:S01]  /*b630*/  SHF.L.U32 R2, R25, 0x1f, RZ ;  /* 0x0000001f19027819 */ /* 0x000fe200000006ff */
[----:B------:R-:W-:-:S03]  /*b640*/  VIADD R23, R23, 0x1 ;  /* 0x0000000117177836 */ /* 0x000fc60000000000 */
[----:B------:R-:W0:Y:S02]  /*b650*/  SYNCS.PHASECHK.TRANS64.TRYWAIT P1, [R3+URZ+0x2d840], R2 ;  /* 0x02d84002030075a7 */ /* 0x000e24000802017f */
[----:B------:R-:W-:-:S04]  /*b660*/  ISETP.NE.AND P2, PT, R23, 0x2, PT ;  /* 0x000000021700780c */ /* 0x000fc80003f45270 */
[----:B------:R-:W-:Y:S01]  /*b670*/  SEL R0, RZ, 0x1, P2 ;  /* 0x00000001ff007807 */ /* 0x000fe20001000000 */
[----:B0-----:R-:W-:Y:S08]  /*b680*/  @!P1 BRA `(.L_x_79) ;  /* 0x00000024004c9947 */ /* 0x001ff00003800000 */
.L_x_154:
[----:B------:R-:W-:Y:S02]  /*b690*/  SEL R23, R23, RZ, P2 ;  /* 0x000000ff17177207 */ /* 0x000fe40001000000 */
[----:B------:R-:W-:Y:S01]  /*b6a0*/  LOP3.LUT R0, R25, R0, RZ, 0x3c, !PT ;  /* 0x0000000019007212 */ /* 0x000fe200078e3cff */
[----:B------:R-:W-:Y:S06]  /*b6b0*/  @!P0 BRA `(.L_x_80) ;  /* 0x0000000000048947 */ /* 0x000fec0003800000 */
[----:B------:R-:W-:Y:S01]  /*b6c0*/  BPT.TRAP 0x1 ;  /* 0x000000040000795c */ /* 0x000fe20000300000 */
.L_x_80:
[----:B------:R-:W-:Y:S01]  /*b6d0*/  IMAD R23, R23, 0x8, R4 ;  /* 0x0000000817177824 */ /* 0x000fe200078e0204 */
[----:B------:R-:W-:-:S04]  /*b6e0*/  SHF.L.U32 R0, R0, 0x1f, RZ ;  /* 0x0000001f00007819 */ /* 0x000fc800000006ff */
[----:B------:R-:W1:Y:S02]  /*b6f0*/  SYNCS.PHASECHK.TRANS64.TRYWAIT P1, [R23+URZ+0x2d840], R0 ;  /* 0x02d84000170075a7 */ /* 0x000e64000802017f */
[----:B-1----:R-:W-:Y:S05]  /*b700*/  @!P1 BRA `(.L_x_81) ;  /* 0x0000002400409947 */ /* 0x002fea0003800000 */
.L_x_155:
[----:B------:R-:W-:Y:S05]  /*b710*/  @!P0 BRA `(.L_x_82) ;  /* 0x0000000000048947 */ /* 0x000fea0003800000 */
[----:B------:R-:W-:Y:S01]  /*b720*/  BPT.TRAP 0x1 ;  /* 0x000000040000795c */ /* 0x000fe20000300000 */
.L_x_82:
[----:B------:R-:W2:Y:S02]  /*b730*/  SYNCS.PHASECHK.TRANS64.TRYWAIT P1, [R3+URZ+0x2d860], R2 ;  /* 0x02d86002030075a7 */ /* 0x000ea4000802017f */
[----:B--2---:R-:W-:Y:S05]  /*b740*/  @!P1 BRA `(.L_x_83) ;  /* 0x0000002400449947 */ /* 0x004fea0003800000 */
.L_x_156:
[----:B------:R-:W-:Y:S05]  /*b750*/  @!P0 BRA `(.L_x_84) ;  /* 0x0000000000048947 */ /* 0x000fea0003800000 */
[----:B------:R-:W-:Y:S01]  /*b760*/  BPT.TRAP 0x1 ;  /* 0x000000040000795c */ /* 0x000fe20000300000 */
.L_x_84:
[----:B---3--:R3:W4:Y:S02]  /*b770*/  SYNCS.PHASECHK.TRANS64.TRYWAIT P0, [R23+URZ+0x2d860], R0 ;  /* 0x02d86000170075a7 */ /* 0x008724000800017f */
[----:B----4-:R-:W-:Y:S05]  /*b780*/  @!P0 NANOSLEEP.SYNCS 0x989680 ;  /* 0x009896800000895d */ /* 0x010fea0003900000 */
[----:B------:R-:W4:Y:S02]  /*b790*/  @!P0 SYNCS.PHASECHK.TRANS64 P0, [R23+URZ+0x2d860], R0 ;  /* 0x02d86000170085a7 */ /* 0x000f24000800007f */
[----:B----4-:R-:W-:Y:S05]  /*b7a0*/  @!P0 BRA `(.L_x_84) ;  /* 0xfffffffc00f08947 */ /* 0x010fea000383ffff */
.L_x_76:
[----:B------:R-:W-:Y:S05]  /*b7b0*/  BSYNC B0 ;  /* 0x0000000000007941 */ /* 0x000fea0003800000 */
.L_x_75:
[----:B------:R-:W-:Y:S05]  /*b7c0*/  EXIT ;  /* 0x000000000000794d */ /* 0x000fea0003800000 */
.L_x_8:
[----:B0-----:R-:W-:-:S04]  /*b7d0*/  MOV R3, UR40 ;  /* 0x0000002800037c02 */ /* 0x001fc80008000f00 */
[----:B------:R0:W1:Y:S03]  /*b7e0*/  SYNCS.PHASECHK.TRANS64.TRYWAIT P1, [R3+URZ+0x2d800], R0 ;  /* 0x02d80000030075a7 */ /* 0x000066000802017f */
[----:B-1----:R-:W-:Y:S05]  /*b7f0*/  @!P1 NANOSLEEP.SYNCS 0x989680 ;  /* 0x009896800000995d */ /* 0x002fea0003900000 */
[----:B------:R-:W1:Y:S02]  /*b800*/  @!P1 SYNCS.PHASECHK.TRANS64 P1, [R3+URZ+0x2d800], R0 ;  /* 0x02d80000030095a7 */ /* 0x000e64000802007f */
[----:B-1----:R-:W-:Y:S05]  /*b810*/  @!P1 BRA `(.L_x_8) ;  /* 0xfffffffc00ec9947 */ /* 0x002fea000383ffff */
[----:B------:R-:W-:Y:S05]  /*b820*/  BRA `(.L_x_85) ;  /* 0xffffff5800787947 */ /* 0x000fea000383ffff */
.L_x_12:
[----:B-1----:R1:W2:Y:S02]  /*b830*/  SYNCS.PHASECHK.TRANS64.TRYWAIT P1, [R0+URZ+0x2d830], R3 ;  /* 0x02d83003000075a7 */ /* 0x0022a4000802017f */
[----:B--2---:R-:W-:Y:S05]  /*b840*/  @!P1 NANOSLEEP.SYNCS 0x989680 ;  /* 0x009896800000995d */ /* 0x004fea0003900000 */
[----:B------:R-:W2:Y:S02]  /*b850*/  @!P1 SYNCS.PHASECHK.TRANS64 P1, [R0+URZ+0x2d830], R3 ;  /* 0x02d83003000095a7 */ /* 0x000ea4000802007f */
[----:B--2---:R-:W-:Y:S05]  /*b860*/  @!P1 BRA `(.L_x_12) ;  /* 0xfffffffc00f09947 */ /* 0x004fea000383ffff */
[----:B------:R-:W-:Y:S05]  /*b870*/  BRA `(.L_x_11) ;  /* 0xffffff5800987947 */ /* 0x000fea000383ffff */
.L_x_18:
[----:B--2---:R-:W-:-:S04]  /*b880*/  IMAD.U32 R7, RZ, RZ, UR6 ;  /* 0x00000006ff077e24 */ /* 0x004fc8000f8e00ff */
[----:B------:R2:W3:Y:S03]  /*b890*/  SYNCS.PHASECHK.TRANS64.TRYWAIT P1, [R7+URZ+0x2d830], R6 ;  /* 0x02d83006070075a7 */ /* 0x0004e6000802017f */
[----:B---3--:R-:W-:Y:S05]  /*b8a0*/  @!P1 NANOSLEEP.SYNCS 0x989680 ;  /* 0x009896800000995d */ /* 0x008fea0003900000 */
[----:B------:R-:W3:Y:S02]  /*b8b0*/  @!P1 SYNCS.PHASECHK.TRANS64 P1, [R7+URZ+0x2d830], R6 ;  /* 0x02d83006070095a7 */ /* 0x000ee4000802007f */
[----:B---3--:R-:W-:Y:S05]  /*b8c0*/  @!P1 BRA `(.L_x_18) ;  /* 0xfffffffc00ec9947 */ /* 0x008fea000383ffff */
[----:B------:R-:W-:Y:S05]  /*b8d0*/  BRA `(.L_x_15) ;  /* 0xffffff8400647947 */ /* 0x000fea000383ffff */
.L_x_22:
[----:B-1----:R-:W-:-:S04]  /*b8e0*/  IMAD.U32 R7, RZ, RZ, UR6 ;  /* 0x00000006ff077e24 */ /* 0x002fc8000f8e00ff */
[----:B------:R1:W2:Y:S03]  /*b8f0*/  SYNCS.PHASECHK.TRANS64.TRYWAIT P1, [R7+URZ+0x2d850], R6 ;  /* 0x02d85006070075a7 */ /* 0x0002a6000802017f */
[----:B--2---:R-:W-:Y:S05]  /*b900*/  @!P1 NANOSLEEP.SYNCS 0x989680 ;  /* 0x009896800000995d */ /* 0x004fea0003900000 */
[----:B------:R-:W2:Y:S02]  /*b910*/  @!P1 SYNCS.PHASECHK.TRANS64 P1, [R7+URZ+0x2d850], R6 ;  /* 0x02d85006070095a7 */ /* 0x000ea4000802007f */
[----:B--2---:R-:W-:Y:S05]  /*b920*/  @!P1 BRA `(.L_x_22) ;  /* 0xfffffffc00ec9947 */ /* 0x004fea000383ffff */
[----:B------:R-:W-:Y:S05]  /*b930*/  BRA `(.L_x_19) ;  /* 0xffffff8800107947 */ /* 0x000fea000383ffff */
.L_x_29:
[----:B--2---:R-:W-:-:S04]  /*b940*/  IMAD.U32 R7, RZ, RZ, UR8 ;  /* 0x00000008ff077e24 */ /* 0x004fc8000f8e00ff */
[----:B------:R2:W3:Y:S03]  /*b950*/  SYNCS.PHASECHK.TRANS64.TRYWAIT P1, [R7+URZ+0x2d850], R0 ;  /* 0x02d85000070075a7 */ /* 0x0004e6000802017f */
[----:B---3--:R-:W-:Y:S05]  /*b960*/  @!P1 NANOSLEEP.SYNCS 0x989680 ;  /* 0x009896800000995d */ /* 0x008fea0003900000 */
[----:B------:R-:W3:Y:S02]  /*b970*/  @!P1 SYNCS.PHASECHK.TRANS64 P1, [R7+URZ+0x2d850], R0 ;  /* 0x02d85000070095a7 */ /* 0x000ee4000802007f */
[----:B---3--:R-:W-:Y:S05]  /*b980*/  @!P1 BRA `(.L_x_29) ;  /* 0xfffffffc00ec9947 */ /* 0x008fea000383ffff */
[----:B------:R-:W-:Y:S05]  /*b990*/  BRA `(.L_x_28) ;  /* 0xffffffac00447947 */ /* 0x000fea000383ffff */
.L_x_40:
[----:B------:R-:W1:Y:S01]  /*b9a0*/  S2R R17, SR_TID.X ;  /* 0x0000000000117919 */ /* 0x000e620000002100 */
[----:B------:R-:W-:Y:S01]  /*b9b0*/  BSSY B0, `(.L_x_86) ;  /* 0x000000a000007945 */ /* 0x000fe20003800000 */
[----:B------:R-:W-:Y:S02]  /*b9c0*/  IMAD.MOV.U32 R12, RZ, RZ, RZ ;  /* 0x000000ffff0c7224 */ /* 0x000fe400078e00ff */
[----:B------:R-:W-:Y:S02]  /*b9d0*/  IMAD.MOV.U32 R11, RZ, RZ, 0x1f ;  /* 0x0000001fff0b7424 */ /* 0x000fe400078e00ff */
[----:B------:R-:W-:Y:S01]  /*b9e0*/  IMAD.MOV.U32 R15, RZ, RZ, -0x1 ;  /* 0xffffffffff0f7424 */ /* 0x000fe200078e00ff */
[----:B-1----:R-:W-:-:S04]  /*b9f0*/  SHF.R.U32.HI R17, RZ, 0x5, R17 ;  /* 0x00000005ff117819 */ /* 0x002fc80000011611 */
[----:B------:R-:W-:-:S04]  /*ba00*/  LOP3.LUT R17, R17, 0x3, RZ, 0xc0, !PT ;  /* 0x0000000311117812 */ /* 0x000fc800078ec0ff */
[----:B------:R-:W-:-:S07]  /*ba10*/  MOV R13, R17 ;  /* 0x00000011000d7202 */ /* 0x000fce0000000f00 */
[----:B0-2---:R-:W-:Y:S05]  /*ba20*/  WARPSYNC.COLLECTIVE R15, `(.L_x_87) ;  /* 0x000000000f087348 */ /* 0x005fea0003c00000 */
[----:B------:R1:W3:Y:S02]  /*ba30*/  SHFL.IDX P6, R14, R13, R12, R11 ;  /* 0x0000000c0d0e7389 */ /* 0x0002e400000c000b */
[----:B0123--:R-:W-:Y:S01]  /*ba40*/  ENDCOLLECTIVE ;  /* 0x000000000000791b */ /* 0x00ffe20003800000 */
.L_x_87:
[----:B------:R-:W-:Y:S05]  /*ba50*/  BSYNC B0 ;  /* 0x0000000000007941 */ /* 0x000fea0003800000 */
.L_x_86:
[----:B------:R-:W-:Y:S05]  /*ba60*/  BRA `(.L_x_88) ;  /* 0xffffffcc00f47947 */ /* 0x000fea000383ffff */
.L_x_43:
[----:B0-----:R0:W1:Y:S02]  /*ba70*/  SYNCS.PHASECHK.TRANS64.TRYWAIT P0, [R0+URZ+0x2d840], R2 ;  /* 0x02d84002000075a7 */ /* 0x001064000800017f */
[----:B-1----:R-:W-:Y:S05]  /*ba80*/  @!P0 NANOSLEEP.SYNCS 0x989680 ;  /* 0x009896800000895d */ /* 0x002fea0003900000 */
[----:B------:R-:W1:Y:S02]  /*ba90*/  @!P0 SYNCS.PHASECHK.TRANS64 P0, [R0+URZ+0x2d840], R2 ;  /* 0x02d84002000085a7 */ /* 0x000e64000800007f */
[----:B-1----:R-:W-:Y:S05]  /*baa0*/  @!P0 BRA `(.L_x_43) ;  /* 0xfffffffc00f08947 */ /* 0x002fea000383ffff */
[----:B------:R-:W-:Y:S05]  /*bab0*/  BRA `(.L_x_89) ;  /* 0xffffffd000e47947 */ /* 0x000fea000383ffff */
.L_x_44:
[----:B------:R-:W-:Y:S01]  /*bac0*/  BSSY B0, `(.L_x_90) ;  /* 0x0000008000007945 */ /* 0x000fe20003800000 */
[----:B------:R-:W-:Y:S01]  /*bad0*/  MOV R13, R6 ;  /* 0x00000006000d7202 */ /* 0x000fe20000000f00 */
[----:B------:R-:W-:Y:S02]  /*bae0*/  IMAD.MOV.U32 R12, RZ, RZ, RZ ;  /* 0x000000ffff0c7224 */ /* 0x000fe400078e00ff */
[----:B------:R-:W-:Y:S02]  /*baf0*/  IMAD.MOV.U32 R11, RZ, RZ, 0x1c1f ;  /* 0x00001c1fff0b7424 */ /* 0x000fe400078e00ff */
[----:B------:R-:W-:-:S07]  /*bb00*/  IMAD.MOV.U32 R15, RZ, RZ, -0x1 ;  /* 0xffffffffff0f7424 */ /* 0x000fce00078e00ff */
[----:B------:R-:W-:Y:S05]  /*bb10*/  WARPSYNC.COLLECTIVE R15, `(.L_x_91) ;  /* 0x000000000f087348 */ /* 0x000fea0003c00000 */
[----:B------:R0:W1:Y:S02]  /*bb20*/  SHFL.IDX P6, R14, R13, R12, R11 ;  /* 0x0000000c0d0e7389 */ /* 0x00006400000c000b */
[----:B01----:R-:W-:Y:S01]  /*bb30*/  ENDCOLLECTIVE ;  /* 0x000000000000791b */ /* 0x003fe20003800000 */
.L_x_91:
[----:B------:R-:W-:Y:S05]  /*bb40*/  BSYNC B0 ;  /* 0x0000000000007941 */ /* 0x000fea0003800000 */
.L_x_90:
[----:B------:R-:W-:Y:S01]  /*bb50*/  IMAD.MOV.U32 R13, RZ, RZ, R5 ;  /* 0x000000ffff0d7224 */ /* 0x000fe200078e0005 */
[----:B------:R-:W-:Y:S01]  /*bb60*/  MOV R15, 0xffffffff ;  /* 0xffffffff000f7802 */ /* 0x000fe20000000f00 */
[----:B------:R-:W-:Y:S01]  /*bb70*/  IMAD.MOV.U32 R12, RZ, RZ, RZ ;  /* 0x000000ffff0c7224 */ /* 0x000fe200078e00ff */
[----:B------:R-:W-:Y:S01]  /*bb80*/  MOV R2, R14 ;  /* 0x0000000e00027202 */ /* 0x000fe20000000f00 */
[----:B------:R-:W-:Y:S01]  /*bb90*/  IMAD.MOV.U32 R11, RZ, RZ, 0x1c1f ;  /* 0x00001c1fff0b7424 */ /* 0x000fe200078e00ff */
[----:B------:R-:W-:-:S13]  /*bba0*/  ISETP.GE.AND P0, PT, R9, 0x1, PT ;  /* 0x000000010900780c */ /* 0x000fda0003f06270 */
[----:B------:R-:W-:Y:S05]  /*bbb0*/  WARPSYNC.COLLECTIVE R15, `(.L_x_92) ;  /* 0x000000000f087348 */ /* 0x000fea0003c00000 */
[----:B------:R0:W1:Y:S02]  /*bbc0*/  SHFL.IDX P6, R14, R13, R12, R11 ;  /* 0x0000000c0d0e7389 */ /* 0x00006400000c000b */
[----:B01----:R-:W-:Y:S01]  /*bbd0*/  ENDCOLLECTIVE ;  /* 0x000000000000791b */ /* 0x003fe20003800000 */
.L_x_92:
[----:B------:R-:W-:Y:S01]  /*bbe0*/  @P0 LEA R7, R4, UR37, 0x1 ;  /* 0x0000002504070c11 */ /* 0x000fe2000f8e08ff */
[----:B------:R-:W-:Y:S01]  /*bbf0*/  IMAD.MOV.U32 R13, RZ, RZ, R6 ;  /* 0x000000ffff0d7224 */ /* 0x000fe200078e0006 */
[----:B------:R-:W-:Y:S01]  /*bc00*/  MOV R12, 0x1 ;  /* 0x00000001000c7802 */ /* 0x000fe20000000f00 */
[----:B------:R-:W-:-:S07]  /*bc10*/  IMAD.MOV.U32 R3, RZ, RZ, R14 ;  /* 0x000000ffff037224 */ /* 0x000fce00078e000e */
[----:B------:R-:W-:Y:S05]  /*bc20*/  WARPSYNC.COLLECTIVE R15, `(.L_x_93) ;  /* 0x000000000f087348 */ /* 0x000fea0003c00000 */
[----:B------:R0:W1:Y:S02]  /*bc30*/  SHFL.IDX P6, R14, R13, R12, R11 ;  /* 0x0000000c0d0e7389 */ /* 0x00006400000c000b */
[----:B01----:R-:W-:Y:S01]  /*bc40*/  ENDCOLLECTIVE ;  /* 0x000000000000791b */ /* 0x003fe20003800000 */
.L_x_93:
[----:B------:R-:W-:-:S05]  /*bc50*/  @P0 LEA R3, P1, R8, R3, 0x1 ;  /* 0x0000000308030211 */ /* 0x000fca00078208ff */
[----:B------:R-:W-:-:S05]  /*bc60*/  @P0 IMAD.X R2, RZ, RZ, R2, P1 ;  /* 0x000000ffff020224 */ /* 0x000fca00008e0602 */
[----:B------:R-:W-:Y:S01]  /*bc70*/  @P0 LOP3.LUT R3, R3, R2, RZ, 0x3c, !PT ;  /* 0x0000000203030212 */ /* 0x000fe200078e3cff */
[----:B------:R-:W-:-:S03]  /*bc80*/  IMAD.MOV.U32 R13, RZ, RZ, R5 ;  /* 0x000000ffff0d7224 */ /* 0x000fc600078e0005 */
[----:B------:R-:W-:-:S04]  /*bc90*/  @P0 LOP3.LUT R2, R3, R2, RZ, 0x3c, !PT ;  /* 0x0000000203020212 */ /* 0x000fc800078e3cff */
[----:B------:R-:W-:-:S05]  /*bca0*/  @P0 LOP3.LUT R3, R3, R2, RZ, 0x3c, !PT ;  /* 0x0000000203030212 */ /* 0x000fca00078e3cff */
[----:B------:R-:W-:Y:S01]  /*bcb0*/  @!PT LDS RZ, [RZ] ;  /* 0x00000000fffff984 */ /* 0x000fe20000000800 */
[----:B------:R-:W-:Y:S01]  /*bcc0*/  @!PT LDS RZ, [RZ] ;  /* 0x00000000fffff984 */ /* 0x000fe20000000800 */
[----:B------:R-:W-:Y:S01]  /*bcd0*/  @!PT LDS RZ, [RZ] ;  /* 0x00000000fffff984 */ /* 0x000fe20000000800 */
[----:B------:R-:W-:Y:S04]  /*bce0*/  @P0 LDGSTS.E.BYPASS.LTC128B.128 [R7+0x15400], desc[UR48][R2.64], !P4 ;  /* 0x1540000002070fae */ /* 0x000fe8000e101d70 */
[----:B------:R-:W-:Y:S04]  /*bcf0*/  @P0 LDGSTS.E.BYPASS.LTC128B.128 [R7+0x17400], desc[UR48][R2.64+0x40], !P3 ;  /* 0x1740004002070fae */ /* 0x000fe8000d901d70 */
[----:B------:R0:W-:Y:S01]  /*bd00*/  @P0 LDGSTS.E.BYPASS.LTC128B.128 [R7+0x19400], desc[UR48][R2.64+0x80], !P2 ;  /* 0x1940008002070fae */ /* 0x0001e2000d101d70 */
[----:B------:R-:W-:Y:S01]  /*bd10*/  ISETP.GE.AND P0, PT, R9, 0x21, PT ;  /* 0x000000210900780c */ /* 0x000fe20003f06270 */
[----:B0-----:R-:W-:-:S12]  /*bd20*/  IMAD.MOV.U32 R2, RZ, RZ, R14 ;  /* 0x000000ffff027224 */ /* 0x001fd800078e000e */
[----:B------:R-:W-:Y:S05]  /*bd30*/  WARPSYNC.COLLECTIVE R15, `(.L_x_94) ;  /* 0x000000000f087348 */ /* 0x000fea0003c00000 */
[----:B------:R0:W1:Y:S02]  /*bd40*/  SHFL.IDX P6, R14, R13, R12, R11 ;  /* 0x0000000c0d0e7389 */ /* 0x00006400000c000b */
[----:B01----:R-:W-:Y:S01]  /*bd50*/  ENDCOLLECTIVE ;  /* 0x000000000000791b */ /* 0x003fe20003800000 */
.L_x_94:
[----:B------:R-:W-:Y:S01]  /*bd60*/  @P0 LEA R7, R4, UR37, 0x1 ;  /* 0x0000002504070c11 */ /* 0x000fe2000f8e08ff */
[----:B------:R-:W-:Y:S02]  /*bd70*/  IMAD.MOV.U32 R13, RZ, RZ, R6 ;  /* 0x000000ffff0d7224 */ /* 0x000fe400078e0006 */
[----:B------:R-:W-:Y:S02]  /*bd80*/  IMAD.MOV.U32 R12, RZ, RZ, 0x2 ;  /* 0x00000002ff0c7424 */ /* 0x000fe400078e00ff */
[----:B------:R-:W-:-:S07]  /*bd90*/  IMAD.MOV.U32 R3, RZ, RZ, R14 ;  /* 0x000000ffff037224 */ /* 0x000fce00078e000e */
[----:B------:R-:W-:Y:S05]  /*bda0*/  WARPSYNC.COLLECTIVE R15, `(.L_x_95) ;  /* 0x000000000f087348 */ /* 0x000fea0003c00000 */
[----:B------:R0:W1:Y:S02]  /*bdb0*/  SHFL.IDX P6, R14, R13, R12, R11 ;  /* 0x0000000c0d0e7389 */ /* 0x00006400000c000b */
[----:B01----:R-:W-:Y:S01]  /*bdc0*/  ENDCOLLECTIVE ;  /* 0x000000000000791b */ /* 0x003fe20003800000 */
.L_x_95:
[----:B------:R-:W-:-:S04]  /*bdd0*/  @P0 LEA R3, P1, R8, R3, 0x1 ;  /* 0x0000000308030211 */ /* 0x000fc800078208ff */
[----:B------:R-:W-:-:S04]  /*bde0*/  @P0 IADD3.X R2, RZ, R2, RZ, P1, !PT ;  /* 0x00000002ff020210 */ /* 0x000fc80000ffe4ff */
[-C--:B------:R-:W-:Y:S02]  /*bdf0*/  @P0 LOP3.LUT R3, R3, R2.reuse, RZ, 0x3c, !PT ;  /* 0x0000000203030212 */ /* 0x080fe400078e3cff */
[----:B------:R-:W-:Y:S02]  /*be00*/  MOV R13, R5 ;  /* 0x00000005000d7202 */ /* 0x000fe40000000f00 */
        /* <DEDUP_REMOVED lines=13> */
.L_x_96:
[----:B------:R-:W-:Y:S01]  /*bee0*/  @P0 LEA R7, R4, UR37, 0x1 ;  /* 0x0000002504070c11 */ /* 0x000fe2000f8e08ff */
[----:B------:R-:W-:Y:S01]  /*bef0*/  IMAD.MOV.U32 R13, RZ, RZ, R6 ;  /* 0x000000ffff0d7224 */ /* 0x000fe200078e0006 */
[----:B------:R-:W-:Y:S01]  /*bf00*/  MOV R12, 0x3 ;  /* 0x00000003000c7802 */ /* 0x000fe20000000f00 */
[----:B------:R-:W-:-:S07]  /*bf10*/  IMAD.MOV.U32 R3, RZ, RZ, R14 ;  /* 0x000000ffff037224 */ /* 0x000fce00078e000e */
[----:B------:R-:W-:Y:S05]  /*bf20*/  WARPSYNC.COLLECTIVE R15, `(.L_x_97) ;  /* 0x000000000f087348 */ /* 0x000fea0003c00000 */
[----:B------:R0:W1:Y:S02]  /*bf30*/  SHFL.IDX P6, R14, R13, R12, R11 ;  /* 0x0000000c0d0e7389 */ /* 0x00006400000c000b */
[----:B01----:R-:W-:Y:S01]  /*bf40*/  ENDCOLLECTIVE ;  /* 0x000000000000791b */ /* 0x003fe20003800000 */
.L_x_97:
[----:B------:R-:W-:-:S05]  /*bf50*/  @P0 LEA R3, P1, R8, R3, 0x1 ;  /* 0x0000000308030211 */ /* 0x000fca00078208ff */
[----:B------:R-:W-:-:S05]  /*bf60*/  @P0 IMAD.X R2, RZ, RZ, R2, P1 ;  /* 0x000000ffff020224 */ /* 0x000fca00008e0602 */
[----:B------:R-:W-:Y:S01]  /*bf70*/  @P0 LOP3.LUT R3, R3, R2, RZ, 0x3c, !PT ;  /* 0x0000000203030212 */ /* 0x000fe200078e3cff */
[----:B------:R-:W-:-:S03]  /*bf80*/  IMAD.MOV.U32 R13, RZ, RZ, R5 ;  /* 0x000000ffff0d7224 */ /* 0x000fc600078e0005 */
[----:B------:R-:W-:-:S04]  /*bf90*/  @P0 LOP3.LUT R2, R3, R2, RZ, 0x3c, !PT ;  /* 0x0000000203020212 */ /* 0x000fc800078e3cff */
[----:B------:R-:W-:Y:S01]  /*bfa0*/  @P0 LOP3.LUT R3, R3, R2, RZ, 0x3c, !PT ;  /* 0x0000000203030212 */ /* 0x000fe200078e3cff */
[----:B------:R-:W-:-:S04]  /*bfb0*/  IMAD.MOV.U32 R6, RZ, RZ, R14 ;  /* 0x000000ffff067224 */ /* 0x000fc800078e000e */
[----:B------:R-:W-:Y:S01]  /*bfc0*/  @!PT LDS RZ, [RZ] ;  /* 0x00000000fffff984 */ /* 0x000fe20000000800 */
[----:B------:R-:W-:Y:S01]  /*bfd0*/  @!PT LDS RZ, [RZ] ;  /* 0x00000000fffff984 */ /* 0x000fe20000000800 */
[----:B------:R-:W-:Y:S01]  /*bfe0*/  @!PT LDS RZ, [RZ] ;  /* 0x00000000fffff984 */ /* 0x000fe20000000800 */
[----:B------:R0:W-:Y:S04]  /*bff0*/  @P0 LDGSTS.E.BYPASS.LTC128B.128 [R7+0x16400], desc[UR48][R2.64], !P4 ;  /* 0x1640000002070fae */ /* 0x0001e8000e101d70 */
[----:B------:R0:W-:Y:S04]  /*c000*/  @P0 LDGSTS.E.BYPASS.LTC128B.128 [R7+0x18400], desc[UR48][R2.64+0x40], !P3 ;  /* 0x1840004002070fae */ /* 0x0001e8000d901d70 */
[----:B------:R0:W-:Y:S02]  /*c010*/  @P0 LDGSTS.E.BYPASS.LTC128B.128 [R7+0x1a400], desc[UR48][R2.64+0x80], !P2 ;  /* 0x1a40008002070fae */ /* 0x0001e4000d101d70 */
[----:B0-----:R-:W-:Y:S05]  /*c020*/  WARPSYNC.COLLECTIVE R15, `(.L_x_98) ;  /* 0x000000000f087348 */ /* 0x001fea0003c00000 */
[----:B------:R1:W2:Y:S02]  /*c030*/  SHFL.IDX P6, R14, R13, R12, R11 ;  /* 0x0000000c0d0e7389 */ /* 0x0002a400000c000b */
[----:B012---:R-:W-:Y:S01]  /*c040*/  ENDCOLLECTIVE ;  /* 0x000000000000791b */ /* 0x007fe20003800000 */
.L_x_98:
[----:B------:R-:W-:Y:S05]  /*c050*/  BRA `(.L_x_99) ;  /* 0xffffffd000987947 */ /* 0x000fea000383ffff */
.L_x_48:
[----:B------:R-:W-:Y:S01]  /*c060*/  IMAD.MOV.U32 R13, RZ, RZ, R4 ;  /* 0x000000ffff0d7224 */ /* 0x000fe200078e0004 */
[----:B------:R-:W-:Y:S01]  /*c070*/  MOV R12, RZ ;  /* 0x000000ff000c7202 */ /* 0x000fe20000000f00 */
[----:B------:R-:W-:Y:S02]  /*c080*/  IMAD.MOV.U32 R11, RZ, RZ, 0x1c1f ;  /* 0x00001c1fff0b7424 */ /* 0x000fe400078e00ff */
[----:B------:R-:W-:Y:S02]  /*c090*/  IMAD.MOV.U32 R15, RZ, RZ, -0x1 ;  /* 0xffffffffff0f7424 */ /* 0x000fe400078e00ff */
[----:B------:R-:W-:-:S07]  /*c0a0*/  IMAD R5, R6, 0xc0, R21 ;  /* 0x000000c006057824 */ /* 0x000fce00078e0215 */
[----:B------:R-:W-:Y:S05]  /*c0b0*/  WARPSYNC.COLLECTIVE R15, `(.L_x_100) ;  /* 0x000000000f087348 */ /* 0x000fea0003c00000 */
[----:B------:R0:W1:Y:S02]  /*c0c0*/  SHFL.IDX P6, R14, R13, R12, R11 ;  /* 0x0000000c0d0e7389 */ /* 0x00006400000c000b */
[----:B01----:R-:W-:Y:S01]  /*c0d0*/  ENDCOLLECTIVE ;  /* 0x000000000000791b */ /* 0x003fe20003800000 */
.L_x_100:
[C---:B------:R-:W-:Y:S01]  /*c0e0*/  VIADD R6, R5.reuse, 0x20 ;  /* 0x0000002005067836 */ /* 0x040fe20000000000 */
[----:B------:R-:W-:Y:S02]  /*c0f0*/  ISETP.GE.AND P0, PT, R5, UR38, PT ;  /* 0x0000002605007c0c */ /* 0x000fe4000bf06270 */
[----:B------:R-:W-:Y:S01]  /*c100*/  MOV R13, R0 ;  /* 0x00000000000d7202 */ /* 0x000fe20000000f00 */
[----:B------:R-:W-:-:S10]  /*c110*/  IMAD.MOV.U32 R2, RZ, RZ, R14 ;  /* 0x000000ffff027224 */ /* 0x000fd400078e000e */
[----:B------:R-:W-:Y:S05]  /*c120*/  WARPSYNC.COLLECTIVE R15, `(.L_x_101) ;  /* 0x000000000f087348 */ /* 0x000fea0003c00000 */
[----:B------:R0:W1:Y:S02]  /*c130*/  SHFL.IDX P6, R14, R13, R12, R11 ;  /* 0x0000000c0d0e7389 */ /* 0x00006400000c000b */
[----:B01----:R-:W-:Y:S01]  /*c140*/  ENDCOLLECTIVE ;  /* 0x000000000000791b */ /* 0x003fe20003800000 */
.L_x_101:
[----:B------:R-:W-:Y:S01]  /*c150*/  MOV R13, R4 ;  /* 0x00000004000d7202 */ /* 0x000fe20000000f00 */
[----:B------:R-:W-:Y:S02]  /*c160*/  IMAD.MOV.U32 R12, RZ, RZ, 0x1 ;  /* 0x00000001ff0c7424 */ /* 0x000fe400078e00ff */
[----:B------:R-:W-:-:S07]  /*c170*/  IMAD.MOV.U32 R3, RZ, RZ, R14 ;  /* 0x000000ffff037224 */ /* 0x000fce00078e000e */
[----:B------:R-:W-:Y:S05]  /*c180*/  WARPSYNC.COLLECTIVE R15, `(.L_x_102) ;  /* 0x000000000f087348 */ /* 0x000fea0003c00000 */
[----:B------:R0:W1:Y:S02]  /*c190*/  SHFL.IDX P6, R14, R13, R12, R11 ;  /* 0x0000000c0d0e7389 */ /* 0x00006400000c000b */
[----:B01----:R-:W-:Y:S01]  /*c1a0*/  ENDCOLLECTIVE ;  /* 0x000000000000791b */ /* 0x003fe20003800000 */
.L_x_102:
[----:B------:R-:W-:-:S05]  /*c1b0*/  @!P0 LEA R3, P1, R20, R3, 0x1 ;  /* 0x0000000314038211 */ /* 0x000fca00078208ff */
[----:B------:R-:W-:-:S05]  /*c1c0*/  @!P0 IMAD.X R2, RZ, RZ, R2, P1 ;  /* 0x000000ffff028224 */ /* 0x000fca00008e0602 */
[----:B------:R-:W-:Y:S01]  /*c1d0*/  @!P0 LOP3.LUT R3, R3, R2, RZ, 0x3c, !PT ;  /* 0x0000000203038212 */ /* 0x000fe200078e3cff */
[----:B------:R-:W-:-:S03]  /*c1e0*/  IMAD.MOV.U32 R13, RZ, RZ, R0 ;  /* 0x000000ffff0d7224 */ /* 0x000fc600078e0000 */
[----:B------:R-:W-:-:S04]  /*c1f0*/  @!P0 LOP3.LUT R2, R3, R2, RZ, 0x3c, !PT ;  /* 0x0000000203028212 */ /* 0x000fc800078e3cff */
[----:B------:R-:W-:-:S05]  /*c200*/  @!P0 LOP3.LUT R3, R3, R2, RZ, 0x3c, !PT ;  /* 0x0000000203038212 */ /* 0x000fca00078e3cff */
[----:B------:R-:W-:Y:S01]  /*c210*/  @!PT LDS RZ, [RZ] ;  /* 0x00000000fffff984 */ /* 0x000fe20000000800 */
[----:B------:R-:W-:Y:S01]  /*c220*/  @!PT LDS RZ, [RZ] ;  /* 0x00000000fffff984 */ /* 0x000fe20000000800 */
[----:B------:R-:W-:Y:S01]  /*c230*/  @!PT LDS RZ, [RZ] ;  /* 0x00000000fffff984 */ /* 0x000fe20000000800 */
[----:B------:R-:W-:Y:S04]  /*c240*/  @!P0 LDGSTS.E.BYPASS.LTC128B.128 [R19+0xc400], desc[UR48][R2.64], !P3 ;  /* 0x0c40000002138fae */ /* 0x000fe8000d901d70 */
[----:B------:R-:W-:Y:S04]  /*c250*/  @!P0 LDGSTS.E.BYPASS.LTC128B.128 [R19+0xf400], desc[UR48][R2.64+0x40], !P4 ;  /* 0x0f40004002138fae */ /* 0x000fe8000e101d70 */
[----:B------:R0:W-:Y:S01]  /*c260*/  @!P0 LDGSTS.E.BYPASS.LTC128B.128 [R19+0x12400], desc[UR48][R2.64+0x80], !P5 ;  /* 0x1240008002138fae */ /* 0x0001e2000e901d70 */
[----:B------:R-:W-:Y:S01]  /*c270*/  ISETP.GE.AND P0, PT, R6, UR38, PT ;  /* 0x0000002606007c0c */ /* 0x000fe2000bf06270 */
[----:B------:R-:W-:-:S02]  /*c280*/  VIADD R6, R5, 0x40 ;  /* 0x0000004005067836 */ /* 0x000fc40000000000 */
[----:B0-----:R-:W-:-:S10]  /*c290*/  IMAD.MOV.U32 R2, RZ, RZ, R14 ;  /* 0x000000ffff027224 */ /* 0x001fd400078e000e */
[----:B------:R-:W-:Y:S05]  /*c2a0*/  WARPSYNC.COLLECTIVE R15, `(.L_x_103) ;  /* 0x000000000f087348 */ /* 0x000fea0003c00000 */
[----:B------:R0:W1:Y:S02]  /*c2b0*/  SHFL.IDX P6, R14, R13, R12, R11 ;  /* 0x0000000c0d0e7389 */ /* 0x00006400000c000b */
[----:B01----:R-:W-:Y:S01]  /*c2c0*/  ENDCOLLECTIVE ;  /* 0x000000000000791b */ /* 0x003fe20003800000 */
.L_x_103:
[----:B------:R-:W-:Y:S01]  /*c2d0*/  IMAD.MOV.U32 R13, RZ, RZ, R4 ;  /* 0x000000ffff0d7224 */ /* 0x000fe200078e0004 */
[----:B------:R-:W-:Y:S02]  /*c2e0*/  MOV R12, 0x2 ;  /* 0x00000002000c7802 */ /* 0x000fe40000000f00 */
[----:B------:R-:W-:-:S07]  /*c2f0*/  MOV R3, R14 ;  /* 0x0000000e00037202 */ /* 0x000fce0000000f00 */
[----:B------:R-:W-:Y:S05]  /*c300*/  WARPSYNC.COLLECTIVE R15, `(.L_x_104) ;  /* 0x000000000f087348 */ /* 0x000fea0003c00000 */
[----:B------:R0:W1:Y:S02]  /*c310*/  SHFL.IDX P6, R14, R13, R12, R11 ;  /* 0x0000000c0d0e7389 */ /* 0x00006400000c000b */
[----:B01----:R-:W-:Y:S01]  /*c320*/  ENDCOLLECTIVE ;  /* 0x000000000000791b */ /* 0x003fe20003800000 */
.L_x_104:
        /* <DEDUP_REMOVED lines=13> */
[----:B0-----:R-:W-:-:S12]  /*c400*/  IMAD.MOV.U32 R2, RZ, RZ, R14 ;  /* 0x000000ffff027224 */ /* 0x001fd800078e000e */
[----:B------:R-:W-:Y:S05]  /*c410*/  WARPSYNC.COLLECTIVE R15, `(.L_x_105) ;  /* 0x000000000f087348 */ /* 0x000fea0003c00000 */
[----:B------:R0:W1:Y:S02]  /*c420*/  SHFL.IDX P6, R14, R13, R12, R11 ;  /* 0x0000000c0d0e7389 */ /* 0x00006400000c000b */
[----:B01----:R-:W-:Y:S01]  /*c430*/  ENDCOLLECTIVE ;  /* 0x000000000000791b */ /* 0x003fe20003800000 */
.L_x_105:
[----:B------:R-:W-:Y:S02]  /*c440*/  IMAD.MOV.U32 R13, RZ, RZ, R4 ;  /* 0x000000ffff0d7224 */ /* 0x000fe400078e0004 */
[----:B------:R-:W-:Y:S02]  /*c450*/  IMAD.MOV.U32 R12, RZ, RZ, 0x3 ;  /* 0x00000003ff0c7424 */ /* 0x000fe400078e00ff */
[----:B------:R-:W-:-:S07]  /*c460*/  IMAD.MOV.U32 R3, RZ, RZ, R14 ;  /* 0x000000ffff037224 */ /* 0x000fce00078e000e */
[----:B------:R-:W-:Y:S05]  /*c470*/  WARPSYNC.COLLECTIVE R15, `(.L_x_106) ;  /* 0x000000000f087348 */ /* 0x000fea0003c00000 */
[----:B------:R0:W1:Y:S02]  /*c480*/  SHFL.IDX P6, R14, R13, R12, R11 ;  /* 0x0000000c0d0e7389 */ /* 0x00006400000c000b */
[----:B01----:R-:W-:Y:S01]  /*c490*/  ENDCOLLECTIVE ;  /* 0x000000000000791b */ /* 0x003fe20003800000 */
.L_x_106:
[----:B------:R-:W-:-:S04]  /*c4a0*/  @!P0 LEA R3, P1, R20, R3, 0x1 ;  /* 0x0000000314038211 */ /* 0x000fc800078208ff */
[----:B------:R-:W-:-:S04]  /*c4b0*/  @!P0 IADD3.X R2, RZ, R2, RZ, P1, !PT ;  /* 0x00000002ff028210 */ /* 0x000fc80000ffe4ff */
[----:B------:R-:W-:Y:S02]  /*c4c0*/  @!P0 LOP3.LUT R3, R3, R2, RZ, 0x3c, !PT ;  /* 0x0000000203038212 */ /* 0x000fe400078e3cff */
[----:B------:R-:W-:Y:S01]  /*c4d0*/  MOV R13, R0 ;  /* 0x00000000000d7202 */ /* 0x000fe20000000f00 */
[----:B------:R-:W-:Y:S01]  /*c4e0*/  VIADD R0, R5, 0x60 ;  /* 0x0000006005007836 */ /* 0x000fe20000000000 */
[----:B------:R-:W-:-:S04]  /*c4f0*/  @!P0 LOP3.LUT R2, R3, R2, RZ, 0x3c, !PT ;  /* 0x0000000203028212 */ /* 0x000fc800078e3cff */
[----:B------:R-:W-:Y:S01]  /*c500*/  @!P0 LOP3.LUT R3, R3, R2, RZ, 0x3c, !PT ;  /* 0x0000000203038212 */ /* 0x000fe200078e3cff */
[----:B------:R-:W-:-:S04]  /*c510*/  IMAD.MOV.U32 R4, RZ, RZ, R14 ;  /* 0x000000ffff047224 */ /* 0x000fc800078e000e */
[----:B------:R-:W-:Y:S01]  /*c520*/  @!PT LDS RZ, [RZ] ;  /* 0x00000000fffff984 */ /* 0x000fe20000000800 */
[----:B------:R-:W-:Y:S01]  /*c530*/  @!PT LDS RZ, [RZ] ;  /* 0x00000000fffff984 */ /* 0x000fe20000000800 */
[----:B------:R-:W-:Y:S01]  /*c540*/  @!PT LDS RZ, [RZ] ;  /* 0x00000000fffff984 */ /* 0x000fe20000000800 */
[----:B------:R0:W-:Y:S03]  /*c550*/  @!P0 LDGSTS.E.BYPASS.LTC128B.128 [R19+0xd400], desc[UR48][R2.64], !P3 ;  /* 0x0d40000002138fae */ /* 0x0001e6000d901d70 */
[----:B0-----:R-:W-:Y:S05]  /*c560*/  WARPSYNC.COLLECTIVE R15, `(.L_x_107) ;  /* 0x000000000f087348 */ /* 0x001fea0003c00000 */
[----:B------:R1:W2:Y:S02]  /*c570*/  SHFL.IDX P6, R14, R13, R12, R11 ;  /* 0x0000000c0d0e7389 */ /* 0x0002a400000c000b */
[----:B012---:R-:W-:Y:S01]  /*c580*/  ENDCOLLECTIVE ;  /* 0x000000000000791b */ /* 0x007fe20003800000 */
.L_x_107:
[----:B------:R-:W-:Y:S01]  /*c590*/  @!PT LDS RZ, [RZ] ;  /* 0x00000000fffff984 */ /* 0x000fe20000000800 */
[----:B------:R-:W-:Y:S01]  /*c5a0*/  @!PT LDS RZ, [RZ] ;  /* 0x00000000fffff984 */ /* 0x000fe20000000800 */
[----:B------:R-:W-:Y:S01]  /*c5b0*/  @!PT LDS RZ, [RZ] ;  /* 0x00000000fffff984 */ /* 0x000fe20000000800 */
[----:B------:R-:W-:Y:S04]  /*c5c0*/  @!P0 LDGSTS.E.BYPASS.LTC128B.128 [R19+0x10400], desc[UR48][R2.64+0x40], !P4 ;  /* 0x1040004002138fae */ /* 0x000fe8000e101d70 */
[----:B------:R0:W-:Y:S01]  /*c5d0*/  @!P0 LDGSTS.E.BYPASS.LTC128B.128 [R19+0x13400], desc[UR48][R2.64+0x80], !P5 ;  /* 0x1340008002138fae */ /* 0x0001e2000e901d70 */
[----:B------:R-:W-:Y:S01]  /*c5e0*/  ISETP.GE.AND P0, PT, R0, UR38, PT ;  /* 0x0000002600007c0c */ /* 0x000fe2000bf06270 */
[----:B------:R-:W-:Y:S02]  /*c5f0*/  VIADD R0, R5, 0x80 ;  /* 0x0000008005007836 */ /* 0x000fe40000000000 */
[----:B------:R-:W-:Y:S02]  /*c600*/  IMAD.MOV.U32 R13, RZ, RZ, R7 ;  /* 0x000000ffff0d7224 */ /* 0x000fe400078e0007 */
[----:B------:R-:W-:-:S08]  /*c610*/  IMAD.MOV.U32 R12, RZ, RZ, RZ ;  /* 0x000000ffff0c7224 */ /* 0x000fd000078e00ff */
[----:B------:R-:W-:-:S05]  /*c620*/  @!P0 LEA R14, P1, R20, R14, 0x1 ;  /* 0x0000000e140e8211 */ /* 0x000fca00078208ff */
[----:B0-----:R-:W-:-:S08]  /*c630*/  @!P0 IMAD.MOV.U32 R2, RZ, RZ, R14 ;  /* 0x000000ffff028224 */ /* 0x001fd000078e000e */
[----:B------:R-:W-:Y:S05]  /*c640*/  WARPSYNC.COLLECTIVE R15, `(.L_x_108) ;  /* 0x000000000f087348 */ /* 0x000fea0003c00000 */
[----:B------:R0:W1:Y:S02]  /*c650*/  SHFL.IDX P6, R14, R13, R12, R11 ;  /* 0x0000000c0d0e7389 */ /* 0x00006400000c000b */
[----:B01----:R-:W-:Y:S01]  /*c660*/  ENDCOLLECTIVE ;  /* 0x000000000000791b */ /* 0x003fe20003800000 */
.L_x_108:
[----:B------:R-:W-:-:S05]  /*c670*/  @!P0 IMAD.X R9, RZ, RZ, R4, P1 ;  /* 0x000000ffff098224 */ /* 0x000fca00008e0604 */
[----:B------:R-:W-:-:S05]  /*c680*/  @!P0 MOV R3, R9 ;  /* 0x0000000900038202 */ /* 0x000fca0000000f00 */
[----:B------:R-:W-:Y:S01]  /*c690*/  @!PT LDS RZ, [RZ] ;  /* 0x00000000fffff984 */ /* 0x000fe20000000800 */
[----:B------:R-:W-:Y:S01]  /*c6a0*/  @!PT LDS RZ, [RZ] ;  /* 0x00000000fffff984 */ /* 0x000fe20000000800 */
[----:B------:R-:W-:Y:S01]  /*c6b0*/  @!PT LDS RZ, [RZ] ;  /* 0x00000000fffff984 */ /* 0x000fe20000000800 */
[----:B------:R0:W-:Y:S01]  /*c6c0*/  @!P0 LDGSTS.E.BYPASS.LTC128B.128 [R19+0xdc00], desc[UR48][R2.64], !P3 ;  /* 0x0dc0000002138fae */ /* 0x0001e2000d901d70 */
[----:B------:R-:W-:-:S03]  /*c6d0*/  IMAD.MOV.U32 R13, RZ, RZ, R8 ;  /* 0x000000ffff0d7224 */ /* 0x000fc600078e0008 */
[----:B------:R0:W-:Y:S04]  /*c6e0*/  @!P0 LDGSTS.E.BYPASS.LTC128B.128 [R19+0x10c00], desc[UR48][R2.64+0x40], !P4 ;  /* 0x10c0004002138fae */ /* 0x0001e8000e101d70 */
[----:B------:R0:W-:Y:S01]  /*c6f0*/  @!P0 LDGSTS.E.BYPASS.LTC128B.128 [R19+0x13c00], desc[UR48][R2.64+0x80], !P5 ;  /* 0x13c0008002138fae */ /* 0x0001e2000e901d70 */
[----:B------:R-:W-:Y:S02]  /*c700*/  ISETP.GE.AND P0, PT, R0, UR38, PT ;  /* 0x0000002600007c0c */ /* 0x000fe4000bf06270 */
[----:B------:R-:W-:-:S11]  /*c710*/  MOV R0, R14 ;  /* 0x0000000e00007202 */ /* 0x000fd60000000f00 */
[----:B0-----:R-:W-:Y:S05]  /*c720*/  WARPSYNC.COLLECTIVE R15, `(.L_x_109) ;  /* 0x000000000f087348 */ /* 0x001fea0003c00000 */
[----:B------:R1:W2:Y:S02]  /*c730*/  SHFL.IDX P6, R14, R13, R12, R11 ;  /* 0x0000000c0d0e7389 */ /* 0x0002a400000c000b */
[----:B012---:R-:W-:Y:S01]  /*c740*/  ENDCOLLECTIVE ;  /* 0x000000000000791b */ /* 0x007fe20003800000 */
.L_x_109:
[----:B------:R-:W-:Y:S02]  /*c750*/  IMAD.MOV.U32 R13, RZ, RZ, R7 ;  /* 0x000000ffff0d7224 */ /* 0x000fe400078e0007 */
[----:B------:R-:W-:Y:S01]  /*c760*/  IMAD.MOV.U32 R12, RZ, RZ, 0x1 ;  /* 0x00000001ff0c7424 */ /* 0x000fe200078e00ff */
[----:B------:R-:W-:-:S05]  /*c770*/  @!P0 LEA R14, P1, R20, R14, 0x1 ;  /* 0x0000000e140e8211 */ /* 0x000fca00078208ff */
[----:B------:R-:W-:-:S08]  /*c780*/  @!P0 IMAD.MOV.U32 R2, RZ, RZ, R14 ;  /* 0x000000ffff028224 */ /* 0x000fd000078e000e */
[----:B------:R-:W-:Y:S05]  /*c790*/  WARPSYNC.COLLECTIVE R15, `(.L_x_110) ;  /* 0x000000000f087348 */ /* 0x000fea0003c00000 */
[----:B------:R0:W1:Y:S02]  /*c7a0*/  SHFL.IDX P6, R14, R13, R12, R11 ;  /* 0x0000000c0d0e7389 */ /* 0x00006400000c000b */
[----:B01----:R-:W-:Y:S01]  /*c7b0*/  ENDCOLLECTIVE ;  /* 0x000000000000791b */ /* 0x003fe20003800000 */
.L_x_110:
[----:B------:R-:W-:-:S05]  /*c7c0*/  @!P0 IMAD.X R9, RZ, RZ, R0, P1 ;  /* 0x000000ffff098224 */ /* 0x000fca00008e0600 */
[----:B------:R-:W-:-:S05]  /*c7d0*/  @!P0 MOV R3, R9 ;  /* 0x0000000900038202 */ /* 0x000fca0000000f00 */
[----:B------:R-:W-:Y:S01]  /*c7e0*/  @!PT LDS RZ, [RZ] ;  /* 0x00000000fffff984 */ /* 0x000fe20000000800 */
[----:B------:R-:W-:Y:S01]  /*c7f0*/  @!PT LDS RZ, [RZ] ;  /* 0x00000000fffff984 */ /* 0x000fe20000000800 */
[----:B------:R-:W-:Y:S01]  /*c800*/  @!PT LDS RZ, [RZ] ;  /* 0x00000000fffff984 */ /* 0x000fe20000000800 */
[----:B------:R0:W-:Y:S01]  /*c810*/  @!P0 LDGSTS.E.BYPASS.LTC128B.128 [R19+0xe400], desc[UR48][R2.64], !P3 ;  /* 0x0e40000002138fae */ /* 0x0001e2000d901d70 */
[----:B------:R-:W-:-:S03]  /*c820*/  MOV R13, R8 ;  /* 0x00000008000d7202 */ /* 0x000fc60000000f00 */
[----:B------:R0:W-:Y:S04]  /*c830*/  @!P0 LDGSTS.E.BYPASS.LTC128B.128 [R19+0x11400], desc[UR48][R2.64+0x40], !P4 ;  /* 0x1140004002138fae */ /* 0x0001e8000e101d70 */
[----:B------:R0:W-:Y:S01]  /*c840*/  @!P0 LDGSTS.E.BYPASS.LTC128B.128 [R19+0x14400], desc[UR48][R2.64+0x80], !P5 ;  /* 0x1440008002138fae */ /* 0x0001e2000e901d70 */
[----:B------:R-:W-:-:S07]  /*c850*/  IMAD.MOV.U32 R7, RZ, RZ, R14 ;  /* 0x000000ffff077224 */ /* 0x000fce00078e000e */
[----:B0-----:R-:W-:Y:S05]  /*c860*/  WARPSYNC.COLLECTIVE R15, `(.L_x_111) ;  /* 0x000000000f087348 */ /* 0x001fea0003c00000 */
[----:B------:R1:W2:Y:S02]  /*c870*/  SHFL.IDX P6, R14, R13, R12, R11 ;  /* 0x0000000c0d0e7389 */ /* 0x0002a400000c000b */
[----:B012---:R-:W-:Y:S01]  /*c880*/  ENDCOLLECTIVE ;  /* 0x000000000000791b */ /* 0x007fe20003800000 */
.L_x_111:
[----:B------:R-:W-:Y:S05]  /*c890*/  BRA `(.L_x_112) ;  /* 0xffffffd400647947 */ /* 0x000fea000383ffff */
.L_x_50:
[----:B0-----:R-:W-:-:S04]  /*c8a0*/  IMAD.U32 R3, RZ, RZ, UR37 ;  /* 0x00000025ff037e24 */ /* 0x001fc8000f8e00ff */
[----:B------:R0:W1:Y:S03]  /*c8b0*/  SYNCS.PHASECHK.TRANS64.TRYWAIT P0, [R3+URZ+0x2d820], R0 ;  /* 0x02d82000030075a7 */ /* 0x000066000800017f */
[----:B-1----:R-:W-:Y:S05]  /*c8c0*/  @!P0 NANOSLEEP.SYNCS 0x989680 ;  /* 0x009896800000895d */ /* 0x002fea0003900000 */
[----:B------:R-:W1:Y:S02]  /*c8d0*/  @!P0 SYNCS.PHASECHK.TRANS64 P0, [R3+URZ+0x2d820], R0 ;  /* 0x02d82000030085a7 */ /* 0x000e64000800007f */
[----:B-1----:R-:W-:Y:S05]  /*c8e0*/  @!P0 BRA `(.L_x_50) ;  /* 0xfffffffc00ec8947 */ /* 0x002fea000383ffff */
[----:B------:R-:W-:Y:S05]  /*c8f0*/  BRA `(.L_x_113) ;  /* 0xffffffd400a07947 */ /* 0x000fea000383ffff */
.L_x_54:
[----:B0-----:R0:W1:Y:S02]  /*c900*/  SYNCS.PHASECHK.TRANS64.TRYWAIT P0, [R6+URZ+0x2d840], R0 ;  /* 0x02d84000060075a7 */ /* 0x001064000800017f */
[----:B-1----:R-:W-:Y:S05]  /*c910*/  @!P0 NANOSLEEP.SYNCS 0x989680 ;  /* 0x009896800000895d */ /* 0x002fea0003900000 */
[----:B------:R-:W1:Y:S02]  /*c920*/  @!P0 SYNCS.PHASECHK.TRANS64 P0, [R6+URZ+0x2d840], R0 ;  /* 0x02d84000060085a7 */ /* 0x000e64000800007f */
[----:B-1----:R-:W-:Y:S05]  /*c930*/  @!P0 BRA `(.L_x_54) ;  /* 0xfffffffc00f08947 */ /* 0x002fea000383ffff */
[----:B------:R-:W-:Y:S05]  /*c940*/  BRA `(.L_x_114) ;  /* 0xffffffd800707947 */ /* 0x000fea000383ffff */
.L_x_55:
[----:B------:R-:W-:Y:S01]  /*c950*/  BSSY B1, `(.L_x_115) ;  /* 0x0000008000017945 */ /* 0x000fe20003800000 */
[----:B------:R-:W-:Y:S01]  /*c960*/  IMAD.MOV.U32 R13, RZ, RZ, R19 ;  /* 0x000000ffff0d7224 */ /* 0x000fe200078e0013 */
[----:B------:R-:W-:Y:S01]  /*c970*/  MOV R11, 0x1c1f ;  /* 0x00001c1f000b7802 */ /* 0x000fe20000000f00 */
[----:B------:R-:W-:Y:S02]  /*c980*/  IMAD.MOV.U32 R12, RZ, RZ, RZ ;  /* 0x000000ffff0c7224 */ /* 0x000fe400078e00ff */
[----:B------:R-:W-:-:S07]  /*c990*/  IMAD.MOV.U32 R15, RZ, RZ, -0x1 ;  /* 0xffffffffff0f7424 */ /* 0x000fce00078e00ff */
[----:B------:R-:W-:Y:S05]  /*c9a0*/  WARPSYNC.COLLECTIVE R15, `(.L_x_116) ;  /* 0x000000000f087348 */ /* 0x000fea0003c00000 */
[----:B------:R0:W1:Y:S02]  /*c9b0*/  SHFL.IDX P6, R14, R13, R12, R11 ;  /* 0x0000000c0d0e7389 */ /* 0x00006400000c000b */
[----:B01----:R-:W-:Y:S01]  /*c9c0*/  ENDCOLLECTIVE ;  /* 0x000000000000791b */ /* 0x003fe20003800000 */
.L_x_116:
[----:B------:R-:W-:Y:S05]  /*c9d0*/  BSYNC B1 ;  /* 0x0000000000017941 */ /* 0x000fea0003800000 */
.L_x_115:
[----:B------:R-:W0:Y:S01]  /*c9e0*/  S2R R27, SR_TID.X ;  /* 0x00000000001b7919 */ /* 0x000e220000002100 */
[----:B------:R-:W-:Y:S01]  /*c9f0*/  IMAD.MOV.U32 R13, RZ, RZ, R8 ;  /* 0x000000ffff0d7224 */ /* 0x000fe200078e0008 */
[----:B------:R-:W-:Y:S01]  /*ca00*/  MOV R12, RZ ;  /* 0x000000ff000c7202 */ /* 0x000fe20000000f00 */
[----:B------:R-:W-:Y:S01]  /*ca10*/  IMAD.MOV.U32 R11, RZ, RZ, 0x1c1f ;  /* 0x00001c1fff0b7424 */ /* 0x000fe200078e00ff */
[----:B------:R-:W-:Y:S01]  /*ca20*/  LEA R9, R9, UR37, 0x1 ;  /* 0x0000002509097c11 */ /* 0x000fe2000f8e08ff */
[----:B------:R-:W-:Y:S02]  /*ca30*/  IMAD.MOV.U32 R15, RZ, RZ, -0x1 ;  /* 0xffffffffff0f7424 */ /* 0x000fe400078e00ff */
[----:B------:R-:W-:-:S07]  /*ca40*/  IMAD.MOV.U32 R3, RZ, RZ, R14 ;  /* 0x000000ffff037224 */ /* 0x000fce00078e000e */
[----:B0-----:R-:W-:Y:S05]  /*ca50*/  WARPSYNC.COLLECTIVE R15, `(.L_x_117) ;  /* 0x000000000f087348 */ /* 0x001fea0003c00000 */
[----:B------:R1:W2:Y:S02]  /*ca60*/  SHFL.IDX P6, R14, R13, R12, R11 ;  /* 0x0000000c0d0e7389 */ /* 0x0002a400000c000b */
[----:B012---:R-:W-:Y:S01]  /*ca70*/  ENDCOLLECTIVE ;  /* 0x000000000000791b */ /* 0x007fe20003800000 */
.L_x_117:
[----:B------:R-:W-:Y:S01]  /*ca80*/  IMAD.MOV.U32 R13, RZ, RZ, R19 ;  /* 0x000000ffff0d7224 */ /* 0x000fe200078e0013 */
[----:B------:R-:W-:Y:S01]  /*ca90*/  MOV R12, 0x1 ;  /* 0x00000001000c7802 */ /* 0x000fe20000000f00 */
[----:B------:R-:W-:Y:S01]  /*caa0*/  IMAD.SHL.U32 R27, R27, 0x8, RZ ;  /* 0x000000081b1b7824 */ /* 0x000fe200078e00ff */
[----:B------:R-:W-:-:S07]  /*cab0*/  MOV R2, R14 ;  /* 0x0000000e00027202 */ /* 0x000fce0000000f00 */
[----:B------:R-:W-:Y:S05]  /*cac0*/  WARPSYNC.COLLECTIVE R15, `(.L_x_118) ;  /* 0x000000000f087348 */ /* 0x000fea0003c00000 */
[----:B------:R0:W1:Y:S02]  /*cad0*/  SHFL.IDX P6, R14, R13, R12, R11 ;  /* 0x0000000c0d0e7389 */ /* 0x00006400000c000b */
[----:B01----:R-:W-:Y:S01]  /*cae0*/  ENDCOLLECTIVE ;  /* 0x000000000000791b */ /* 0x003fe20003800000 */
.L_x_118:
[----:B------:R-:W-:-:S05]  /*caf0*/  LOP3.LUT R27, R27, 0x18, RZ, 0xc0, !PT ;  /* 0x000000181b1b7812 */ /* 0x000fca00078ec0ff */
[----:B------:R-:W-:-:S05]  /*cb00*/  IMAD.SHL.U32 R0, R27, 0x2, RZ ;  /* 0x000000021b007824 */ /* 0x000fca00078e00ff */
[----:B------:R-:W-:Y:S01]  /*cb10*/  IADD3 R2, P0, R2, R0, RZ ;  /* 0x0000000002027210 */ /* 0x000fe20007f1e0ff */
[----:B------:R-:W-:-:S04]  /*cb20*/  IMAD.MOV.U32 R13, RZ, RZ, R8 ;  /* 0x000000ffff0d7224 */ /* 0x000fc800078e0008 */
[----:B------:R-:W-:-:S05]  /*cb30*/  IMAD.X R3, RZ, RZ, R3, P0 ;  /* 0x000000ffff037224 */ /* 0x000fca00000e0603 */
[----:B------:R-:W-:Y:S01]  /*cb40*/  @!PT LDS RZ, [RZ] ;  /* 0x00000000fffff984 */ /* 0x000fe20000000800 */
[----:B------:R-:W-:Y:S01]  /*cb50*/  @!PT LDS RZ, [RZ] ;  /* 0x00000000fffff984 */ /* 0x000fe20000000800 */
[----:B------:R-:W-:Y:S01]  /*cb60*/  @!PT LDS RZ, [RZ] ;  /* 0x00000000fffff984 */ /* 0x000fe20000000800 */
[----:B------:R-:W-:Y:S04]  /*cb70*/  LDGSTS.E.BYPASS.LTC128B.128 [R9+0x15400], desc[UR48][R2.64], !P3 ;  /* 0x1540000002097fae */ /* 0x000fe8000d901d70 */
[----:B------:R-:W-:Y:S04]  /*cb80*/  LDGSTS.E.BYPASS.LTC128B.128 [R9+0x17400], desc[UR48][R2.64+0x40], !P2 ;  /* 0x1740004002097fae */ /* 0x000fe8000d101d70 */
[----:B------:R0:W-:Y:S02]  /*cb90*/  LDGSTS.E.BYPASS.LTC128B.128 [R9+0x19400], desc[UR48][R2.64+0x80], !P1 ;  /* 0x1940008002097fae */ /* 0x0001e4000c901d70 */
[----:B0-----:R-:W-:-:S07]  /*cba0*/  IMAD.MOV.U32 R3, RZ, RZ, R14 ;  /* 0x000000ffff037224 */ /* 0x001fce00078e000e */
[----:B------:R-:W-:Y:S05]  /*cbb0*/  WARPSYNC.COLLECTIVE R15, `(.L_x_119) ;  /* 0x000000000f087348 */ /* 0x000fea0003c00000 */
[----:B------:R0:W1:Y:S02]  /*cbc0*/  SHFL.IDX P6, R14, R13, R12, R11 ;  /* 0x0000000c0d0e7389 */ /* 0x00006400000c000b */
[----:B01----:R-:W-:Y:S01]  /*cbd0*/  ENDCOLLECTIVE ;  /* 0x000000000000791b */ /* 0x003fe20003800000 */
.L_x_119:
[----:B------:R-:W-:Y:S02]  /*cbe0*/  IMAD.MOV.U32 R13, RZ, RZ, R19 ;  /* 0x000000ffff0d7224 */ /* 0x000fe400078e0013 */
[----:B------:R-:W-:Y:S02]  /*cbf0*/  IMAD.MOV.U32 R12, RZ, RZ, 0x2 ;  /* 0x00000002ff0c7424 */ /* 0x000fe400078e00ff */
[----:B------:R-:W-:-:S07]  /*cc00*/  IMAD.MOV.U32 R2, RZ, RZ, R14 ;  /* 0x000000ffff027224 */ /* 0x000fce00078e000e */
[----:B------:R-:W-:Y:S05]  /*cc10*/  WARPSYNC.COLLECTIVE R15, `(.L_x_120) ;  /* 0x000000000f087348 */ /* 0x000fea0003c00000 */
[----:B------:R0:W1:Y:S02]  /*cc20*/  SHFL.IDX P6, R14, R13, R12, R11 ;  /* 0x0000000c0d0e7389 */ /* 0x00006400000c000b */
[----:B01----:R-:W-:Y:S01]  /*cc30*/  ENDCOLLECTIVE ;  /* 0x000000000000791b */ /* 0x003fe20003800000 */
.L_x_120:
[----:B------:R-:W-:-:S04]  /*cc40*/  IADD3 R2, P0, R2, R0, RZ ;  /* 0x0000000002027210 */ /* 0x000fc80007f1e0ff */
[----:B------:R-:W-:-:S05]  /*cc50*/  IADD3.X R3, RZ, R3, RZ, P0, !PT ;  /* 0x00000003ff037210 */ /* 0x000fca00007fe4ff */
[----:B------:R-:W-:Y:S01]  /*cc60*/  @!PT LDS RZ, [RZ] ;  /* 0x00000000fffff984 */ /* 0x000fe20000000800 */
[----:B------:R-:W-:Y:S01]  /*cc70*/  @!PT LDS RZ, [RZ] ;  /* 0x00000000fffff984 */ /* 0x000fe20000000800 */
[----:B------:R-:W-:Y:S01]  /*cc80*/  @!PT LDS RZ, [RZ] ;  /* 0x00000000fffff984 */ /* 0x000fe20000000800 */
[----:B------:R0:W-:Y:S01]  /*cc90*/  LDGSTS.E.BYPASS.LTC128B.128 [R9+0x15c00], desc[UR48][R2.64], !P3 ;  /* 0x15c0000002097fae */ /* 0x0001e2000d901d70 */
[----:B------:R-:W-:-:S03]  /*cca0*/  MOV R13, R8 ;  /* 0x00000008000d7202 */ /* 0x000fc60000000f00 */
[----:B------:R0:W-:Y:S04]  /*ccb0*/  LDGSTS.E.BYPASS.LTC128B.128 [R9+0x17c00], desc[UR48][R2.64+0x40], !P2 ;  /* 0x17c0004002097fae */ /* 0x0001e8000d101d70 */
[----:B------:R0:W-:Y:S01]  /*ccc0*/  LDGSTS.E.BYPASS.LTC128B.128 [R9+0x19c00], desc[UR48][R2.64+0x80], !P1 ;  /* 0x19c0008002097fae */ /* 0x0001e2000c901d70 */
[----:B------:R-:W-:-:S07]  /*ccd0*/  IMAD.MOV.U32 R27, RZ, RZ, R14 ;  /* 0x000000ffff1b7224 */ /* 0x000fce00078e000e */
[----:B0-----:R-:W-:Y:S05]  /*cce0*/  WARPSYNC.COLLECTIVE R15, `(.L_x_121) ;  /* 0x000000000f087348 */ /* 0x001fea0003c00000 */
[----:B------:R1:W2:Y:S02]  /*ccf0*/  SHFL.IDX P6, R14, R13, R12, R11 ;  /* 0x0000000c0d0e7389 */ /* 0x0002a400000c000b */
[----:B012---:R-:W-:Y:S01]  /*cd00*/  ENDCOLLECTIVE ;  /* 0x000000000000791b */ /* 0x007fe20003800000 */
.L_x_121:
[----:B------:R-:W-:Y:S01]  /*cd10*/  IMAD.MOV.U32 R13, RZ, RZ, R19 ;  /* 0x000000ffff0d7224 */ /* 0x000fe200078e0013 */
[----:B------:R-:W-:Y:S01]  /*cd20*/  MOV R12, 0x3 ;  /* 0x00000003000c7802 */ /* 0x000fe20000000f00 */
[----:B------:R-:W-:-:S07]  /*cd30*/  IMAD.MOV.U32 R2, RZ, RZ, R14 ;  /* 0x000000ffff027224 */ /* 0x000fce00078e000e */
[----:B------:R-:W-:Y:S05]  /*cd40*/  WARPSYNC.COLLECTIVE R15, `(.L_x_122) ;  /* 0x000000000f087348 */ /* 0x000fea0003c00000 */
[----:B------:R0:W1:Y:S02]  /*cd50*/  SHFL.IDX P6, R14, R13, R12, R11 ;  /* 0x0000000c0d0e7389 */ /* 0x00006400000c000b */
[----:B01----:R-:W-:Y:S01]  /*cd60*/  ENDCOLLECTIVE ;  /* 0x000000000000791b */ /* 0x003fe20003800000 */
.L_x_122:
[----:B------:R-:W-:-:S05]  /*cd70*/  IADD3 R2, P0, R2, R0, RZ ;  /* 0x0000000002027210 */ /* 0x000fca0007f1e0ff */
[----:B------:R-:W-:-:S05]  /*cd80*/  IMAD.X R3, RZ, RZ, R27, P0 ;  /* 0x000000ffff037224 */ /* 0x000fca00000e061b */
[----:B------:R-:W-:Y:S01]  /*cd90*/  @!PT LDS RZ, [RZ] ;  /* 0x00000000fffff984 */ /* 0x000fe20000000800 */
[----:B------:R-:W-:Y:S01]  /*cda0*/  @!PT LDS RZ, [RZ] ;  /* 0x00000000fffff984 */ /* 0x000fe20000000800 */
[----:B------:R-:W-:Y:S01]  /*cdb0*/  @!PT LDS RZ, [RZ] ;  /* 0x00000000fffff984 */ /* 0x000fe20000000800 */
[----:B------:R0:W-:Y:S01]  /*cdc0*/  LDGSTS.E.BYPASS.LTC128B.128 [R9+0x16400], desc[UR48][R2.64], !P3 ;  /* 0x1640000002097fae */ /* 0x0001e2000d901d70 */
[----:B------:R-:W-:-:S03]  /*cdd0*/  IMAD.MOV.U32 R13, RZ, RZ, R8 ;  /* 0x000000ffff0d7224 */ /* 0x000fc600078e0008 */
[----:B------:R0:W-:Y:S04]  /*cde0*/  LDGSTS.E.BYPASS.LTC128B.128 [R9+0x18400], desc[UR48][R2.64+0x40], !P2 ;  /* 0x1840004002097fae */ /* 0x0001e8000d101d70 */
[----:B------:R0:W-:Y:S01]  /*cdf0*/  LDGSTS.E.BYPASS.LTC128B.128 [R9+0x1a400], desc[UR48][R2.64+0x80], !P1 ;  /* 0x1a40008002097fae */ /* 0x0001e2000c901d70 */
[----:B------:R-:W-:-:S07]  /*ce00*/  IMAD.MOV.U32 R27, RZ, RZ, R14 ;  /* 0x000000ffff1b7224 */ /* 0x000fce00078e000e */
[----:B0-----:R-:W-:Y:S05]  /*ce10*/  WARPSYNC.COLLECTIVE R15, `(.L_x_123) ;  /* 0x000000000f087348 */ /* 0x001fea0003c00000 */
[----:B------:R1:W2:Y:S02]  /*ce20*/  SHFL.IDX P6, R14, R13, R12, R11 ;  /* 0x0000000c0d0e7389 */ /* 0x0002a400000c000b */
[----:B012---:R-:W-:Y:S01]  /*ce30*/  ENDCOLLECTIVE ;  /* 0x000000000000791b */ /* 0x007fe20003800000 */
.L_x_123:
[----:B------:R-:W-:Y:S01]  /*ce40*/  IMAD.MOV.U32 R2, RZ, RZ, R14 ;  /* 0x000000ffff027224 */ /* 0x000fe200078e000e */
[----:B------:R-:W-:Y:S06]  /*ce50*/  BRA `(.L_x_124) ;  /* 0xffffffd800047947 */ /* 0x000fec000383ffff */
.L_x_60:
[----:B-1----:R1:W2:Y:S02]  /*ce60*/  SYNCS.PHASECHK.TRANS64.TRYWAIT P0, [R6+URZ+0x2d860], R2 ;  /* 0x02d86002060075a7 */ /* 0x0022a4000800017f */
[----:B--2---:R-:W-:Y:S05]  /*ce70*/  @!P0 NANOSLEEP.SYNCS 0x989680 ;  /* 0x009896800000895d */ /* 0x004fea0003900000 */
[----:B------:R-:W2:Y:S02]  /*ce80*/  @!P0 SYNCS.PHASECHK.TRANS64 P0, [R6+URZ+0x2d860], R2 ;  /* 0x02d86002060085a7 */ /* 0x000ea4000800007f */
[----:B--2---:R-:W-:Y:S05]  /*ce90*/  @!P0 BRA `(.L_x_60) ;  /* 0xfffffffc00f08947 */ /* 0x004fea000383ffff */
[----:B------:R-:W-:Y:S05]  /*cea0*/  BRA `(.L_x_125) ;  /* 0xffffffd800647947 */ /* 0x000fea000383ffff */
.L_x_61:
        /* <DEDUP_REMOVED lines=8> */
.L_x_127:
[----:B------:R-:W-:Y:S05]  /*cf30*/  BSYNC B1 ;  /* 0x0000000000017941 */ /* 0x000fea0003800000 */
.L_x_126:
[----:B------:R-:W-:Y:S01]  /*cf40*/  IMAD.MOV.U32 R13, RZ, RZ, R17 ;  /* 0x000000ffff0d7224 */ /* 0x000fe200078e0011 */
[----:B------:R-:W-:Y:S01]  /*cf50*/  MOV R15, 0xffffffff ;  /* 0xffffffff000f7802 */ /* 0x000fe20000000f00 */
[----:B------:R-:W-:Y:S01]  /*cf60*/  IMAD.MOV.U32 R12, RZ, RZ, RZ ;  /* 0x000000ffff0c7224 */ /* 0x000fe200078e00ff */
[----:B------:R-:W-:Y:S01]  /*cf70*/  MOV R3, R14 ;  /* 0x0000000e00037202 */ /* 0x000fe20000000f00 */
[----:B------:R-:W-:Y:S01]  /*cf80*/  IMAD.MOV.U32 R11, RZ, RZ, 0x1c1f ;  /* 0x00001c1fff0b7424 */ /* 0x000fe200078e00ff */
[----:B------:R-:W-:-:S07]  /*cf90*/  LEA R7, R7, UR37, 0x1 ;  /* 0x0000002507077c11 */ /* 0x000fce000f8e08ff */
[----:B------:R-:W-:Y:S05]  /*cfa0*/  WARPSYNC.COLLECTIVE R15, `(.L_x_128) ;  /* 0x000000000f087348 */ /* 0x000fea0003c00000 */
[----:B------:R0:W1:Y:S02]  /*cfb0*/  SHFL.IDX P6, R14, R13, R12, R11 ;  /* 0x0000000c0d0e7389 */ /* 0x00006400000c000b */
[----:B01----:R-:W-:Y:S01]  /*cfc0*/  ENDCOLLECTIVE ;  /* 0x000000000000791b */ /* 0x003fe20003800000 */
.L_x_128:
[----:B------:R-:W-:Y:S01]  /*cfd0*/  IMAD.MOV.U32 R13, RZ, RZ, R18 ;  /* 0x000000ffff0d7224 */ /* 0x000fe200078e0012 */
[----:B------:R-:W-:Y:S01]  /*cfe0*/  MOV R12, 0x1 ;  /* 0x00000001000c7802 */ /* 0x000fe20000000f00 */
[----:B------:R-:W-:-:S07]  /*cff0*/  IMAD.MOV.U32 R2, RZ, RZ, R14 ;  /* 0x000000ffff027224 */ /* 0x000fce00078e000e */
[----:B------:R-:W-:Y:S05]  /*d000*/  WARPSYNC.COLLECTIVE R15, `(.L_x_129) ;  /* 0x000000000f087348 */ /* 0x000fea0003c00000 */
[----:B------:R0:W1:Y:S02]  /*d010*/  SHFL.IDX P6, R14, R13, R12, R11 ;  /* 0x0000000c0d0e7389 */ /* 0x00006400000c000b */
[----:B01----:R-:W-:Y:S01]  /*d020*/  ENDCOLLECTIVE ;  /* 0x000000000000791b */ /* 0x003fe20003800000 */
.L_x_129:
[----:B------:R-:W-:-:S05]  /*d030*/  IADD3 R2, P0, R2, R0, RZ ;  /* 0x0000000002027210 */ /* 0x000fca0007f1e0ff */
[----:B------:R-:W-:Y:S01]  /*d040*/  IMAD.X R3, RZ, RZ, R3, P0 ;  /* 0x000000ffff037224 */ /* 0x000fe200000e0603 */
[----:B------:R-:W-:Y:S01]  /*d050*/  ISETP.LT.OR P0, PT, R8, 0x1, P3 ;  /* 0x000000010800780c */ /* 0x000fe20001f01670 */
[----:B------:R-:W-:-:S12]  /*d060*/  IMAD.MOV.U32 R13, RZ, RZ, R17 ;  /* 0x000000ffff0d7224 */ /* 0x000fd800078e0011 */
[----:B------:R-:W-:Y:S01]  /*d070*/  @!PT LDS RZ, [RZ] ;  /* 0x00000000fffff984 */ /* 0x000fe20000000800 */
[----:B------:R-:W-:Y:S01]  /*d080*/  @!PT LDS RZ, [RZ] ;  /* 0x00000000fffff984 */ /* 0x000fe20000000800 */
[----:B------:R-:W-:Y:S01]  /*d090*/  @!PT LDS RZ, [RZ] ;  /* 0x00000000fffff984 */ /* 0x000fe20000000800 */
[----:B------:R-:W-:Y:S01]  /*d0a0*/  LDGSTS.E.BYPASS.LTC128B.128 [R7+0x400], desc[UR48][R2.64], !P0 ;  /* 0x0040000002077fae */ /* 0x000fe2000c101d70 */
[----:B------:R-:W-:-:S13]  /*d0b0*/  ISETP.LT.OR P0, PT, R8, 0x1, P2 ;  /* 0x000000010800780c */ /* 0x000fda0001701670 */
[----:B------:R-:W-:Y:S01]  /*d0c0*/  LDGSTS.E.BYPASS.LTC128B.128 [R7+0x2400], desc[UR48][R2.64+0x40], !P0 ;  /* 0x0240004002077fae */ /* 0x000fe2000c101d70 */
[----:B------:R-:W-:-:S13]  /*d0d0*/  ISETP.LT.OR P0, PT, R8, 0x1, P1 ;  /* 0x000000010800780c */ /* 0x000fda0000f01670 */
[----:B------:R0:W-:Y:S02]  /*d0e0*/  LDGSTS.E.BYPASS.LTC128B.128 [R7+0x4400], desc[UR48][R2.64+0x80], !P0 ;  /* 0x0440008002077fae */ /* 0x0001e4000c101d70 */
[----:B0-----:R-:W-:-:S07]  /*d0f0*/  IMAD.MOV.U32 R3, RZ, RZ, R14 ;  /* 0x000000ffff037224 */ /* 0x001fce00078e000e */
[----:B------:R-:W-:Y:S05]  /*d100*/  WARPSYNC.COLLECTIVE R15, `(.L_x_130) ;  /* 0x000000000f087348 */ /* 0x000fea0003c00000 */
[----:B------:R0:W1:Y:S02]  /*d110*/  SHFL.IDX P6, R14, R13, R12, R11 ;  /* 0x0000000c0d0e7389 */ /* 0x00006400000c000b */
[----:B01----:R-:W-:Y:S01]  /*d120*/  ENDCOLLECTIVE ;  /* 0x000000000000791b */ /* 0x003fe20003800000 */
.L_x_130:
[----:B------:R-:W-:Y:S02]  /*d130*/  IMAD.MOV.U32 R13, RZ, RZ, R18 ;  /* 0x000000ffff0d7224 */ /* 0x000fe400078e0012 */
[----:B------:R-:W-:Y:S02]  /*d140*/  IMAD.MOV.U32 R12, RZ, RZ, 0x2 ;  /* 0x00000002ff0c7424 */ /* 0x000fe400078e00ff */
[----:B------:R-:W-:-:S07]  /*d150*/  IMAD.MOV.U32 R2, RZ, RZ, R14 ;  /* 0x000000ffff027224 */ /* 0x000fce00078e000e */
[----:B------:R-:W-:Y:S05]  /*d160*/  WARPSYNC.COLLECTIVE R15, `(.L_x_131) ;  /* 0x000000000f087348 */ /* 0x000fea0003c00000 */
[----:B------:R0:W1:Y:S02]  /*d170*/  SHFL.IDX P6, R14, R13, R12, R11 ;  /* 0x0000000c0d0e7389 */ /* 0x00006400000c000b */
[----:B01----:R-:W-:Y:S01]  /*d180*/  ENDCOLLECTIVE ;  /* 0x000000000000791b */ /* 0x003fe20003800000 */
.L_x_131:
[----:B------:R-:W-:-:S04]  /*d190*/  IADD3 R2, P0, R2, R0, RZ ;  /* 0x0000000002027210 */ /* 0x000fc80007f1e0ff */
[----:B------:R-:W-:Y:S02]  /*d1a0*/  IADD3.X R3, RZ, R3, RZ, P0, !PT ;  /* 0x00000003ff037210 */ /* 0x000fe400007fe4ff */
[----:B------:R-:W-:Y:S02]  /*d1b0*/  ISETP.LT.OR P0, PT, R8, 0x21, P3 ;  /* 0x000000210800780c */ /* 0x000fe40001f01670 */
[----:B------:R-:W-:-:S11]  /*d1c0*/  MOV R13, R17 ;  /* 0x00000011000d7202 */ /* 0x000fd60000000f00 */
        /* <DEDUP_REMOVED lines=12> */
.L_x_132:
[----:B------:R-:W-:Y:S01]  /*d290*/  IMAD.MOV.U32 R13, RZ, RZ, R18 ;  /* 0x000000ffff0d7224 */ /* 0x000fe200078e0012 */
[----:B------:R-:W-:Y:S01]  /*d2a0*/  MOV R12, 0x3 ;  /* 0x00000003000c7802 */ /* 0x000fe20000000f00 */
[----:B------:R-:W-:-:S07]  /*d2b0*/  IMAD.MOV.U32 R2, RZ, RZ, R14 ;  /* 0x000000ffff027224 */ /* 0x000fce00078e000e */
[----:B------:R-:W-:Y:S05]  /*d2c0*/  WARPSYNC.COLLECTIVE R15, `(.L_x_133) ;  /* 0x000000000f087348 */ /* 0x000fea0003c00000 */
[----:B------:R0:W1:Y:S02]  /*d2d0*/  SHFL.IDX P6, R14, R13, R12, R11 ;  /* 0x0000000c0d0e7389 */ /* 0x00006400000c000b */
[----:B01----:R-:W-:Y:S01]  /*d2e0*/  ENDCOLLECTIVE ;  /* 0x000000000000791b */ /* 0x003fe20003800000 */
.L_x_133:
[----:B------:R-:W-:-:S05]  /*d2f0*/  IADD3 R2, P0, R2, R0, RZ ;  /* 0x0000000002027210 */ /* 0x000fca0007f1e0ff */
[----:B------:R-:W-:Y:S01]  /*d300*/  IMAD.X R3, RZ, RZ, R3, P0 ;  /* 0x000000ffff037224 */ /* 0x000fe200000e0603 */
[----:B------:R-:W-:Y:S01]  /*d310*/  ISETP.LT.OR P0, PT, R8, 0x41, P3 ;  /* 0x000000410800780c */ /* 0x000fe20001f01670 */
[----:B------:R-:W-:-:S12]  /*d320*/  IMAD.MOV.U32 R13, RZ, RZ, R17 ;  /* 0x000000ffff0d7224 */ /* 0x000fd800078e0011 */
[----:B------:R-:W-:Y:S01]  /*d330*/  @!PT LDS RZ, [RZ] ;  /* 0x00000000fffff984 */ /* 0x000fe20000000800 */
[----:B------:R-:W-:Y:S01]  /*d340*/  @!PT LDS RZ, [RZ] ;  /* 0x00000000fffff984 */ /* 0x000fe20000000800 */
[----:B------:R-:W-:Y:S01]  /*d350*/  @!PT LDS RZ, [RZ] ;  /* 0x00000000fffff984 */ /* 0x000fe20000000800 */
[----:B------:R0:W-:Y:S01]  /*d360*/  LDGSTS.E.BYPASS.LTC128B.128 [R7+0x1400], desc[UR48][R2.64], !P0 ;  /* 0x0140000002077fae */ /* 0x0001e2000c101d70 */
[----:B------:R-:W-:Y:S01]  /*d370*/  ISETP.LT.OR P0, PT, R8, 0x41, P2 ;  /* 0x000000410800780c */ /* 0x000fe20001701670 */
[----:B------:R-:W-:-:S12]  /*d380*/  IMAD.MOV.U32 R18, RZ, RZ, R14 ;  /* 0x000000ffff127224 */ /* 0x000fd800078e000e */
[----:B0-----:R-:W-:Y:S05]  /*d390*/  WARPSYNC.COLLECTIVE R15, `(.L_x_134) ;  /* 0x000000000f087348 */ /* 0x001fea0003c00000 */
[----:B------:R1:W2:Y:S02]  /*d3a0*/  SHFL.IDX P6, R14, R13, R12, R11 ;  /* 0x0000000c0d0e7389 */ /* 0x0002a400000c000b */
[----:B012---:R-:W-:Y:S01]  /*d3b0*/  ENDCOLLECTIVE ;  /* 0x000000000000791b */ /* 0x007fe20003800000 */
.L_x_134:
[----:B------:R-:W-:Y:S01]  /*d3c0*/  @!PT LDS RZ, [RZ] ;  /* 0x00000000fffff984 */ /* 0x000fe20000000800 */
[----:B------:R-:W-:Y:S01]  /*d3d0*/  @!PT LDS RZ, [RZ] ;  /* 0x00000000fffff984 */ /* 0x000fe20000000800 */
[----:B------:R-:W-:Y:S01]  /*d3e0*/  @!PT LDS RZ, [RZ] ;  /* 0x00000000fffff984 */ /* 0x000fe20000000800 */
[----:B------:R-:W-:Y:S01]  /*d3f0*/  LDGSTS.E.BYPASS.LTC128B.128 [R7+0x3400], desc[UR48][R2.64+0x40], !P0 ;  /* 0x0340004002077fae */ /* 0x000fe2000c101d70 */
[----:B------:R-:W-:-:S13]  /*d400*/  ISETP.LT.OR P0, PT, R8, 0x41, P1 ;  /* 0x000000410800780c */ /* 0x000fda0000f01670 */
[----:B------:R0:W-:Y:S02]  /*d410*/  LDGSTS.E.BYPASS.LTC128B.128 [R7+0x5400], desc[UR48][R2.64+0x80], !P0 ;  /* 0x0540008002077fae */ /* 0x0001e4000c101d70 */
[----:B0-----:R-:W-:Y:S01]  /*d420*/  IMAD.MOV.U32 R2, RZ, RZ, R14 ;  /* 0x000000ffff027224 */ /* 0x001fe200078e000e */
[----:B------:R-:W-:Y:S06]  /*d430*/  BRA `(.L_x_135) ;  /* 0xffffffd400bc7947 */ /* 0x000fec000383ffff */
.L_x_67:
[----:B0-----:R0:W1:Y:S02]  /*d440*/  SYNCS.PHASECHK.TRANS64.TRYWAIT P0, [R4+URZ+0x2d860], R3 ;  /* 0x02d86003040075a7 */ /* 0x001064000800017f */
[----:B-1----:R-:W-:Y:S05]  /*d450*/  @!P0 NANOSLEEP.SYNCS 0x989680 ;  /* 0x009896800000895d */ /* 0x002fea0003900000 */
[----:B------:R-:W1:Y:S02]  /*d460*/  @!P0 SYNCS.PHASECHK.TRANS64 P0, [R4+URZ+0x2d860], R3 ;  /* 0x02d86003040085a7 */ /* 0x000e64000800007f */
[----:B-1----:R-:W-:Y:S05]  /*d470*/  @!P0 BRA `(.L_x_67) ;  /* 0xfffffffc00f08947 */ /* 0x002fea000383ffff */
[----:B------:R-:W-:Y:S05]  /*d480*/  BRA `(.L_x_136) ;  /* 0xffffffd8009c7947 */ /* 0x000fea000383ffff */
.L_x_68:
[----:B------:R-:W-:Y:S01]  /*d490*/  BSSY B0, `(.L_x_137) ;  /* 0x0000008000007945 */ /* 0x000fe20003800000 */
[----:B------:R-:W-:Y:S01]  /*d4a0*/  MOV R13, R18 ;  /* 0x00000012000d7202 */ /* 0x000fe20000000f00 */
[----:B------:R-:W-:Y:S02]  /*d4b0*/  IMAD.MOV.U32 R12, RZ, RZ, RZ ;  /* 0x000000ffff0c7224 */ /* 0x000fe400078e00ff */
[----:B------:R-:W-:Y:S02]  /*d4c0*/  IMAD.MOV.U32 R11, RZ, RZ, 0x1c1f ;  /* 0x00001c1fff0b7424 */ /* 0x000fe400078e00ff */
[----:B------:R-:W-:-:S07]  /*d4d0*/  IMAD.MOV.U32 R15, RZ, RZ, -0x1 ;  /* 0xffffffffff0f7424 */ /* 0x000fce00078e00ff */
[----:B0-----:R-:W-:Y:S05]  /*d4e0*/  WARPSYNC.COLLECTIVE R15, `(.L_x_138) ;  /* 0x000000000f087348 */ /* 0x001fea0003c00000 */
[----:B------:R1:W2:Y:S02]  /*d4f0*/  SHFL.IDX P6, R14, R13, R12, R11 ;  /* 0x0000000c0d0e7389 */ /* 0x0002a400000c000b */
[----:B012---:R-:W-:Y:S01]  /*d500*/  ENDCOLLECTIVE ;  /* 0x000000000000791b */ /* 0x007fe20003800000 */
.L_x_138:
[----:B------:R-:W-:Y:S05]  /*d510*/  BSYNC B0 ;  /* 0x0000000000007941 */ /* 0x000fea0003800000 */
.L_x_137:
[----:B------:R-:W0:Y:S01]  /*d520*/  S2R R2, SR_TID.X ;  /* 0x0000000000027919 */ /* 0x000e220000002100 */
[----:B------:R-:W-:Y:S01]  /*d530*/  IMAD.MOV.U32 R13, RZ, RZ, R17 ;  /* 0x000000ffff0d7224 */ /* 0x000fe200078e0011 */
[----:B------:R-:W-:Y:S01]  /*d540*/  MOV R0, R14 ;  /* 0x0000000e00007202 */ /* 0x000fe20000000f00 */
[----:B------:R-:W-:Y:S02]  /*d550*/  IMAD.MOV.U32 R12, RZ, RZ, RZ ;  /* 0x000000ffff0c7224 */ /* 0x000fe400078e00ff */
[----:B------:R-:W-:Y:S02]  /*d560*/  IMAD.MOV.U32 R11, RZ, RZ, 0x1c1f ;  /* 0x00001c1fff0b7424 */ /* 0x000fe400078e00ff */
[----:B------:R-:W-:-:S07]  /*d570*/  IMAD.MOV.U32 R15, RZ, RZ, -0x1 ;  /* 0xffffffffff0f7424 */ /* 0x000fce00078e00ff */
[----:B0-----:R-:W-:Y:S05]  /*d580*/  WARPSYNC.COLLECTIVE R15, `(.L_x_139) ;  /* 0x000000000f087348 */ /* 0x001fea0003c00000 */
[----:B------:R1:W2:Y:S02]  /*d590*/  SHFL.IDX P6, R14, R13, R12, R11 ;  /* 0x0000000c0d0e7389 */ /* 0x0002a400000c000b */
[----:B012---:R-:W-:Y:S01]  /*d5a0*/  ENDCOLLECTIVE ;  /* 0x000000000000791b */ /* 0x007fe20003800000 */
.L_x_139:
[----:B------:R-:W-:Y:S01]  /*d5b0*/  MOV R13, R18 ;  /* 0x00000012000d7202 */ /* 0x000fe20000000f00 */
[----:B------:R-:W-:Y:S01]  /*d5c0*/  IMAD.MOV.U32 R12, RZ, RZ, 0x1 ;  /* 0x00000001ff0c7424 */ /* 0x000fe200078e00ff */
[----:B------:R-:W-:-:S04]  /*d5d0*/  SHF.L.U32 R2, R2, 0x3, RZ ;  /* 0x0000000302027819 */ /* 0x000fc800000006ff */
[----:B------:R-:W-:-:S05]  /*d5e0*/  LOP3.LUT R2, R2, 0x18, RZ, 0xc0, !PT ;  /* 0x0000001802027812 */ /* 0x000fca00078ec0ff */
[----:B------:R-:W-:-:S05]  /*d5f0*/  IMAD.SHL.U32 R6, R2, 0x2, RZ ;  /* 0x0000000202067824 */ /* 0x000fca00078e00ff */
[----:B------:R-:W-:-:S13]  /*d600*/  IADD3 R2, P0, R14, R6, RZ ;  /* 0x000000060e027210 */ /* 0x000fda0007f1e0ff */
[----:B------:R-:W-:Y:S05]  /*d610*/  WARPSYNC.COLLECTIVE R15, `(.L_x_140) ;  /* 0x000000000f087348 */ /* 0x000fea0003c00000 */
[----:B------:R0:W1:Y:S02]  /*d620*/  SHFL.IDX P6, R14, R13, R12, R11 ;  /* 0x0000000c0d0e7389 */ /* 0x00006400000c000b */
[----:B01----:R-:W-:Y:S01]  /*d630*/  ENDCOLLECTIVE ;  /* 0x000000000000791b */ /* 0x003fe20003800000 */
.L_x_140:
[----:B------:R-:W-:Y:S01]  /*d640*/  IMAD.X R3, RZ, RZ, R0, P0 ;  /* 0x000000ffff037224 */ /* 0x000fe200000e0600 */
[----:B------:R-:W-:Y:S02]  /*d650*/  ISETP.LT.OR P0, PT, R5, 0x1, P3 ;  /* 0x000000010500780c */ /* 0x000fe40001f01670 */
[----:B------:R-:W-:Y:S01]  /*d660*/  LEA R0, R7, UR37, 0x1 ;  /* 0x0000002507007c11 */ /* 0x000fe2000f8e08ff */
[----:B------:R-:W-:-:S10]  /*d670*/  IMAD.MOV.U32 R13, RZ, RZ, R17 ;  /* 0x000000ffff0d7224 */ /* 0x000fd400078e0011 */
        /* <DEDUP_REMOVED lines=12> */
.L_x_141:
[----:B------:R-:W-:Y:S02]  /*d740*/  IMAD.MOV.U32 R13, RZ, RZ, R18 ;  /* 0x000000ffff0d7224 */ /* 0x000fe400078e0012 */
[----:B------:R-:W-:Y:S01]  /*d750*/  IMAD.MOV.U32 R12, RZ, RZ, 0x2 ;  /* 0x00000002ff0c7424 */ /* 0x000fe200078e00ff */
[----:B------:R-:W-:-:S13]  /*d760*/  IADD3 R2, P0, R14, R6, RZ ;  /* 0x000000060e027210 */ /* 0x000fda0007f1e0ff */
[----:B------:R-:W-:Y:S05]  /*d770*/  WARPSYNC.COLLECTIVE R15, `(.L_x_142) ;  /* 0x000000000f087348 */ /* 0x000fea0003c00000 */
[----:B------:R0:W1:Y:S02]  /*d780*/  SHFL.IDX P6, R14, R13, R12, R11 ;  /* 0x0000000c0d0e7389 */ /* 0x00006400000c000b */
[----:B01----:R-:W-:Y:S01]  /*d790*/  ENDCOLLECTIVE ;  /* 0x000000000000791b */ /* 0x003fe20003800000 */
.L_x_142:
        /* <DEDUP_REMOVED lines=15> */
.L_x_143:
[----:B------:R-:W-:Y:S02]  /*d890*/  IMAD.MOV.U32 R13, RZ, RZ, R18 ;  /* 0x000000ffff0d7224 */ /* 0x000fe400078e0012 */
[----:B------:R-:W-:Y:S01]  /*d8a0*/  IMAD.MOV.U32 R12, RZ, RZ, 0x3 ;  /* 0x00000003ff0c7424 */ /* 0x000fe200078e00ff */
[----:B------:R-:W-:-:S13]  /*d8b0*/  IADD3 R2, P0, R14, R6, RZ ;  /* 0x000000060e027210 */ /* 0x000fda0007f1e0ff */
[----:B------:R-:W-:Y:S05]  /*d8c0*/  WARPSYNC.COLLECTIVE R15, `(.L_x_144) ;  /* 0x000000000f087348 */ /* 0x000fea0003c00000 */
[----:B------:R0:W1:Y:S02]  /*d8d0*/  SHFL.IDX P6, R14, R13, R12, R11 ;  /* 0x0000000c0d0e7389 */ /* 0x00006400000c000b */
[----:B01----:R-:W-:Y:S01]  /*d8e0*/  ENDCOLLECTIVE ;  /* 0x000000000000791b */ /* 0x003fe20003800000 */
.L_x_144:
[----:B------:R-:W-:Y:S01]  /*d8f0*/  IMAD.X R3, RZ, RZ, R3, P0 ;  /* 0x000000ffff037224 */ /* 0x000fe200000e0603 */
[----:B------:R-:W-:Y:S01]  /*d900*/  ISETP.LT.OR P0, PT, R5, 0x41, P3 ;  /* 0x000000410500780c */ /* 0x000fe20001f01670 */
[----:B------:R-:W-:-:S12]  /*d910*/  IMAD.MOV.U32 R13, RZ, RZ, R17 ;  /* 0x000000ffff0d7224 */ /* 0x000fd800078e0011 */
[----:B------:R-:W-:Y:S01]  /*d920*/  @!PT LDS RZ, [RZ] ;  /* 0x00000000fffff984 */ /* 0x000fe20000000800 */
[----:B------:R-:W-:Y:S01]  /*d930*/  @!PT LDS RZ, [RZ] ;  /* 0x00000000fffff984 */ /* 0x000fe20000000800 */
[----:B------:R-:W-:Y:S01]  /*d940*/  @!PT LDS RZ, [RZ] ;  /* 0x00000000fffff984 */ /* 0x000fe20000000800 */
[----:B------:R0:W-:Y:S01]  /*d950*/  LDGSTS.E.BYPASS.LTC128B.128 [R0+0x1400], desc[UR48][R2.64], !P0 ;  /* 0x0140000002007fae */ /* 0x0001e2000c101d70 */
[----:B------:R-:W-:Y:S02]  /*d960*/  ISETP.LT.OR P0, PT, R5, 0x41, P2 ;  /* 0x000000410500780c */ /* 0x000fe40001701670 */
[----:B------:R-:W-:-:S11]  /*d970*/  MOV R7, R14 ;  /* 0x0000000e00077202 */ /* 0x000fd60000000f00 */
[----:B0-----:R-:W-:Y:S05]  /*d980*/  WARPSYNC.COLLECTIVE R15, `(.L_x_145) ;  /* 0x000000000f087348 */ /* 0x001fea0003c00000 */
[----:B------:R1:W2:Y:S02]  /*d990*/  SHFL.IDX P6, R14, R13, R12, R11 ;  /* 0x0000000c0d0e7389 */ /* 0x0002a400000c000b */
[----:B012---:R-:W-:Y:S01]  /*d9a0*/  ENDCOLLECTIVE ;  /* 0x000000000000791b */ /* 0x007fe20003800000 */
.L_x_145:
[----:B------:R-:W-:Y:S01]  /*d9b0*/  @!PT LDS RZ, [RZ] ;  /* 0x00000000fffff984 */ /* 0x000fe20000000800 */
[----:B------:R-:W-:Y:S01]  /*d9c0*/  @!PT LDS RZ, [RZ] ;  /* 0x00000000fffff984 */ /* 0x000fe20000000800 */
[----:B------:R-:W-:Y:S01]  /*d9d0*/  @!PT LDS RZ, [RZ] ;  /* 0x00000000fffff984 */ /* 0x000fe20000000800 */
[----:B------:R0:W-:Y:S01]  /*d9e0*/  LDGSTS.E.BYPASS.LTC128B.128 [R0+0x3400], desc[UR48][R2.64+0x40], !P0 ;  /* 0x0340004002007fae */ /* 0x0001e2000c101d70 */
[----:B------:R-:W-:-:S13]  /*d9f0*/  ISETP.LT.OR P0, PT, R5, 0x41, P1 ;  /* 0x000000410500780c */ /* 0x000fda0000f01670 */
[----:B------:R0:W-:Y:S01]  /*da00*/  LDGSTS.E.BYPASS.LTC128B.128 [R0+0x5400], desc[UR48][R2.64+0x80], !P0 ;  /* 0x0540008002007fae */ /* 0x0001e2000c101d70 */
[----:B------:R-:W-:Y:S05]  /*da10*/  BRA `(.L_x_146) ;  /* 0xffffffd400f87947 */ /* 0x000fea000383ffff */
.L_x_73:
[----:B0-----:R0:W1:Y:S02]  /*da20*/  SYNCS.PHASECHK.TRANS64.TRYWAIT P0, [R4+URZ+0x2d820], R0 ;  /* 0x02d82000040075a7 */ /* 0x001064000800017f */
[----:B-1----:R-:W-:Y:S05]  /*da30*/  @!P0 NANOSLEEP.SYNCS 0x989680 ;  /* 0x009896800000895d */ /* 0x002fea0003900000 */
[----:B------:R-:W1:Y:S02]  /*da40*/  @!P0 SYNCS.PHASECHK.TRANS64 P0, [R4+URZ+0x2d820], R0 ;  /* 0x02d82000040085a7 */ /* 0x000e64000800007f */
[----:B-1----:R-:W-:Y:S05]  /*da50*/  @!P0 BRA `(.L_x_73) ;  /* 0xfffffffc00f08947 */ /* 0x002fea000383ffff */
[----:B------:R-:W-:Y:S05]  /*da60*/  BRA `(.L_x_147) ;  /* 0xffffffd800a07947 */ /* 0x000fea000383ffff */
.L_x_74:
[----:B------:R-:W1:Y:S01]  /*da70*/  S2R R2, SR_TID.X ;  /* 0x0000000000027919 */ /* 0x000e620000002100 */
[----:B------:R-:W-:Y:S01]  /*da80*/  BSSY B0, `(.L_x_148) ;  /* 0x000000a000007945 */ /* 0x000fe20003800000 */
[----:B------:R-:W-:Y:S01]  /*da90*/  IMAD.MOV.U32 R12, RZ, RZ, RZ ;  /* 0x000000ffff0c7224 */ /* 0x000fe200078e00ff */
[----:B------:R-:W-:Y:S01]  /*daa0*/  MOV R11, 0x1f ;  /* 0x0000001f000b7802 */ /* 0x000fe20000000f00 */
[----:B------:R-:W-:Y:S01]  /*dab0*/  IMAD.MOV.U32 R15, RZ, RZ, -0x1 ;  /* 0xffffffffff0f7424 */ /* 0x000fe200078e00ff */
[----:B-1----:R-:W-:-:S04]  /*dac0*/  SHF.R.U32.HI R2, RZ, 0x5, R2 ;  /* 0x00000005ff027819 */ /* 0x002fc80000011602 */
[----:B------:R-:W-:-:S05]  /*dad0*/  LOP3.LUT R2, R2, 0x3, RZ, 0xc0, !PT ;  /* 0x0000000302027812 */ /* 0x000fca00078ec0ff */
[----:B------:R-:W-:-:S07]  /*dae0*/  IMAD.MOV.U32 R13, RZ, RZ, R2 ;  /* 0x000000ffff0d7224 */ /* 0x000fce00078e0002 */
[----:B0-----:R-:W-:Y:S05]  /*daf0*/  WARPSYNC.COLLECTIVE R15, `(.L_x_149) ;  /* 0x000000000f087348 */ /* 0x001fea0003c00000 */
[----:B------:R1:W2:Y:S02]  /*db00*/  SHFL.IDX P6, R14, R13, R12, R11 ;  /* 0x0000000c0d0e7389 */ /* 0x0002a400000c000b */
[----:B012---:R-:W-:Y:S01]  /*db10*/  ENDCOLLECTIVE ;  /* 0x000000000000791b */ /* 0x007fe20003800000 */
.L_x_149:
[----:B------:R-:W-:Y:S05]  /*db20*/  BSYNC B0 ;  /* 0x0000000000007941 */ /* 0x000fea0003800000 */
.L_x_148:
[----:B------:R-:W-:Y:S05]  /*db30*/  BRA `(.L_x_150) ;  /* 0xffffffd800887947 */ /* 0x000fea000383ffff */
.L_x_77:
[----:B------:R-:W-:Y:S01]  /*db40*/  BSSY B1, `(.L_x_151) ;  /* 0x0000006000017945 */ /* 0x000fe20003800000 */
[----:B------:R-:W-:-:S07]  /*db50*/  IMAD.MOV.U32 R15, RZ, RZ, -0x1 ;  /* 0xffffffffff0f7424 */ /* 0x000fce00078e00ff */
[----:B0-----:R-:W-:Y:S05]  /*db60*/  WARPSYNC.COLLECTIVE R15, `(.L_x_152) ;  /* 0x000000000f0c7348 */ /* 0x001fea0003c00000 */
[----:B------:R-:W-:Y:S02]  /*db70*/  ELECT P6, UR62, PT ;  /* 0x00000000003e782f */ /* 0x000fe400038c0000 */
[----:B------:R-:W-:Y:S01]  /*db80*/  MOV R14, UR62 ;  /* 0x0000003e000e7c02 */ /* 0x000fe20008000f00 */
[----:B0-----:R-:W-:Y:S10]  /*db90*/  ENDCOLLECTIVE ;  /* 0x000000000000791b */ /* 0x001ff40003800000 */
.L_x_152:
[----:B------:R-:W-:Y:S05]  /*dba0*/  BSYNC B1 ;  /* 0x0000000000017941 */ /* 0x000fea0003800000 */
.L_x_151:
[----:B------:R-:W-:Y:S05]  /*dbb0*/  BRA `(.L_x_153) ;  /* 0xffffffd800807947 */ /* 0x000fea000383ffff */
.L_x_79:
[----:B0-----:R0:W1:Y:S02]  /*dbc0*/  SYNCS.PHASECHK.TRANS64.TRYWAIT P1, [R3+URZ+0x2d840], R2 ;  /* 0x02d84002030075a7 */ /* 0x001064000802017f */
[----:B-1----:R-:W-:Y:S05]  /*dbd0*/  @!P1 NANOSLEEP.SYNCS 0x989680 ;  /* 0x009896800000995d */ /* 0x002fea0003900000 */
[----:B------:R-:W1:Y:S02]  /*dbe0*/  @!P1 SYNCS.PHASECHK.TRANS64 P1, [R3+URZ+0x2d840], R2 ;  /* 0x02d84002030095a7 */ /* 0x000e64000802007f */
[----:B-1----:R-:W-:Y:S05]  /*dbf0*/  @!P1 BRA `(.L_x_79) ;  /* 0xfffffffc00f09947 */ /* 0x002fea000383ffff */
[----:B------:R-:W-:Y:S05]  /*dc00*/  BRA `(.L_x_154) ;  /* 0xffffffd800a07947 */ /* 0x000fea000383ffff */
.L_x_81:
[----:B-1----:R1:W2:Y:S02]  /*dc10*/  SYNCS.PHASECHK.TRANS64.TRYWAIT P1, [R23+URZ+0x2d840], R0 ;  /* 0x02d84000170075a7 */ /* 0x0022a4000802017f */
[----:B--2---:R-:W-:Y:S05]  /*dc20*/  @!P1 NANOSLEEP.SYNCS 0x989680 ;  /* 0x009896800000995d */ /* 0x004fea0003900000 */
[----:B------:R-:W2:Y:S02]  /*dc30*/  @!P1 SYNCS.PHASECHK.TRANS64 P1, [R23+URZ+0x2d840], R0 ;  /* 0x02d84000170095a7 */ /* 0x000ea4000802007f */
[----:B--2---:R-:W-:Y:S05]  /*dc40*/  @!P1 BRA `(.L_x_81) ;  /* 0xfffffffc00f09947 */ /* 0x004fea000383ffff */
[----:B------:R-:W-:Y:S05]  /*dc50*/  BRA `(.L_x_155) ;  /* 0xffffffd800ac7947 */ /* 0x000fea000383ffff */
.L_x_83:
[----:B--2---:R2:W3:Y:S02]  /*dc60*/  SYNCS.PHASECHK.TRANS64.TRYWAIT P1, [R3+URZ+0x2d860], R2 ;  /* 0x02d86002030075a7 */ /* 0x0044e4000802017f */
[----:B---3--:R-:W-:Y:S05]  /*dc70*/  @!P1 NANOSLEEP.SYNCS 0x989680 ;  /* 0x009896800000995d */ /* 0x008fea0003900000 */
[----:B------:R-:W3:Y:S02]  /*dc80*/  @!P1 SYNCS.PHASECHK.TRANS64 P1, [R3+URZ+0x2d860], R2 ;  /* 0x02d86002030095a7 */ /* 0x000ee4000802007f */
[----:B---3--:R-:W-:Y:S05]  /*dc90*/  @!P1 BRA `(.L_x_83) ;  /* 0xfffffffc00f09947 */ /* 0x008fea000383ffff */
[----:B------:R-:W-:Y:S05]  /*dca0*/  BRA `(.L_x_156) ;  /* 0xffffffd800a87947 */ /* 0x000fea000383ffff */
.L_x_157:
[----:B------:R-:W-:-:S00]  /*dcb0*/  BRA `(.L_x_157) ;  /* 0xfffffffc00fc7947 */ /* 0x000fc0000383ffff */
[----:B------:R-:W-:-:S00]  /*dcc0*/  NOP ;  /* 0x0000000000007918 */ /* 0x000fc00000000000 */
        /* <DEDUP_REMOVED lines=11> */
.L_x_2728:


//--------------------- .text._ZN7cutlass13device_kernelIN5flash11enable_sm90INS1_16FlashAttnFwdSm90INS1_25CollectiveMainloopFwdSm90ILi2EN4cute5tupleIJNS5_1CILi1EEES8_S8_EEENS6_IJNS7_ILi192EEENS7_ILi128EEENS7_ILi96EEEEEELi96ENS_6half_tEfNS_4arch4Sm90ELb0ELb0ELb1ELb1ELb1ELb0ELb0ELb0ELb1ELb1ELb0ELb0EEENS1_21CollectiveEpilogueFwdINS6_IJSA_SC_SB_EEES9_SE_SG_Li384ELb1ELb1ELb0ELb0EEENS1_36VarlenDynamicPersistentTileSchedulerILi192ELi128ELi384ELi128ELb0ELb1ELb1ELb0ELb1ELb1EEEEEEEEEvNT_6ParamsE --------------------------
	.section	.text._ZN7cutlass13device_kernelIN5flash11enable_sm90INS1_16FlashAttnFwdSm90INS1_25CollectiveMainloopFwdSm90ILi2EN4cute5tupleIJNS5_1CILi1EEES8_S8_EEENS6_IJNS7_ILi192EEENS7_ILi128EEENS7_ILi96EEEEEELi96ENS_6half_tEfNS_4arch4Sm90ELb0ELb0ELb1ELb1ELb1ELb0ELb0ELb0ELb1ELb1ELb0ELb0EEENS1_21CollectiveEpilogueFwdINS6_IJSA_SC_SB_EEES9_SE_SG_Li384ELb1ELb1ELb0ELb0EEENS1_36VarlenDynamicPersistentTileSchedulerILi192ELi128ELi384ELi128ELb0ELb1ELb1ELb0ELb1ELb1EEEEEEEEEvNT_6ParamsE,"ax",@progbits
	.align	128
.text._ZN7cutlass13device_kernelIN5flash11enable_sm90INS1_16FlashAttnFwdSm90INS1_25CollectiveMainloopFwdSm90ILi2EN4cute5tupleIJNS5_1CILi1EEES8_S8_EEENS6_IJNS7_ILi192EEENS7_ILi128EEENS7_ILi96EEEEEELi96ENS_6half_tEfNS_4arch4Sm90ELb0ELb0ELb1ELb1ELb1ELb0ELb0ELb0ELb1ELb1ELb0ELb0EEENS1_21CollectiveEpilogueFwdINS6_IJSA_SC_SB_EEES9_SE_SG_Li384ELb1ELb1ELb0ELb0EEENS1_36VarlenDynamicPersistentTileSchedulerILi192ELi128ELi384ELi128ELb0ELb1ELb1ELb0ELb1ELb1EEEEEEEEEvNT_6ParamsE:
        .type           _ZN7cutlass13device_kernelIN5flash11enable_sm90INS1_16FlashAttnFwdSm90INS1_25CollectiveMainloopFwdSm90ILi2EN4cute5tupleIJNS5_1CILi1EEES8_S8_EEENS6_IJNS7_ILi192EEENS7_ILi128EEENS7_ILi96EEEEEELi96ENS_6half_tEfNS_4arch4Sm90ELb0ELb0ELb1ELb1ELb1ELb0ELb0ELb0ELb1ELb1ELb0ELb0EEENS1_21CollectiveEpilogueFwdINS6_IJSA_SC_SB_EEES9_SE_SG_Li384ELb1ELb1ELb0ELb0EEENS1_36VarlenDynamicPersistentTileSchedulerILi192ELi128ELi384ELi128ELb0ELb1ELb1ELb0ELb1ELb1EEEEEEEEEvNT_6ParamsE,@function
        .size           _ZN7cutlass13device_kernelIN5flash11enable_sm90INS1_16FlashAttnFwdSm90INS1_25CollectiveMainloopFwdSm90ILi2EN4cute5tupleIJNS5_1CILi1EEES8_S8_EEENS6_IJNS7_ILi192EEENS7_ILi128EEENS7_ILi96EEEEEELi96ENS_6half_tEfNS_4arch4Sm90ELb0ELb0ELb1ELb1ELb1ELb0ELb0ELb0ELb1ELb1ELb0ELb0EEENS1_21CollectiveEpilogueFwdINS6_IJSA_SC_SB_EEES9_SE_SG_Li384ELb1ELb1ELb0ELb0EEENS1_36VarlenDynamicPersistentTileSchedulerILi192ELi128ELi384ELi128ELb0ELb1ELb1ELb0ELb1ELb1EEEEEEEEEvNT_6ParamsE,(.L_x_2729 - _ZN7cutlass13device_kernelIN5flash11enable_sm90INS1_16FlashAttnFwdSm90INS1_25CollectiveMainloopFwdSm90ILi2EN4cute5tupleIJNS5_1CILi1EEES8_S8_EEENS6_IJNS7_ILi192EEENS7_ILi128EEENS7_ILi96EEEEEELi96ENS_6half_tEfNS_4arch4Sm90ELb0ELb0ELb1ELb1ELb1ELb0ELb0ELb0ELb1ELb1ELb0ELb0EEENS1_21CollectiveEpilogueFwdINS6_IJSA_SC_SB_EEES9_SE_SG_Li384ELb1ELb1ELb0ELb0EEENS1_36VarlenDynamicPersistentTileSchedulerILi192ELi128ELi384ELi128ELb0ELb1ELb1ELb0ELb1ELb1EEEEEEEEEvNT_6ParamsE)
        .other          _ZN7cutlass13device_kernelIN5flash11enable_sm90INS1_16FlashAttnFwdSm90INS1_25CollectiveMainloopFwdSm90ILi2EN4cute5tupleIJNS5_1CILi1EEES8_S8_EEENS6_IJNS7_ILi192EEENS7_ILi128EEENS7_ILi96EEEEEELi96ENS_6half_tEfNS_4arch4Sm90ELb0ELb0ELb1ELb1ELb1ELb0ELb0ELb0ELb1ELb1ELb0ELb0EEENS1_21CollectiveEpilogueFwdINS6_IJSA_SC_SB_EEES9_SE_SG_Li384ELb1ELb1ELb0ELb0EEENS1_36VarlenDynamicPersistentTileSchedulerILi192ELi128ELi384ELi128ELb0ELb1ELb1ELb0ELb1ELb1EEEEEEEEEvNT_6ParamsE,@"STO_CUDA_ENTRY STV_DEFAULT"
_ZN7cutlass13device_kernelIN5flash11enable_sm90INS1_16FlashAttnFwdSm90INS1_25CollectiveMainloopFwdSm90ILi2EN4cute5tupleIJNS5_1CILi1EEES8_S8_EEENS6_IJNS7_ILi192EEENS7_ILi128EEENS7_ILi96EEEEEELi96ENS_6half_tEfNS_4arch4Sm90ELb0ELb0ELb1ELb1ELb1ELb0ELb0ELb0ELb1ELb1ELb0ELb0EEENS1_21CollectiveEpilogueFwdINS6_IJSA_SC_SB_EEES9_SE_SG_Li384ELb1ELb1ELb0ELb0EEENS1_36VarlenDynamicPersistentTileSchedulerILi192ELi128ELi384ELi128ELb0ELb1ELb1ELb0ELb1ELb1EEEEEEEEEvNT_6ParamsE:
        /* <DEDUP_REMOVED lines=8> */
[----:B------:R-:W0:Y:S02]  /*0080*/  SHFL.IDX PT, R2, R0, RZ, 0x1f ;  /* 0x00001fff00027589 */ /* 0x000e2400000e0000 */
[C---:B0-----:R-:W-:Y:S02]  /*0090*/  ISETP.NE.OR P0, PT, R2.reuse, RZ, !P0 ;  /* 0x000000ff0200720c */ /* 0x041fe40004705670 */
[----:B------:R-:W-:Y:S02]  /*00a0*/  ISETP.NE.AND P1, PT, R2, RZ, PT ;  /* 0x000000ff0200720c */ /* 0x000fe40003f25270 */
[----:B------:R0:W1:Y:S09]  /*00b0*/  SHFL.IDX PT, R2, R3, RZ, 0x1f ;  /* 0x00001fff03027589 */ /* 0x00007200000e0000 */
[----:B------:R-:W-:Y:S01]  /*00c0*/  VOTEU.ALL UP0, P0 ;  /* 0x00000000003f7886 */ /* 0x000fe20000000000 */
[----:B------:R-:W-:-:S04]  /*00d0*/  VOTEU.ALL UP1, P0 ;  /* 0x00000000003f7886 */ /* 0x000fc80000020000 */
[----:B------:R-:W2:Y:S01]  /*00e0*/  @!UP0 S2UR UR8, SR_CgaCtaId ;  /* 0x00000000000889c3 */ /* 0x000ea20000008800 */
[----:B------:R-:W-:Y:S01]  /*00f0*/  @!UP0 UMOV UR6, 0x400 ;  /* 0x0000040000068882 */ /* 0x000fe20000000000 */
[----:B------:R-:W-:-:S04]  /*0100*/  @!UP0 UIADD3 UR4, -UR4, 0x100000, URZ ;  /* 0x0010000004048890 */ /* 0x000fc8000fffe13f */
[----:B------:R-:W-:Y:S02]  /*0110*/  @!UP0 USHF.L.U32 UR5, UR4, 0xb, URZ ;  /* 0x0000000b04058899 */ /* 0x000fe4000800063f */
[----:B------:R-:W-:Y:S02]  /*0120*/  @!UP0 USHF.L.U32 UR4, UR4, 0x1, URZ ;  /* 0x0000000104048899 */ /* 0x000fe4000800063f */
[----:B--2---:R-:W-:Y:S02]  /*0130*/  @!UP0 ULEA UR8, UR8, UR6, 0x18 ;  /* 0x0000000608088291 */ /* 0x004fe4000f8ec03f */
        /* <DEDUP_REMOVED lines=25> */
.L_x_158:
        /* <DEDUP_REMOVED lines=22> */
.L_x_159:
        /* <DEDUP_REMOVED lines=18> */
.L_x_160:
        /* <DEDUP_REMOVED lines=22> */
.L_x_161:
        /* <DEDUP_REMOVED lines=22> */
.L_x_162:
[----:B------:R-:W-:Y:S01]  /*0810*/  ISETP.NE.AND P0, PT, R2, RZ, PT ;  /* 0x000000ff0200720c */ /* 0x000fe20003f05270 */
[----:B------:R-:W-:Y:S01]  /*0820*/  IMAD.MOV.U32 R2, RZ, RZ, 0x1 ;  /* 0x00000001ff027424 */ /* 0x000fe200078e00ff */
[----:B------:R-:W-:Y:S01]  /*0830*/  NOP ;  /* 0x0000000000007918 */ /* 0x000fe20000000000 */
[----:B------:R-:W-:-:S03]  /*0840*/  ULDC.64 UR36, c[0x0][0x208] ;  /* 0x0000820000247ab9 */ /* 0x000fc60000000a00 */
[----:B------:R-:W-:-:S05]  /*0850*/  SEL R2, R2, 0x2, !P0 ;  /* 0x0000000202027807 */ /* 0x000fca0004000000 */
[----:B------:R0:W-:Y:S02]  /*0860*/  STL [R1+0x1c], R2 ;  /* 0x00001c0201007387 */ /* 0x0001e40000100800 */
[----:B01234-:R-:W-:Y:S06]  /*0870*/  BAR.SYNC.DEFER_BLOCKING 0x0 ;  /* 0x0000000000007b1d */ /* 0x01ffec0000010000 */
[----:B------:R-:W-:Y:S05]  /*0880*/  @!P0 BRA `(.L_x_163) ;  /* 0x00000084002c8947 */ /* 0x000fea0003800000 */
.L_x_164:
[----:B------:R-:W-:-:S08]  /*0890*/  NOP ;  /* 0x0000000000007918 */ /* 0x000fd00000000000 */
[----:B------:R-:W0:Y:S02]  /*08a0*/  USETMAXREG.TRY_ALLOC.CTAPOOL UP0, 0xa0 ;  /* 0x000000a0000079c8 */ /* 0x000e240008000600 */
[----:B0-----:R-:W-:-:S13]  /*08b0*/  PLOP3.LUT P0, PT, PT, PT, UP0, 0x80, 0x0 ;  /* 0x000000000000781c */ /* 0x001fda0003f0f008 */
[----:B------:R-:W-:Y:S05]  /*08c0*/  @!P0 BRA `(.L_x_164) ;  /* 0xfffffffc00f08947 */ /* 0x000fea000383ffff */
[----:B------:R-:W0:Y:S01]  /*08d0*/  S2R R2, SR_TID.X ;  /* 0x0000000000027919 */ /* 0x000e220000002100 */
[----:B------:R-:W1:Y:S01]  /*08e0*/  S2UR UR42, SR_CgaCtaId ;  /* 0x00000000002a79c3 */ /* 0x000e620000008800 */
[----:B------:R-:W-:Y:S01]  /*08f0*/  UMOV UR41, 0x400 ;  /* 0x0000040000297882 */ /* 0x000fe20000000000 */
[----:B------:R-:W-:Y:S01]  /*0900*/  ULDC UR4, c[0x0][0xc3c] ;  /* 0x00030f0000047ab9 */ /* 0x000fe20000000800 */
[----:B-1----:R-:W-:-:S05]  /*0910*/  ULEA UR41, UR42, UR41, 0x18 ;  /* 0x000000292a297291 */ /* 0x002fca000f8ec03f */
[----:B------:R-:W-:Y:S06]  /*0920*/  BAR.ARV 0x8, 0x200 ;  /* 0x0208000000007b1d */ /* 0x000fec0000002000 */
[----:B0-----:R-:W-:-:S04]  /*0930*/  LOP3.LUT R0, R2, 0xffffff80, RZ, 0xc0, !PT ;  /* 0xffffff8002007812 */ /* 0x001fc800078ec0ff */
[----:B------:R-:W-:-:S13]  /*0940*/  ISETP.NE.AND P0, PT, R0, 0x80, PT ;  /* 0x000000800000780c */ /* 0x000fda0003f05270 */
[----:B------:R-:W-:Y:S08]  /*0950*/  @!P0 BAR.ARV 0x9, 0x100 ;  /* 0x0244000000008b1d */ /* 0x000ff00000002000 */
[----:B------:R-:W-:Y:S06]  /*0960*/  BAR.SYNC.DEFER_BLOCKING 0x5, 0x200 ;  /* 0x0148000000007b1d */ /* 0x000fec0000010000 */
[----:B------:R-:W0:Y:S02]  /*0970*/  LDS.128 R28, [UR41+0x2d8d0] ;  /* 0x02d8d029ff1c7984 */ /* 0x000e240008000c00 */
[----:B------:R-:W-:Y:S06]  /*0980*/  BAR.ARV 0x4, 0x200 ;  /* 0x0108000000007b1d */ /* 0x000fec0000002000 */
[----:B0-----:R-:W-:-:S13]  /*0990*/  ISETP.GE.AND P0, PT, R31, UR4, PT ;  /* 0x000000041f007c0c */ /* 0x001fda000bf06270 */
[----:B------:R-:W-:Y:S05]  /*09a0*/  @P0 EXIT ;  /* 0x000000000000094d */ /* 0x000fea0003800000 */
[----:B------:R-:W2:Y:S01]  /*09b0*/  LDL.LU R13, [R1+0x1c] ;  /* 0x00001c00010d7983 */ /* 0x000ea20000300800 */
[----:B------:R-:W-:-:S05]  /*09c0*/  VIADD R155, R2, 0xffffff80 ;  /* 0xffffff80029b7836 */ /* 0x000fca0000000000 */
[----:B------:R-:W-:-:S04]  /*09d0*/  SHF.R.S32.HI R0, RZ, 0x1f, R155 ;  /* 0x0000001fff007819 */ /* 0x000fc8000001149b */
[CC--:B------:R-:W-:Y:S02]  /*09e0*/  LEA.HI R147, R0.reuse, R155.reuse, RZ, 0x7 ;  /* 0x0000009b00937211 */ /* 0x0c0fe400078f38ff */
[----:B------:R-:W-:Y:S02]  /*09f0*/  LEA.HI R2, R0, R155, RZ, 0x4 ;  /* 0x0000009b00027211 */ /* 0x000fe400078f20ff */
[----:B------:R-:W-:Y:S02]  /*0a00*/  LOP3.LUT R146, R147, 0xffffff80, RZ, 0xc0, !PT ;  /* 0xffffff8093927812 */ /* 0x000fe400078ec0ff */
[----:B------:R-:W-:Y:S02]  /*0a10*/  LOP3.LUT R4, R2, 0xfffffff0, RZ, 0xc0, !PT ;  /* 0xfffffff002047812 */ /* 0x000fe400078ec0ff */
[----:B------:R-:W-:Y:S01]  /*0a20*/  SHF.R.S32.HI R5, RZ, 0x4, R2 ;  /* 0x00000004ff057819 */ /* 0x000fe20000011402 */
[C---:B------:R-:W-:Y:S01]  /*0a30*/  IMAD.IADD R146, R155.reuse, 0x1, -R146 ;  /* 0x000000019b927824 */ /* 0x040fe200078e0a92 */
[----:B------:R-:W-:-:S02]  /*0a40*/  IADD3 R4, R155, -R4, RZ ;  /* 0x800000049b047210 */ /* 0x000fc40007ffe0ff */
[----:B------:R-:W-:Y:S02]  /*0a50*/  LEA.HI R2, R2, R5, RZ, 0x1 ;  /* 0x0000000502027211 */ /* 0x000fe400078f08ff */
[----:B------:R-:W-:Y:S02]  /*0a60*/  SHF.R.S32.HI R9, RZ, 0x1f, R146 ;  /* 0x0000001fff097819 */ /* 0x000fe40000011492 */
[----:B------:R-:W-:Y:S02]  /*0a70*/  SHF.R.S32.HI R3, RZ, 0x1f, R4 ;  /* 0x0000001fff037819 */ /* 0x000fe40000011404 */
[----:B------:R-:W-:Y:S02]  /*0a80*/  LOP3.LUT R2, R2, 0x1ffffffe, RZ, 0xc0, !PT ;  /* 0x1ffffffe02027812 */ /* 0x000fe400078ec0ff */
[----:B------:R-:W-:Y:S02]  /*0a90*/  LEA.HI R8, R9, R146, RZ, 0x2 ;  /* 0x0000009209087211 */ /* 0x000fe400078f10ff */
[----:B------:R-:W-:Y:S01]  /*0aa0*/  LEA.HI R3, R3, R4, RZ, 0x3 ;  /* 0x0000000403037211 */ /* 0x000fe200078f18ff */
[----:B------:R-:W-:Y:S01]  /*0ab0*/  IMAD.IADD R2, R5, 0x1, -R2 ;  /* 0x0000000105027824 */ /* 0x000fe200078e0a02 */
[----:B------:R-:W-:-:S02]  /*0ac0*/  SHF.R.S32.HI R10, RZ, 0x2, R8 ;  /* 0x00000002ff0a7819 */ /* 0x000fc40000011408 */
[----:B------:R-:W-:Y:S02]  /*0ad0*/  SHF.R.S32.HI R7, RZ, 0x1f, R8 ;  /* 0x0000001fff077819 */ /* 0x000fe40000011408 */
[----:B------:R-:W-:Y:S02]  /*0ae0*/  LOP3.LUT R5, R3, 0xfffffff8, RZ, 0xc0, !PT ;  /* 0xfffffff803057812 */ /* 0x000fe400078ec0ff */
[----:B------:R-:W-:Y:S02]  /*0af0*/  LEA.HI R7, R7, R10, RZ, 0x3 ;  /* 0x0000000a07077211 */ /* 0x000fe400078f18ff */
[----:B------:R-:W-:Y:S01]  /*0b00*/  LEA.HI R6, R0, R155, RZ, 0x5 ;  /* 0x0000009b00067211 */ /* 0x000fe200078f28ff */
[----:B------:R-:W-:Y:S01]  /*0b10*/  IMAD.IADD R5, R4, 0x1, -R5 ;  /* 0x0000000104057824 */ /* 0x000fe200078e0a05 */
[----:B------:R-:W-:Y:S02]  /*0b20*/  LOP3.LUT R11, R7, 0xfffffff8, RZ, 0xc0, !PT ;  /* 0xfffffff8070b7812 */ /* 0x000fe400078ec0ff */
[----:B------:R-:W-:-:S02]  /*0b30*/  SHF.R.S32.HI R6, RZ, 0x5, R6 ;  /* 0x00000005ff067819 */ /* 0x000fc40000011406 */
[C---:B------:R-:W-:Y:S01]  /*0b40*/  R2P PR, R5.reuse, 0x6 ;  /* 0x0000000605007804 */ /* 0x040fe20000000000 */
[----:B------:R-:W-:Y:S02]  /*0b50*/  IMAD.SHL.U32 R5, R5, 0x40, RZ ;  /* 0x0000004005057824 */ /* 0x000fe400078e00ff */
[----:B------:R-:W-:Y:S01]  /*0b60*/  IMAD.IADD R10, R10, 0x1, -R11 ;  /* 0x000000010a0a7824 */ /* 0x000fe200078e0a0b */
[----:B------:R-:W-:Y:S01]  /*0b70*/  LEA R11, R6, R4, 0x4 ;  /* 0x00000004060b7211 */ /* 0x000fe200078e20ff */
[----:B------:R-:W-:Y:S01]  /*0b80*/  IMAD.SHL.U32 R2, R2, 0x8, RZ ;  /* 0x0000000802027824 */ /* 0x000fe200078e00ff */
[----:B------:R-:W-:Y:S01]  /*0b90*/  LOP3.LUT R5, R5, 0x1c0, RZ, 0xc0, !PT ;  /* 0x000001c005057812 */ /* 0x000fe200078ec0ff */
[----:B------:R-:W-:Y:S01]  /*0ba0*/  IMAD.SHL.U32 R3, R3, 0x40, RZ ;  /* 0x0000004003037824 */ /* 0x000fe200078e00ff */
[----:B------:R-:W-:Y:S01]  /*0bb0*/  SHF.R.S32.HI R147, RZ, 0x7, R147 ;  /* 0x00000007ff937819 */ /* 0x000fe20000011493 */
[--C-:B------:R-:W-:Y:S01]  /*0bc0*/  IMAD.U32 R152, R11, 0x20, R2.reuse ;  /* 0x000000200b987824 */ /* 0x100fe200078e0002 */
[----:B------:R-:W-:-:S02]  /*0bd0*/  LOP3.LUT R2, R5, 0x8, R2, 0xf8, !PT ;  /* 0x0000000805027812 */ /* 0x000fc400078ef802 */
[----:B------:R-:W-:Y:S02]  /*0be0*/  LOP3.LUT R3, R3, 0x7ffffe00, RZ, 0xc0, !PT ;  /* 0x7ffffe0003037812 */ /* 0x000fe400078ec0ff */
[----:B------:R-:W-:Y:S01]  /*0bf0*/  SHF.R.U32.HI R5, RZ, 0x3, R5 ;  /* 0x00000003ff057819 */ /* 0x000fe20000011605 */
[----:B------:R-:W-:Y:S01]  /*0c00*/  IMAD.HI R7, R147, 0x55555556, RZ ;  /* 0x5555555693077827 */ /* 0x000fe200078e02ff */
[----:B------:R-:W-:Y:S02]  /*0c10*/  LEA.HI R9, R9, R146, RZ, 0x5 ;  /* 0x0000009209097211 */ /* 0x000fe400078f28ff */
[----:B------:R-:W-:Y:S01]  /*0c20*/  LOP3.LUT R2, R2, R5, RZ, 0x3c, !PT ;  /* 0x0000000502027212 */ /* 0x000fe200078e3cff */
[----:B------:R-:W-:Y:S01]  /*0c30*/  IMAD R3, R6, 0x400, R3 ;  /* 0x0000040006037824 */ /* 0x000fe200078e0203 */
[----:B------:R-:W-:Y:S02]  /*0c40*/  LEA.HI R0, R0, R155, RZ, 0x2 ;  /* 0x0000009b00007211 */ /* 0x000fe400078f10ff */
[----:B------:R-:W-:Y:S01]  /*0c50*/  LEA.HI R4, R7, R7, RZ, 0x1 ;  /* 0x0000000707047211 */ /* 0x000fe200078f08ff */
[----:B------:R-:W-:Y:S01]  /*0c60*/  IMAD.IADD R3, R3, 0x1, R2 ;  /* 0x0000000103037824 */ /* 0x000fe200078e0202 */
[----:B------:R-:W-:-:S02]  /*0c70*/  SHF.R.S32.HI R9, RZ, 0x5, R9 ;  /* 0x00000005ff097819 */ /* 0x000fc40000011409 */
[----:B------:R-:W-:Y:S01]  /*0c80*/  LOP3.LUT R2, R0, 0xfffffffc, RZ, 0xc0, !PT ;  /* 0xfffffffc00027812 */ /* 0x000fe200078ec0ff */
[----:B------:R-:W-:Y:S02]  /*0c90*/  IMAD R4, R4, -0x3, R147 ;  /* 0xfffffffd04047824 */ /* 0x000fe400078e0293 */
[----:B------:R-:W-:Y:S01]  /*0ca0*/  IMAD R9, R9, 0x10, R10 ;  /* 0x0000001009097824 */ /* 0x000fe200078e020a */
[----:B------:R-:W-:Y:S02]  /*0cb0*/  IADD3 R143, R155, -R2, RZ ;  /* 0x800000029b8f7210 */ /* 0x000fe40007ffe0ff */
[----:B------:R-:W-:Y:S01]  /*0cc0*/  LEA R16, R3, UR41, 0x1 ;  /* 0x0000002903107c11 */ /* 0x000fe2000f8e08ff */
[----:B------:R-:W-:Y:S01]  /*0cd0*/  IMAD R148, R4, 0x40, R9 ;  /* 0x0000004004947824 */ /* 0x000fe200078e0209 */
[C---:B------:R-:W-:Y:S01]  /*0ce0*/  LEA.HI R4, R143.reuse, R143, RZ, 0x1 ;  /* 0x0000008f8f047211 */ /* 0x040fe200078f08ff */
[----:B------:R-:W-:Y:S01]  /*0cf0*/  IMAD.MOV.U32 R17, RZ, RZ, 0x40 ;  /* 0x00000040ff117424 */ /* 0x000fe200078e00ff */
[----:B------:R-:W-:Y:S01]  /*0d00*/  LOP3.LUT R7, R8, 0x7ffffffc, RZ, 0xc0, !PT ;  /* 0x7ffffffc08077812 */ /* 0x000fe200078ec0ff */
[----:B------:R-:W-:Y:S01]  /*0d10*/  VIADD R18, R16, 0x21800 ;  /* 0x0002180010127836 */ /* 0x000fe20000000000 */
[----:B------:R-:W-:Y:S01]  /*0d20*/  LOP3.LUT R4, R4, 0x1ffffffe, RZ, 0xc0, !PT ;  /* 0x1ffffffe04047812 */ /* 0x000fe200078ec0ff */
[----:B------:R-:W-:Y:S01]  /*0d30*/  IMAD.SHL.U32 R136, R143, 0x8, RZ ;  /* 0x000000088f887824 */ /* 0x000fe200078e00ff */
[----:B------:R-:W-:Y:S01]  /*0d40*/  SEL R17, R17, 0xffffffc0, !P2 ;  /* 0xffffffc011117807 */ /* 0x000fe20005000000 */
[----:B------:R-:W-:Y:S01]  /*0d50*/  VIADD R22, R16, 0x21820 ;  /* 0x0002182010167836 */ /* 0x000fe20000000000 */
[----:B------:R-:W-:Y:S01]  /*0d60*/  IADD3 R7, R146, -R7, RZ ;  /* 0x8000000792077210 */ /* 0x000fe20007ffe0ff */
[----:B------:R-:W-:Y:S01]  /*0d70*/  VIADD R141, R136, 0x40 ;  /* 0x00000040888d7836 */ /* 0x000fe20000000000 */
[----:B------:R-:W-:Y:S01]  /*0d80*/  @P1 IADD3 R22, R18, -0x20, RZ ;  /* 0xffffffe012161810 */ /* 0x000fe20007ffe0ff */
[----:B------:R-:W-:Y:S01]  /*0d90*/  IMAD.MOV.U32 R12, RZ, RZ, -0x2 ;  /* 0xfffffffeff0c7424 */ /* 0x000fe200078e00ff */
[----:B------:R-:W-:Y:S01]  /*0da0*/  IADD3 R140, R136, 0x20, RZ ;  /* 0x00000020888c7810 */ /* 0x000fe20007ffe0ff */
[----:B------:R-:W-:Y:S01]  /*0db0*/  IMAD.IADD R3, R143, 0x1, -R4 ;  /* 0x000000018f037824 */ /* 0x000fe200078e0a04 */
[----:B------:R-:W-:Y:S01]  /*0dc0*/  SHF.R.S32.HI R144, RZ, 0x2, R0 ;  /* 0x00000002ff907819 */ /* 0x000fe20000011400 */
[----:B------:R-:W-:Y:S01]  /*0dd0*/  IMAD.IADD R18, R18, 0x1, R17 ;  /* 0x0000000112127824 */ /* 0x000fe200078e0211 */
[----:B------:R-:W-:Y:S01]  /*0de0*/  SHF.R.S32.HI R154, RZ, 0x1f, R140 ;  /* 0x0000001fff9a7819 */ /* 0x000fe2000001148c */
[----:B------:R-:W-:Y:S01]  /*0df0*/  IMAD R151, R7, R12, 0x80 ;  /* 0x0000008007977424 */ /* 0x000fe200078e020c */
[----:B------:R-:W-:Y:S01]  /*0e00*/  SHF.R.S32.HI R153, RZ, 0x1f, R141 ;  /* 0x0000001fff997819 */ /* 0x000fe2000001148d */
[----:B------:R-:W-:-:S02]  /*0e10*/  IMAD.MOV.U32 R145, RZ, RZ, RZ ;  /* 0x000000ffff917224 */ /* 0x000fc400078e00ff */
[----:B------:R-:W-:Y:S02]  /*0e20*/  IMAD.MOV.U32 R2, RZ, RZ, RZ ;  /* 0x000000ffff027224 */ /* 0x000fe400078e00ff */
[----:B------:R-:W-:Y:S02]  /*0e30*/  IMAD R150, R3, 0x8, R148 ;  /* 0x0000000803967824 */ /* 0x000fe400078e0294 */
[----:B------:R-:W-:Y:S02]  /*0e40*/  IMAD.IADD R17, R17, 0x1, R22 ;  /* 0x0000000111117824 */ /* 0x000fe400078e0216 */
[----:B------:R-:W-:Y:S01]  /*0e50*/  VIADD R23, R22, 0x6000 ;  /* 0x0000600016177836 */ /* 0x000fe20000000000 */
[----:B------:R-:W-:Y:S01]  /*0e60*/  UMOV UR38, URZ ;  /* 0x0000003f00267c82 */ /* 0x000fe20008000000 */
[----:B--2---:R-:W-:-:S07]  /*0e70*/  LOP3.LUT R19, R13, 0x1, RZ, 0xfc, !PT ;  /* 0x000000010d137812 */ /* 0x004fce00078efcff */
.L_x_202:
[----:B--23--:R-:W0:Y:S01]  /*0e80*/  LDC.64 R4, c[0x0][0xc88] ;  /* 0x00032200ff047b82 */ /* 0x00ce220000000a00 */
[----:B------:R-:W-:Y:S01]  /*0e90*/  ULDC.64 UR4, c[0x0][0xa28] ;  /* 0x00028a0000047ab9 */ /* 0x000fe20000000a00 */
[----:B-1----:R-:W-:Y:S01]  /*0ea0*/  MOV R3, RZ ;  /* 0x000000ff00037202 */ /* 0x002fe20000000f00 */
[----:B------:R-:W-:Y:S01]  /*0eb0*/  ULDC.64 UR6, c[0x0][0xa20] ;  /* 0x0002880000067ab9 */ /* 0x000fe20000000a00 */
[----:B0-----:R-:W-:-:S05]  /*0ec0*/  IMAD.WIDE R4, R31, 0x4, R4 ;  /* 0x000000041f047825 */ /* 0x001fca00078e0204 */
[----:B------:R-:W2:Y:S01]  /*0ed0*/  LDG.E R137, desc[UR36][R4.64] ;  /* 0x0000002404897981 */ /* 0x000ea2000c1e1900 */
[----:B------:R-:W-:-:S04]  /*0ee0*/  ISETP.NE.U32.AND P0, PT, RZ, UR4, PT ;  /* 0x00000004ff007c0c */ /* 0x000fc8000bf05070 */
[----:B------:R-:W-:Y:S02]  /*0ef0*/  ISETP.NE.AND.EX P0, PT, RZ, UR5, PT, P0 ;  /* 0x00000005ff007c0c */ /* 0x000fe4000bf05300 */
[----:B--2---:R-:W-:-:S11]  /*0f00*/  SHF.R.S32.HI R142, RZ, 0x1f, R137 ;  /* 0x0000001fff8e7819 */ /* 0x004fd60000011489 */
[----:B------:R-:W-:-:S04]  /*0f10*/  @P0 LEA R6, P1, R137, UR4, 0x2 ;  /* 0x0000000489060c11 */ /* 0x000fc8000f8210ff */
[----:B------:R-:W-:Y:S01]  /*0f20*/  @P0 LEA.HI.X R7, R137, UR5, R142, 0x2, P1 ;  /* 0x0000000589070c11 */ /* 0x000fe200088f148e */
[----:B------:R-:W-:-:S04]  /*0f30*/  ULDC.64 UR4, c[0x0][0x418] ;  /* 0x0001060000047ab9 */ /* 0x000fc80000000a00 */
[----:B------:R0:W5:Y:S01]  /*0f40*/  @P0 LDG.E R3, desc[UR36][R6.64] ;  /* 0x0000002406030981 */ /* 0x000162000c1e1900 */
[----:B------:R-:W-:Y:S01]  /*0f50*/  ISETP.NE.U32.AND P0, PT, RZ, UR6, PT ;  /* 0x00000006ff007c0c */ /* 0x000fe2000bf05070 */
[----:B------:R-:W-:-:S03]  /*0f60*/  UISETP.NE.U32.AND UP0, UPT, UR4, URZ, UPT ;  /* 0x0000003f0400728c */ /* 0x000fc6000bf05070 */
[----:B------:R-:W-:Y:S01]  /*0f70*/  ISETP.NE.AND.EX P0, PT, RZ, UR7, PT, P0 ;  /* 0x00000007ff007c0c */ /* 0x000fe2000bf05300 */
[----:B------:R-:W-:Y:S01]  /*0f80*/  UISETP.NE.AND.EX UP0, UPT, UR5, URZ, UPT, UP0 ;  /* 0x0000003f0500728c */ /* 0x000fe2000bf05300 */
[----:B------:R-:W-:Y:S02]  /*0f90*/  ULDC UR4, c[0x0][0x424] ;  /* 0x0001090000047ab9 */ /* 0x000fe40000000800 */
[----:B------:R-:W-:Y:S01]  /*0fa0*/  ULDC UR5, c[0x0][0x2f0] ;  /* 0x0000bc0000057ab9 */ /* 0x000fe20000000800 */
[----:B------:R-:W-:-:S04]  /*0fb0*/  USEL UR4, UR4, 0x1, UP0 ;  /* 0x0000000104047887 */ /* 0x000fc80008000000 */
[----:B------:R-:W-:-:S04]  /*0fc0*/  UIMAD UR4, UR4, UR5, URZ ;  /* 0x00000005040472a4 */ /* 0x000fc8000f8e023f */
[C---:B------:R-:W-:Y:S02]  /*0fd0*/  @P0 LEA R4, P1, R137.reuse, UR6, 0x2 ;  /* 0x0000000689040c11 */ /* 0x040fe4000f8210ff */
[----:B------:R-:W-:Y:S02]  /*0fe0*/  IMAD.U32 R88, RZ, RZ, UR4 ;  /* 0x00000004ff587e24 */ /* 0x000fe4000f8e00ff */
[----:B------:R-:W-:-:S05]  /*0ff0*/  @P0 LEA.HI.X R5, R137, UR7, R142, 0x2, P1 ;  /* 0x0000000789050c11 */ /* 0x000fca00088f148e */
[----:B------:R0:W5:Y:S01]  /*1000*/  @P0 LDG.E R88, desc[UR36][R4.64] ;  /* 0x0000002404580981 */ /* 0x000162000c1e1900 */
[----:B----4-:R-:W-:Y:S05]  /*1010*/  @P0 BRA `(.L_x_165) ;  /* 0x0000000000240947 */ /* 0x010fea0003800000 */
[----:B------:R-:W-:Y:S02]  /*1020*/  ULDC.64 UR4, c[0x0][0xa08] ;  /* 0x0002820000047ab9 */ /* 0x000fe40000000a00 */
[----:B------:R-:W-:-:S04]  /*1030*/  ISETP.NE.U32.AND P0, PT, RZ, UR4, PT ;  /* 0x00000004ff007c0c */ /* 0x000fc8000bf05070 */
[----:B------:R-:W-:-:S13]  /*1040*/  ISETP.NE.AND.EX P0, PT, RZ, UR5, PT, P0 ;  /* 0x00000005ff007c0c */ /* 0x000fda000bf05300 */
[----:B------:R-:W-:Y:S05]  /*1050*/  @!P0 BRA `(.L_x_165) ;  /* 0x0000000000148947 */ /* 0x000fea0003800000 */
[----:B0-----:R-:W0:Y:S02]  /*1060*/  LDC.64 R4, c[0x0][0xa08] ;  /* 0x00028200ff047b82 */ /* 0x001e240000000a00 */
[----:B0-----:R-:W-:-:S05]  /*1070*/  IMAD.WIDE R4, R137, 0x4, R4 ;  /* 0x0000000489047825 */ /* 0x001fca00078e0204 */
[----:B-----5:R-:W2:Y:S04]  /*1080*/  LDG.E R88, desc[UR36][R4.64] ;  /* 0x0000002404587981 */ /* 0x020ea8000c1e1900 */
[----:B------:R-:W2:Y:S02]  /*1090*/  LDG.E R7, desc[UR36][R4.64+0x4] ;  /* 0x0000042404077981 */ /* 0x000ea4000c1e1900 */
[----:B--2---:R-:W-:-:S07]  /*10a0*/  IMAD.IADD R88, R7, 0x1, -R88 ;  /* 0x0000000107587824 */ /* 0x004fce00078e0a58 */
.L_x_165:
[----:B-----5:R-:W-:Y:S01]  /*10b0*/  IMAD.IADD R88, R88, 0x1, -R3 ;  /* 0x0000000158587824 */ /* 0x020fe200078e0a03 */
[----:B------:R-:W-:Y:S01]  /*10c0*/  MOV R139, R29 ;  /* 0x0000001d008b7202 */ /* 0x000fe20000000f00 */
[----:B------:R-:W-:Y:S01]  /*10d0*/  IMAD.MOV.U32 R138, RZ, RZ, R30 ;  /* 0x000000ffff8a7224 */ /* 0x000fe200078e001e */
[----:B------:R-:W-:Y:S01]  /*10e0*/  PLOP3.LUT P0, PT, PT, PT, PT, 0x80, 0x0 ;  /* 0x000000000000781c */ /* 0x000fe20003f0f070 */
[C---:B------:R-:W-:Y:S01]  /*10f0*/  VIADD R0, R88.reuse, 0x7f ;  /* 0x0000007f58007836 */ /* 0x040fe20000000000 */
[----:B------:R-:W-:Y:S01]  /*1100*/  ISETP.GE.AND P1, PT, R88, 0x1, PT ;  /* 0x000000015800780c */ /* 0x000fe20003f26270 */
[----:B------:R-:W-:Y:S01]  /*1110*/  IMAD.MOV.U32 R135, RZ, RZ, RZ ;  /* 0x000000ffff877224 */ /* 0x000fe200078e00ff */
[----:B------:R-:W-:Y:S02]  /*1120*/  CS2R R52, SRZ ;  /* 0x0000000000347805 */ /* 0x000fe4000001ff00 */
[----:B------:R-:W-:Y:S02]  /*1130*/  CS2R R34, SRZ ;  /* 0x0000000000227805 */ /* 0x000fe4000001ff00 */
[----:B------:R-:W-:-:S02]  /*1140*/  SHF.R.S32.HI R3, RZ, 0x1f, R0 ;  /* 0x0000001fff037819 */ /* 0x000fc40000011400 */
[----:B------:R-:W-:Y:S02]  /*1150*/  CS2R R54, SRZ ;  /* 0x0000000000367805 */ /* 0x000fe4000001ff00 */
[----:B------:R-:W-:Y:S02]  /*1160*/  CS2R R40, SRZ ;  /* 0x0000000000287805 */ /* 0x000fe4000001ff00 */
[----:B------:R-:W-:Y:S02]  /*1170*/  CS2R R36, SRZ ;  /* 0x0000000000247805 */ /* 0x000fe4000001ff00 */
[----:B------:R-:W-:Y:S01]  /*1180*/  LEA.HI R149, R3, R0, RZ, 0x7 ;  /* 0x0000000003957211 */ /* 0x000fe200078f38ff */
[----:B------:R-:W-:Y:S01]  /*1190*/  IMAD.MOV.U32 R0, RZ, RZ, RZ ;  /* 0x000000ffff007224 */ /* 0x000fe200078e00ff */
[----:B------:R-:W-:Y:S01]  /*11a0*/  CS2R R56, SRZ ;  /* 0x0000000000387805 */ /* 0x000fe2000001ff00 */
[----:B------:R-:W-:Y:S01]  /*11b0*/  IMAD.MOV.U32 R3, RZ, RZ, RZ ;  /* 0x000000ffff037224 */ /* 0x000fe200078e00ff */
        /* <DEDUP_REMOVED lines=14> */
[----:B------:R-:W-:Y:S01]  /*12a0*/  MOV R24, RZ ;  /* 0x000000ff00187202 */ /* 0x000fe20000000f00 */
[----:B------:R-:W-:Y:S01]  /*12b0*/  IMAD.MOV.U32 R8, RZ, RZ, RZ ;  /* 0x000000ffff087224 */ /* 0x000fe200078e00ff */
[----:B0-----:R-:W-:Y:S01]  /*12c0*/  CS2R R6, SRZ ;  /* 0x0000000000067805 */ /* 0x001fe2000001ff00 */
[----:B------:R-:W-:Y:S02]  /*12d0*/  IMAD.MOV.U32 R26, RZ, RZ, RZ ;  /* 0x000000ffff1a7224 */ /* 0x000fe400078e00ff */
[----:B------:R-:W-:Y:S02]  /*12e0*/  IMAD.MOV.U32 R73, RZ, RZ, RZ ;  /* 0x000000ffff497224 */ /* 0x000fe400078e00ff */
[----:B------:R-:W-:Y:S01]  /*12f0*/  IMAD.MOV.U32 R33, RZ, RZ, RZ ;  /* 0x000000ffff217224 */ /* 0x000fe200078e00ff */
[----:B------:R-:W-:Y:S06]  /*1300*/  @!P1 BRA `(.L_x_166) ;  /* 0x0000005c00f09947 */ /* 0x000fec0003800000 */
[----:B------:R-:W0:Y:S01]  /*1310*/  SHFL.IDX PT, R0, R147, RZ, 0x1f ;  /* 0x00001fff93007589 */ /* 0x000e2200000e0000 */
[----:B------:R-:W-:Y:S01]  /*1320*/  UIADD3 UR6, UR41, 0x21800, URZ ;  /* 0x0002180029067890 */ /* 0x000fe2000fffe03f */
[----:B------:R-:W-:-:S03]  /*1330*/  SHF.R.S32.HI R149, RZ, 0x7, R149 ;  /* 0x00000007ff957819 */ /* 0x000fc60000011495 */
[----:B------:R-:W-:-:S06]  /*1340*/  ULOP3.LUT UP0, URZ, UR6, 0x3ff, URZ, 0xc0, !UPT ;  /* 0x000003ff063f7892 */ /* 0x000fcc000f80c03f */
[----:B------:R-:W-:Y:S02]  /*1350*/  PLOP3.LUT P0, PT, PT, PT, UP0, 0x80, 0x0 ;  /* 0x000000000000781c */ /* 0x000fe40003f0f008 */
[----:B0-----:R-:W-:-:S13]  /*1360*/  R2UR UR40, R0 ;  /* 0x00000000002872ca */ /* 0x001fda00000e0000 */
[----:B------:R-:W-:-:S04]  /*1370*/  UIMAD.WIDE UR4, UR40, 0x55555556, URZ ;  /* 0x55555556280478a5 */ /* 0x000fc8000f8e023f */
[----:B------:R-:W-:-:S04]  /*1380*/  ULEA.HI UR5, UR5, UR5, URZ, 0x1 ;  /* 0x0000000505057291 */ /* 0x000fc8000f8f083f */
[----:B------:R-:W-:-:S04]  /*1390*/  UIMAD UR43, UR5, -0x3, UR40 ;  /* 0xfffffffd052b78a4 */ /* 0x000fc8000f8e0228 */
[----:B------:R-:W-:-:S04]  /*13a0*/  ULEA UR4, UR43, UR6, 0xd ;  /* 0x000000062b047291 */ /* 0x000fc8000f8e683f */
[----:B------:R-:W-:-:S04]  /*13b0*/  USHF.R.U32.HI UR4, URZ, 0x4, UR4 ;  /* 0x000000043f047899 */ /* 0x000fc80008011604 */
[----:B------:R-:W-:Y:S01]  /*13c0*/  ULOP3.LUT UR39, UR4, 0x3fff, URZ, 0xc0, !UPT ;  /* 0x00003fff04277892 */ /* 0x000fe2000f8ec03f */
[----:B------:R-:W-:Y:S11]  /*13d0*/  @!P0 BRA `(.L_x_167) ;  /* 0x0000000000408947 */ /* 0x000ff60003800000 */
[----:B------:R-:W-:Y:S01]  /*13e0*/  MOV R0, 0x0 ;  /* 0x0000000000007802 */ /* 0x000fe20000000f00 */
[----:B------:R-:W-:Y:S01]  /*13f0*/  ULDC.64 UR4, c[0x4][0x88] ;  /* 0x0100220000047ab9 */ /* 0x000fe20000000a00 */
[----:B------:R-:W-:Y:S01]  /*1400*/  ULDC.64 UR6, c[0x4][0x28] ;  /* 0x01000a0000067ab9 */ /* 0x000fe20000000a00 */
[----:B------:R-:W-:Y:S01]  /*1410*/  MOV R4, UR4 ;  /* 0x0000000400047c02 */ /* 0x000fe20008000f00 */
[----:B------:R0:W1:Y:S01]  /*1420*/  LDC.64 R14, c[0x4][R0] ;  /* 0x01000000000e7b82 */ /* 0x0000620000000a00 */
[----:B------:R-:W-:Y:S01]  /*1430*/  IMAD.U32 R5, RZ, RZ, UR5 ;  /* 0x00000005ff057e24 */ /* 0x000fe2000f8e00ff */
[----:B------:R-:W-:Y:S01]  /*1440*/  ULDC.64 UR4, c[0x4][0x90] ;  /* 0x0100240000047ab9 */ /* 0x000fe20000000a00 */
[----:B------:R-:W-:Y:S01]  /*1450*/  IMAD.U32 R10, RZ, RZ, UR6 ;  /* 0x00000006ff0a7e24 */ /* 0x000fe2000f8e00ff */
[----:B------:R-:W-:Y:S01]  /*1460*/  MOV R11, UR7 ;  /* 0x00000007000b7c02 */ /* 0x000fe20008000f00 */
[----:B------:R-:W-:Y:S02]  /*1470*/  IMAD.U32 R6, RZ, RZ, UR4 ;  /* 0x00000004ff067e24 */ /* 0x000fe4000f8e00ff */
[----:B------:R-:W-:-:S02]  /*1480*/  IMAD.U32 R7, RZ, RZ, UR5 ;  /* 0x00000005ff077e24 */ /* 0x000fc4000f8e00ff */
[----:B------:R-:W-:Y:S02]  /*1490*/  IMAD.MOV.U32 R8, RZ, RZ, 0x70 ;  /* 0x00000070ff087424 */ /* 0x000fe400078e00ff */
[----:B------:R-:W-:Y:S02]  /*14a0*/  IMAD.MOV.U32 R12, RZ, RZ, 0x1 ;  /* 0x00000001ff0c7424 */ /* 0x000fe400078e00ff */
[----:B0-----:R-:W-:-:S07]  /*14b0*/  IMAD.MOV.U32 R13, RZ, RZ, RZ ;  /* 0x000000ffff0d7224 */ /* 0x001fce00078e00ff */
[----:B------:R-:W-:-:S07]  /*14c0*/  LEPC R20, `(.L_x_167) ;  /* 0x000000001014794e */ /* 0x000fce0000000000 */
[----:B-1----:R-:W-:Y:S05]  /*14d0*/  CALL.ABS.NOINC R14 ;  /* 0x000000000e007343 */ /* 0x002fea0003c00000 */
.L_x_167:
[----:B------:R-:W-:Y:S02]  /*14e0*/  LEA.HI R0, R145, R145, RZ, 0x1 ;  /* 0x0000009191007211 */ /* 0x000fe400078f08ff */
[----:B------:R-:W-:Y:S02]  /*14f0*/  ISETP.NE.AND P0, PT, R19, 0x3, PT ;  /* 0x000000031300780c */ /* 0x000fe40003f05270 */
[----:B------:R-:W-:-:S05]  /*1500*/  LOP3.LUT R0, R0, 0xfffffffe, RZ, 0xc0, !PT ;  /* 0xfffffffe00007812 */ /* 0x000fca00078ec0ff */
[----:B------:R-:W-:-:S05]  /*1510*/  IMAD.IADD R0, R145, 0x1, -R0 ;  /* 0x0000000191007824 */ /* 0x000fca00078e0a00 */
[----:B------:R-:W-:-:S04]  /*1520*/  SHF.L.U32 R0, R0, 0x1f, RZ ;  /* 0x0000001f00007819 */ /* 0x000fc800000006ff */
[----:B------:R-:W0:Y:S02]  /*1530*/  SYNCS.PHASECHK.TRANS64.TRYWAIT P1, [UR41+0x2d800], R0 ;  /* 0x02d80000ff0075a7 */ /* 0x000e240008020169 */
[----:B0-----:R-:W-:Y:S05]  /*1540*/  @!P1 BRA `(.L_x_168) ;  /* 0x000000c800b89947 */ /* 0x001fea0003800000 */
.L_x_287:
[----:B------:R-:W-:Y:S05]  /*1550*/  @!P0 BRA `(.L_x_169) ;  /* 0x0000000000048947 */ /* 0x000fea0003800000 */
[----:B------:R-:W-:Y:S01]  /*1560*/  BPT.TRAP 0x1 ;  /* 0x000000040000795c */ /* 0x000fe20000300000 */
.L_x_169:
[----:B0-----:R-:W-:Y:S02]  /*1570*/  MOV R0, UR38 ;  /* 0x0000002600007c02 */ /* 0x001fe40008000f00 */
[----:B------:R-:W-:Y:S02]  /*1580*/  SHF.L.U32 R3, R2, 0x1f, RZ ;  /* 0x0000001f02037819 */ /* 0x000fe400000006ff */
[----:B------:R-:W-:-:S04]  /*1590*/  LEA R0, R0, UR41, 0x3 ;  /* 0x0000002900007c11 */ /* 0x000fc8000f8e18ff */
[----:B------:R0:W1:Y:S01]  /*15a0*/  SYNCS.PHASECHK.TRANS64.TRYWAIT P1, [R0+URZ+0x2d830], R3 ;  /* 0x02d83003000075a7 */ /* 0x000062000802017f */
[----:B------:R-:W-:Y:S05]  /*15b0*/  @!P0 BRA `(.L_x_170) ;  /* 0x0000000000048947 */ /* 0x000fea0003800000 */
[----:B------:R-:W-:Y:S01]  /*15c0*/  BPT.TRAP 0x1 ;  /* 0x000000040000795c */ /* 0x000fe20000300000 */
.L_x_170:
[----:B------:R-:W-:Y:S01]  /*15d0*/  IMAD.MOV.U32 R135, RZ, RZ, RZ ;  /* 0x000000ffff877224 */ /* 0x000fe200078e00ff */
[----:B-1----:R-:W-:Y:S06]  /*15e0*/  @P1 BRA `(.L_x_171) ;  /* 0x0000000000081947 */ /* 0x002fec0003800000 */
[----:B------:R-:W1:Y:S02]  /*15f0*/  SYNCS.PHASECHK.TRANS64.TRYWAIT P1, [R0+URZ+0x2d830], R3 ;  /* 0x02d83003000075a7 */ /* 0x000e64000802017f */
[----:B-1----:R-:W-:Y:S05]  /*1600*/  @!P1 BRA `(.L_x_172) ;  /* 0x000000c800a09947 */ /* 0x002fea0003800000 */
.L_x_171:
        /* <DEDUP_REMOVED lines=53> */
.L_x_173:
        /* <DEDUP_REMOVED lines=9> */
[----:B------:R-:W-:Y:S02]  /*19f0*/  IMAD.IADD R34, R151, 0x1, R88 ;  /* 0x0000000197227824 */ /* 0x000fe400078e0258 */
[----:B------:R-:W-:Y:S01]  /*1a00*/  FMUL.FTZ R95, R32, UR6 ;  /* 0x00000006205f7c20 */ /* 0x000fe20008410000 */
[----:B------:R-:W-:Y:S01]  /*1a10*/  FMUL.FTZ R14, R71, UR6 ;  /* 0x00000006470e7c20 */ /* 0x000fe20008410000 */
[----:B------:R-:W-:Y:S01]  /*1a20*/  FMUL.FTZ R20, R26, UR6 ;  /* 0x000000061a147c20 */ /* 0x000fe20008410000 */
[----:B------:R-:W-:-:S02]  /*1a30*/  IMAD R71, R149, -0x80, R34 ;  /* 0xffffff8095477824 */ /* 0x000fc400078e0222 */
[----:B------:R-:W-:Y:S01]  /*1a40*/  FMUL.FTZ R13, R27, UR6 ;  /* 0x000000061b0d7c20 */ /* 0x000fe20008410000 */
[----:B------:R-:W-:Y:S01]  /*1a50*/  FMUL.FTZ R97, R36, UR6 ;  /* 0x0000000624617c20 */ /* 0x000fe20008410000 */
[----:B------:R-:W3:Y:S01]  /*1a60*/  MUFU.TANH R92, R92 ;  /* 0x0000005c005c7308 */ /* 0x000ee20000002400 */
[----:B------:R-:W-:Y:S01]  /*1a70*/  FMUL.FTZ R11, R35, UR6 ;  /* 0x00000006230b7c20 */ /* 0x000fe20008410000 */
[C---:B------:R-:W-:Y:S01]  /*1a80*/  ISETP.GT.AND P2, PT, R71.reuse, RZ, PT ;  /* 0x000000ff4700720c */ /* 0x040fe20003f44270 */
[----:B------:R-:W-:Y:S01]  /*1a90*/  FMUL.FTZ R89, R30, UR6 ;  /* 0x000000061e597c20 */ /* 0x000fe20008410000 */
[----:B------:R-:W-:Y:S01]  /*1aa0*/  ISETP.GT.AND P1, PT, R71, 0x1, PT ;  /* 0x000000014700780c */ /* 0x000fe20003f24270 */
[----:B------:R-:W-:Y:S01]  /*1ab0*/  FMUL.FTZ R37, R37, UR6 ;  /* 0x0000000625257c20 */ /* 0x000fe20008410000 */
[----:B------:R-:W-:Y:S01]  /*1ac0*/  ISETP.GT.AND P6, PT, R71, 0x8, PT ;  /* 0x000000084700780c */ /* 0x000fe20003fc4270 */
[----:B------:R-:W-:Y:S01]  /*1ad0*/  FMUL.FTZ R12, R31, UR6 ;  /* 0x000000061f0c7c20 */ /* 0x000fe20008410000 */
[----:B------:R-:W4:Y:S01]  /*1ae0*/  MUFU.TANH R93, R93 ;  /* 0x0000005d005d7308 */ /* 0x000f220000002400 */
[----:B--2---:R-:W-:Y:S01]  /*1af0*/  FSEL R34, R91, -INF , P2 ;  /* 0xff8000005b227808 */ /* 0x004fe20001000000 */
[----:B------:R-:W-:Y:S01]  /*1b00*/  FMUL.FTZ R98, R40, UR6 ;  /* 0x0000000628627c20 */ /* 0x000fe20008410000 */
[----:B------:R-:W-:Y:S01]  /*1b10*/  ISETP.GT.AND P5, PT, R71, 0x9, PT ;  /* 0x000000094700780c */ /* 0x000fe20003fa4270 */
[----:B------:R-:W-:Y:S01]  /*1b20*/  FMUL.FTZ R10, R39, UR6 ;  /* 0x00000006270a7c20 */ /* 0x000fe20008410000 */
[----:B------:R-:W-:Y:S01]  /*1b30*/  ISETP.GT.AND P4, PT, R71, 0x10, PT ;  /* 0x000000104700780c */ /* 0x000fe20003f84270 */
[----:B------:R-:W-:Y:S01]  /*1b40*/  FMUL.FTZ R39, R41, UR6 ;  /* 0x0000000629277c20 */ /* 0x000fe20008410000 */
[----:B------:R-:W-:Y:S01]  /*1b50*/  FMUL.FTZ R30, R42, UR6 ;  /* 0x000000062a1e7c20 */ /* 0x000fe20008410000 */
[----:B------:R-:W2:Y:S01]  /*1b60*/  MUFU.TANH R94, R94 ;  /* 0x0000005e005e7308 */ /* 0x000ea20000002400 */
[----:B---3--:R-:W-:Y:S01]  /*1b70*/  FSEL R35, R92, -INF , P1 ;  /* 0xff8000005c237808 */ /* 0x008fe20000800000 */
[----:B------:R-:W-:Y:S01]  /*1b80*/  FMUL.FTZ R9, R43, UR6 ;  /* 0x000000062b097c20 */ /* 0x000fe20008410000 */
[----:B------:R-:W-:Y:S01]  /*1b90*/  ISETP.GT.AND P3, PT, R71, 0x11, PT ;  /* 0x000000114700780c */ /* 0x000fe20003f64270 */
[----:B------:R-:W-:Y:S01]  /*1ba0*/  FMUL.FTZ R43, R44, UR6 ;  /* 0x000000062c2b7c20 */ /* 0x000fe20008410000 */
[----:B------:R-:W-:Y:S01]  /*1bb0*/  FMNMX.FTZ R91, R34, R35, !PT ;  /* 0x00000023225b7209 */ /* 0x000fe20007810000 */
[----:B------:R-:W-:Y:S01]  /*1bc0*/  FMUL.FTZ R24, R50, UR6 ;  /* 0x0000000632187c20 */ /* 0x000fe20008410000 */
[----:B------:R-:W-:Y:S01]  /*1bd0*/  FMUL.FTZ R25, R38, UR6 ;  /* 0x0000000626197c20 */ /* 0x000fe20008410000 */
[----:B------:R-:W3:Y:S01]  /*1be0*/  MUFU.TANH R95, R95 ;  /* 0x0000005f005f7308 */ /* 0x000ee20000002400 */
[----:B----4-:R-:W-:Y:S01]  /*1bf0*/  FSEL R36, R93, -INF , P6 ;  /* 0xff8000005d247808 */ /* 0x010fe20003000000 */
[----:B------:R-:W-:Y:S01]  /*1c00*/  FMUL.FTZ R41, R45, UR6 ;  /* 0x000000062d297c20 */ /* 0x000fe20008410000 */
[----:B01----:R-:W-:Y:S01]  /*1c10*/  FMUL.FTZ R3, R51, UR6 ;  /* 0x0000000633037c20 */ /* 0x003fe20008410000 */
[----:B------:R-:W-:Y:S01]  /*1c20*/  FMUL.FTZ R51, R52, UR6 ;  /* 0x0000000634337c20 */ /* 0x000fe20008410000 */
[----:B------:R-:W-:Y:S01]  /*1c30*/  FMNMX.FTZ R91, R36, R91, !PT ;  /* 0x0000005b245b7209 */ /* 0x000fe20007810000 */
[----:B------:R-:W-:Y:S01]  /*1c40*/  FMUL.FTZ R6, R47, UR6 ;  /* 0x000000062f067c20 */ /* 0x000fe20008410000 */
[----:B------:R-:W-:Y:S01]  /*1c50*/  FMUL.FTZ R47, R48, UR6 ;  /* 0x00000006302f7c20 */ /* 0x000fe20008410000 */
[----:B------:R-:W0:Y:S01]  /*1c60*/  MUFU.TANH R20, R20 ;  /* 0x0000001400147308 */ /* 0x000e220000002400 */
[----:B--2---:R-:W-:Y:S01]  /*1c70*/  FSEL R40, R94, -INF , P5 ;  /* 0xff8000005e287808 */ /* 0x004fe20002800000 */
[----:B------:R-:W-:Y:S01]  /*1c80*/  FMUL.FTZ R32, R54, UR6 ;  /* 0x0000000636207c20 */ /* 0x000fe20008410000 */
[----:B------:R-:W-:Y:S01]  /*1c90*/  FMUL.FTZ R45, R49, UR6 ;  /* 0x00000006312d7c20 */ /* 0x000fe20008410000 */
[----:B------:R-:W-:Y:S01]  /*1ca0*/  FMUL.FTZ R5, R55, UR6 ;  /* 0x0000000637057c20 */ /* 0x000fe20008410000 */
[----:B------:R-:W-:Y:S01]  /*1cb0*/  FMNMX.FTZ R91, R40, R91, !PT ;  /* 0x0000005b285b7209 */ /* 0x000fe20007810000 */
[----:B------:R-:W-:Y:S01]  /*1cc0*/  FMUL.FTZ R55, R56, UR6 ;  /* 0x0000000638377c20 */ /* 0x000fe20008410000 */
[----:B------:R-:W-:Y:S01]  /*1cd0*/  FMUL.FTZ R29, R58, UR6 ;  /* 0x000000063a1d7c20 */ /* 0x000fe20008410000 */
[----:B------:R-:W1:Y:S01]  /*1ce0*/  MUFU.TANH R96, R96 ;  /* 0x0000006000607308 */ /* 0x000e620000002400 */
[----:B---3--:R-:W-:Y:S01]  /*1cf0*/  FSEL R42, R95, -INF , P4 ;  /* 0xff8000005f2a7808 */ /* 0x008fe20002000000 */
        /* <DEDUP_REMOVED lines=35> */
[----:B------:R-:W-:Y:S01]  /*1f30*/  FMNMX.FTZ R91, R52, R91, !PT ;  /* 0x0000005b345b7209 */ /* 0x000fe20007810000 */
[----:B------:R-:W-:Y:S01]  /*1f40*/  FMUL.FTZ R81, R84, UR6 ;  /* 0x0000000654517c20 */ /* 0x000fe20008410000 */
[----:B------:R-:W-:Y:S01]  /*1f50*/  FMUL.FTZ R85, R85, UR6 ;  /* 0x0000000655557c20 */ /* 0x000fe20008410000 */
[----:B------:R-:W0:Y:S01]  /*1f60*/  MUFU.TANH R12, R12 ;  /* 0x0000000c000c7308 */ /* 0x000e220000002400 */
[----:B-1----:R-:W-:Y:S01]  /*1f70*/  FSEL R38, R89, -INF , P6 ;  /* 0xff80000059267808 */ /* 0x002fe20003000000 */
[--C-:B------:R-:W-:Y:S01]  /*1f80*/  IMAD.MOV.U32 R134, RZ, RZ, R135.reuse ;  /* 0x000000ffff867224 */ /* 0x100fe200078e0087 */
[----:B------:R-:W-:Y:S01]  /*1f90*/  ISETP.GT.AND P6, PT, R71, 0x20, PT ;  /* 0x000000204700780c */ /* 0x000fe20003fc4270 */
[--C-:B------:R-:W-:Y:S01]  /*1fa0*/  IMAD.MOV.U32 R131, RZ, RZ, R135.reuse ;  /* 0x000000ffff837224 */ /* 0x100fe200078e0087 */
[----:B------:R-:W-:Y:S01]  /*1fb0*/  P2R R90, PR, RZ, 0x1 ;  /* 0x00000001ff5a7803 */ /* 0x000fe20000000000 */
[--C-:B------:R-:W-:Y:S01]  /*1fc0*/  IMAD.MOV.U32 R129, RZ, RZ, R135.reuse ;  /* 0x000000ffff817224 */ /* 0x100fe200078e0087 */
[-C--:B------:R-:W-:Y:S01]  /*1fd0*/  MOV R133, R135.reuse ;  /* 0x0000008700857202 */ /* 0x080fe20000000f00 */
[----:B------:R-:W1:Y:S01]  /*1fe0*/  MUFU.TANH R98, R98 ;  /* 0x0000006200627308 */ /* 0x000e620000002400 */
[----:B--2---:R-:W-:Y:S01]  /*1ff0*/  FSEL R54, R37, -INF , P1 ;  /* 0xff80000025367808 */ /* 0x004fe20000800000 */
[----:B------:R-:W-:Y:S01]  /*2000*/  FMUL.FTZ R37, R83, UR6 ;  /* 0x0000000653257c20 */ /* 0x000fe20008410000 */
[--C-:B------:R-:W-:Y:S01]  /*2010*/  IMAD.MOV.U32 R127, RZ, RZ, R135.reuse ;  /* 0x000000ffff7f7224 */ /* 0x100fe200078e0087 */
[----:B------:R-:W-:Y:S01]  /*2020*/  MOV R123, R135 ;  /* 0x00000087007b7202 */ /* 0x000fe20000000f00 */
[--C-:B------:R-:W-:Y:S01]  /*2030*/  IMAD.MOV.U32 R125, RZ, RZ, R135.reuse ;  /* 0x000000ffff7d7224 */ /* 0x100fe200078e0087 */
[----:B------:R-:W-:Y:S01]  /*2040*/  FMNMX.FTZ R91, R54, R91, !PT ;  /* 0x0000005b365b7209 */ /* 0x000fe20007810000 */
[--C-:B------:R-:W-:Y:S01]  /*2050*/  IMAD.MOV.U32 R121, RZ, RZ, R135.reuse ;  /* 0x000000ffff797224 */ /* 0x100fe200078e0087 */
[----:B------:R-:W2:Y:S01]  /*2060*/  MUFU.TANH R33, R33 ;  /* 0x0000002100217308 */ /* 0x000ea20000002400 */
[----:B0-----:R-:W-:Y:S01]  /*2070*/  FSEL R12, R12, -INF , P5 ;  /* 0xff8000000c0c7808 */ /* 0x001fe20002800000 */
[--C-:B------:R-:W-:Y:S01]  /*2080*/  IMAD.MOV.U32 R119, RZ, RZ, R135.reuse ;  /* 0x000000ffff777224 */ /* 0x100fe200078e0087 */
[----:B------:R-:W-:Y:S01]  /*2090*/  ISETP.GT.AND P5, PT, R71, 0x21, PT ;  /* 0x000000214700780c */ /* 0x000fe20003fa4270 */
[--C-:B------:R-:W-:Y:S01]  /*20a0*/  IMAD.MOV.U32 R117, RZ, RZ, R135.reuse ;  /* 0x000000ffff757224 */ /* 0x100fe200078e0087 */
[-C--:B------:R-:W-:Y:S01]  /*20b0*/  MOV R113, R135.reuse ;  /* 0x0000008700717202 */ /* 0x080fe20000000f00 */
[--C-:B------:R-:W-:Y:S01]  /*20c0*/  IMAD.MOV.U32 R115, RZ, RZ, R135.reuse ;  /* 0x000000ffff737224 */ /* 0x100fe200078e0087 */
[-C--:B------:R-:W-:Y:S01]  /*20d0*/  MOV R103, R135.reuse ;  /* 0x0000008700677202 */ /* 0x080fe20000000f00 */
[----:B------:R-:W0:Y:S01]  /*20e0*/  MUFU.TANH R39, R39 ;  /* 0x0000002700277308 */ /* 0x000e220000002400 */
[----:B-1----:R-:W-:Y:S01]  /*20f0*/  FSEL R56, R98, -INF , P6 ;  /* 0xff80000062387808 */ /* 0x002fe20003000000 */
[--C-:B------:R-:W-:Y:S01]  /*2100*/  IMAD.MOV.U32 R111, RZ, RZ, R135.reuse ;  /* 0x000000ffff6f7224 */ /* 0x100fe200078e0087 */
[----:B------:R-:W-:Y:S01]  /*2110*/  MOV R93, R135 ;  /* 0x00000087005d7202 */ /* 0x000fe20000000f00 */
[--C-:B------:R-:W-:Y:S01]  /*2120*/  IMAD.MOV.U32 R109, RZ, RZ, R135.reuse ;  /* 0x000000ffff6d7224 */ /* 0x100fe200078e0087 */
[----:B------:R-:W-:Y:S01]  /*2130*/  FMNMX.FTZ R91, R56, R91, !PT ;  /* 0x0000005b385b7209 */ /* 0x000fe20007810000 */
[----:B------:R-:W-:-:S02]  /*2140*/  IMAD.MOV.U32 R107, RZ, RZ, R135 ;  /* 0x000000ffff6b7224 */ /* 0x000fc400078e0087 */
[----:B------:R-:W1:Y:S01]  /*2150*/  MUFU.TANH R11, R11 ;  /* 0x0000000b000b7308 */ /* 0x000e620000002400 */
[----:B--2---:R-:W-:Y:S01]  /*2160*/  FSEL R44, R33, -INF , P4 ;  /* 0xff800000212c7808 */ /* 0x004fe20002000000 */
[----:B------:R-:W-:Y:S01]  /*2170*/  FMUL.FTZ R33, R86, UR6 ;  /* 0x0000000656217c20 */ /* 0x000fe20008410000 */
[----:B------:R-:W-:Y:S01]  /*2180*/  ISETP.GT.AND P4, PT, R71, 0x28, PT ;  /* 0x000000284700780c */ /* 0x000fe20003f84270 */
[--C-:B------:R-:W-:Y:S02]  /*2190*/  IMAD.MOV.U32 R105, RZ, RZ, R135.reuse ;  /* 0x000000ffff697224 */ /* 0x100fe400078e0087 */
[--C-:B------:R-:W-:Y:S02]  /*21a0*/  IMAD.MOV.U32 R101, RZ, RZ, R135.reuse ;  /* 0x000000ffff657224 */ /* 0x100fe400078e0087 */
[----:B------:R-:W2:Y:S01]  /*21b0*/  MUFU.TANH R43, R43 ;  /* 0x0000002b002b7308 */ /* 0x000ea20000002400 */
[----:B0-----:R-:W-:Y:S01]  /*21c0*/  FSEL R58, R39, -INF , P5 ;  /* 0xff800000273a7808 */ /* 0x001fe20002800000 */
[----:B------:R-:W-:Y:S01]  /*21d0*/  FMUL.FTZ R39, R79, UR6 ;  /* 0x000000064f277c20 */ /* 0x000fe20008410000 */
[----:B------:R-:W-:-:S02]  /*21e0*/  IMAD.MOV.U32 R97, RZ, RZ, R135 ;  /* 0x000000ffff617224 */ /* 0x000fc400078e0087 */
[----:B------:R-:W-:Y:S01]  /*21f0*/  FMNMX.FTZ R91, R58, R91, !PT ;  /* 0x0000005b3a5b7209 */ /* 0x000fe20007810000 */
[--C-:B------:R-:W-:Y:S02]  /*2200*/  IMAD.MOV.U32 R95, RZ, RZ, R135.reuse ;  /* 0x000000ffff5f7224 */ /* 0x100fe400078e0087 */
[----:B------:R-:W0:Y:S01]  /*2210*/  MUFU.TANH R25, R25 ;  /* 0x0000001900197308 */ /* 0x000e220000002400 */
[----:B-1----:R-:W-:Y:S01]  /*2220*/  FSEL R46, R11, -INF , P3 ;  /* 0xff8000000b2e7808 */ /* 0x002fe20001800000 */
[----:B------:R-:W-:Y:S01]  /*2230*/  IMAD.MOV.U32 R89, RZ, RZ, R135 ;  /* 0x000000ffff597224 */ /* 0x000fe200078e0087 */
        /* <DEDUP_REMOVED lines=8> */
[----:B-1----:R-:W-:Y:S01]  /*22c0*/  FSEL R94, R41, -INF , P3 ;  /* 0xff800000295e7808 */ /* 0x002fe20001800000 */
[----:B------:R-:W-:-:S03]  /*22d0*/  FMUL.FTZ R41, R78, UR6 ;  /* 0x000000064e297c20 */ /* 0x000fc60008410000 */
        /* <DEDUP_REMOVED lines=20> */
[----:B--2---:R-:W-:Y:S01]  /*2420*/  FSEL R64, R31, -INF , P4 ;  /* 0xff8000001f407808 */ /* 0x004fe20002000000 */
[----:B------:R-:W-:Y:S01]  /*2430*/  FMUL.FTZ R31, R87, UR6 ;  /* 0x00000006571f7c20 */ /* 0x000fe20008410000 */
        /* <DEDUP_REMOVED lines=37> */
[----:B------:R-:W-:Y:S02]  /*2690*/  ISETP.GT.AND P4, PT, R71, 0x58, PT ;  /* 0x000000584700780c */ /* 0x000fe40003f84270 */
[----:B------:R-:W-:-:S03]  /*26a0*/  R2UR UR6, R0 ;  /* 0x00000000000672ca */ /* 0x000fc600000e0000 */
[----:B------:R-:W2:Y:S01]  /*26b0*/  MUFU.TANH R65, R65 ;  /* 0x0000004100417308 */ /* 0x000ea20000002400 */
[----:B0-----:R-:W-:-:S04]  /*26c0*/  FSEL R114, R61, -INF , P5 ;  /* 0xff8000003d727808 */ /* 0x001fc80002800000 */
[----:B------:R-:W-:-:S03]  /*26d0*/  FMNMX.FTZ R91, R114, R91, !PT ;  /* 0x0000005b725b7209 */ /* 0x000fc60007810000 */
[----:B------:R-:W0:Y:S01]  /*26e0*/  MUFU.TANH R28, R28 ;  /* 0x0000001c001c7308 */ /* 0x000e220000002400 */
[----:B-1----:R-:W-:Y:S01]  /*26f0*/  FSEL R8, R8, -INF , P3 ;  /* 0xff80000008087808 */ /* 0x002fe20001800000 */
[----:B------:R-:W-:Y:S01]  /*2700*/  UIADD3 UR6, UR6, 0x2d840, URZ ;  /* 0x0002d84006067890 */ /* 0x000fe2000fffe03f */
[----:B------:R-:W-:-:S03]  /*2710*/  ISETP.GT.AND P3, PT, R71, 0x59, PT ;  /* 0x000000594700780c */ /* 0x000fc60003f64270 */
[----:B------:R-:W-:Y:S02]  /*2720*/  UPRMT UR6, UR42, 0x654, UR6 ;  /* 0x000006542a067896 */ /* 0x000fe40008000006 */
[----:B------:R-:W1:Y:S01]  /*2730*/  MUFU.TANH R67, R67 ;  /* 0x0000004300437308 */ /* 0x000e620000002400 */
[----:B--2---:R-:W-:-:S04]  /*2740*/  FSEL R116, R65, -INF , P4 ;  /* 0xff80000041747808 */ /* 0x004fc80002000000 */
[----:B------:R-:W-:Y:S02]  /*2750*/  FMNMX.FTZ R91, R116, R91, !PT ;  /* 0x0000005b745b7209 */ /* 0x000fe40007810000 */
[----:B------:R-:W-:Y:S01]  /*2760*/  SYNCS.ARRIVE.TRANS64.RED.A1T0 RZ, [UR6], RZ ;  /* 0x000000ffffff79a7 */ /* 0x000fe20008100406 */
        /* <DEDUP_REMOVED lines=23> */
[----:B------:R-:W-:-:S03]  /*28e0*/  IMAD.MOV.U32 R99, RZ, RZ, R135 ;  /* 0x000000ffff637224 */ /* 0x000fc600078e0087 */
        /* <DEDUP_REMOVED lines=21> */
[----:B------:R-:W-:Y:S01]  /*2a40*/  ISETP.GT.AND P1, PT, R71, 0x79, PT ;  /* 0x000000794700780c */ /* 0x000fe20003f24270 */
[----:B------:R-:W-:-:S04]  /*2a50*/  IMAD.U32 R71, RZ, RZ, UR7 ;  /* 0x00000007ff477e24 */ /* 0x000fc8000f8e00ff */
        /* <DEDUP_REMOVED lines=12> */
[----:B-1----:R-:W-:Y:S01]  /*2b20*/  FMNMX.FTZ R3, R91, R70, !PT ;  /* 0x000000465b037209 */ /* 0x002fe20007810000 */
[----:B------:R-:W-:-:S04]  /*2b30*/  IMAD.MOV.U32 R91, RZ, RZ, R135 ;  /* 0x000000ffff5b7224 */ /* 0x000fc800078e0087 */
[----:B------:R-:W1:Y:S02]  /*2b40*/  SHFL.BFLY PT, R70, R3, 0x1, 0x1f ;  /* 0x0c201f0003467f89 */ /* 0x000e6400000e0000 */
[----:B-1----:R-:W-:Y:S02]  /*2b50*/  FMNMX.FTZ R70, R3, R70, !PT ;  /* 0x0000004603467209 */ /* 0x002fe40007810000 */
[----:B------:R-:W-:Y:S02]  /*2b60*/  FMNMX.FTZ R3, R20, R13, !PT ;  /* 0x0000000d14037209 */ /* 0x000fe40007810000 */
[C---:B------:R-:W-:Y:S01]  /*2b70*/  FSETP.NEU.FTZ.AND P0, PT, R70.reuse, -INF , PT ;  /* 0xff8000004600780b */ /* 0x040fe20003f1d000 */
[----:B------:R-:W-:Y:S01]  /*2b80*/  FMUL.FTZ R15, R70, R71 ;  /* 0x00000047460f7220 */ /* 0x000fe20000410000 */
[----:B------:R-:W-:-:S04]  /*2b90*/  FMNMX.FTZ R3, R38, R3, !PT ;  /* 0x0000000326037209 */ /* 0x000fc80007810000 */
[----:B------:R-:W-:Y:S02]  /*2ba0*/  FMNMX.FTZ R3, R12, R3, !PT ;  /* 0x000000030c037209 */ /* 0x000fe40007810000 */
[----:B------:R-:W-:Y:S02]  /*2bb0*/  FSEL R15, R15, RZ, P0 ;  /* 0x000000ff0f0f7208 */ /* 0x000fe40000000000 */
[----:B------:R-:W-:Y:S02]  /*2bc0*/  FMNMX.FTZ R3, R44, R3, !PT ;  /* 0x000000032c037209 */ /* 0x000fe40007810000 */
[----:B------:R-:W-:Y:S01]  /*2bd0*/  ISETP.NE.AND P0, PT, R90, RZ, PT ;  /* 0x000000ff5a00720c */ /* 0x000fe20003f05270 */
[--C-:B------:R-:W-:Y:S01]  /*2be0*/  FFMA.FTZ R82, R35, R71, -R15.reuse ;  /* 0x0000004723527223 */ /* 0x100fe2000001080f */
[----:B------:R-:W-:Y:S01]  /*2bf0*/  FMNMX.FTZ R3, R46, R3, !PT ;  /* 0x000000032e037209 */ /* 0x000fe20007810000 */
[-CC-:B------:R-:W-:Y:S01]  /*2c00*/  FFMA.FTZ R21, R56, R71.reuse, -R15.reuse ;  /* 0x0000004738157223 */ /* 0x180fe2000001080f */
[----:B------:R-:W-:Y:S01]  /*2c10*/  FSEL R56, R41, -INF , P6 ;  /* 0xff80000029387808 */ /* 0x000fe20003000000 */
[--C-:B------:R-:W-:Y:S01]  /*2c20*/  FFMA.FTZ R9, R42, R71, -R15.reuse ;  /* 0x000000472a097223 */ /* 0x100fe2000001080f */
[----:B------:R-:W-:Y:S01]  /*2c30*/  FMNMX.FTZ R3, R48, R3, !PT ;  /* 0x0000000330037209 */ /* 0x000fe20007810000 */
[-CC-:B------:R-:W-:Y:S01]  /*2c40*/  FFMA.FTZ R42, R58, R71.reuse, -R15.reuse ;  /* 0x000000473a2a7223 */ /* 0x180fe2000001080f */
[----:B------:R-:W-:Y:S01]  /*2c50*/  FSEL R58, R39, -INF , P5 ;  /* 0xff800000273a7808 */ /* 0x000fe20002800000 */
[--C-:B------:R-:W-:Y:S01]  /*2c60*/  FFMA.FTZ R100, R100, R71, -R15.reuse ;  /* 0x0000004764647223 */ /* 0x100fe2000001080f */
[----:B------:R-:W-:Y:S01]  /*2c70*/  FMNMX.FTZ R3, R10, R3, !PT ;  /* 0x000000030a037209 */ /* 0x000fe20007810000 */
[-CC-:B------:R-:W-:Y:S01]  /*2c80*/  FFMA.FTZ R29, R102, R71.reuse, -R15.reuse ;  /* 0x00000047661d7223 */ /* 0x180fe2000001080f */
[----:B--2---:R-:W-:Y:S01]  /*2c90*/  FSEL R90, R37, -INF , P3 ;  /* 0xff800000255a7808 */ /* 0x004fe20001800000 */
[--C-:B------:R-:W-:Y:S01]  /*2ca0*/  FFMA.FTZ R39, R4, R71, -R15.reuse ;  /* 0x0000004704277223 */ /* 0x100fe2000001080f */
[----:B------:R-:W-:Y:S01]  /*2cb0*/  FMNMX.FTZ R3, R30, R3, !PT ;  /* 0x000000031e037209 */ /* 0x000fe20007810000 */
[-CC-:B------:R-:W-:Y:S01]  /*2cc0*/  FFMA.FTZ R5, R36, R71.reuse, -R15.reuse ;  /* 0x0000004724057223 */ /* 0x180fe2000001080f */
[----:B0-----:R-:W-:Y:S01]  /*2cd0*/  FSEL R102, R31, -INF , P1 ;  /* 0xff8000001f667808 */ /* 0x001fe20000800000 */
[--C-:B------:R-:W-:Y:S01]  /*2ce0*/  FFMA.FTZ R7, R34, R71, -R15.reuse ;  /* 0x0000004722077223 */ /* 0x100fe2000001080f */
[----:B------:R-:W-:Y:S01]  /*2cf0*/  FMNMX.FTZ R3, R60, R3, !PT ;  /* 0x000000033c037209 */ /* 0x000fe20007810000 */
[-CC-:B------:R-:W-:Y:S01]  /*2d00*/  FFMA.FTZ R36, R40, R71.reuse, -R15.reuse ;  /* 0x0000004728247223 */ /* 0x180fe2000001080f */
[-CC-:B------:R-:W-:Y:S01]  /*2d10*/  FFMA.FTZ R34, R50, R71.reuse, -R15.reuse ;  /* 0x0000004732227223 */ /* 0x180fe2000001080f */
        /* <DEDUP_REMOVED lines=19> */
[----:B------:R-:W-:Y:S01]  /*2e50*/  FFMA.FTZ R108, R130, R71, -R15 ;  /* 0x00000047826c7223 */ /* 0x000fe2000001080f */
[----:B------:R-:W-:Y:S01]  /*2e60*/  MUFU.EX2 R7, R7 ;  /* 0x0000000700077308 */ /* 0x000fe20000000800 */
[----:B------:R-:W-:Y:S01]  /*2e70*/  FMNMX.FTZ R3, R68, R3, !PT ;  /* 0x0000000344037209 */ /* 0x000fe20007810000 */
[--C-:B------:R-:W-:Y:S01]  /*2e80*/  IMAD.MOV.U32 R130, RZ, RZ, R135.reuse ;  /* 0x000000ffff827224 */ /* 0x100fe200078e0087 */
[----:B------:R-:W-:Y:S01]  /*2e90*/  MOV R128, R135 ;  /* 0x0000008700807202 */ /* 0x000fe20000000f00 */
[--C-:B------:R-:W-:Y:S01]  /*2ea0*/  IMAD.MOV.U32 R126, RZ, RZ, R135.reuse ;  /* 0x000000ffff7e7224 */ /* 0x100fe200078e0087 */
[----:B------:R-:W-:Y:S01]  /*2eb0*/  FMNMX.FTZ R3, R72, R3, !PT ;  /* 0x0000000348037209 */ /* 0x000fe20007810000 */
[--C-:B------:R-:W-:Y:S01]  /*2ec0*/  IMAD.MOV.U32 R122, RZ, RZ, R135.reuse ;  /* 0x000000ffff7a7224 */ /* 0x100fe200078e0087 */
[----:B------:R-:W-:Y:S01]  /*2ed0*/  MOV R118, R135 ;  /* 0x0000008700767202 */ /* 0x000fe20000000f00 */
[----:B------:R-:W0:Y:S01]  /*2ee0*/  MUFU.EX2 R82, R82 ;  /* 0x0000005200527308 */ /* 0x000e220000000800 */
[----:B------:R-:W-:Y:S01]  /*2ef0*/  FMNMX.FTZ R3, R8, R3, !PT ;  /* 0x0000000308037209 */ /* 0x000fe20007810000 */
[----:B------:R-:W-:-:S03]  /*2f00*/  IMAD.MOV.U32 R114, RZ, RZ, R135 ;  /* 0x000000ffff727224 */ /* 0x000fc600078e0087 */
[----:B------:R-:W-:-:S03]  /*2f10*/  FMNMX.FTZ R3, R76, R3, !PT ;  /* 0x000000034c037209 */ /* 0x000fc60007810000 */
[----:B------:R-:W-:Y:S01]  /*2f20*/  MUFU.EX2 R5, R5 ;  /* 0x0000000500057308 */ /* 0x000fe20000000800 */
[----:B------:R-:W-:-:S04]  /*2f30*/  FMNMX.FTZ R27, R74, R3, !PT ;  /* 0x000000034a1b7209 */ /* 0x000fc80007810000 */
[----:B------:R-:W-:-:S03]  /*2f40*/  FMNMX.FTZ R27, R28, R27, !PT ;  /* 0x0000001b1c1b7209 */ /* 0x000fc60007810000 */
[----:B------:R1:W-:Y:S01]  /*2f50*/  MUFU.EX2 R3, R100 ;  /* 0x0000006400037308 */ /* 0x0003e20000000800 */
[----:B------:R-:W-:-:S04]  /*2f60*/  FMNMX.FTZ R27, R80, R27, !PT ;  /* 0x0000001b501b7209 */ /* 0x000fc80007810000 */
[----:B------:R-:W-:-:S03]  /*2f70*/  FMNMX.FTZ R27, R84, R27, !PT ;  /* 0x0000001b541b7209 */ /* 0x000fc60007810000 */
[----:B------:R-:W2:Y:S01]  /*2f80*/  MUFU.EX2 R36, R36 ;  /* 0x0000002400247308 */ /* 0x000ea20000000800 */
[----:B------:R-:W-:Y:S02]  /*2f90*/  FMNMX.FTZ R35, R14, R27, !PT ;  /* 0x0000001b0e237209 */ /* 0x000fe40007810000 */
[----:B-1----:R-:W-:Y:S01]  /*2fa0*/  FSEL R100, R33, -INF , P2 ;  /* 0xff80000021647808 */ /* 0x002fe20001000000 */
[--C-:B------:R-:W-:Y:S01]  /*2fb0*/  FFMA.FTZ R33, R96, R71, -R15.reuse ;  /* 0x0000004760217223 */ /* 0x100fe2000001080f */
[----:B------:R-:W-:Y:S01]  /*2fc0*/  FMNMX.FTZ R35, R26, R35, !PT ;  /* 0x000000231a237209 */ /* 0x000fe20007810000 */
[-CC-:B------:R-:W-:Y:S01]  /*2fd0*/  FFMA.FTZ R96, R106, R71.reuse, -R15.reuse ;  /* 0x000000476a607223 */ /* 0x180fe2000001080f */
[----:B------:R-:W-:Y:S01]  /*2fe0*/  FFMA.FTZ R106, R124, R71, -R15 ;  /* 0x000000477c6a7223 */ /* 0x000fe2000001080f */
[----:B------:R-:W-:Y:S01]  /*2ff0*/  MUFU.EX2 R27, R112 ;  /* 0x00000070001b7308 */ /* 0x000fe20000000800 */
[----:B------:R-:W-:Y:S01]  /*3000*/  FMNMX.FTZ R35, R92, R35, !PT ;  /* 0x000000235c237209 */ /* 0x000fe20007810000 */
[----:B------:R-:W-:-:S03]  /*3010*/  IMAD.MOV.U32 R124, RZ, RZ, R135 ;  /* 0x000000ffff7c7224 */ /* 0x000fc600078e0087 */
[----:B------:R-:W-:-:S03]  /*3020*/  FMNMX.FTZ R35, R56, R35, !PT ;  /* 0x0000002338237209 */ /* 0x000fc60007810000 */
[----:B------:R-:W1:Y:S01]  /*3030*/  MUFU.EX2 R9, R9 ;  /* 0x0000000900097308 */ /* 0x000e620000000800 */
[----:B------:R-:W-:-:S04]  /*3040*/  FMNMX.FTZ R35, R58, R35, !PT ;  /* 0x000000233a237209 */ /* 0x000fc80007810000 */
[----:B------:R-:W-:-:S03]  /*3050*/  FMNMX.FTZ R35, R86, R35, !PT ;  /* 0x0000002356237209 */ /* 0x000fc60007810000 */
[----:B------:R-:W-:Y:S01]  /*3060*/  MUFU.EX2 R34, R34 ;  /* 0x0000002200227308 */ /* 0x000fe20000000800 */
[----:B------:R-:W-:-:S04]  /*3070*/  FMNMX.FTZ R35, R90, R35, !PT ;  /* 0x000000235a237209 */ /* 0x000fc80007810000 */
[----:B------:R-:W-:-:S03]  /*3080*/  FMNMX.FTZ R35, R100, R35, !PT ;  /* 0x0000002364237209 */ /* 0x000fc60007810000 */
[----:B------:R-:W-:Y:S01]  /*3090*/  MUFU.EX2 R11, R11 ;  /* 0x0000000b000b7308 */ /* 0x000fe20000000800 */
[----:B------:R-:W-:Y:S01]  /*30a0*/  FMNMX.FTZ R37, R102, R35, !PT ;  /* 0x0000002366257209 */ /* 0x000fe20007810000 */
[----:B------:R-:W-:Y:S01]  /*30b0*/  FFMA.FTZ R35, R116, R71, -R15 ;  /* 0x0000004774237223 */ /* 0x000fe2000001080f */
[----:B------:R-:W-:-:S03]  /*30c0*/  IMAD.MOV.U32 R116, RZ, RZ, R135 ;  /* 0x000000ffff747224 */ /* 0x000fc600078e0087 */
[----:B------:R-:W3:Y:S02]  /*30d0*/  SHFL.BFLY PT, R78, R37, 0x2, 0x1f ;  /* 0x0c401f00254e7f89 */ /* 0x000ee400000e0000 */
[----:B------:R-:W-:Y:S08]  /*30e0*/  MUFU.EX2 R40, R40 ;  /* 0x0000002800287308 */ /* 0x000ff00000000800 */
[----:B------:R-:W-:Y:S08]  /*30f0*/  MUFU.EX2 R21, R21 ;  /* 0x0000001500157308 */ /* 0x000ff00000000800 */
[----:B------:R-:W-:Y:S01]  /*3100*/  MUFU.EX2 R42, R42 ;  /* 0x0000002a002a7308 */ /* 0x000fe20000000800 */
[----:B---3--:R-:W-:Y:S01]  /*3110*/  FMNMX.FTZ R41, R37, R78, !PT ;  /* 0x0000004e25297209 */ /* 0x008fe20007810000 */
[----:B------:R-:W-:-:S06]  /*3120*/  FFMA.FTZ R37, R120, R71, -R15 ;  /* 0x0000004778257223 */ /* 0x000fcc000001080f */
[----:B------:R-:W-:Y:S01]  /*3130*/  MUFU.EX2 R25, R25 ;  /* 0x0000001900197308 */ /* 0x000fe20000000800 */
[----:B------:R-:W-:Y:S01]  /*3140*/  IMAD.MOV.U32 R120, RZ, RZ, R135 ;  /* 0x000000ffff787224 */ /* 0x000fe200078e0087 */
[----:B------:R-:W3:Y:S06]  /*3150*/  SHFL.BFLY PT, R78, R41, 0x1, 0x1f ;  /* 0x0c201f00294e7f89 */ /* 0x000eec00000e0000 */
[----:B------:R-:W-:Y:S08]  /*3160*/  MUFU.EX2 R50, R50 ;  /* 0x0000003200327308 */ /* 0x000ff00000000800 */
[----:B------:R-:W-:Y:S08]  /*3170*/  MUFU.EX2 R52, R52 ;  /* 0x0000003400347308 */ /* 0x000ff00000000800 */
[----:B------:R-:W-:Y:S01]  /*3180*/  MUFU.EX2 R54, R54 ;  /* 0x0000003600367308 */ /* 0x000fe20000000800 */
[----:B---3--:R-:W-:Y:S01]  /*3190*/  FMNMX.FTZ R78, R41, R78, !PT ;  /* 0x0000004e294e7209 */ /* 0x008fe20007810000 */
[----:B------:R-:W-:Y:S01]  /*31a0*/  FFMA.FTZ R41, R132, R71, -R15 ;  /* 0x0000004784297223 */ /* 0x000fe2000001080f */
[----:B------:R-:W-:-:S02]  /*31b0*/  IMAD.MOV.U32 R132, RZ, RZ, R135 ;  /* 0x000000ffff847224 */ /* 0x000fc400078e0087 */
[C---:B------:R-:W-:Y:S01]  /*31c0*/  FSETP.NEU.FTZ.AND P1, PT, R78.reuse, -INF , PT ;  /* 0xff8000004e00780b */ /* 0x040fe20003f3d000 */
[----:B------:R-:W-:Y:S02]  /*31d0*/  FMUL.FTZ R4, R78, R71 ;  /* 0x000000474e047220 */ /* 0x000fe40000410000 */
[----:B------:R-:W-:Y:S03]  /*31e0*/  MUFU.EX2 R29, R29 ;  /* 0x0000001d001d7308 */ /* 0x000fe60000000800 */
[----:B------:R-:W-:Y:S02]  /*31f0*/  FSEL R15, R4, RZ, P1 ;  /* 0x000000ff040f7208 */ /* 0x000fe40000800000 */
[----:B------:R-:W-:-:S03]  /*3200*/  ISETP.GE.AND P1, PT, R88, 0x81, PT ;  /* 0x000000815800780c */ /* 0x000fc60003f26270 */
[----:B------:R-:W-:Y:S01]  /*3210*/  MUFU.EX2 R62, R62 ;  /* 0x0000003e003e7308 */ /* 0x000fe20000000800 */
[-CC-:B------:R-:W-:Y:S01]  /*3220*/  FFMA.FTZ R4, R20, R71.reuse, -R15.reuse ;  /* 0x0000004714047223 */ /* 0x180fe2000001080f */
[-CC-:B------:R-:W-:Y:S01]  /*3230*/  FFMA.FTZ R45, R13, R71.reuse, -R15.reuse ;  /* 0x000000470d2d7223 */ /* 0x180fe2000001080f */
[-CC-:B------:R-:W-:Y:S01]  /*3240*/  FFMA.FTZ R47, R38, R71.reuse, -R15.reuse ;  /* 0x00000047262f7223 */ /* 0x180fe2000001080f */
[-CC-:B------:R-:W-:Y:S01]  /*3250*/  FFMA.FTZ R12, R12, R71.reuse, -R15.reuse ;  /* 0x000000470c0c7223 */ /* 0x180fe2000001080f */
[-CC-:B------:R-:W-:Y:S01]  /*3260*/  FFMA.FTZ R13, R44, R71.reuse, -R15.reuse ;  /* 0x000000472c0d7223 */ /* 0x180fe2000001080f */
[-CC-:B------:R-:W-:Y:S01]  /*3270*/  FFMA.FTZ R20, R46, R71.reuse, -R15.reuse ;  /* 0x000000472e147223 */ /* 0x180fe2000001080f */
[-CC-:B------:R-:W-:Y:S01]  /*3280*/  FFMA.FTZ R38, R48, R71.reuse, -R15.reuse ;  /* 0x0000004730267223 */ /* 0x180fe2000001080f */
[----:B------:R0:W-:Y:S01]  /*3290*/  MUFU.EX2 R57, R4 ;  /* 0x0000000400397308 */ /* 0x0001e20000000800 */
[-CC-:B------:R-:W-:Y:S01]  /*32a0*/  FFMA.FTZ R55, R8, R71.reuse, -R15.reuse ;  /* 0x0000004708377223 */ /* 0x180fe2000001080f */
[-CC-:B------:R-:W-:Y:S01]  /*32b0*/  FFMA.FTZ R30, R30, R71.reuse, -R15.reuse ;  /* 0x000000471e1e7223 */ /* 0x180fe2000001080f */
[-CC-:B------:R-:W-:Y:S01]  /*32c0*/  FFMA.FTZ R44, R64, R71.reuse, -R15.reuse ;  /* 0x00000047402c7223 */ /* 0x180fe2000001080f */
[-CC-:B------:R-:W-:Y:S01]  /*32d0*/  FFMA.FTZ R53, R6, R71.reuse, -R15.reuse ;  /* 0x0000004706357223 */ /* 0x180fe2000001080f */
[-CC-:B------:R-:W-:Y:S01]  /*32e0*/  FFMA.FTZ R24, R24, R71.reuse, -R15.reuse ;  /* 0x0000004718187223 */ /* 0x180fe2000001080f */
[-CC-:B------:R-:W-:Y:S01]  /*32f0*/  FFMA.FTZ R49, R66, R71.reuse, -R15.reuse ;  /* 0x0000004742317223 */ /* 0x180fe2000001080f */
[-CC-:B------:R-:W-:Y:S01]  /*3300*/  FFMA.FTZ R32, R32, R71.reuse, -R15.reuse ;  /* 0x0000004720207223 */ /* 0x180fe2000001080f */
[----:B------:R3:W4:Y:S01]  /*3310*/  MUFU.EX2 R112, R45 ;  /* 0x0000002d00707308 */ /* 0x0007220000000800 */
[----:B0-----:R-:W-:Y:S01]  /*3320*/  FADD.FTZ R4, R7, R82 ;  /* 0x0000005207047221 */ /* 0x001fe20000010000 */
[-CC-:B------:R-:W-:Y:S01]  /*3330*/  FFMA.FTZ R51, R68, R71.reuse, -R15.reuse ;  /* 0x0000004744337223 */ /* 0x180fe2000001080f */
[--C-:B------:R-:W-:Y:S01]  /*3340*/  FFMA.FTZ R46, R72, R71, -R15.reuse ;  /* 0x00000047482e7223 */ /* 0x100fe2000001080f */
[----:B--2---:R-:W-:Y:S01]  /*3350*/  F2FP.F16.F32.PACK_AB R6, R36, R5 ;  /* 0x000000052406723e */ /* 0x004fe200000000ff */
[----:B------:R-:W-:Y:S01]  /*3360*/  FADD.FTZ R61, R5, R4 ;  /* 0x00000004053d7221 */ /* 0x000fe20000010000 */
[----:B------:R-:W-:Y:S01]  /*3370*/  F2FP.F16.F32.PACK_AB R4, R82, R7 ;  /* 0x000000075204723e */ /* 0x000fe200000000ff */
[-CC-:B------:R-:W-:Y:S01]  /*3380*/  FFMA.FTZ R0, R76, R71.reuse, -R15.reuse ;  /* 0x000000474c007223 */ /* 0x180fe2000001080f */
[----:B------:R0:W2:Y:S01]  /*3390*/  MUFU.EX2 R59, R47 ;  /* 0x0000002f003b7308 */ /* 0x0000a20000000800 */
[-C--:B---3--:R-:W-:Y:S01]  /*33a0*/  FFMA.FTZ R45, R10, R71.reuse, -R15 ;  /* 0x000000470a2d7223 */ /* 0x088fe2000001080f */
[----:B------:R-:W-:Y:S01]  /*33b0*/  FADD.FTZ R10, R36, R61 ;  /* 0x0000003d240a7221 */ /* 0x000fe20000010000 */
[-CC-:B------:R-:W-:Y:S01]  /*33c0*/  FFMA.FTZ R74, R74, R71.reuse, -R15.reuse ;  /* 0x000000474a4a7223 */ /* 0x180fe2000001080f */
[-CC-:B------:R-:W-:Y:S01]  /*33d0*/  FFMA.FTZ R28, R28, R71.reuse, -R15.reuse ;  /* 0x000000471c1c7223 */ /* 0x180fe2000001080f */
[-CC-:B------:R-:W-:Y:S01]  /*33e0*/  FFMA.FTZ R36, R84, R71.reuse, -R15.reuse ;  /* 0x0000004754247223 */ /* 0x180fe2000001080f */
[----:B-1----:R-:W-:Y:S01]  /*33f0*/  FADD.FTZ R61, R9, R10 ;  /* 0x0000000a093d7221 */ /* 0x002fe20000010000 */
[-CC-:B------:R-:W-:Y:S01]  /*3400*/  FFMA.FTZ R26, R26, R71.reuse, -R15.reuse ;  /* 0x000000471a1a7223 */ /* 0x180fe2000001080f */
[----:B------:R-:W1:Y:S01]  /*3410*/  MUFU.EX2 R12, R12 ;  /* 0x0000000c000c7308 */ /* 0x000e620000000800 */
[----:B----4-:R-:W-:Y:S01]  /*3420*/  FADD.FTZ R8, R57, R112 ;  /* 0x0000007039087221 */ /* 0x010fe20000010000 */
[-C--:B0-----:R-:W-:Y:S01]  /*3430*/  FFMA.FTZ R47, R60, R71.reuse, -R15 ;  /* 0x000000473c2f7223 */ /* 0x081fe2000001080f */
[----:B------:R-:W-:Y:S01]  /*3440*/  FADD.FTZ R10, R34, R61 ;  /* 0x0000003d220a7221 */ /* 0x000fe20000010000 */
[-CC-:B------:R-:W-:Y:S01]  /*3450*/  FFMA.FTZ R61, R14, R71.reuse, -R15.reuse ;  /* 0x000000470e3d7223 */ /* 0x180fe2000001080f */
[-CC-:B------:R-:W-:Y:S01]  /*3460*/  FFMA.FTZ R92, R92, R71.reuse, -R15.reuse ;  /* 0x000000475c5c7223 */ /* 0x180fe2000001080f */
[-CC-:B------:R-:W-:Y:S01]  /*3470*/  FFMA.FTZ R56, R56, R71.reuse, -R15.reuse ;  /* 0x0000004738387223 */ /* 0x180fe2000001080f */
[----:B------:R-:W-:Y:S01]  /*3480*/  FADD.FTZ R65, R11, R10 ;  /* 0x0000000a0b417221 */ /* 0x000fe20000010000 */
[----:B------:R-:W0:Y:S01]  /*3490*/  MUFU.EX2 R13, R13 ;  /* 0x0000000d000d7308 */ /* 0x000e220000000800 */
[----:B--2---:R-:W-:Y:S01]  /*34a0*/  FADD.FTZ R7, R59, R8 ;  /* 0x000000083b077221 */ /* 0x004fe20000010000 */
[-C--:B------:R-:W-:Y:S01]  /*34b0*/  FFMA.FTZ R58, R58, R71.reuse, -R15 ;  /* 0x000000473a3a7223 */ /* 0x080fe2000001080f */
[----:B------:R-:W-:Y:S01]  /*34c0*/  FADD.FTZ R10, R40, R65 ;  /* 0x00000041280a7221 */ /* 0x000fe20000010000 */
[-CC-:B------:R-:W-:Y:S01]  /*34d0*/  FFMA.FTZ R86, R86, R71.reuse, -R15.reuse ;  /* 0x0000004756567223 */ /* 0x180fe2000001080f */
[-CC-:B------:R-:W-:Y:S01]  /*34e0*/  FFMA.FTZ R90, R90, R71.reuse, -R15.reuse ;  /* 0x000000475a5a7223 */ /* 0x180fe2000001080f */
[----:B------:R-:W-:Y:S01]  /*34f0*/  FFMA.FTZ R100, R100, R71, -R15 ;  /* 0x0000004764647223 */ /* 0x000fe2000001080f */
[----:B------:R-:W-:Y:S01]  /*3500*/  FADD.FTZ R65, R21, R10 ;  /* 0x0000000a15417221 */ /* 0x000fe20000010000 */
[----:B------:R-:W2:Y:S01]  /*3510*/  MUFU.EX2 R20, R20 ;  /* 0x0000001400147308 */ /* 0x000ea20000000800 */
[C---:B-1----:R-:W-:Y:S01]  /*3520*/  FADD.FTZ R8, R12.reuse, R7 ;  /* 0x000000070c087221 */ /* 0x042fe20000010000 */
[----:B------:R-:W-:Y:S01]  /*3530*/  F2FP.F16.F32.PACK_AB R7, R12, R59 ;  /* 0x0000003b0c07723e */ /* 0x000fe200000000ff */
[----:B------:R-:W-:Y:S01]  /*3540*/  FADD.FTZ R10, R42, R65 ;  /* 0x000000412a0a7221 */ /* 0x000fe20000010000 */
[-CC-:B------:R-:W-:Y:S01]  /*3550*/  FFMA.FTZ R59, R80, R71.reuse, -R15.reuse ;  /* 0x00000047503b7223 */ /* 0x180fe2000001080f */
[----:B------:R-:W-:Y:S01]  /*3560*/  FFMA.FTZ R102, R102, R71, -R15 ;  /* 0x0000004766667223 */ /* 0x000fe2000001080f */
[----:B------:R-:W-:Y:S01]  /*3570*/  F2FP.F16.F32.PACK_AB R5, R112, R57 ;  /* 0x000000397005723e */ /* 0x000fe200000000ff */
[----:B------:R-:W-:Y:S01]  /*3580*/  FADD.FTZ R65, R25, R10 ;  /* 0x0000000a19417221 */ /* 0x000fe20000010000 */
[----:B------:R-:W1:Y:S01]  /*3590*/  MUFU.EX2 R38, R38 ;  /* 0x0000002600267308 */ /* 0x000e620000000800 */
[----:B0-----:R-:W-:Y:S01]  /*35a0*/  FADD.FTZ R63, R13, R8 ;  /* 0x000000080d3f7221 */ /* 0x001fe20000010000 */
[----:B------:R-:W-:Y:S01]  /*35b0*/  F2FP.F16.F32.PACK_AB R12, R42, R21 ;  /* 0x000000152a0c723e */ /* 0x000fe200000000ff */
[----:B------:R-:W-:Y:S01]  /*35c0*/  FADD.FTZ R10, R50, R65 ;  /* 0x00000041320a7221 */ /* 0x000fe20000010000 */
[----:B------:R0:W-:Y:S01]  /*35d0*/  STSM.16.M88.4 [R16+0x21800], R4 ;  /* 0x0218000410007844 */ /* 0x0001e20000000200 */
[----:B------:R-:W-:Y:S01]  /*35e0*/  IMAD.MOV.U32 R112, RZ, RZ, R135 ;  /* 0x000000ffff707224 */ /* 0x000fe200078e0087 */
[----:B------:R-:W-:-:S02]  /*35f0*/  MOV R88, R135 ;  /* 0x0000008700587202 */ /* 0x000fc40000000f00 */
[----:B------:R-:W3:Y:S01]  /*3600*/  MUFU.EX2 R45, R45 ;  /* 0x0000002d002d7308 */ /* 0x000ee20000000800 */
[----:B--2---:R-:W-:-:S07]  /*3610*/  FADD.FTZ R63, R20, R63 ;  /* 0x0000003f143f7221 */ /* 0x004fce0000010000 */
[----:B------:R-:W2:Y:S01]  /*3620*/  MUFU.EX2 R30, R30 ;  /* 0x0000001e001e7308 */ /* 0x000ea20000000800 */
[----:B-1----:R-:W-:-:S07]  /*3630*/  FADD.FTZ R8, R38, R63 ;  /* 0x0000003f26087221 */ /* 0x002fce0000010000 */
[----:B------:R-:W1:Y:S01]  /*3640*/  MUFU.EX2 R47, R47 ;  /* 0x0000002f002f7308 */ /* 0x000e620000000800 */
[----:B---3--:R-:W-:-:S07]  /*3650*/  FADD.FTZ R63, R45, R8 ;  /* 0x000000082d3f7221 */ /* 0x008fce0000010000 */
[----:B------:R-:W3:Y:S01]  /*3660*/  MUFU.EX2 R44, R44 ;  /* 0x0000002c002c7308 */ /* 0x000ee20000000800 */
[----:B--2---:R-:W-:-:S07]  /*3670*/  FADD.FTZ R8, R30, R63 ;  /* 0x0000003f1e087221 */ /* 0x004fce0000010000 */
[----:B------:R-:W2:Y:S01]  /*3680*/  MUFU.EX2 R53, R53 ;  /* 0x0000003500357308 */ /* 0x000ea20000000800 */
[----:B-1----:R-:W-:-:S07]  /*3690*/  FADD.FTZ R63, R47, R8 ;  /* 0x000000082f3f7221 */ /* 0x002fce0000010000 */
[----:B------:R-:W1:Y:S01]  /*36a0*/  MUFU.EX2 R24, R24 ;  /* 0x0000001800187308 */ /* 0x000e620000000800 */
[----:B---3--:R-:W-:Y:S01]  /*36b0*/  FADD.FTZ R8, R44, R63 ;  /* 0x0000003f2c087221 */ /* 0x008fe20000010000 */
[----:B------:R-:W-:-:S04]  /*36c0*/  FADD.FTZ R63, R3, R10 ;  /* 0x0000000a033f7221 */ /* 0x000fc80000010000 */
[----:B------:R-:W-:Y:S02]  /*36d0*/  FADD.FTZ R10, R52, R63 ;  /* 0x0000003f340a7221 */ /* 0x000fe40000010000 */
[----:B------:R-:W3:Y:S01]  /*36e0*/  MUFU.EX2 R49, R49 ;  /* 0x0000003100317308 */ /* 0x000ee20000000800 */
[----:B--2---:R-:W-:Y:S01]  /*36f0*/  FADD.FTZ R15, R53, R8 ;  /* 0x00000008350f7221 */ /* 0x004fe20000010000 */
[----:B------:R-:W-:-:S06]  /*3700*/  F2FP.F16.F32.PACK_AB R8, R34, R9 ;  /* 0x000000092208723e */ /* 0x000fcc00000000ff */
[----:B------:R-:W2:Y:S01]  /*3710*/  MUFU.EX2 R32, R32 ;  /* 0x0000002000207308 */ /* 0x000ea20000000800 */
[----:B-1----:R-:W-:Y:S01]  /*3720*/  FADD.FTZ R14, R24, R15 ;  /* 0x0000000f180e7221 */ /* 0x002fe20000010000 */
[----:B------:R-:W-:Y:S01]  /*3730*/  FADD.FTZ R15, R27, R10 ;  /* 0x0000000a1b0f7221 */ /* 0x000fe20000010000 */
[----:B------:R-:W-:Y:S02]  /*3740*/  F2FP.F16.F32.PACK_AB R10, R40, R11 ;  /* 0x0000000b280a723e */ /* 0x000fe400000000ff */
[----:B------:R-:W-:Y:S01]  /*3750*/  F2FP.F16.F32.PACK_AB R11, R45, R38 ;  /* 0x000000262d0b723e */ /* 0x000fe200000000ff */
[----:B------:R-:W-:Y:S01]  /*3760*/  FADD.FTZ R34, R54, R15 ;  /* 0x0000000f36227221 */ /* 0x000fe20000010000 */
[----:B------:R-:W-:Y:S01]  /*3770*/  F2FP.F16.F32.PACK_AB R15, R53, R44 ;  /* 0x0000002c350f723e */ /* 0x000fe200000000ff */
[----:B------:R-:W1:Y:S01]  /*3780*/  MUFU.EX2 R51, R51 ;  /* 0x0000003300337308 */ /* 0x000e620000000800 */
[----:B---3--:R-:W-:Y:S01]  /*3790*/  FADD.FTZ R9, R49, R14 ;  /* 0x0000000e31097221 */ /* 0x008fe20000010000 */
[----:B0-----:R-:W-:Y:S01]  /*37a0*/  FADD.FTZ R7, R29, R34 ;  /* 0x000000221d077221 */ /* 0x001fe20000010000 */
[----:B------:R-:W-:-:S03]  /*37b0*/  F2FP.F16.F32.PACK_AB R14, R50, R25 ;  /* 0x00000019320e723e */ /* 0x000fc600000000ff */
[----:B------:R-:W-:Y:S02]  /*37c0*/  FADD.FTZ R6, R62, R7 ;  /* 0x000000073e067221 */ /* 0x000fe40000010000 */
[----:B------:R-:W0:Y:S01]  /*37d0*/  MUFU.EX2 R46, R46 ;  /* 0x0000002e002e7308 */ /* 0x000e220000000800 */
[----:B--2---:R-:W-:Y:S01]  /*37e0*/  FADD.FTZ R4, R32, R9 ;  /* 0x0000000920047221 */ /* 0x004fe20000010000 */
[----:B------:R-:W-:Y:S02]  /*37f0*/  F2FP.F16.F32.PACK_AB R9, R20, R13 ;  /* 0x0000000d1409723e */ /* 0x000fe400000000ff */
[----:B------:R-:W-:-:S03]  /*3800*/  F2FP.F16.F32.PACK_AB R13, R47, R30 ;  /* 0x0000001e2f0d723e */ /* 0x000fc600000000ff */
[----:B------:R2:W-:Y:S01]  /*3810*/  STSM.16.M88.4 [R22], R8 ;  /* 0x0000000816007844 */ /* 0x0005e20000000200 */
[----:B------:R-:W3:Y:S01]  /*3820*/  MUFU.EX2 R33, R33 ;  /* 0x0000002100217308 */ /* 0x000ee20000000800 */
[----:B-1----:R-:W-:Y:S02]  /*3830*/  FADD.FTZ R5, R51, R4 ;  /* 0x0000000433057221 */ /* 0x002fe40000010000 */
[----:B------:R1:W-:Y:S05]  /*3840*/  STSM.16.M88.4 [R18], R12 ;  /* 0x0000000c12007844 */ /* 0x0003ea0000000200 */
[----:B------:R-:W4:Y:S01]  /*3850*/  MUFU.EX2 R55, R55 ;  /* 0x0000003700377308 */ /* 0x000f220000000800 */
[----:B0-----:R-:W-:Y:S01]  /*3860*/  FADD.FTZ R4, R46, R5 ;  /* 0x000000052e047221 */ /* 0x001fe20000010000 */
[----:B--2---:R-:W-:-:S06]  /*3870*/  F2FP.F16.F32.PACK_AB R8, R62, R29 ;  /* 0x0000001d3e08723e */ /* 0x004fcc00000000ff */
[----:B------:R-:W0:Y:S01]  /*3880*/  MUFU.EX2 R96, R96 ;  /* 0x0000006000607308 */ /* 0x000e220000000800 */
[----:B---3--:R-:W-:Y:S01]  /*3890*/  FADD.FTZ R7, R33, R6 ;  /* 0x0000000621077221 */ /* 0x008fe20000010000 */
[----:B------:R-:W-:-:S06]  /*38a0*/  F2FP.F16.F32.PACK_AB R6, R54, R27 ;  /* 0x0000001b3606723e */ /* 0x000fcc00000000ff */
[----:B------:R-:W2:Y:S01]  /*38b0*/  MUFU.EX2 R0, R0 ;  /* 0x0000000000007308 */ /* 0x000ea20000000800 */
[----:B----4-:R-:W-:-:S07]  /*38c0*/  FADD.FTZ R5, R55, R4 ;  /* 0x0000000437057221 */ /* 0x010fce0000010000 */
[----:B------:R-:W3:Y:S01]  /*38d0*/  MUFU.EX2 R31, R31 ;  /* 0x0000001f001f7308 */ /* 0x000ee20000000800 */
[C---:B0-----:R-:W-:Y:S01]  /*38e0*/  FADD.FTZ R4, R96.reuse, R7 ;  /* 0x0000000760047221 */ /* 0x041fe20000010000 */
[----:B------:R-:W-:Y:S02]  /*38f0*/  F2FP.F16.F32.PACK_AB R7, R51, R32 ;  /* 0x000000203307723e */ /* 0x000fe400000000ff */
[----:B------:R-:W-:Y:S01]  /*3900*/  F2FP.F16.F32.PACK_AB R10, R96, R33 ;  /* 0x00000021600a723e */ /* 0x000fe200000000ff */
[----:B------:R-:W-:-:S03]  /*3910*/  IMAD.MOV.U32 R96, RZ, RZ, R135 ;  /* 0x000000ffff607224 */ /* 0x000fc600078e0087 */
[----:B------:R-:W0:Y:S01]  /*3920*/  MUFU.EX2 R57, R74 ;  /* 0x0000004a00397308 */ /* 0x000e220000000800 */
[----:B--2---:R-:W-:-:S07]  /*3930*/  FADD.FTZ R20, R0, R5 ;  /* 0x0000000500147221 */ /* 0x004fce0000010000 */
[----:B------:R-:W-:Y:S01]  /*3940*/  MUFU.EX2 R94, R94 ;  /* 0x0000005e005e7308 */ /* 0x000fe20000000800 */
[----:B---3--:R-:W-:Y:S01]  /*3950*/  FADD.FTZ R5, R31, R4 ;  /* 0x000000041f057221 */ /* 0x008fe20000010000 */
[----:B------:R-:W-:-:S06]  /*3960*/  F2FP.F16.F32.PACK_AB R4, R52, R3 ;  /* 0x000000033404723e */ /* 0x000fcc00000000ff */
[----:B------:R-:W2:Y:S01]  /*3970*/  MUFU.EX2 R28, R28 ;  /* 0x0000001c001c7308 */ /* 0x000ea20000000800 */
[C---:B0-----:R-:W-:Y:S01]  /*3980*/  FADD.FTZ R3, R57.reuse, R20 ;  /* 0x0000001439037221 */ /* 0x041fe20000010000 */
[----:B------:R-:W-:-:S06]  /*3990*/  F2FP.F16.F32.PACK_AB R11, R57, R0 ;  /* 0x00000000390b723e */ /* 0x000fcc00000000ff */
[----:B------:R-:W-:Y:S08]  /*39a0*/  MUFU.EX2 R35, R35 ;  /* 0x0000002300237308 */ /* 0x000ff00000000800 */
[----:B------:R-:W0:Y:S01]  /*39b0*/  MUFU.EX2 R59, R59 ;  /* 0x0000003b003b7308 */ /* 0x000e220000000800 */
[----:B--2---:R-:W-:-:S07]  /*39c0*/  FADD.FTZ R20, R28, R3 ;  /* 0x000000031c147221 */ /* 0x004fce0000010000 */
[----:B------:R-:W-:Y:S08]  /*39d0*/  MUFU.EX2 R98, R98 ;  /* 0x0000006200627308 */ /* 0x000ff00000000800 */
[----:B------:R-:W1:Y:S01]  /*39e0*/  MUFU.EX2 R36, R36 ;  /* 0x0000002400247308 */ /* 0x000e620000000800 */
[----:B0-----:R-:W-:-:S07]  /*39f0*/  FADD.FTZ R9, R59, R20 ;  /* 0x000000143b097221 */ /* 0x001fce0000010000 */
[----:B------:R-:W-:Y:S08]  /*3a00*/  MUFU.EX2 R37, R37 ;  /* 0x0000002500257308 */ /* 0x000ff00000000800 */
[----:B------:R-:W0:Y:S01]  /*3a10*/  MUFU.EX2 R61, R61 ;  /* 0x0000003d003d7308 */ /* 0x000e220000000800 */
[----:B-1----:R-:W-:Y:S01]  /*3a20*/  FADD.FTZ R12, R36, R9 ;  /* 0x00000009240c7221 */ /* 0x002fe20000010000 */
[----:B------:R-:W-:-:S06]  /*3a30*/  F2FP.F16.F32.PACK_AB R9, R55, R46 ;  /* 0x0000002e3709723e */ /* 0x000fcc00000000ff */
[----:B------:R-:W1:Y:S08]  /*3a40*/  MUFU.EX2 R104, R104 ;  /* 0x0000006800687308 */ /* 0x000e700000000800 */
[----:B------:R2:W3:Y:S01]  /*3a50*/  MUFU.EX2 R48, R26 ;  /* 0x0000001a00307308 */ /* 0x0004e20000000800 */
[----:B0-----:R-:W-:-:S07]  /*3a60*/  FADD.FTZ R13, R61, R12 ;  /* 0x0000000c3d0d7221 */ /* 0x001fce0000010000 */
[----:B------:R-:W0:Y:S01]  /*3a70*/  MUFU.EX2 R39, R39 ;  /* 0x0000002700277308 */ /* 0x000e220000000800 */
[----:B--2---:R-:W-:Y:S01]  /*3a80*/  FADD.FTZ R26, R94, R5 ;  /* 0x000000055e1a7221 */ /* 0x004fe20000010000 */
[----:B------:R-:W-:Y:S02]  /*3a90*/  F2FP.F16.F32.PACK_AB R5, R49, R24 ;  /* 0x000000183105723e */ /* 0x000fe400000000ff */
[----:B-1----:R-:W-:Y:S01]  /*3aa0*/  F2FP.F16.F32.PACK_AB R24, R104, R37 ;  /* 0x000000256818723e */ /* 0x002fe200000000ff */
[----:B------:R-:W-:Y:S02]  /*3ab0*/  FADD.FTZ R3, R35, R26 ;  /* 0x0000001a23037221 */ /* 0x000fe40000010000 */
[----:B------:R1:W-:Y:S01]  /*3ac0*/  STSM.16.M88.4 [R17], R4 ;  /* 0x0000000411007844 */ /* 0x0003e20000000200 */
[----:B------:R2:W4:Y:S01]  /*3ad0*/  MUFU.EX2 R21, R92 ;  /* 0x0000005c00157308 */ /* 0x0005220000000800 */
[----:B------:R-:W-:Y:S01]  /*3ae0*/  FADD.FTZ R14, R98, R3 ;  /* 0x00000003620e7221 */ /* 0x000fe20000010000 */
[----:B---3--:R-:W-:Y:S01]  /*3af0*/  FADD.FTZ R0, R48, R13 ;  /* 0x0000000d30007221 */ /* 0x008fe20000010000 */
[----:B------:R3:W-:Y:S02]  /*3b00*/  STSM.16.M88.4 [R16+0x27800], R8 ;  /* 0x0278000810007844 */ /* 0x0007e40000000200 */
[----:B------:R-:W-:Y:S01]  /*3b10*/  FADD.FTZ R15, R37, R14 ;  /* 0x0000000e250f7221 */ /* 0x000fe20000010000 */
[----:B------:R-:W-:-:S02]  /*3b20*/  F2FP.F16.F32.PACK_AB R14, R98, R35 ;  /* 0x00000023620e723e */ /* 0x000fc400000000ff */
[----:B------:R-:W5:Y:S01]  /*3b30*/  MUFU.EX2 R106, R106 ;  /* 0x0000006a006a7308 */ /* 0x000f620000000800 */
[----:B------:R-:W-:Y:S01]  /*3b40*/  FADD.FTZ R12, R104, R15 ;  /* 0x0000000f680c7221 */ /* 0x000fe20000010000 */
[--C-:B------:R-:W-:Y:S01]  /*3b50*/  IMAD.MOV.U32 R104, RZ, RZ, R135.reuse ;  /* 0x000000ffff687224 */ /* 0x100fe200078e0087 */
[----:B------:R-:W-:Y:S01]  /*3b60*/  MOV R98, R135 ;  /* 0x0000008700627202 */ /* 0x000fe20000000f00 */
[--C-:B--2---:R-:W-:Y:S02]  /*3b70*/  IMAD.MOV.U32 R92, RZ, RZ, R135.reuse ;  /* 0x000000ffff5c7224 */ /* 0x104fe400078e0087 */
[----:B0-----:R-:W-:Y:S01]  /*3b80*/  FADD.FTZ R15, R39, R12 ;  /* 0x0000000c270f7221 */ /* 0x001fe20000010000 */
[----:B------:R-:W-:Y:S01]  /*3b90*/  F2FP.F16.F32.PACK_AB R12, R94, R31 ;  /* 0x0000001f5e0c723e */ /* 0x000fe200000000ff */
[----:B------:R-:W-:Y:S01]  /*3ba0*/  IMAD.MOV.U32 R94, RZ, RZ, R135 ;  /* 0x000000ffff5e7224 */ /* 0x000fe200078e0087 */
[----:B------:R-:W0:Y:S01]  /*3bb0*/  MUFU.EX2 R56, R56 ;  /* 0x0000003800387308 */ /* 0x000e220000000800 */
[C---:B----4-:R-:W-:Y:S01]  /*3bc0*/  FADD.FTZ R13, R21.reuse, R0 ;  /* 0x00000000150d7221 */ /* 0x050fe20000010000 */
[----:B------:R-:W-:-:S06]  /*3bd0*/  F2FP.F16.F32.PACK_AB R25, R21, R48 ;  /* 0x000000301519723e */ /* 0x000fcc00000000ff */
[----:B------:R-:W2:Y:S01]  /*3be0*/  MUFU.EX2 R43, R43 ;  /* 0x0000002b002b7308 */ /* 0x000ea20000000800 */
[C---:B-----5:R-:W-:Y:S01]  /*3bf0*/  FADD.FTZ R20, R106.reuse, R15 ;  /* 0x0000000f6a147221 */ /* 0x060fe20000010000 */
[----:B------:R-:W-:Y:S02]  /*3c00*/  F2FP.F16.F32.PACK_AB R15, R61, R36 ;  /* 0x000000243d0f723e */ /* 0x000fe400000000ff */
[----:B------:R-:W-:Y:S01]  /*3c10*/  F2FP.F16.F32.PACK_AB R26, R106, R39 ;  /* 0x000000276a1a723e */ /* 0x000fe200000000ff */
[----:B------:R-:W-:-:S03]  /*3c20*/  IMAD.MOV.U32 R106, RZ, RZ, R135 ;  /* 0x000000ffff6a7224 */ /* 0x000fc600078e0087 */
[----:B------:R-:W1:Y:S01]  /*3c30*/  MUFU.EX2 R110, R110 ;  /* 0x0000006e006e7308 */ /* 0x000e620000000800 */
[----:B0-----:R-:W-:-:S07]  /*3c40*/  FADD.FTZ R0, R56, R13 ;  /* 0x0000000d38007221 */ /* 0x001fce0000010000 */
[----:B------:R-:W0:Y:S01]  /*3c50*/  MUFU.EX2 R45, R58 ;  /* 0x0000003a002d7308 */ /* 0x000e220000000800 */
[----:B--2---:R-:W-:-:S07]  /*3c60*/  FADD.FTZ R13, R43, R20 ;  /* 0x000000142b0d7221 */ /* 0x004fce0000010000 */
[----:B------:R-:W-:Y:S01]  /*3c70*/  MUFU.EX2 R41, R41 ;  /* 0x0000002900297308 */ /* 0x000fe20000000800 */
[C---:B-1----:R-:W-:Y:S01]  /*3c80*/  FADD.FTZ R4, R110.reuse, R13 ;  /* 0x0000000d6e047221 */ /* 0x042fe20000010000 */
[----:B------:R-:W-:Y:S02]  /*3c90*/  F2FP.F16.F32.PACK_AB R13, R59, R28 ;  /* 0x0000001c3b0d723e */ /* 0x000fe400000000ff */
[----:B---3--:R-:W-:Y:S01]  /*3ca0*/  F2FP.F16.F32.PACK_AB R8, R110, R43 ;  /* 0x0000002b6e08723e */ /* 0x008fe200000000ff */
[----:B------:R-:W-:Y:S02]  /*3cb0*/  IMAD.MOV.U32 R110, RZ, RZ, R135 ;  /* 0x000000ffff6e7224 */ /* 0x000fe400078e0087 */
[----:B------:R1:W-:Y:S01]  /*3cc0*/  STSM.16.M88.4 [R23], R12 ;  /* 0x0000000c17007844 */ /* 0x0003e20000000200 */
[----:B------:R-:W2:Y:S01]  /*3cd0*/  MUFU.EX2 R108, R108 ;  /* 0x0000006c006c7308 */ /* 0x000ea20000000800 */
[C---:B0-----:R-:W-:Y:S01]  /*3ce0*/  F2FP.F16.F32.PACK_AB R27, R45.reuse, R56 ;  /* 0x000000382d1b723e */ /* 0x041fe200000000ff */
[----:B------:R-:W-:-:S04]  /*3cf0*/  FADD.FTZ R5, R45, R0 ;  /* 0x000000002d057221 */ /* 0x000fc80000010000 */
[----:B------:R1:W-:Y:S02]  /*3d00*/  STSM.16.M88.4 [R18+0x6000], R24 ;  /* 0x0060001812007844 */ /* 0x0003e40000000200 */
[----:B------:R-:W0:Y:S08]  /*3d10*/  MUFU.EX2 R86, R86 ;  /* 0x0000005600567308 */ /* 0x000e300000000800 */
[----:B------:R3:W4:Y:S01]  /*3d20*/  MUFU.EX2 R3, R90 ;  /* 0x0000005a00037308 */ /* 0x0007220000000800 */
[----:B--2---:R-:W-:-:S07]  /*3d30*/  F2FP.F16.F32.PACK_AB R10, R108, R41 ;  /* 0x000000296c0a723e */ /* 0x004fce00000000ff */
[----:B------:R-:W2:Y:S01]  /*3d40*/  MUFU.EX2 R100, R100 ;  /* 0x0000006400647308 */ /* 0x000ea20000000800 */
[----:B0-----:R-:W-:Y:S01]  /*3d50*/  FADD.FTZ R0, R86, R5 ;  /* 0x0000000556007221 */ /* 0x001fe20000010000 */
[----:B---3--:R-:W-:-:S06]  /*3d60*/  IMAD.MOV.U32 R90, RZ, RZ, R135 ;  /* 0x000000ffff5a7224 */ /* 0x008fcc00078e0087 */
[----:B------:R0:W3:Y:S01]  /*3d70*/  MUFU.EX2 R29, R102 ;  /* 0x00000066001d7308 */ /* 0x0000e20000000800 */
[C---:B----4-:R-:W-:Y:S01]  /*3d80*/  F2FP.F16.F32.PACK_AB R9, R3.reuse, R86 ;  /* 0x000000560309723e */ /* 0x050fe200000000ff */
[----:B------:R-:W-:Y:S01]  /*3d90*/  FADD.FTZ R5, R3, R0 ;  /* 0x0000000003057221 */ /* 0x000fe20000010000 */
[----:B------:R-:W-:-:S04]  /*3da0*/  FADD.FTZ R3, R41, R4 ;  /* 0x0000000429037221 */ /* 0x000fc80000010000 */
[----:B------:R-:W-:Y:S01]  /*3db0*/  FADD.FTZ R3, R108, R3 ;  /* 0x000000036c037221 */ /* 0x000fe20000010000 */
[----:B------:R-:W-:Y:S01]  /*3dc0*/  MOV R108, R135 ;  /* 0x00000087006c7202 */ /* 0x000fe20000000f00 */
[----:B--2---:R-:W-:Y:S01]  /*3dd0*/  FADD.FTZ R6, R100, R5 ;  /* 0x0000000564067221 */ /* 0x004fe20000010000 */
[--C-:B0-----:R-:W-:Y:S01]  /*3de0*/  IMAD.MOV.U32 R102, RZ, RZ, R135.reuse ;  /* 0x000000ffff667224 */ /* 0x101fe200078e0087 */
[C---:B---3--:R-:W-:Y:S02]  /*3df0*/  F2FP.F16.F32.PACK_AB R11, R29.reuse, R100 ;  /* 0x000000641d0b723e */ /* 0x048fe400000000ff */
[----:B------:R-:W-:Y:S01]  /*3e00*/  FADD.FTZ R6, R29, R6 ;  /* 0x000000061d067221 */ /* 0x000fe20000010000 */
[----:B------:R-:W-:Y:S02]  /*3e10*/  IMAD.MOV.U32 R100, RZ, RZ, R135 ;  /* 0x000000ffff647224 */ /* 0x000fe400078e0087 */
[----:B------:R1:W-:Y:S01]  /*3e20*/  STSM.16.M88.4 [R17+0x6000], R8 ;  /* 0x0060000811007844 */ /* 0x0003e20000000200 */
[----:B------:R0:W-:Y:S06]  /*3e30*/  MEMBAR.ALL.CTA ;  /* 0x0000000000007992 */ /* 0x0001ec0000008000 */
[----:B0-----:R-:W0:Y:S02]  /*3e40*/  FENCE.VIEW.ASYNC.S ;  /* 0x00000000000073c6 */ /* 0x001e240000000000 */
[----:B0-----:R-:W-:Y:S01]  /*3e50*/  NOP ;  /* 0x0000000000007918 */ /* 0x001fe20000000000 */
[----:B------:R-:W-:Y:S05]  /*3e60*/  @!P1 BRA `(.L_x_174) ;  /* 0x0000002800a49947 */ /* 0x000fea0003800000 */
[----:B------:R-:W-:Y:S01]  /*3e70*/  VIADD R4, R149, 0xfffffffe ;  /* 0xfffffffe95047836 */ /* 0x000fe20000000000 */
[----:B------:R-:W-:Y:S01]  /*3e80*/  CS2R R134, SRZ ;  /* 0x0000000000867805 */ /* 0x000fe2000001ff00 */
[----:B------:R-:W-:Y:S01]  /*3e90*/  IMAD.MOV.U32 R5, RZ, RZ, R78 ;  /* 0x000000ffff057224 */ /* 0x000fe200078e004e */
[----:B------:R-:W-:Y:S01]  /*3ea0*/  CS2R R132, SRZ ;  /* 0x0000000000847805 */ /* 0x000fe2000001ff00 */
[----:B------:R-:W-:Y:S01]  /*3eb0*/  IMAD.MOV.U32 R0, RZ, RZ, R70 ;  /* 0x000000ffff007224 */ /* 0x000fe200078e0046 */
[----:B------:R-:W-:Y:S01]  /*3ec0*/  CS2R R130, SRZ ;  /* 0x0000000000827805 */ /* 0x000fe2000001ff00 */
[----:B------:R-:W-:Y:S01]  /*3ed0*/  IMAD.MOV.U32 R7, RZ, RZ, R2 ;  /* 0x000000ffff077224 */ /* 0x000fe200078e0002 */
        /* <DEDUP_REMOVED lines=20> */
[----:B------:R-:W-:Y:S01]  /*4020*/  CS2R R88, SRZ ;  /* 0x0000000000587805 */ /* 0x000fe2000001ff00 */
[----:B------:R-:W-:Y:S01]  /*4030*/  UMOV UR11, UR38 ;  /* 0x00000026000b7c82 */ /* 0x000fe20008000000 */
[----:B------:R-:W-:-:S05]  /*4040*/  ULDC UR10, c[0x0][0x9d8] ;  /* 0x00027600000a7ab9 */ /* 0x000fca0000000800 */
.L_x_185:
[----:B------:R-:W-:Y:S01]  /*4050*/  ISETP.NE.AND P2, PT, RZ, UR40, PT ;  /* 0x00000028ff007c0c */ /* 0x000fe2000bf45270 */
[----:B------:R-:W-:-:S04]  /*4060*/  UISETP.NE.AND UP0, UPT, UR11, 0x1, UPT ;  /* 0x000000010b00788c */ /* 0x000fc8000bf05270 */
[----:B------:R-:W-:-:S06]  /*4070*/  USEL UR6, URZ, 0x1, UP0 ;  /* 0x000000013f067887 */ /* 0x000fcc0008000000 */
[----:B------:R-:W-:Y:S02]  /*4080*/  LOP3.LUT R2, R7, UR6, RZ, 0x3c, !PT ;  /* 0x0000000607027c12 */ /* 0x000fe4000f8e3cff */
[----:B------:R-:W-:Y:S05]  /*4090*/  @P2 BRA `(.L_x_175) ;  /* 0x0000000000342947 */ /* 0x000fea0003800000 */
[----:B------:R-:W-:Y:S05]  /*40a0*/  @!P0 BRA `(.L_x_176) ;  /* 0x0000000000048947 */ /* 0x000fea0003800000 */
[----:B------:R-:W-:Y:S01]  /*40b0*/  BPT.TRAP 0x1 ;  /* 0x000000040000795c */ /* 0x000fe20000300000 */
.L_x_176:
[----:B------:R-:W-:Y:S01]  /*40c0*/  UIADD3 UR6, UR11, 0x1, URZ ;  /* 0x000000010b067890 */ /* 0x000fe2000fffe03f */
[----:B-1----:R-:W-:-:S03]  /*40d0*/  SHF.L.U32 R8, R2, 0x1f, RZ ;  /* 0x0000001f02087819 */ /* 0x002fc600000006ff */
[----:B------:R-:W-:-:S04]  /*40e0*/  UISETP.NE.AND UP0, UPT, UR6, 0x2, UPT ;  /* 0x000000020600788c */ /* 0x000fc8000bf05270 */
[----:B------:R-:W-:-:S04]  /*40f0*/  USEL UR6, UR6, URZ, UP0 ;  /* 0x0000003f06067287 */ /* 0x000fc80008000000 */
[----:B------:R-:W-:-:S09]  /*4100*/  ULEA UR6, UR6, UR41, 0x3 ;  /* 0x0000002906067291 */ /* 0x000fd2000f8e183f */
[----:B------:R0:W1:Y:S01]  /*4110*/  SYNCS.PHASECHK.TRANS64.TRYWAIT P1, [UR6+0x2d830], R8 ;  /* 0x02d83008ff0075a7 */ /* 0x0000620008020146 */
[----:B------:R-:W-:Y:S05]  /*4120*/  @!P0 BRA `(.L_x_177) ;  /* 0x0000000000048947 */ /* 0x000fea0003800000 */
[----:B------:R-:W-:Y:S01]  /*4130*/  BPT.TRAP 0x1 ;  /* 0x000000040000795c */ /* 0x000fe20000300000 */
.L_x_177:
[----:B-1----:R-:W-:Y:S05]  /*4140*/  @P1 BRA `(.L_x_175) ;  /* 0x0000000000081947 */ /* 0x002fea0003800000 */
[----:B------:R-:W1:Y:S02]  /*4150*/  SYNCS.PHASECHK.TRANS64.TRYWAIT P1, [UR6+0x2d830], R8 ;  /* 0x02d83008ff0075a7 */ /* 0x000e640008020146 */
[----:B-1----:R-:W-:Y:S05]  /*4160*/  @!P1 BRA `(.L_x_178) ;  /* 0x0000009c00dc9947 */ /* 0x002fea0003800000 */
.L_x_175:
[----:B-1----:R-:W1:Y:S01]  /*4170*/  S2R R9, SR_TID.X ;  /* 0x0000000000097919 */ /* 0x002e620000002100 */
[----:B------:R-:W-:Y:S01]  /*4180*/  UIADD3 UR38, UR11, 0x1, URZ ;  /* 0x000000010b267890 */ /* 0x000fe2000fffe03f */
[----:B------:R-:W-:Y:S01]  /*4190*/  UMOV UR7, 0x80000020 ;  /* 0x8000002000077882 */ /* 0x000fe20000000000 */
[----:B------:R-:W-:Y:S02]  /*41a0*/  UMOV UR32, UR8 ;  /* 0x0000000800207c82 */ /* 0x000fe40008000000 */
[----:B------:R-:W-:Y:S01]  /*41b0*/  UISETP.NE.AND UP0, UPT, UR38, 0x2, UPT ;  /* 0x000000022600788c */ /* 0x000fe2000bf05270 */
[----:B------:R-:W-:Y:S01]  /*41c0*/  UMOV UR33, UR9 ;  /* 0x0000000900217c82 */ /* 0x000fe20008000000 */
[----:B------:R-:W-:Y:S02]  /*41d0*/  UMOV UR35, 0x80000020 ;  /* 0x8000002000237882 */ /* 0x000fe40000000000 */
[----:B------:R-:W-:Y:S01]  /*41e0*/  USEL UR38, UR38, URZ, UP0 ;  /* 0x0000003f26267287 */ /* 0x000fe20008000000 */
[----:B------:R-:W-:Y:S01]  /*41f0*/  UMOV UR15, 0x80000020 ;  /* 0x80000020000f7882 */ /* 0x000fe20000000000 */
[----:B------:R-:W-:-:S02]  /*4200*/  UMOV UR19, 0x80000020 ;  /* 0x8000002000137882 */ /* 0x000fc40000000000 */
[----:B------:R-:W-:Y:S01]  /*4210*/  UIMAD UR6, UR38, 0x600, UR28 ;  /* 0x00000600260678a4 */ /* 0x000fe2000f8e021c */
[----:B------:R-:W-:Y:S01]  /*4220*/  UMOV UR23, 0x80000020 ;  /* 0x8000002000177882 */ /* 0x000fe20000000000 */
[----:B------:R-:W-:Y:S02]  /*4230*/  UMOV UR27, 0x80000020 ;  /* 0x80000020001b7882 */ /* 0x000fe40000000000 */
[----:B------:R-:W-:Y:S02]  /*4240*/  UIADD3 UR34, UR6, 0x2, URZ ;  /* 0x0000000206227890 */ /* 0x000fe4000fffe03f */
[----:B------:R-:W-:Y:S02]  /*4250*/  UIADD3 UR14, UR6, 0x200, URZ ;  /* 0x00000200060e7890 */ /* 0x000fe4000fffe03f */
[----:B------:R-:W-:Y:S02]  /*4260*/  UIADD3 UR18, UR6, 0x202, URZ ;  /* 0x0000020206127890 */ /* 0x000fe4000fffe03f */
[----:B------:R-:W-:-:S02]  /*4270*/  UIADD3 UR22, UR6, 0x400, URZ ;  /* 0x0000040006167890 */ /* 0x000fc4000fffe03f */
[----:B------:R-:W-:Y:S01]  /*4280*/  UIADD3 UR26, UR6, 0x402, URZ ;  /* 0x00000402061a7890 */ /* 0x000fe2000fffe03f */
[----:B-1----:R-:W-:-:S04]  /*4290*/  SHF.R.U32.HI R9, RZ, 0x7, R9 ;  /* 0x00000007ff097819 */ /* 0x002fc80000011609 */
[----:B0-----:R-:W-:-:S05]  /*42a0*/  IADD3 R8, R9, 0x8, RZ ;  /* 0x0000000809087810 */ /* 0x001fca0007ffe0ff */
[----:B------:R0:W-:Y:S06]  /*42b0*/  BAR.SYNC.DEFER_BLOCKING R8, 0x100 ;  /* 0x000400080000751d */ /* 0x0001ec0000010000 */
[----:B------:R-:W-:-:S06]  /*42c0*/  WARPGROUP.ARRIVE ;  /* 0x00000000000079c5 */ /* 0x000fcc0000000000 */
        /* <DEDUP_REMOVED lines=17> */
[----:B0-----:R-:W-:Y:S05]  /*43e0*/  @P2 BRA `(.L_x_179) ;  /* 0x0000000000282947 */ /* 0x001fea0003800000 */
[----:B------:R-:W-:Y:S05]  /*43f0*/  @!P0 BRA `(.L_x_180) ;  /* 0x0000000000048947 */ /* 0x000fea0003800000 */
[----:B------:R-:W-:Y:S01]  /*4400*/  BPT.TRAP 0x1 ;  /* 0x000000040000795c */ /* 0x000fe20000300000 */
.L_x_180:
[----:B------:R-:W-:Y:S01]  /*4410*/  ULEA UR6, UR11, UR41, 0x3 ;  /* 0x000000290b067291 */ /* 0x000fe2000f8e183f */
[----:B------:R-:W-:-:S08]  /*4420*/  SHF.L.U32 R7, R7, 0x1f, RZ ;  /* 0x0000001f07077819 */ /* 0x000fd000000006ff */
[----:B------:R0:W1:Y:S01]  /*4430*/  SYNCS.PHASECHK.TRANS64.TRYWAIT P1, [UR6+0x2d850], R7 ;  /* 0x02d85007ff0075a7 */ /* 0x0000620008020146 */
[----:B------:R-:W-:Y:S05]  /*4440*/  @!P0 BRA `(.L_x_181) ;  /* 0x0000000000048947 */ /* 0x000fea0003800000 */
[----:B------:R-:W-:Y:S01]  /*4450*/  BPT.TRAP 0x1 ;  /* 0x000000040000795c */ /* 0x000fe20000300000 */
.L_x_181:
[----:B-1----:R-:W-:Y:S05]  /*4460*/  @P1 BRA `(.L_x_179) ;  /* 0x0000000000081947 */ /* 0x002fea0003800000 */
[----:B------:R-:W1:Y:S02]  /*4470*/  SYNCS.PHASECHK.TRANS64.TRYWAIT P1, [UR6+0x2d850], R7 ;  /* 0x02d85007ff0075a7 */ /* 0x000e640008020146 */
[----:B-1----:R-:W-:Y:S05]  /*4480*/  @!P1 BRA `(.L_x_182) ;  /* 0x0000009c002c9947 */ /* 0x002fea0003800000 */
.L_x_179:
[----:B------:R-:W-:Y:S01]  /*4490*/  UIADD3 UR6, UR41, 0x400, URZ ;  /* 0x0000040029067890 */ /* 0x000fe2000fffe03f */
[----:B------:R-:W-:Y:S01]  /*44a0*/  WARPGROUP.ARRIVE ;  /* 0x00000000000079c5 */ /* 0x000fe20000000000 */
[----:B------:R-:W-:-:S05]  /*44b0*/  ULOP3.LUT UR7, UR39, 0x10000, URZ, 0xfc, !UPT ;  /* 0x0001000027077892 */ /* 0x000fca000f8efc3f */
[----:B------:R-:W1:Y:S01]  /*44c0*/  S2R R9, SR_TID.X ;  /* 0x0000000000097919 */ /* 0x000e620000002100 */
[----:B------:R-:W-:Y:S01]  /*44d0*/  USHF.R.U32.HI UR6, URZ, 0x4, UR6 ;  /* 0x000000043f067899 */ /* 0x000fe20008011606 */
[----:B------:R-:W-:Y:S01]  /*44e0*/  UMOV UR33, 0x40000040 ;  /* 0x4000004000217882 */ /* 0x000fe20000000000 */
[----:B------:R-:W-:Y:S02]  /*44f0*/  UMOV UR35, 0x80000020 ;  /* 0x8000002000237882 */ /* 0x000fe40000000000 */
[----:B------:R-:W-:Y:S01]  /*4500*/  ULOP3.LUT UR6, UR6, 0x3fff, URZ, 0xc0, !UPT ;  /* 0x00003fff06067892 */ /* 0x000fe2000f8ec03f */
[----:B------:R-:W-:-:S03]  /*4510*/  UMOV UR32, UR7 ;  /* 0x0000000700207c82 */ /* 0x000fc60008000000 */
[----:B------:R-:W-:-:S04]  /*4520*/  ULOP3.LUT UR6, UR6, 0x2000000, URZ, 0xfc, !UPT ;  /* 0x0200000006067892 */ /* 0x000fc8000f8efc3f */
[----:B------:R-:W-:-:S07]  /*4530*/  UIMAD UR6, UR11, 0x600, UR6 ;  /* 0x000006000b0678a4 */ /* 0x000fce000f8e0206 */
[----:B------:R-:W-:Y:S02]  /*4540*/  UMOV UR34, UR6 ;  /* 0x0000000600227c82 */ /* 0x000fe40008000000 */
[----:B------:R-:W-:Y:S01]  /*4550*/  HGMMA.64x96x16.F32 R88, gdesc[UR32].tnspB, R88, gsb0 ;  /* 0x41600000205879f0 */ /* 0x000fe20008000858 */
[----:B------:R-:W-:Y:S02]  /*4560*/  UIADD3 UR32, UR7, 0x2, URZ ;  /* 0x0000000207207890 */ /* 0x000fe4000fffe03f */
[----:B------:R-:W-:Y:S01]  /*4570*/  UIADD3 UR34, UR6, 0x40, URZ ;  /* 0x0000004006227890 */ /* 0x000fe2000fffe03f */
[----:B------:R-:W-:Y:S01]  /*4580*/  UMOV UR33, 0x40000040 ;  /* 0x4000004000217882 */ /* 0x000fe20000000000 */
[----:B------:R-:W-:Y:S01]  /*4590*/  UMOV UR35, 0x80000020 ;  /* 0x8000002000237882 */ /* 0x000fe20000000000 */
[----:B-1----:R-:W-:Y:S02]  /*45a0*/  SHF.R.U32.HI R8, RZ, 0x7, R9 ;  /* 0x00000007ff087819 */ /* 0x002fe40000011609 */
[----:B------:R-:W-:-:S03]  /*45b0*/  ISETP.GE.U32.AND P1, PT, R9, 0x180, PT ;  /* 0x000001800900780c */ /* 0x000fc60003f26070 */
[----:B0-----:R-:W-:-:S05]  /*45c0*/  VIADD R7, R8, 0x9 ;  /* 0x0000000908077836 */ /* 0x001fca0000000000 */
        /* <DEDUP_REMOVED lines=50> */
.L_x_183:
        /* <DEDUP_REMOVED lines=199> */
[----:B------:R-:W1:Y:S03]  /*5560*/  LDC R71, c[0x0][0x988] ;  /* 0x00026200ff477b82 */ /* 0x000e660000000800 */
[----:B------:R-:W2:Y:S01]  /*5570*/  SHFL.BFLY PT, R83, R82, 0x1, 0x1f ;  /* 0x0c201f0052537f89 */ /* 0x000ea200000e0000 */
[----:B0-----:R-:W-:-:S05]  /*5580*/  FMNMX.FTZ R84, R81, R70, !PT ;  /* 0x0000004651547209 */ /* 0x001fca0007810000 */
[----:B------:R-:W0:Y:S01]  /*5590*/  SHFL.BFLY PT, R85, R84, 0x1, 0x1f ;  /* 0x0c201f0054557f89 */ /* 0x000e2200000e0000 */
[----:B--2---:R-:W-:-:S05]  /*55a0*/  FMNMX.FTZ R70, R82, R83, !PT ;  /* 0x0000005352467209 */ /* 0x004fca0007810000 */
[C---:B------:R-:W-:Y:S01]  /*55b0*/  FADD.FTZ R0, -R70.reuse, R0 ;  /* 0x0000000046007221 */ /* 0x040fe20000010100 */
[----:B-1----:R-:W-:-:S03]  /*55c0*/  FMUL.FTZ R80, R70, R71 ;  /* 0x0000004746507220 */ /* 0x002fc60000410000 */
[-C--:B------:R-:W-:Y:S01]  /*55d0*/  FMUL.FTZ R83, R0, R71.reuse ;  /* 0x0000004700537220 */ /* 0x080fe20000410000 */
[-CC-:B------:R-:W-:Y:S01]  /*55e0*/  FFMA.FTZ R7, R7, R71.reuse, -R80.reuse ;  /* 0x0000004707077223 */ /* 0x180fe20000010850 */
[-CC-:B------:R-:W-:Y:S01]  /*55f0*/  FFMA.FTZ R8, R8, R71.reuse, -R80.reuse ;  /* 0x0000004708087223 */ /* 0x180fe20000010850 */
[-CC-:B------:R-:W-:Y:S01]  /*5600*/  FFMA.FTZ R11, R11, R71.reuse, -R80.reuse ;  /* 0x000000470b0b7223 */ /* 0x180fe20000010850 */
[-CC-:B------:R-:W-:Y:S01]  /*5610*/  FFMA.FTZ R12, R12, R71.reuse, -R80.reuse ;  /* 0x000000470c0c7223 */ /* 0x180fe20000010850 */
[-CC-:B------:R-:W-:Y:S01]  /*5620*/  FFMA.FTZ R15, R15, R71.reuse, -R80.reuse ;  /* 0x000000470f0f7223 */ /* 0x180fe20000010850 */
[--C-:B------:R-:W-:Y:S01]  /*5630*/  FFMA.FTZ R20, R20, R71, -R80.reuse ;  /* 0x0000004714147223 */ /* 0x100fe20000010850 */
[----:B0-----:R-:W-:Y:S01]  /*5640*/  FMNMX.FTZ R78, R84, R85, !PT ;  /* 0x00000055544e7209 */ /* 0x001fe20007810000 */
[----:B------:R-:W-:Y:S01]  /*5650*/  MUFU.EX2 R7, R7 ;  /* 0x0000000700077308 */ /* 0x000fe20000000800 */
[-CC-:B------:R-:W-:Y:S01]  /*5660*/  FFMA.FTZ R25, R25, R71.reuse, -R80.reuse ;  /* 0x0000004719197223 */ /* 0x180fe20000010850 */
[-CC-:B------:R-:W-:Y:S01]  /*5670*/  FFMA.FTZ R26, R26, R71.reuse, -R80.reuse ;  /* 0x000000471a1a7223 */ /* 0x180fe20000010850 */
[-CC-:B------:R-:W-:Y:S01]  /*5680*/  FFMA.FTZ R29, R29, R71.reuse, -R80.reuse ;  /* 0x000000471d1d7223 */ /* 0x180fe20000010850 */
[C---:B------:R-:W-:Y:S01]  /*5690*/  FADD.FTZ R0, -R78.reuse, R5 ;  /* 0x000000054e007221 */ /* 0x040fe20000010100 */
[-C--:B------:R-:W-:Y:S01]  /*56a0*/  FMUL.FTZ R84, R78, R71.reuse ;  /* 0x000000474e547220 */ /* 0x080fe20000410000 */
[-CC-:B------:R-:W-:Y:S01]  /*56b0*/  FFMA.FTZ R30, R30, R71.reuse, -R80.reuse ;  /* 0x000000471e1e7223 */ /* 0x180fe20000010850 */
[-C--:B------:R-:W-:Y:S01]  /*56c0*/  FFMA.FTZ R33, R33, R71.reuse, -R80 ;  /* 0x0000004721217223 */ /* 0x080fe20000010850 */
[-C--:B------:R-:W-:Y:S01]  /*56d0*/  FMUL.FTZ R0, R0, R71.reuse ;  /* 0x0000004700007220 */ /* 0x080fe20000410000 */
[-CC-:B------:R-:W-:Y:S01]  /*56e0*/  FFMA.FTZ R9, R9, R71.reuse, -R84.reuse ;  /* 0x0000004709097223 */ /* 0x180fe20000010854 */
[-C--:B------:R-:W-:Y:S01]  /*56f0*/  FFMA.FTZ R10, R10, R71.reuse, -R84 ;  /* 0x000000470a0a7223 */ /* 0x080fe20000010854 */
[----:B------:R0:W1:Y:S01]  /*5700*/  MUFU.EX2 R5, R83 ;  /* 0x0000005300057308 */ /* 0x0000620000000800 */
[-CC-:B------:R-:W-:Y:S01]  /*5710*/  FFMA.FTZ R34, R34, R71.reuse, -R80.reuse ;  /* 0x0000004722227223 */ /* 0x180fe20000010850 */
[-CC-:B------:R-:W-:Y:S01]  /*5720*/  FFMA.FTZ R37, R37, R71.reuse, -R80.reuse ;  /* 0x0000004725257223 */ /* 0x180fe20000010850 */
[-CC-:B------:R-:W-:Y:S01]  /*5730*/  FFMA.FTZ R38, R38, R71.reuse, -R80.reuse ;  /* 0x0000004726267223 */ /* 0x180fe20000010850 */
[-CC-:B------:R-:W-:Y:S01]  /*5740*/  FFMA.FTZ R41, R41, R71.reuse, -R80.reuse ;  /* 0x0000004729297223 */ /* 0x180fe20000010850 */
[-CC-:B------:R-:W-:Y:S01]  /*5750*/  FFMA.FTZ R42, R42, R71.reuse, -R80.reuse ;  /* 0x000000472a2a7223 */ /* 0x180fe20000010850 */
[-CC-:B------:R-:W-:Y:S01]  /*5760*/  FFMA.FTZ R45, R45, R71.reuse, -R80.reuse ;  /* 0x000000472d2d7223 */ /* 0x180fe20000010850 */
[-CC-:B------:R-:W-:Y:S01]  /*5770*/  FFMA.FTZ R46, R46, R71.reuse, -R80.reuse ;  /* 0x000000472e2e7223 */ /* 0x180fe20000010850 */
        /* <DEDUP_REMOVED lines=8> */
[----:B------:R-:W2:Y:S01]  /*5800*/  MUFU.EX2 R9, R9 ;  /* 0x0000000900097308 */ /* 0x000ea20000000800 */
[-CC-:B------:R-:W-:Y:S01]  /*5810*/  FFMA.FTZ R62, R62, R71.reuse, -R80.reuse ;  /* 0x000000473e3e7223 */ /* 0x180fe20000010850 */
[-CC-:B------:R-:W-:Y:S01]  /*5820*/  FFMA.FTZ R65, R65, R71.reuse, -R80.reuse ;  /* 0x0000004741417223 */ /* 0x180fe20000010850 */
[-CC-:B------:R-:W-:Y:S01]  /*5830*/  FFMA.FTZ R66, R66, R71.reuse, -R80.reuse ;  /* 0x0000004742427223 */ /* 0x180fe20000010850 */
[-CC-:B------:R-:W-:Y:S01]  /*5840*/  FFMA.FTZ R69, R69, R71.reuse, -R80.reuse ;  /* 0x0000004745457223 */ /* 0x180fe20000010850 */
[-CC-:B------:R-:W-:Y:S01]  /*5850*/  FFMA.FTZ R72, R72, R71.reuse, -R80.reuse ;  /* 0x0000004748487223 */ /* 0x180fe20000010850 */
[-CC-:B------:R-:W-:Y:S01]  /*5860*/  FFMA.FTZ R75, R75, R71.reuse, -R80.reuse ;  /* 0x000000474b4b7223 */ /* 0x180fe20000010850 */
[-C--:B------:R-:W-:Y:S01]  /*5870*/  FFMA.FTZ R76, R76, R71.reuse, -R80 ;  /* 0x000000474c4c7223 */ /* 0x080fe20000010850 */
[-CC-:B------:R-:W-:Y:S01]  /*5880*/  FFMA.FTZ R80, R13, R71.reuse, -R84.reuse ;  /* 0x000000470d507223 */ /* 0x180fe20000010854 */
[----:B------:R-:W3:Y:S01]  /*5890*/  MUFU.EX2 R8, R8 ;  /* 0x0000000800087308 */ /* 0x000ee20000000800 */
[-CC-:B0-----:R-:W-:Y:S01]  /*58a0*/  FFMA.FTZ R83, R14, R71.reuse, -R84.reuse ;  /* 0x000000470e537223 */ /* 0x181fe20000010854 */
[-CC-:B------:R-:W-:Y:S01]  /*58b0*/  FFMA.FTZ R13, R21, R71.reuse, -R84.reuse ;  /* 0x00000047150d7223 */ /* 0x180fe20000010854 */
[-CC-:B------:R-:W-:Y:S01]  /*58c0*/  FFMA.FTZ R81, R32, R71.reuse, -R84.reuse ;  /* 0x0000004720517223 */ /* 0x180fe20000010854 */
[-CC-:B------:R-:W-:Y:S01]  /*58d0*/  FFMA.FTZ R14, R24, R71.reuse, -R84.reuse ;  /* 0x00000047180e7223 */ /* 0x180fe20000010854 */
[-CC-:B------:R-:W-:Y:S01]  /*58e0*/  FFMA.FTZ R32, R44, R71.reuse, -R84.reuse ;  /* 0x000000472c207223 */ /* 0x180fe20000010854 */
[-CC-:B------:R-:W-:Y:S01]  /*58f0*/  FFMA.FTZ R44, R47, R71.reuse, -R84.reuse ;  /* 0x000000472f2c7223 */ /* 0x180fe20000010854 */
[--C-:B------:R-:W-:Y:S01]  /*5900*/  FFMA.FTZ R47, R63, R71, -R84.reuse ;  /* 0x000000473f2f7223 */ /* 0x100fe20000010854 */
[----:B------:R-:W0:Y:S01]  /*5910*/  MUFU.EX2 R10, R10 ;  /* 0x0000000a000a7308 */ /* 0x000e220000000800 */
[----:B-1----:R-:W-:Y:S01]  /*5920*/  FFMA.FTZ R3, R5, R3, R7 ;  /* 0x0000000305037223 */ /* 0x002fe20000010007 */
[----:B--2---:R-:W-:Y:S01]  /*5930*/  FFMA.FTZ R63, R0, R6, R9 ;  /* 0x00000006003f7223 */ /* 0x004fe20000010009 */
[-CC-:B------:R-:W-:Y:S01]  /*5940*/  FFMA.FTZ R24, R27, R71.reuse, -R84.reuse ;  /* 0x000000471b187223 */ /* 0x180fe20000010854 */
[-CC-:B------:R-:W-:Y:S01]  /*5950*/  FFMA.FTZ R82, R28, R71.reuse, -R84.reuse ;  /* 0x000000471c527223 */ /* 0x180fe20000010854 */
[-CC-:B------:R-:W-:Y:S01]  /*5960*/  FFMA.FTZ R28, R31, R71.reuse, -R84.reuse ;  /* 0x000000471f1c7223 */ /* 0x180fe20000010854 */
[-CC-:B------:R-:W-:Y:S01]  /*5970*/  FFMA.FTZ R31, R43, R71.reuse, -R84.reuse ;  /* 0x000000472b1f7223 */ /* 0x180fe20000010854 */
[-CC-:B------:R-:W-:Y:S01]  /*5980*/  FFMA.FTZ R43, R60, R71.reuse, -R84.reuse ;  /* 0x000000473c2b7223 */ /* 0x180fe20000010854 */
[----:B------:R-:W1:Y:S01]  /*5990*/  MUFU.EX2 R11, R11 ;  /* 0x0000000b000b7308 */ /* 0x000e620000000800 */
[----:B---3--:R-:W-:Y:S01]  /*59a0*/  FADD.FTZ R6, R8, R3 ;  /* 0x0000000308067221 */ /* 0x008fe20000010000 */
[-CC-:B------:R-:W-:Y:S01]  /*59b0*/  FFMA.FTZ R27, R35, R71.reuse, -R84.reuse ;  /* 0x00000047231b7223 */ /* 0x180fe20000010854 */
[-CC-:B------:R-:W-:Y:S01]  /*59c0*/  FFMA.FTZ R51, R51, R71.reuse, -R84.reuse ;  /* 0x0000004733337223 */ /* 0x180fe20000010854 */
[-CC-:B------:R-:W-:Y:S01]  /*59d0*/  FFMA.FTZ R21, R39, R71.reuse, -R84.reuse ;  /* 0x0000004727157223 */ /* 0x180fe20000010854 */
[-CC-:B------:R-:W-:Y:S01]  /*59e0*/  FFMA.FTZ R36, R36, R71.reuse, -R84.reuse ;  /* 0x0000004724247223 */ /* 0x180fe20000010854 */
[-CC-:B------:R-:W-:Y:S01]  /*59f0*/  FFMA.FTZ R39, R48, R71.reuse, -R84.reuse ;  /* 0x0000004730277223 */ /* 0x180fe20000010854 */
[-CC-:B------:R-:W-:Y:S01]  /*5a00*/  FFMA.FTZ R48, R64, R71.reuse, -R84.reuse ;  /* 0x0000004740307223 */ /* 0x180fe20000010854 */
[----:B------:R-:W2:Y:S01]  /*5a10*/  MUFU.EX2 R80, R80 ;  /* 0x0000005000507308 */ /* 0x000ea20000000800 */
[----:B0-----:R-:W-:Y:S01]  /*5a20*/  FADD.FTZ R63, R10, R63 ;  /* 0x0000003f0a3f7221 */ /* 0x001fe20000010000 */
[-CC-:B------:R-:W-:Y:S01]  /*5a30*/  FFMA.FTZ R35, R40, R71.reuse, -R84.reuse ;  /* 0x0000004728237223 */ /* 0x180fe20000010854 */
[-CC-:B------:R-:W-:Y:S01]  /*5a40*/  FFMA.FTZ R52, R52, R71.reuse, -R84.reuse ;  /* 0x0000004734347223 */ /* 0x180fe20000010854 */
[-CC-:B------:R-:W-:Y:S01]  /*5a50*/  FFMA.FTZ R85, R67, R71.reuse, -R84.reuse ;  /* 0x0000004743557223 */ /* 0x180fe20000010854 */
[-CC-:B------:R-:W-:Y:S01]  /*5a60*/  FFMA.FTZ R40, R59, R71.reuse, -R84.reuse ;  /* 0x000000473b287223 */ /* 0x180fe20000010854 */
[-CC-:B------:R-:W-:Y:S01]  /*5a70*/  FFMA.FTZ R55, R55, R71.reuse, -R84.reuse ;  /* 0x0000004737377223 */ /* 0x180fe20000010854 */
[-C--:B------:R-:W-:Y:S01]  /*5a80*/  FFMA.FTZ R56, R56, R71.reuse, -R84 ;  /* 0x0000004738387223 */ /* 0x080fe20000010854 */
[----:B------:R-:W0:Y:S01]  /*5a90*/  MUFU.EX2 R12, R12 ;  /* 0x0000000c000c7308 */ /* 0x000e220000000800 */
[----:B-1----:R-:W-:Y:S01]  /*5aa0*/  FADD.FTZ R3, R11, R6 ;  /* 0x000000060b037221 */ /* 0x002fe20000010000 */
[-CC-:B------:R-:W-:Y:S01]  /*5ab0*/  FFMA.FTZ R68, R68, R71.reuse, -R84.reuse ;  /* 0x0000004744447223 */ /* 0x180fe20000010854 */
[-CC-:B------:R-:W-:Y:S01]  /*5ac0*/  FFMA.FTZ R73, R73, R71.reuse, -R84.reuse ;  /* 0x0000004749497223 */ /* 0x180fe20000010854 */
[-CC-:B------:R-:W-:Y:S01]  /*5ad0*/  FFMA.FTZ R74, R74, R71.reuse, -R84.reuse ;  /* 0x000000474a4a7223 */ /* 0x180fe20000010854 */
[----:B------:R-:W-:-:S03]  /*5ae0*/  FFMA.FTZ R79, R79, R71, -R84 ;  /* 0x000000474f4f7223 */ /* 0x000fc60000010854 */
[----:B------:R-:W1:Y:S01]  /*5af0*/  MUFU.EX2 R83, R83 ;  /* 0x0000005300537308 */ /* 0x000e620000000800 */
[----:B--2---:R-:W-:-:S07]  /*5b00*/  FADD.FTZ R6, R80, R63 ;  /* 0x0000003f50067221 */ /* 0x004fce0000010000 */
[----:B------:R-:W2:Y:S01]  /*5b10*/  MUFU.EX2 R15, R15 ;  /* 0x0000000f000f7308 */ /* 0x000ea20000000800 */
[----:B0-----:R-:W-:-:S07]  /*5b20*/  FADD.FTZ R60, R12, R3 ;  /* 0x000000030c3c7221 */ /* 0x001fce0000010000 */
[----:B------:R-:W0:Y:S01]  /*5b30*/  MUFU.EX2 R13, R13 ;  /* 0x0000000d000d7308 */ /* 0x000e220000000800 */
[----:B-1----:R-:W-:-:S07]  /*5b40*/  FADD.FTZ R6, R83, R6 ;  /* 0x0000000653067221 */ /* 0x002fce0000010000 */
[----:B------:R-:W1:Y:S01]  /*5b50*/  MUFU.EX2 R20, R20 ;  /* 0x0000001400147308 */ /* 0x000e620000000800 */
[----:B--2---:R-:W-:-:S07]  /*5b60*/  FADD.FTZ R3, R15, R60 ;  /* 0x0000003c0f037221 */ /* 0x004fce0000010000 */
[----:B------:R-:W2:Y:S01]  /*5b70*/  MUFU.EX2 R14, R14 ;  /* 0x0000000e000e7308 */ /* 0x000ea20000000800 */
[----:B0-----:R-:W-:-:S07]  /*5b80*/  FADD.FTZ R63, R13, R6 ;  /* 0x000000060d3f7221 */ /* 0x001fce0000010000 */
[----:B------:R-:W0:Y:S01]  /*5b90*/  MUFU.EX2 R25, R25 ;  /* 0x0000001900197308 */ /* 0x000e220000000800 */
[----:B-1----:R-:W-:-:S07]  /*5ba0*/  FADD.FTZ R6, R20, R3 ;  /* 0x0000000314067221 */ /* 0x002fce0000010000 */
[----:B------:R-:W-:Y:S01]  /*5bb0*/  MUFU.EX2 R24, R24 ;  /* 0x0000001800187308 */ /* 0x000fe20000000800 */
[----:B--2---:R-:W-:-:S07]  /*5bc0*/  FADD.FTZ R63, R14, R63 ;  /* 0x0000003f0e3f7221 */ /* 0x004fce0000010000 */
[----:B------:R-:W1:Y:S01]  /*5bd0*/  MUFU.EX2 R26, R26 ;  /* 0x0000001a001a7308 */ /* 0x000e620000000800 */
[----:B0-----:R-:W-:-:S07]  /*5be0*/  FADD.FTZ R3, R25, R6 ;  /* 0x0000000619037221 */ /* 0x001fce0000010000 */
[----:B------:R-:W-:Y:S08]  /*5bf0*/  MUFU.EX2 R82, R82 ;  /* 0x0000005200527308 */ /* 0x000ff00000000800 */
[----:B------:R-:W0:Y:S01]  /*5c00*/  MUFU.EX2 R29, R29 ;  /* 0x0000001d001d7308 */ /* 0x000e220000000800 */
[----:B-1----:R-:W-:-:S07]  /*5c10*/  FADD.FTZ R6, R26, R3 ;  /* 0x000000031a067221 */ /* 0x002fce0000010000 */
[----:B------:R-:W1:Y:S08]  /*5c20*/  MUFU.EX2 R28, R28 ;  /* 0x0000001c001c7308 */ /* 0x000e700000000800 */
[----:B------:R-:W-:Y:S01]  /*5c30*/  MUFU.EX2 R30, R30 ;  /* 0x0000001e001e7308 */ /* 0x000fe20000000800 */
[----:B0-----:R-:W-:-:S07]  /*5c40*/  FADD.FTZ R3, R29, R6 ;  /* 0x000000061d037221 */ /* 0x001fce0000010000 */
[----:B------:R-:W0:Y:S08]  /*5c50*/  MUFU.EX2 R81, R81 ;  /* 0x0000005100517308 */ /* 0x000e300000000800 */
[----:B------:R-:W-:Y:S08]  /*5c60*/  MUFU.EX2 R33, R33 ;  /* 0x0000002100217308 */ /* 0x000ff00000000800 */
[----:B------:R-:W2:Y:S08]  /*5c70*/  MUFU.EX2 R27, R27 ;  /* 0x0000001b001b7308 */ /* 0x000eb00000000800 */
[----:B------:R3:W-:Y:S08]  /*5c80*/  MUFU.EX2 R64, R51 ;  /* 0x0000003300407308 */ /* 0x0007f00000000800 */
[----:B------:R-:W-:Y:S01]  /*5c90*/  MUFU.EX2 R34, R34 ;  /* 0x0000002200227308 */ /* 0x000fe20000000800 */
[----:B---3--:R-:W-:-:S04]  /*5ca0*/  FADD.FTZ R51, R24, R63 ;  /* 0x0000003f18337221 */ /* 0x008fc80000010000 */
[----:B------:R-:W-:-:S03]  /*5cb0*/  FADD.FTZ R51, R82, R51 ;  /* 0x0000003352337221 */ /* 0x000fc60000010000 */
[----:B------:R-:W3:Y:S01]  /*5cc0*/  MUFU.EX2 R36, R36 ;  /* 0x0000002400247308 */ /* 0x000ee20000000800 */
[----:B-1----:R-:W-:-:S04]  /*5cd0*/  FADD.FTZ R6, R28, R51 ;  /* 0x000000331c067221 */ /* 0x002fc80000010000 */
[----:B0-----:R-:W-:-:S03]  /*5ce0*/  FADD.FTZ R6, R81, R6 ;  /* 0x0000000651067221 */ /* 0x001fc60000010000 */
[----:B------:R-:W-:Y:S01]  /*5cf0*/  MUFU.EX2 R37, R37 ;  /* 0x0000002500257308 */ /* 0x000fe20000000800 */
[----:B--2---:R-:W-:-:S07]  /*5d00*/  FADD.FTZ R51, R27, R6 ;  /* 0x000000061b337221 */ /* 0x004fce0000010000 */
[----:B------:R-:W0:Y:S08]  /*5d10*/  MUFU.EX2 R21, R21 ;  /* 0x0000001500157308 */ /* 0x000e300000000800 */
[----:B------:R-:W1:Y:S08]  /*5d20*/  MUFU.EX2 R38, R38 ;  /* 0x0000002600267308 */ /* 0x000e700000000800 */
[----:B------:R2:W-:Y:S08]  /*5d30*/  MUFU.EX2 R67, R52 ;  /* 0x0000003400437308 */ /* 0x0005f00000000800 */
[----:B------:R-:W4:Y:S01]  /*5d40*/  MUFU.EX2 R35, R35 ;  /* 0x0000002300237308 */ /* 0x000f220000000800 */
[----:B--2---:R-:W-:-:S04]  /*5d50*/  FADD.FTZ R52, R30, R3 ;  /* 0x000000031e347221 */ /* 0x004fc80000010000 */
[----:B------:R-:W-:Y:S01]  /*5d60*/  FADD.FTZ R3, R33, R52 ;  /* 0x0000003421037221 */ /* 0x000fe20000010000 */
[----:B---3--:R-:W-:Y:S02]  /*5d70*/  FADD.FTZ R52, R36, R51 ;  /* 0x0000003324347221 */ /* 0x008fe40000010000 */
[----:B------:R-:W2:Y:S01]  /*5d80*/  MUFU.EX2 R41, R41 ;  /* 0x0000002900297308 */ /* 0x000ea20000000800 */
[----:B------:R-:W-:Y:S01]  /*5d90*/  FADD.FTZ R6, R34, R3 ;  /* 0x0000000322067221 */ /* 0x000fe20000010000 */
[----:B0-----:R-:W-:-:S03]  /*5da0*/  FADD.FTZ R52, R21, R52 ;  /* 0x0000003415347221 */ /* 0x001fc60000010000 */
[----:B------:R-:W-:-:S03]  /*5db0*/  FADD.FTZ R3, R37, R6 ;  /* 0x0000000625037221 */ /* 0x000fc60000010000 */
[----:B------:R-:W-:Y:S01]  /*5dc0*/  MUFU.EX2 R31, R31 ;  /* 0x0000001f001f7308 */ /* 0x000fe20000000800 */
[----:B-1----:R-:W-:Y:S01]  /*5dd0*/  FADD.FTZ R6, R38, R3 ;  /* 0x0000000326067221 */ /* 0x002fe20000010000 */
[----:B----4-:R-:W-:-:S06]  /*5de0*/  FADD.FTZ R52, R35, R52 ;  /* 0x0000003423347221 */ /* 0x010fcc0000010000 */
[----:B------:R-:W0:Y:S01]  /*5df0*/  MUFU.EX2 R42, R42 ;  /* 0x0000002a002a7308 */ /* 0x000e220000000800 */
[----:B--2---:R-:W-:-:S07]  /*5e00*/  FADD.FTZ R3, R41, R6 ;  /* 0x0000000629037221 */ /* 0x004fce0000010000 */
[----:B------:R-:W-:Y:S08]  /*5e10*/  MUFU.EX2 R32, R32 ;  /* 0x0000002000207308 */ /* 0x000ff00000000800 */
[----:B------:R-:W1:Y:S01]  /*5e20*/  MUFU.EX2 R45, R45 ;  /* 0x0000002d002d7308 */ /* 0x000e620000000800 */
[----:B0-----:R-:W-:-:S07]  /*5e30*/  FADD.FTZ R6, R42, R3 ;  /* 0x000000032a067221 */ /* 0x001fce0000010000 */
[----:B------:R-:W0:Y:S08]  /*5e40*/  MUFU.EX2 R44, R44 ;  /* 0x0000002c002c7308 */ /* 0x000e300000000800 */
[----:B------:R-:W2:Y:S01]  /*5e50*/  MUFU.EX2 R46, R46 ;  /* 0x0000002e002e7308 */ /* 0x000ea20000000800 */
[----:B-1----:R-:W-:-:S07]  /*5e60*/  FADD.FTZ R3, R45, R6 ;  /* 0x000000062d037221 */ /* 0x002fce0000010000 */
[----:B------:R1:W3:Y:S08]  /*5e70*/  MUFU.EX2 R59, R39 ;  /* 0x00000027003b7308 */ /* 0x0002f00000000800 */
[----:B------:R-:W-:Y:S01]  /*5e80*/  MUFU.EX2 R49, R49 ;  /* 0x0000003100317308 */ /* 0x000fe20000000800 */
[----:B-1----:R-:W-:Y:S01]  /*5e90*/  FFMA.FTZ R39, R77, R71, -R84 ;  /* 0x000000474d277223 */ /* 0x002fe20000010854 */
[----:B------:R-:W-:-:S04]  /*5ea0*/  FADD.FTZ R77, R31, R52 ;  /* 0x000000341f4d7221 */ /* 0x000fc80000010000 */
[----:B------:R-:W-:Y:S02]  /*5eb0*/  FADD.FTZ R77, R32, R77 ;  /* 0x0000004d204d7221 */ /* 0x000fe40000010000 */
[----:B------:R-:W-:Y:S02]  /*5ec0*/  MUFU.EX2 R50, R50 ;  /* 0x0000003200327308 */ /* 0x000fe40000000800 */
[----:B0-----:R-:W-:-:S06]  /*5ed0*/  FADD.FTZ R6, R44, R77 ;  /* 0x0000004d2c067221 */ /* 0x001fcc0000010000 */
[----:B------:R-:W-:Y:S08]  /*5ee0*/  MUFU.EX2 R53, R53 ;  /* 0x0000003500357308 */ /* 0x000ff00000000800 */
[----:B------:R-:W0:Y:S08]  /*5ef0*/  MUFU.EX2 R60, R55 ;  /* 0x00000037003c7308 */ /* 0x000e300000000800 */
[----:B------:R2:W-:Y:S08]  /*5f00*/  MUFU.EX2 R55, R40 ;  /* 0x0000002800377308 */ /* 0x0005f00000000800 */
[----:B------:R-:W-:Y:S01]  /*5f10*/  MUFU.EX2 R54, R54 ;  /* 0x0000003600367308 */ /* 0x000fe20000000800 */
[----:B--2---:R-:W-:Y:S01]  /*5f20*/  FADD.FTZ R40, R46, R3 ;  /* 0x000000032e287221 */ /* 0x004fe20000010000 */
[----:B---3--:R-:W-:-:S04]  /*5f30*/  FADD.FTZ R3, R59, R6 ;  /* 0x000000063b037221 */ /* 0x008fc80000010000 */
[----:B------:R-:W-:Y:S02]  /*5f40*/  FADD.FTZ R6, R64, R3 ;  /* 0x0000000340067221 */ /* 0x000fe40000010000 */
[----:B------:R-:W1:Y:S02]  /*5f50*/  MUFU.EX2 R63, R56 ;  /* 0x00000038003f7308 */ /* 0x000e640000000800 */
[----:B------:R-:W-:-:S04]  /*5f60*/  FADD.FTZ R3, R67, R6 ;  /* 0x0000000643037221 */ /* 0x000fc80000010000 */
[----:B0-----:R-:W-:Y:S02]  /*5f70*/  FADD.FTZ R6, R60, R3 ;  /* 0x000000033c067221 */ /* 0x001fe40000010000 */
[----:B------:R-:W0:Y:S08]  /*5f80*/  MUFU.EX2 R57, R57 ;  /* 0x0000003900397308 */ /* 0x000e300000000800 */
[----:B------:R2:W3:Y:S01]  /*5f90*/  MUFU.EX2 R56, R43 ;  /* 0x0000002b00387308 */ /* 0x0004e20000000800 */
[----:B-1----:R-:W-:-:S04]  /*5fa0*/  FADD.FTZ R6, R63, R6 ;  /* 0x000000063f067221 */ /* 0x002fc80000010000 */
[----:B------:R-:W-:-:S03]  /*5fb0*/  FADD.FTZ R77, R55, R6 ;  /* 0x00000006374d7221 */ /* 0x000fc60000010000 */
[----:B------:R-:W1:Y:S01]  /*5fc0*/  MUFU.EX2 R58, R58 ;  /* 0x0000003a003a7308 */ /* 0x000e620000000800 */
[----:B--2---:R-:W-:-:S04]  /*5fd0*/  FADD.FTZ R43, R49, R40 ;  /* 0x00000028312b7221 */ /* 0x004fc80000010000 */
[----:B------:R-:W-:-:S03]  /*5fe0*/  FADD.FTZ R40, R50, R43 ;  /* 0x0000002b32287221 */ /* 0x000fc60000010000 */
[----:B------:R-:W2:Y:S01]  /*5ff0*/  MUFU.EX2 R61, R61 ;  /* 0x0000003d003d7308 */ /* 0x000ea20000000800 */
[----:B------:R-:W-:-:S04]  /*6000*/  FADD.FTZ R43, R53, R40 ;  /* 0x00000028352b7221 */ /* 0x000fc80000010000 */
[----:B------:R-:W-:-:S03]  /*6010*/  FADD.FTZ R40, R54, R43 ;  /* 0x0000002b36287221 */ /* 0x000fc60000010000 */
[----:B------:R-:W4:Y:S01]  /*6020*/  MUFU.EX2 R51, R47 ;  /* 0x0000002f00337308 */ /* 0x000f220000000800 */
[----:B0-----:R-:W-:Y:S01]  /*6030*/  FADD.FTZ R3, R57, R40 ;  /* 0x0000002839037221 */ /* 0x001fe20000010000 */
[----:B---3--:R-:W-:-:S03]  /*6040*/  FADD.FTZ R40, R56, R77 ;  /* 0x0000004d38287221 */ /* 0x008fc60000010000 */
[----:B-1----:R-:W-:-:S03]  /*6050*/  FADD.FTZ R6, R58, R3 ;  /* 0x000000033a067221 */ /* 0x002fc60000010000 */
[----:B------:R-:W0:Y:S01]  /*6060*/  MUFU.EX2 R62, R62 ;  /* 0x0000003e003e7308 */ /* 0x000e220000000800 */
[----:B--2---:R-:W-:-:S07]  /*6070*/  FADD.FTZ R3, R61, R6 ;  /* 0x000000063d037221 */ /* 0x004fce0000010000 */
[----:B------:R-:W1:Y:S01]  /*6080*/  MUFU.EX2 R52, R48 ;  /* 0x0000003000347308 */ /* 0x000e620000000800 */
[----:B----4-:R-:W-:-:S07]  /*6090*/  FADD.FTZ R77, R51, R40 ;  /* 0x00000028334d7221 */ /* 0x010fce0000010000 */
        /* <DEDUP_REMOVED lines=23> */
[----:B--2---:R-:W-:Y:S01]  /*6210*/  FADD.FTZ R77, R39, R68 ;  /* 0x00000044274d7221 */ /* 0x004fe20000010000 */
[----:B0-----:R-:W-:-:S03]  /*6220*/  FADD.FTZ R3, R76, R3 ;  /* 0x000000034c037221 */ /* 0x001fc60000010000 */
[----:B-1----:R-:W-:Y:S01]  /*6230*/  FADD.FTZ R6, R40, R77 ;  /* 0x0000004d28067221 */ /* 0x002fe20000010000 */
[----:B------:R-:W-:Y:S06]  /*6240*/  @!P0 BRA `(.L_x_184) ;  /* 0x0000000000048947 */ /* 0x000fec0003800000 */
[----:B------:R-:W-:Y:S01]  /*6250*/  BPT.TRAP 0x1 ;  /* 0x000000040000795c */ /* 0x000fe20000300000 */
.L_x_184:
[----:B------:R-:W-:Y:S01]  /*6260*/  ULEA UR6, UR11, UR41, 0x3 ;  /* 0x000000290b067291 */ /* 0x000fe2000f8e183f */
[----:B------:R-:W-:Y:S01]  /*6270*/  F2FP.F16.F32.PACK_AB R9, R10, R9 ;  /* 0x000000090a09723e */ /* 0x000fe200000000ff */
[----:B------:R-:W-:Y:S01]  /*6280*/  FMUL.FTZ R88, R88, R5 ;  /* 0x0000000558587220 */ /* 0x000fe20000410000 */
        /* <DEDUP_REMOVED lines=9> */
[----:B------:R-:W-:Y:S01]  /*6320*/  FMUL.FTZ R92, R92, R5 ;  /* 0x000000055c5c7220 */ /* 0x000fe20000410000 */
[----:B------:R-:W-:Y:S01]  /*6330*/  F2FP.F16.F32.PACK_AB R14, R26, R25 ;  /* 0x000000191a0e723e */ /* 0x000fe200000000ff */
[-C--:B------:R-:W-:Y:S01]  /*6340*/  FMUL.FTZ R93, R93, R5.reuse ;  /* 0x000000055d5d7220 */ /* 0x080fe20000410000 */
[----:B------:R-:W-:Y:S01]  /*6350*/  F2FP.F16.F32.PACK_AB R15, R82, R24 ;  /* 0x00000018520f723e */ /* 0x000fe200000000ff */
[----:B------:R-:W-:Y:S01]  /*6360*/  FMUL.FTZ R96, R96, R5 ;  /* 0x0000000560607220 */ /* 0x000fe20000410000 */
[----:B------:R-:W-:Y:S01]  /*6370*/  F2FP.F16.F32.PACK_AB R24, R30, R29 ;  /* 0x0000001d1e18723e */ /* 0x000fe200000000ff */
[----:B------:R-:W-:Y:S01]  /*6380*/  SYNCS.ARRIVE.TRANS64.RED.A1T0 RZ, [UR6], RZ ;  /* 0x000000ffffff79a7 */ /* 0x000fe20008100406 */
[----:B------:R-:W-:Y:S01]  /*6390*/  F2FP.F16.F32.PACK_AB R25, R81, R28 ;  /* 0x0000001c5119723e */ /* 0x000fe200000000ff */
[----:B------:R0:W-:Y:S01]  /*63a0*/  STSM.16.M88.4 [R16+0x21800], R8 ;  /* 0x0218000810007844 */ /* 0x0001e20000000200 */
[----:B------:R-:W-:Y:S01]  /*63b0*/  F2FP.F16.F32.PACK_AB R26, R34, R33 ;  /* 0x00000021221a723e */ /* 0x000fe200000000ff */
[----:B------:R-:W-:Y:S01]  /*63c0*/  FMUL.FTZ R97, R97, R5 ;  /* 0x0000000561617220 */ /* 0x000fe20000410000 */
[----:B------:R-:W-:Y:S01]  /*63d0*/  F2FP.F16.F32.PACK_AB R27, R36, R27 ;  /* 0x0000001b241b723e */ /* 0x000fe200000000ff */
[----:B------:R1:W-:Y:S01]  /*63e0*/  STSM.16.M88.4 [R22], R12 ;  /* 0x0000000c16007844 */ /* 0x0003e20000000200 */
[----:B------:R-:W-:Y:S01]  /*63f0*/  F2FP.F16.F32.PACK_AB R28, R38, R37 ;  /* 0x00000025261c723e */ /* 0x000fe200000000ff */
[----:B------:R-:W-:Y:S01]  /*6400*/  FMUL.FTZ R100, R100, R5 ;  /* 0x0000000564647220 */ /* 0x000fe20000410000 */
[----:B------:R-:W-:Y:S01]  /*6410*/  F2FP.F16.F32.PACK_AB R29, R35, R21 ;  /* 0x00000015231d723e */ /* 0x000fe200000000ff */
[----:B------:R2:W-:Y:S01]  /*6420*/  STSM.16.M88.4 [R18], R24 ;  /* 0x0000001812007844 */ /* 0x0005e20000000200 */
[----:B------:R-:W-:Y:S01]  /*6430*/  F2FP.F16.F32.PACK_AB R30, R42, R41 ;  /* 0x000000292a1e723e */ /* 0x000fe200000000ff */
[----:B------:R-:W-:Y:S01]  /*6440*/  FMUL.FTZ R101, R101, R5 ;  /* 0x0000000565657220 */ /* 0x000fe20000410000 */
        /* <DEDUP_REMOVED lines=10> */
[----:B0-----:R-:W-:Y:S01]  /*64f0*/  F2FP.F16.F32.PACK_AB R8, R54, R53 ;  /* 0x000000353608723e */ /* 0x001fe200000000ff */
[----:B------:R-:W-:Y:S01]  /*6500*/  FMUL.FTZ R112, R112, R5 ;  /* 0x0000000570707220 */ /* 0x000fe20000410000 */
[----:B------:R-:W-:Y:S01]  /*6510*/  F2FP.F16.F32.PACK_AB R9, R63, R60 ;  /* 0x0000003c3f09723e */ /* 0x000fe200000000ff */
[----:B------:R2:W-:Y:S01]  /*6520*/  STSM.16.M88.4 [R16+0x27800], R32 ;  /* 0x0278002010007844 */ /* 0x0005e20000000200 */
[----:B------:R-:W-:Y:S01]  /*6530*/  F2FP.F16.F32.PACK_AB R10, R58, R57 ;  /* 0x000000393a0a723e */ /* 0x000fe200000000ff */
[----:B------:R-:W-:Y:S01]  /*6540*/  FMUL.FTZ R113, R113, R5 ;  /* 0x0000000571717220 */ /* 0x000fe20000410000 */
[----:B------:R-:W-:Y:S01]  /*6550*/  F2FP.F16.F32.PACK_AB R11, R56, R55 ;  /* 0x00000037380b723e */ /* 0x000fe200000000ff */
[----:B------:R-:W-:Y:S01]  /*6560*/  FMUL.FTZ R116, R116, R5 ;  /* 0x0000000574747220 */ /* 0x000fe20000410000 */
[----:B-1----:R-:W-:Y:S01]  /*6570*/  F2FP.F16.F32.PACK_AB R12, R62, R61 ;  /* 0x0000003d3e0c723e */ /* 0x002fe200000000ff */
        /* <DEDUP_REMOVED lines=14> */
[-C--:B------:R-:W-:Y:S01]  /*6660*/  FMUL.FTZ R128, R128, R5.reuse ;  /* 0x0000000580807220 */ /* 0x080fe20000410000 */
[----:B------:R-:W-:Y:S01]  /*6670*/  ISETP.GT.AND P1, PT, R4, RZ, PT ;  /* 0x000000ff0400720c */ /* 0x000fe20003f24270 */
[-C--:B------:R-:W-:Y:S01]  /*6680*/  FMUL.FTZ R129, R129, R5.reuse ;  /* 0x0000000581817220 */ /* 0x080fe20000410000 */
[-C--:B------:R-:W-:Y:S01]  /*6690*/  FMUL.FTZ R132, R132, R5.reuse ;  /* 0x0000000584847220 */ /* 0x080fe20000410000 */
[----:B------:R2:W-:Y:S01]  /*66a0*/  STSM.16.M88.4 [R17+0x6000], R72 ;  /* 0x0060004811007844 */ /* 0x0005e20000000200 */
[----:B------:R-:W-:Y:S01]  /*66b0*/  FMUL.FTZ R133, R133, R5 ;  /* 0x0000000585857220 */ /* 0x000fe20000410000 */
        /* <DEDUP_REMOVED lines=30> */
[----:B------:R-:W-:Y:S01]  /*68a0*/  VIADD R4, R4, 0xffffffff ;  /* 0xffffffff04047836 */ /* 0x000fe20000000000 */
[----:B------:R-:W-:Y:S01]  /*68b0*/  MOV R7, R2 ;  /* 0x0000000200077202 */ /* 0x000fe20000000f00 */
[----:B------:R-:W-:-:S02]  /*68c0*/  IMAD.MOV.U32 R5, RZ, RZ, R78 ;  /* 0x000000ffff057224 */ /* 0x000fc400078e004e */
[----:B------:R-:W-:Y:S01]  /*68d0*/  IMAD.MOV.U32 R0, RZ, RZ, R70 ;  /* 0x000000ffff007224 */ /* 0x000fe200078e0046 */
[----:B0-----:R-:W-:Y:S01]  /*68e0*/  NOP ;  /* 0x0000000000007918 */ /* 0x001fe20000000000 */
[----:B--2---:R-:W-:Y:S05]  /*68f0*/  @P1 BRA `(.L_x_185) ;  /* 0xffffffd400d41947 */ /* 0x004fea000383ffff */
.L_x_174:
[----:B------:R-:W-:Y:S06]  /*6900*/  BAR.ARV 0x8, 0x200 ;  /* 0x0208000000007b1d */ /* 0x000fec0000002000 */
[----:B------:R-:W-:Y:S05]  /*6910*/  @!P0 BRA `(.L_x_186) ;  /* 0x0000000000048947 */ /* 0x000fea0003800000 */
[----:B------:R-:W-:Y:S01]  /*6920*/  BPT.TRAP 0x1 ;  /* 0x000000040000795c */ /* 0x000fe20000300000 */
.L_x_186:
[----:B------:R-:W-:Y:S01]  /*6930*/  ULEA UR4, UR38, UR41, 0x3 ;  /* 0x0000002926047291 */ /* 0x000fe2000f8e183f */
[----:B------:R-:W-:-:S08]  /*6940*/  SHF.L.U32 R0, R2, 0x1f, RZ ;  /* 0x0000001f02007819 */ /* 0x000fd000000006ff */
[----:B------:R0:W2:Y:S01]  /*6950*/  SYNCS.PHASECHK.TRANS64.TRYWAIT P1, [UR4+0x2d850], R0 ;  /* 0x02d85000ff0075a7 */ /* 0x0000a20008020144 */
[----:B------:R-:W-:Y:S05]  /*6960*/  @!P0 BRA `(.L_x_187) ;  /* 0x0000000000048947 */ /* 0x000fea0003800000 */
[----:B------:R-:W-:Y:S01]  /*6970*/  BPT.TRAP 0x1 ;  /* 0x000000040000795c */ /* 0x000fe20000300000 */
.L_x_187:
[----:B--2---:R-:W-:Y:S05]  /*6980*/  @P1 BRA `(.L_x_188) ;  /* 0x0000000000081947 */ /* 0x004fea0003800000 */
[----:B------:R-:W2:Y:S02]  /*6990*/  SYNCS.PHASECHK.TRANS64.TRYWAIT P1, [UR4+0x2d850], R0 ;  /* 0x02d85000ff0075a7 */ /* 0x000ea40008020144 */
[----:B--2---:R-:W-:Y:S05]  /*69a0*/  @!P1 BRA `(.L_x_189) ;  /* 0x0000007400fc9947 */ /* 0x004fea0003800000 */
.L_x_188:
[----:B------:R-:W-:Y:S01]  /*69b0*/  UIADD3 UR41, UR41, 0x400, URZ ;  /* 0x0000040029297890 */ /* 0x000fe2000fffe03f */
[----:B------:R-:W-:Y:S01]  /*69c0*/  WARPGROUP.ARRIVE ;  /* 0x00000000000079c5 */ /* 0x000fe20000000000 */
[----:B------:R-:W-:Y:S01]  /*69d0*/  ULOP3.LUT UR39, UR39, 0x10000, URZ, 0xfc, !UPT ;  /* 0x0001000027277892 */ /* 0x000fe2000f8efc3f */
[----:B0-2---:R-:W0:Y:S01]  /*69e0*/  SHFL.BFLY PT, R0, R3, 0x2, 0x1f ;  /* 0x0c401f0003007f89 */ /* 0x005e2200000e0000 */
[----:B------:R-:W-:Y:S01]  /*69f0*/  USHF.R.U32.HI UR41, URZ, 0x4, UR41 ;  /* 0x000000043f297899 */ /* 0x000fe20008011629 */
[----:B------:R-:W-:Y:S01]  /*6a00*/  IMAD.MOV.U32 R35, RZ, RZ, RZ ;  /* 0x000000ffff237224 */ /* 0x000fe200078e00ff */
[----:B------:R-:W-:Y:S01]  /*6a10*/  UMOV UR9, 0x40000040 ;  /* 0x4000004000097882 */ /* 0x000fe20000000000 */
[----:B------:R-:W-:Y:S01]  /*6a20*/  UMOV UR11, 0x80000020 ;  /* 0x80000020000b7882 */ /* 0x000fe20000000000 */
[----:B------:R-:W-:Y:S01]  /*6a30*/  ULOP3.LUT UR41, UR41, 0x3fff, URZ, 0xc0, !UPT ;  /* 0x00003fff29297892 */ /* 0x000fe2000f8ec03f */
[----:B------:R-:W2:Y:S01]  /*6a40*/  SHFL.BFLY PT, R5, R6, 0x2, 0x1f ;  /* 0x0c401f0006057f89 */ /* 0x000ea200000e0000 */
[----:B------:R-:W-:Y:S01]  /*6a50*/  UMOV UR8, UR39 ;  /* 0x0000002700087c82 */ /* 0x000fe20008000000 */
[----:B-1----:R-:W-:Y:S01]  /*6a60*/  IMAD.MOV.U32 R9, RZ, RZ, RZ ;  /* 0x000000ffff097224 */ /* 0x002fe200078e00ff */
[----:B------:R-:W-:-:S04]  /*6a70*/  ULOP3.LUT UR5, UR41, 0x2000000, URZ, 0xfc, !UPT ;  /* 0x0200000029057892 */ /* 0x000fc8000f8efc3f */
[----:B------:R-:W-:-:S07]  /*6a80*/  UIMAD UR5, UR38, 0x600, UR5 ;  /* 0x00000600260578a4 */ /* 0x000fce000f8e0205 */
[----:B------:R-:W-:Y:S02]  /*6a90*/  UMOV UR10, UR5 ;  /* 0x00000005000a7c82 */ /* 0x000fe40008000000 */
[----:B------:R-:W-:Y:S01]  /*6aa0*/  HGMMA.64x96x16.F32 R88, gdesc[UR8].tnspB, R88, gsb0 ;  /* 0x41600000085879f0 */ /* 0x000fe20008000858 */
[----:B------:R-:W-:Y:S01]  /*6ab0*/  UIADD3 UR8, UR39, 0x2, URZ ;  /* 0x0000000227087890 */ /* 0x000fe2000fffe03f */
[----:B0-----:R-:W-:Y:S01]  /*6ac0*/  FADD.FTZ R0, R0, R3 ;  /* 0x0000000300007221 */ /* 0x001fe20000010000 */
[----:B------:R-:W-:Y:S01]  /*6ad0*/  UIADD3 UR10, UR5, 0x40, URZ ;  /* 0x00000040050a7890 */ /* 0x000fe2000fffe03f */
[----:B------:R-:W-:Y:S01]  /*6ae0*/  IMAD.MOV.U32 R3, RZ, RZ, -0x800000 ;  /* 0xff800000ff037424 */ /* 0x000fe200078e00ff */
[----:B------:R-:W-:Y:S01]  /*6af0*/  UMOV UR9, 0x40000040 ;  /* 0x4000004000097882 */ /* 0x000fe20000000000 */
[----:B------:R-:W-:Y:S01]  /*6b00*/  UMOV UR11, 0x80000020 ;  /* 0x80000020000b7882 */ /* 0x000fe20000000000 */
[----:B--2---:R-:W-:Y:S02]  /*6b10*/  FADD.FTZ R4, R5, R6 ;  /* 0x0000000605047221 */ /* 0x004fe40000010000 */
[----:B------:R-:W0:Y:S04]  /*6b20*/  SHFL.BFLY PT, R5, R0, 0x1, 0x1f ;  /* 0x0c201f0000057f89 */ /* 0x000e2800000e0000 */
[----:B------:R-:W1:Y:S01]  /*6b30*/  SHFL.BFLY PT, R7, R4, 0x1, 0x1f ;  /* 0x0c201f0004077f89 */ /* 0x000e6200000e0000 */
[----:B0-----:R-:W-:Y:S01]  /*6b40*/  FADD.FTZ R8, R0, R5 ;  /* 0x0000000500087221 */ /* 0x001fe20000010000 */
[----:B------:R-:W-:-:S02]  /*6b50*/  IMAD.MOV.U32 R0, RZ, RZ, -0x800000 ;  /* 0xff800000ff007424 */ /* 0x000fc400078e00ff */
[----:B-1----:R-:W-:Y:S02]  /*6b60*/  FADD.FTZ R10, R4, R7 ;  /* 0x00000007040a7221 */ /* 0x002fe40000010000 */
[----:B------:R-:W-:-:S03]  /*6b70*/  FSETP.NE.FTZ.AND P1, PT, R8, RZ, PT ;  /* 0x000000ff0800720b */ /* 0x000fc60003f35000 */
[----:B------:R-:W-:-:S10]  /*6b80*/  FSETP.NE.FTZ.AND P2, PT, R10, RZ, PT ;  /* 0x000000ff0a00720b */ /* 0x000fd40003f55000 */
[----:B------:R-:W0:Y:S01]  /*6b90*/  @P1 MUFU.LG2 R6, R8 ;  /* 0x0000000800061308 */ /* 0x000e220000000c00 */
[C---:B------:R-:W-:Y:S02]  /*6ba0*/  @P1 FMUL.FTZ R5, R71.reuse, 0.69314718246459960938 ;  /* 0x3f31721847051820 */ /* 0x040fe40000410000 */
[----:B------:R-:W-:-:S05]  /*6bb0*/  @P2 FMUL.FTZ R4, R71, 0.69314718246459960938 ;  /* 0x3f31721847042820 */ /* 0x000fca0000410000 */
        /* <DEDUP_REMOVED lines=55> */
.L_x_190:
[----:B------:R-:W-:Y:S01]  /*6f30*/  UIADD3 UR4, UR4, 0x2d860, URZ ;  /* 0x0002d86004047890 */ /* 0x000fe2000fffe03f */
[-C--:B------:R-:W-:Y:S01]  /*6f40*/  FMUL.FTZ R6, R88, R35.reuse ;  /* 0x0000002358067220 */ /* 0x080fe20000410000 */
[----:B------:R-:W-:Y:S01]  /*6f50*/  UIADD3 UR38, UR38, 0x1, URZ ;  /* 0x0000000126267890 */ /* 0x000fe2000fffe03f */
[-C--:B------:R-:W-:Y:S01]  /*6f60*/  FMUL.FTZ R33, R89, R35.reuse ;  /* 0x0000002359217220 */ /* 0x080fe20000410000 */
[----:B------:R-:W-:Y:S01]  /*6f70*/  UPRMT UR4, UR42, 0x654, UR4 ;  /* 0x000006542a047896 */ /* 0x000fe20008000004 */
[-C--:B------:R-:W-:Y:S01]  /*6f80*/  FMUL.FTZ R7, R92, R35.reuse ;  /* 0x000000235c077220 */ /* 0x080fe20000410000 */
[----:B------:R-:W-:Y:S01]  /*6f90*/  UISETP.NE.AND UP0, UPT, UR38, 0x2, UPT ;  /* 0x000000022600788c */ /* 0x000fe2000bf05270 */
[-C--:B------:R-:W-:Y:S01]  /*6fa0*/  FMUL.FTZ R8, R93, R35.reuse ;  /* 0x000000235d087220 */ /* 0x080fe20000410000 */
[-C--:B------:R-:W-:Y:S01]  /*6fb0*/  FMUL.FTZ R14, R96, R35.reuse ;  /* 0x00000023600e7220 */ /* 0x080fe20000410000 */
[-C--:B------:R-:W-:Y:S01]  /*6fc0*/  FMUL.FTZ R49, R97, R35.reuse ;  /* 0x0000002361317220 */ /* 0x080fe20000410000 */
[-C--:B------:R-:W-:Y:S01]  /*6fd0*/  FMUL.FTZ R47, R100, R35.reuse ;  /* 0x00000023642f7220 */ /* 0x080fe20000410000 */
[-C--:B------:R-:W-:Y:S01]  /*6fe0*/  FMUL.FTZ R50, R101, R35.reuse ;  /* 0x0000002365327220 */ /* 0x080fe20000410000 */
[-C--:B------:R-:W-:Y:S01]  /*6ff0*/  FMUL.FTZ R46, R104, R35.reuse ;  /* 0x00000023682e7220 */ /* 0x080fe20000410000 */
[----:B------:R-:W-:Y:S01]  /*7000*/  SYNCS.ARRIVE.TRANS64.RED.A1T0 RZ, [UR4], RZ ;  /* 0x000000ffffff79a7 */ /* 0x000fe20008100404 */
[----:B------:R-:W-:Y:S01]  /*7010*/  USEL UR4, URZ, 0x1, UP0 ;  /* 0x000000013f047887 */ /* 0x000fe20008000000 */
        /* <DEDUP_REMOVED lines=36> */
[----:B------:R-:W-:Y:S01]  /*7260*/  PLOP3.LUT P0, PT, PT, PT, PT, 0x8, 0x0 ;  /* 0x000000000000781c */ /* 0x000fe20003f0e170 */
[-C--:B------:R-:W-:Y:S01]  /*7270*/  FMUL.FTZ R53, R131, R9.reuse ;  /* 0x0000000983357220 */ /* 0x080fe20000410000 */
[-C--:B------:R-:W-:Y:S01]  /*7280*/  FMUL.FTZ R52, R134, R9.reuse ;  /* 0x0000000986347220 */ /* 0x080fe20000410000 */
[----:B------:R-:W-:Y:S01]  /*7290*/  FMUL.FTZ R135, R135, R9 ;  /* 0x0000000987877220 */ /* 0x000fe20000410000 */
[----:B------:R-:W-:Y:S01]  /*72a0*/  IADD3 R145, R145, 0x1, RZ ;  /* 0x0000000191917810 */ /* 0x000fe20007ffe0ff */
[----:B------:R-:W-:Y:S01]  /*72b0*/  USEL UR38, UR38, URZ, UP0 ;  /* 0x0000003f26267287 */ /* 0x000fe20008000000 */
[----:B------:R-:W-:-:S11]  /*72c0*/  LOP3.LUT R2, R2, UR4, RZ, 0x3c, !PT ;  /* 0x0000000402027c12 */ /* 0x000fd6000f8e3cff */
.L_x_166:
[----:B------:R-:W0:Y:S08]  /*72d0*/  S2UR UR42, SR_CgaCtaId ;  /* 0x00000000002a79c3 */ /* 0x000e300000008800 */
[----:B------:R-:W-:Y:S06]  /*72e0*/  BAR.SYNC.DEFER_BLOCKING 0x5, 0x200 ;  /* 0x0148000000007b1d */ /* 0x000fec0000010000 */
[----:B------:R-:W-:Y:S01]  /*72f0*/  UMOV UR41, 0x400 ;  /* 0x0000040000297882 */ /* 0x000fe20000000000 */
[----:B------:R-:W-:Y:S01]  /*7300*/  BSSY B0, `(.L_x_191) ;  /* 0x000019f000007945 */ /* 0x000fe20003800000 */
[----:B0-----:R-:W-:-:S09]  /*7310*/  ULEA UR41, UR42, UR41, 0x18 ;  /* 0x000000292a297291 */ /* 0x001fd2000f8ec03f */
[----:B------:R-:W0:Y:S01]  /*7320*/  LDS.128 R28, [UR41+0x2d8d0] ;  /* 0x02d8d029ff1c7984 */ /* 0x000e220008000c00 */
[----:B------:R-:W-:Y:S06]  /*7330*/  BAR.ARV 0x4, 0x200 ;  /* 0x0108000000007b1d */ /* 0x000fec0000002000 */
[----:B------:R-:W-:Y:S05]  /*7340*/  @P0 BRA `(.L_x_192) ;  /* 0x0000001000200947 */ /* 0x000fea0003800000 */
[----:B------:R-:W1:Y:S08]  /*7350*/  S2UR UR6, SR_SWINHI ;  /* 0x00000000000679c3 */ /* 0x000e700000002f00 */
[----:B------:R-:W-:Y:S06]  /*7360*/  BAR.SYNC.DEFER_BLOCKING 0x1, 0x180 ;  /* 0x0046000000007b1d */ /* 0x000fec0000010000 */
[----:B------:R-:W-:Y:S01]  /*7370*/  UMOV UR4, UR41 ;  /* 0x0000002900047c82 */ /* 0x000fe20008000000 */
[----:B-1----:R-:W-:Y:S01]  /*7380*/  UMOV UR5, UR6 ;  /* 0x0000000600057c82 */ /* 0x002fe20008000000 */
[----:B------:R-:W-:-:S02]  /*7390*/  IMAD.U32 R20, RZ, RZ, UR4 ;  /* 0x00000004ff147e24 */ /* 0x000fc4000f8e00ff */
[----:B------:R-:W-:Y:S01]  /*73a0*/  IMAD.U32 R21, RZ, RZ, UR5 ;  /* 0x00000005ff157e24 */ /* 0x000fe2000f8e00ff */
[----:B------:R-:W-:Y:S01]  /*73b0*/  ULDC.64 UR4, c[0x0][0xc08] ;  /* 0x0003020000047ab9 */ /* 0x000fe20000000a00 */
[----:B------:R-:W-:-:S03]  /*73c0*/  IMAD.WIDE R4, R152, 0x2, R20 ;  /* 0x0000000298047825 */ /* 0x000fc600078e0214 */
[C---:B------:R-:W-:Y:S02]  /*73d0*/  LOP3.LUT R25, R4.reuse, 0x180, RZ, 0xc0, !PT ;  /* 0x0000018004197812 */ /* 0x040fe400078ec0ff */
[C---:B------:R-:W-:Y:S02]  /*73e0*/  IADD3 R75, P4, R4.reuse, 0x20, RZ ;  /* 0x00000020044b7810 */ /* 0x040fe40007f9e0ff */
[----:B------:R-:W-:Y:S02]  /*73f0*/  SHF.R.U64 R25, R25, 0x3, RZ ;  /* 0x0000000319197819 */ /* 0x000fe400000012ff */
[C---:B------:R-:W-:Y:S01]  /*7400*/  IADD3 R77, P3, R4.reuse, 0x3000, RZ ;  /* 0x00003000044d7810 */ /* 0x040fe20007f7e0ff */
[--C-:B------:R-:W-:Y:S01]  /*7410*/  IMAD.X R11, RZ, RZ, R5.reuse, P4 ;  /* 0x000000ffff0b7224 */ /* 0x100fe200020e0605 */
[C---:B------:R-:W-:Y:S02]  /*7420*/  IADD3 R79, P2, R4.reuse, 0x3020, RZ ;  /* 0x00003020044f7810 */ /* 0x040fe40007f5e0ff */
[C---:B------:R-:W-:Y:S01]  /*7430*/  IADD3 R81, P1, R4.reuse, 0x6000, RZ ;  /* 0x0000600004517810 */ /* 0x040fe20007f3e0ff */
[----:B------:R-:W-:Y:S01]  /*7440*/  IMAD.X R13, RZ, RZ, R5, P3 ;  /* 0x000000ffff0d7224 */ /* 0x000fe200018e0605 */
[----:B------:R-:W-:-:S02]  /*7450*/  IADD3 R83, P0, R4, 0x6020, RZ ;  /* 0x0000602004537810 */ /* 0x000fc40007f1e0ff */
[----:B------:R-:W-:Y:S01]  /*7460*/  LOP3.LUT R4, R25, R4, RZ, 0x3c, !PT ;  /* 0x0000000419047212 */ /* 0x000fe200078e3cff */
[--C-:B------:R-:W-:Y:S01]  /*7470*/  IMAD.X R25, RZ, RZ, R5.reuse, P1 ;  /* 0x000000ffff197224 */ /* 0x100fe200008e0605 */
[-C--:B------:R-:W-:Y:S01]  /*7480*/  IADD3.X R9, RZ, R5.reuse, RZ, P2, !PT ;  /* 0x00000005ff097210 */ /* 0x080fe200017fe4ff */
[----:B------:R-:W-:Y:S01]  /*7490*/  IMAD.X R27, RZ, RZ, R5, P0 ;  /* 0x000000ffff1b7224 */ /* 0x000fe200000e0605 */
[----:B------:R-:W-:Y:S02]  /*74a0*/  MOV R74, R4 ;  /* 0x00000004004a7202 */ /* 0x000fe40000000f00 */
[----:B------:R-:W-:Y:S02]  /*74b0*/  F2FP.F16.F32.PACK_AB R5, R26, R73 ;  /* 0x000000491a05723e */ /* 0x000fe400000000ff */
[----:B------:R-:W-:Y:S02]  /*74c0*/  LOP3.LUT R10, R75, 0x180, RZ, 0xc0, !PT ;  /* 0x000001804b0a7812 */ /* 0x000fe400078ec0ff */
[----:B------:R-:W-:-:S02]  /*74d0*/  LOP3.LUT R26, R79, 0x180, RZ, 0xc0, !PT ;  /* 0x000001804f1a7812 */ /* 0x000fc400078ec0ff */
[----:B------:R-:W-:Y:S02]  /*74e0*/  F2FP.F16.F32.PACK_AB R4, R33, R6 ;  /* 0x000000062104723e */ /* 0x000fe400000000ff */
[----:B0-----:R-:W-:Y:S02]  /*74f0*/  LOP3.LUT R28, R81, 0x180, RZ, 0xc0, !PT ;  /* 0x00000180511c7812 */ /* 0x001fe400078ec0ff */
[----:B------:R-:W-:Y:S02]  /*7500*/  LOP3.LUT R32, R83, 0x180, RZ, 0xc0, !PT ;  /* 0x0000018053207812 */ /* 0x000fe400078ec0ff */
[----:B------:R-:W-:Y:S02]  /*7510*/  LOP3.LUT R12, R77, 0x180, RZ, 0xc0, !PT ;  /* 0x000001804d0c7812 */ /* 0x000fe400078ec0ff */
[----:B------:R-:W-:Y:S02]  /*7520*/  F2FP.F16.F32.PACK_AB R6, R8, R7 ;  /* 0x000000070806723e */ /* 0x000fe400000000ff */
[----:B------:R-:W-:-:S02]  /*7530*/  SHF.R.U64 R10, R10, 0x3, RZ ;  /* 0x000000030a0a7819 */ /* 0x000fc400000012ff */
[----:B------:R-:W-:Y:S02]  /*7540*/  SHF.R.U64 R8, R26, 0x3, RZ ;  /* 0x000000031a087819 */ /* 0x000fe400000012ff */
[----:B------:R-:W-:Y:S02]  /*7550*/  SHF.R.U64 R26, R28, 0x3, RZ ;  /* 0x000000031c1a7819 */ /* 0x000fe400000012ff */
[----:B------:R-:W-:Y:S02]  /*7560*/  SHF.R.U64 R12, R12, 0x3, RZ ;  /* 0x000000030c0c7819 */ /* 0x000fe400000012ff */
[----:B------:R-:W-:Y:S02]  /*7570*/  SHF.R.U64 R28, R32, 0x3, RZ ;  /* 0x00000003201c7819 */ /* 0x000fe400000012ff */
[----:B------:R-:W-:Y:S01]  /*7580*/  LOP3.LUT R10, R10, R75, RZ, 0x3c, !PT ;  /* 0x0000004b0a0a7212 */ /* 0x000fe200078e3cff */
[----:B------:R-:W0:Y:S01]  /*7590*/  LDC.64 R32, c[0x0][0xc00] ;  /* 0x00030000ff207b82 */ /* 0x000e220000000a00 */
[----:B------:R-:W-:-:S02]  /*75a0*/  LOP3.LUT R8, R8, R79, RZ, 0x3c, !PT ;  /* 0x0000004f08087212 */ /* 0x000fc400078e3cff */
[----:B------:R-:W-:Y:S02]  /*75b0*/  LOP3.LUT R12, R12, R77, RZ, 0x3c, !PT ;  /* 0x0000004d0c0c7212 */ /* 0x000fe400078e3cff */
[----:B------:R-:W-:Y:S02]  /*75c0*/  F2FP.F16.F32.PACK_AB R7, R24, R71 ;  /* 0x000000471807723e */ /* 0x000fe400000000ff */
[----:B------:R-:W-:Y:S02]  /*75d0*/  LOP3.LUT R24, R26, R81, RZ, 0x3c, !PT ;  /* 0x000000511a187212 */ /* 0x000fe400078e3cff */
[----:B------:R-:W-:Y:S01]  /*75e0*/  MOV R72, R10 ;  /* 0x0000000a00487202 */ /* 0x000fe20000000f00 */
[----:B------:R1:W-:Y:S01]  /*75f0*/  STSM.16.M88.4 [R74], R4 ;  /* 0x000000044a007844 */ /* 0x0003e20000000200 */
[----:B------:R-:W-:Y:S02]  /*7600*/  MOV R71, R8 ;  /* 0x0000000800477202 */ /* 0x000fe40000000f00 */
[----:B------:R-:W-:-:S02]  /*7610*/  LOP3.LUT R26, R28, R83, RZ, 0x3c, !PT ;  /* 0x000000531c1a7212 */ /* 0x000fc400078e3cff */
[----:B------:R-:W-:Y:S02]  /*7620*/  F2FP.F16.F32.PACK_AB R8, R49, R14 ;  /* 0x0000000e3108723e */ /* 0x000fe400000000ff */
[----:B------:R-:W-:Y:S02]  /*7630*/  F2FP.F16.F32.PACK_AB R9, R69, R70 ;  /* 0x000000464509723e */ /* 0x000fe400000000ff */
[----:B------:R-:W-:Y:S02]  /*7640*/  F2FP.F16.F32.PACK_AB R10, R50, R47 ;  /* 0x0000002f320a723e */ /* 0x000fe400000000ff */
[----:B------:R-:W-:Y:S02]  /*7650*/  F2FP.F16.F32.PACK_AB R11, R67, R68 ;  /* 0x00000044430b723e */ /* 0x000fe400000000ff */
[----:B------:R-:W-:Y:S02]  /*7660*/  MOV R28, R12 ;  /* 0x0000000c001c7202 */ /* 0x000fe40000000f00 */
[----:B------:R-:W-:Y:S01]  /*7670*/  F2FP.F16.F32.PACK_AB R14, R48, R15 ;  /* 0x0000000f300e723e */ /* 0x000fe200000000ff */
[----:B------:R-:W-:Y:S01]  /*7680*/  STSM.16.M88.4 [R72], R8 ;  /* 0x0000000848007844 */ /* 0x000fe20000000200 */
[----:B------:R-:W-:-:S02]  /*7690*/  F2FP.F16.F32.PACK_AB R12, R51, R46 ;  /* 0x0000002e330c723e */ /* 0x000fc400000000ff */
[----:B------:R-:W-:Y:S02]  /*76a0*/  F2FP.F16.F32.PACK_AB R13, R65, R66 ;  /* 0x00000042410d723e */ /* 0x000fe400000000ff */
[----:B------:R-:W-:Y:S02]  /*76b0*/  F2FP.F16.F32.PACK_AB R15, R63, R64 ;  /* 0x000000403f0f723e */ /* 0x000fe400000000ff */
[----:B------:R-:W-:Y:S02]  /*76c0*/  MOV R47, R24 ;  /* 0x00000018002f7202 */ /* 0x000fe40000000f00 */
[----:B------:R-:W-:Y:S01]  /*76d0*/  MOV R46, R26 ;  /* 0x0000001a002e7202 */ /* 0x000fe20000000f00 */
[----:B------:R2:W-:Y:S01]  /*76e0*/  STSM.16.M88.4 [R28], R12 ;  /* 0x0000000c1c007844 */ /* 0x0005e20000000200 */
[----:B-1----:R-:W-:Y:S02]  /*76f0*/  F2FP.F16.F32.PACK_AB R4, R45, R40 ;  /* 0x000000282d04723e */ /* 0x002fe400000000ff */
[----:B------:R-:W-:-:S02]  /*7700*/  F2FP.F16.F32.PACK_AB R5, R61, R62 ;  /* 0x0000003e3d05723e */ /* 0x000fc400000000ff */
[----:B------:R-:W-:Y:S02]  /*7710*/  F2FP.F16.F32.PACK_AB R6, R44, R39 ;  /* 0x000000272c06723e */ /* 0x000fe400000000ff */
[----:B------:R-:W-:Y:S02]  /*7720*/  F2FP.F16.F32.PACK_AB R7, R59, R60 ;  /* 0x0000003c3b07723e */ /* 0x000fe400000000ff */
[----:B------:R-:W-:Y:S02]  /*7730*/  F2FP.F16.F32.PACK_AB R24, R43, R38 ;  /* 0x000000262b18723e */ /* 0x000fe400000000ff */
[----:B------:R-:W-:Y:S01]  /*7740*/  F2FP.F16.F32.PACK_AB R25, R57, R58 ;  /* 0x0000003a3919723e */ /* 0x000fe200000000ff */
[----:B------:R1:W-:Y:S01]  /*7750*/  STSM.16.M88.4 [R71], R4 ;  /* 0x0000000447007844 */ /* 0x0003e20000000200 */
[----:B------:R-:W-:Y:S01]  /*7760*/  F2FP.F16.F32.PACK_AB R26, R42, R37 ;  /* 0x000000252a1a723e */ /* 0x000fe200000000ff */
[----:B------:R-:W-:Y:S01]  /*7770*/  IMAD.SHL.U32 R37, R137, 0x4, RZ ;  /* 0x0000000489257824 */ /* 0x000fe200078e00ff */
[----:B------:R-:W-:Y:S01]  /*7780*/  F2FP.F16.F32.PACK_AB R27, R55, R56 ;  /* 0x00000038371b723e */ /* 0x000fe200000000ff */
[----:B--2---:R-:W2:Y:S01]  /*7790*/  LDC R28, c[0x0][0xbe8] ;  /* 0x0002fa00ff1c7b82 */ /* 0x004ea20000000800 */
[----:B------:R-:W-:-:S02]  /*77a0*/  F2FP.F16.F32.PACK_AB R8, R41, R36 ;  /* 0x000000242908723e */ /* 0x000fc400000000ff */
[----:B------:R-:W-:Y:S01]  /*77b0*/  F2FP.F16.F32.PACK_AB R9, R53, R54 ;  /* 0x000000363509723e */ /* 0x000fe200000000ff */
[----:B------:R3:W-:Y:S01]  /*77c0*/  STSM.16.M88.4 [R47], R24 ;  /* 0x000000182f007844 */ /* 0x0007e20000000200 */
[----:B------:R-:W-:Y:S02]  /*77d0*/  F2FP.F16.F32.PACK_AB R10, R35, R34 ;  /* 0x00000022230a723e */ /* 0x000fe400000000ff */
[----:B------:R-:W-:Y:S02]  /*77e0*/  F2FP.F16.F32.PACK_AB R11, R135, R52 ;  /* 0x00000034870b723e */ /* 0x000fe400000000ff */
[----:B------:R-:W-:Y:S02]  /*77f0*/  ISETP.NE.U32.AND P2, PT, RZ, UR4, PT ;  /* 0x00000004ff007c0c */ /* 0x000fe4000bf45070 */
[----:B0-----:R-:W-:Y:S01]  /*7800*/  ISETP.NE.U32.AND P0, PT, R32, RZ, PT ;  /* 0x000000ff2000720c */ /* 0x001fe20003f05070 */
[----:B------:R3:W-:Y:S01]  /*7810*/  STSM.16.M88.4 [R46], R8 ;  /* 0x000000082e007844 */ /* 0x0007e20000000200 */
[----:B------:R-:W-:Y:S01]  /*7820*/  BAR.SYNC.DEFER_BLOCKING 0x1, 0x180 ;  /* 0x0046000000007b1d */ /* 0x000fe20000010000 */
[----:B------:R-:W-:-:S02]  /*7830*/  ISETP.NE.AND.EX P2, PT, RZ, UR5, PT, P2 ;  /* 0x00000005ff007c0c */ /* 0x000fc4000bf45320 */
[----:B------:R-:W-:Y:S02]  /*7840*/  ISETP.NE.AND.EX P0, PT, R33, RZ, PT, P0 ;  /* 0x000000ff2100720c */ /* 0x000fe40003f05300 */
[----:B------:R-:W-:Y:S02]  /*7850*/  SHF.L.U64.HI R12, R137, 0x2, R142 ;  /* 0x00000002890c7819 */ /* 0x000fe4000001028e */
[----:B------:R-:W-:Y:S02]  /*7860*/  IADD3 R32, P1, R37, R32, RZ ;  /* 0x0000002025207210 */ /* 0x000fe40007f3e0ff */
[----:B------:R-:W-:-:S03]  /*7870*/  MOV R40, RZ ;  /* 0x000000ff00287202 */ /* 0x000fc60000000f00 */
[C---:B------:R-:W-:Y:S02]  /*7880*/  IMAD.X R33, R12.reuse, 0x1, R33, P1 ;  /* 0x000000010c217824 */ /* 0x040fe400008e0621 */
[----:B-1----:R-:W-:Y:S01]  /*7890*/  @P2 IADD3 R4, P3, R37, UR4, RZ ;  /* 0x0000000425042c10 */ /* 0x002fe2000ff7e0ff */
[----:B------:R-:W-:Y:S02]  /*78a0*/  ULDC UR4, c[0x0][0xa88] ;  /* 0x0002a20000047ab9 */ /* 0x000fe40000000800 */
[----:B------:R-:W-:Y:S01]  /*78b0*/  IMAD.U32 R7, RZ, RZ, UR4 ;  /* 0x00000004ff077e24 */ /* 0x000fe2000f8e00ff */
[----:B------:R-:W-:Y:S01]  /*78c0*/  @P2 IADD3.X R5, R12, UR5, RZ, P3, !PT ;  /* 0x000000050c052c10 */ /* 0x000fe20009ffe4ff */
[----:B------:R3:W5:Y:S01]  /*78d0*/  @P0 LDG.E R40, desc[UR36][R32.64] ;  /* 0x0000002420280981 */ /* 0x000762000c1e1900 */
[----:B--2---:R-:W-:Y:S01]  /*78e0*/  ISETP.NE.AND P1, PT, R28, 0x1, PT ;  /* 0x000000011c00780c */ /* 0x004fe20003f25270 */
[----:B------:R-:W-:Y:S02]  /*78f0*/  IMAD R15, R139, 0xc0, R150 ;  /* 0x000000c08b0f7824 */ /* 0x000fe400078e0296 */
[----:B------:R3:W5:Y:S10]  /*7900*/  @P2 LDG.E R7, desc[UR36][R4.64] ;  /* 0x0000002404072981 */ /* 0x000774000c1e1900 */
[----:B------:R-:W0:Y:S08]  /*7910*/  @P1 LDC R6, c[0x0][0xbec] ;  /* 0x0002fb00ff061b82 */ /* 0x000e300000000800 */
[----:B------:R-:W1:Y:S01]  /*7920*/  @P1 LDC R13, c[0x0][0xbf0] ;  /* 0x0002fc00ff0d1b82 */ /* 0x000e620000000800 */
[----:B---3--:R-:W-:Y:S05]  /*7930*/  @P2 BRA `(.L_x_193) ;  /* 0x0000000000102947 */ /* 0x008fea0003800000 */
[----:B------:R-:W-:Y:S05]  /*7940*/  @!P0 BRA `(.L_x_193) ;  /* 0x00000000000c8947 */ /* 0x000fea0003800000 */
[----:B------:R-:W2:Y:S04]  /*7950*/  LDG.E R4, desc[UR36][R32.64] ;  /* 0x0000002420047981 */ /* 0x000ea8000c1e1900 */
[----:B-----5:R-:W2:Y:S02]  /*7960*/  LDG.E R7, desc[UR36][R32.64+0x4] ;  /* 0x0000042420077981 */ /* 0x020ea4000c1e1900 */
[----:B--2---:R-:W-:-:S07]  /*7970*/  IMAD.IADD R7, R7, 0x1, -R4 ;  /* 0x0000000107077824 */ /* 0x004fce00078e0a04 */
.L_x_193:
[----:B------:R-:W-:Y:S01]  /*7980*/  SHF.R.S32.HI R46, RZ, 0x1f, R138 ;  /* 0x0000001fff2e7819 */ /* 0x000fe2000001148a */
[----:B0-----:R-:W-:Y:S01]  /*7990*/  @P1 IMAD.HI.U32 R4, R15, R6, RZ ;  /* 0x000000060f041227 */ /* 0x001fe200078e00ff */
[----:B------:R-:W-:Y:S01]  /*79a0*/  ULDC.64 UR4, c[0x0][0xb90] ;  /* 0x0002e40000047ab9 */ /* 0x000fe20000000a00 */
[----:B-----5:R-:W-:Y:S01]  /*79b0*/  SHF.R.S32.HI R41, RZ, 0x1f, R40 ;  /* 0x0000001fff297819 */ /* 0x020fe20000011428 */
[----:B------:R-:W0:Y:S01]  /*79c0*/  @P1 LDC R49, c[0x0][0xbec] ;  /* 0x0002fb00ff311b82 */ /* 0x000e220000000800 */
[----:B------:R-:W-:Y:S01]  /*79d0*/  IMAD R5, R46, UR4, RZ ;  /* 0x000000042e057c24 */ /* 0x000fe2000f8e02ff */
[----:B------:R-:W-:Y:S01]  /*79e0*/  SEL R142, R142, RZ, !P0 ;  /* 0x000000ff8e8e7207 */ /* 0x000fe20004000000 */
[----:B------:R-:W-:Y:S01]  /*79f0*/  IMAD.MOV.U32 R9, RZ, RZ, R15 ;  /* 0x000000ffff097224 */ /* 0x000fe200078e000f */
[----:B-1----:R-:W-:Y:S01]  /*7a00*/  @P1 SHF.R.U32.HI R9, RZ, R13, R4 ;  /* 0x0000000dff091219 */ /* 0x002fe20000011604 */
[----:B------:R-:W-:Y:S01]  /*7a10*/  IMAD R11, R144, 0x20, R136 ;  /* 0x00000020900b7824 */ /* 0x000fe200078e0288 */
[----:B------:R-:W-:Y:S01]  /*7a20*/  SEL R137, R137, RZ, !P0 ;  /* 0x000000ff89897207 */ /* 0x000fe20004000000 */
[C---:B------:R-:W-:Y:S01]  /*7a30*/  IMAD R13, R138.reuse, UR5, R5 ;  /* 0x000000058a0d7c24 */ /* 0x040fe2000f8e0205 */
[----:B------:R-:W-:Y:S01]  /*7a40*/  ULDC.64 UR6, c[0x0][0xa80] ;  /* 0x0002a00000067ab9 */ /* 0x000fe20000000a00 */
[----:B------:R-:W-:Y:S01]  /*7a50*/  IMAD.WIDE.U32 R4, R138, UR4, R40 ;  /* 0x000000048a047c25 */ /* 0x000fe2000f8e0028 */
[----:B------:R-:W-:-:S03]  /*7a60*/  ULDC.64 UR4, c[0x0][0xb98] ;  /* 0x0002e60000047ab9 */ /* 0x000fc60000000a00 */
[----:B------:R-:W-:Y:S01]  /*7a70*/  IMAD.WIDE R20, R11, 0x2, R20 ;  /* 0x000000020b147825 */ /* 0x000fe200078e0214 */
[----:B------:R-:W-:-:S03]  /*7a80*/  IADD3 R11, -R9, RZ, RZ ;  /* 0x000000ff090b7210 */ /* 0x000fc60007ffe1ff */
[----:B------:R-:W-:Y:S01]  /*7a90*/  IMAD.IADD R5, R5, 0x1, R13 ;  /* 0x0000000105057824 */ /* 0x000fe200078e020d */
[----:B------:R-:W-:Y:S01]  /*7aa0*/  SHF.R.S32.HI R13, RZ, 0x1f, R9 ;  /* 0x0000001fff0d7819 */ /* 0x000fe20000011409 */
[----:B------:R-:W-:Y:S01]  /*7ab0*/  IMAD R11, R28, R11, R15 ;  /* 0x0000000b1c0b7224 */ /* 0x000fe200078e020f */
[----:B------:R-:W-:Y:S01]  /*7ac0*/  IADD3 R15, P2, R20, 0x1800, RZ ;  /* 0x00001800140f7810 */ /* 0x000fe20007f5e0ff */
[----:B------:R-:W-:Y:S01]  /*7ad0*/  IMAD R6, R142, UR4, RZ ;  /* 0x000000048e067c24 */ /* 0x000fe2000f8e02ff */
[C---:B------:R-:W-:Y:S01]  /*7ae0*/  IADD3 R25, P6, R20.reuse, 0x3000, RZ ;  /* 0x0000300014197810 */ /* 0x040fe20007fde0ff */
[----:B------:R-:W-:Y:S01]  /*7af0*/  IMAD.WIDE.U32 R4, R137, UR4, R4 ;  /* 0x0000000489047c25 */ /* 0x000fe2000f8e0004 */
[----:B------:R-:W-:Y:S02]  /*7b00*/  LOP3.LUT R8, R15, 0x180, RZ, 0xc0, !PT ;  /* 0x000001800f087812 */ /* 0x000fe400078ec0ff */
[----:B------:R-:W-:Y:S01]  /*7b10*/  IADD3 R33, P4, R20, 0x6000, RZ ;  /* 0x0000600014217810 */ /* 0x000fe20007f9e0ff */
[----:B------:R-:W-:Y:S01]  /*7b20*/  IMAD R10, R137, UR5, R6 ;  /* 0x00000005890a7c24 */ /* 0x000fe2000f8e0206 */
[----:B------:R-:W-:Y:S01]  /*7b30*/  SHF.R.S32.HI R6, RZ, 0x1f, R11 ;  /* 0x0000001fff067819 */ /* 0x000fe2000001140b */
[----:B------:R-:W-:Y:S01]  /*7b40*/  ULDC.64 UR4, c[0x0][0xb88] ;  /* 0x0002e20000047ab9 */ /* 0x000fe20000000a00 */
[----:B------:R-:W-:Y:S01]  /*7b50*/  IADD3 R4, P0, R9, R4, RZ ;  /* 0x0000000409047210 */ /* 0x000fe20007f1e0ff */
[----:B------:R-:W-:Y:S01]  /*7b60*/  IMAD R14, R139, 0xc0, R148 ;  /* 0x000000c08b0e7824 */ /* 0x000fe200078e0294 */
[----:B------:R-:W-:Y:S01]  /*7b70*/  SHF.R.U64 R8, R8, 0x3, RZ ;  /* 0x0000000308087819 */ /* 0x000fe200000012ff */
[----:B------:R-:W-:Y:S01]  /*7b80*/  IMAD R12, R6, UR4, RZ ;  /* 0x00000004060c7c24 */ /* 0x000fe2000f8e02ff */
[----:B------:R-:W-:Y:S01]  /*7b90*/  IADD3.X R5, R13, R5, R10, P0, !PT ;  /* 0x000000050d057210 */ /* 0x000fe200007fe40a */
[----:B------:R-:W-:Y:S01]  /*7ba0*/  IMAD R47, R7, R28, RZ ;  /* 0x0000001c072f7224 */ /* 0x000fe200078e02ff */
[----:B------:R-:W-:Y:S01]  /*7bb0*/  LOP3.LUT R6, R8, R15, RZ, 0x3c, !PT ;  /* 0x0000000f08067212 */ /* 0x000fe200078e3cff */
[C---:B------:R-:W-:Y:S01]  /*7bc0*/  IMAD R9, R11.reuse, UR5, R12 ;  /* 0x000000050b097c24 */ /* 0x040fe2000f8e020c */
[----:B------:R-:W-:Y:S01]  /*7bd0*/  IADD3 R13, P5, R20, 0x4800, RZ ;  /* 0x00004800140d7810 */ /* 0x000fe20007fbe0ff */
[----:B------:R-:W-:Y:S01]  /*7be0*/  IMAD.WIDE.U32 R4, R11, UR4, R4 ;  /* 0x000000040b047c25 */ /* 0x000fe2000f8e0004 */
[----:B------:R-:W-:Y:S01]  /*7bf0*/  ULDC.64 UR4, c[0x0][0xb50] ;  /* 0x0002d40000047ab9 */ /* 0x000fe20000000a00 */
[----:B------:R-:W-:-:S02]  /*7c00*/  LOP3.LUT R24, R25, 0x180, RZ, 0xc0, !PT ;  /* 0x0000018019187812 */ /* 0x000fc400078ec0ff */
[----:B------:R-:W-:Y:S01]  /*7c10*/  IMAD.IADD R5, R5, 0x1, R9 ;  /* 0x0000000105057824 */ /* 0x000fe200078e0209 */
[----:B------:R-:W-:Y:S01]  /*7c20*/  LEA R8, P0, R4, UR4, 0x2 ;  /* 0x0000000404087c11 */ /* 0x000fe2000f8010ff */
[----:B------:R-:W-:Y:S01]  /*7c30*/  IMAD.X R7, RZ, RZ, R21, P2 ;  /* 0x000000ffff077224 */ /* 0x000fe200010e0615 */
[----:B------:R-:W-:Y:S02]  /*7c40*/  LOP3.LUT R9, R20, 0x180, RZ, 0xc0, !PT ;  /* 0x0000018014097812 */ /* 0x000fe400078ec0ff */
[----:B------:R-:W-:Y:S01]  /*7c50*/  LEA.HI.X R10, R4, UR5, R5, 0x2, P0 ;  /* 0x00000005040a7c11 */ /* 0x000fe200080f1405 */
[----:B------:R-:W-:Y:S01]  /*7c60*/  SHFL.IDX PT, R42, R8, RZ, 0x1c1f ;  /* 0x001c1fff082a7589 */ /* 0x000fe200000e0000 */
[----:B------:R-:W-:Y:S01]  /*7c70*/  LOP3.LUT P0, RZ, R146, 0x3, RZ, 0xc0, !PT ;  /* 0x0000000392ff7812 */ /* 0x000fe2000780c0ff */
[C---:B------:R-:W-:Y:S01]  /*7c80*/  VIADD R4, R14.reuse, 0x8 ;  /* 0x000000080e047836 */ /* 0x040fe20000000000 */
[----:B------:R-:W-:Y:S01]  /*7c90*/  ULDC.64 UR4, c[0x0][0xaa0] ;  /* 0x0002a80000047ab9 */ /* 0x000fe20000000a00 */
[----:B------:R-:W1:Y:S01]  /*7ca0*/  SHFL.IDX PT, R43, R10, RZ, 0x1c1f ;  /* 0x001c1fff0a2b7589 */ /* 0x000e6200000e0000 */
[----:B------:R-:W-:-:S02]  /*7cb0*/  ISETP.GE.OR P2, PT, R14, R47, P0 ;  /* 0x0000002f0e00720c */ /* 0x000fc40000746670 */
[----:B------:R-:W-:Y:S01]  /*7cc0*/  ISETP.GE.OR P0, PT, R4, R47, P0 ;  /* 0x0000002f0400720c */ /* 0x000fe20000706670 */
[----:B------:R-:W-:Y:S01]  /*7cd0*/  SHFL.IDX PT, R44, R8, 0x1, 0x1c1f ;  /* 0x003c1f00082c7f89 */ /* 0x000fe200000e0000 */
[----:B------:R-:W-:Y:S02]  /*7ce0*/  LOP3.LUT R12, R13, 0x180, RZ, 0xc0, !PT ;  /* 0x000001800d0c7812 */ /* 0x000fe400078ec0ff */
[----:B------:R-:W-:Y:S01]  /*7cf0*/  LOP3.LUT R32, R33, 0x180, RZ, 0xc0, !PT ;  /* 0x0000018021207812 */ /* 0x000fe200078ec0ff */
[----:B------:R-:W2:Y:S01]  /*7d00*/  SHFL.IDX PT, R45, R10, 0x1, 0x1c1f ;  /* 0x003c1f000a2d7f89 */ /* 0x000ea200000e0000 */
[----:B------:R-:W-:Y:S01]  /*7d10*/  SHF.R.U64 R9, R9, 0x3, RZ ;  /* 0x0000000309097819 */ /* 0x000fe200000012ff */
[----:B------:R-:W-:Y:S01]  /*7d20*/  IMAD R41, R41, UR4, RZ ;  /* 0x0000000429297c24 */ /* 0x000fe2000f8e02ff */
[----:B------:R-:W-:Y:S02]  /*7d30*/  IADD3 R5, P3, R20, 0x7800, RZ ;  /* 0x0000780014057810 */ /* 0x000fe40007f7e0ff */
[----:B------:R-:W-:-:S02]  /*7d40*/  SHF.R.U64 R24, R24, 0x3, RZ ;  /* 0x0000000318187819 */ /* 0x000fc400000012ff */
[----:B------:R-:W-:Y:S01]  /*7d50*/  SHF.R.U64 R12, R12, 0x3, RZ ;  /* 0x000000030c0c7819 */ /* 0x000fe200000012ff */
[--C-:B------:R-:W-:Y:S01]  /*7d60*/  IMAD.X R37, RZ, RZ, R21.reuse, P3 ;  /* 0x000000ffff257224 */ /* 0x100fe200018e0615 */
[----:B------:R-:W-:Y:S02]  /*7d70*/  SHF.R.U64 R32, R32, 0x3, RZ ;  /* 0x0000000320207819 */ /* 0x000fe400000012ff */
[----:B------:R-:W-:Y:S02]  /*7d80*/  LOP3.LUT R20, R9, R20, RZ, 0x3c, !PT ;  /* 0x0000001409147212 */ /* 0x000fe400078e3cff */
[----:B------:R-:W-:Y:S02]  /*7d90*/  LOP3.LUT R24, R24, R25, RZ, 0x3c, !PT ;  /* 0x0000001918187212 */ /* 0x000fe400078e3cff */
[----:B------:R-:W-:Y:S01]  /*7da0*/  LOP3.LUT R12, R12, R13, RZ, 0x3c, !PT ;  /* 0x0000000d0c0c7212 */ /* 0x000fe200078e3cff */
[----:B-1----:R1:W-:Y:S01]  /*7db0*/  @!P2 ST.E desc[UR36][R42.64], R3 ;  /* 0x000000032a00a985 */ /* 0x0023e2000c101924 */
[----:B------:R-:W-:Y:S01]  /*7dc0*/  LOP3.LUT R32, R32, R33, RZ, 0x3c, !PT ;  /* 0x0000002120207212 */ /* 0x000fe200078e3cff */
[--C-:B------:R-:W-:Y:S01]  /*7dd0*/  IMAD.X R13, RZ, RZ, R21.reuse, P5 ;  /* 0x000000ffff0d7224 */ /* 0x100fe200028e0615 */
[----:B------:R-:W-:Y:S01]  /*7de0*/  IADD3.X R25, RZ, R21, RZ, P6, !PT ;  /* 0x00000015ff197210 */ /* 0x000fe200037fe4ff */
[----:B------:R-:W-:Y:S01]  /*7df0*/  IMAD.X R33, RZ, RZ, R21, P4 ;  /* 0x000000ffff217224 */ /* 0x000fe200020e0615 */
[----:B------:R-:W-:Y:S01]  /*7e00*/  LOP3.LUT R4, R5, 0x180, RZ, 0xc0, !PT ;  /* 0x0000018005047812 */ /* 0x000fe200078ec0ff */
[----:B--2---:R2:W-:Y:S03]  /*7e10*/  @!P0 ST.E desc[UR36][R44.64], R0 ;  /* 0x000000002c008985 */ /* 0x0045e6000c101924 */
[----:B------:R-:W-:Y:S01]  /*7e20*/  SHF.R.U64 R4, R4, 0x3, RZ ;  /* 0x0000000304047819 */ /* 0x000fe200000012ff */
[----:B-1----:R-:W1:Y:S01]  /*7e30*/  @P1 LDC R43, c[0x0][0xbf0] ;  /* 0x0002fc00ff2b1b82 */ /* 0x002e620000000800 */
[C---:B------:R-:W-:Y:S01]  /*7e40*/  IMAD R3, R40.reuse, UR5, R41 ;  /* 0x0000000528037c24 */ /* 0x040fe2000f8e0229 */
[----:B------:R3:W5:Y:S01]  /*7e50*/  LD.E.128 R8, desc[UR36][R20.64] ;  /* 0x0000002414087980 */ /* 0x000762000c101d00 */
[----:B------:R-:W-:Y:S01]  /*7e60*/  IMAD.WIDE.U32 R40, R40, UR4, RZ ;  /* 0x0000000428287c25 */ /* 0x000fe2000f8e00ff */
[----:B------:R-:W-:Y:S01]  /*7e70*/  ULDC.64 UR4, c[0x0][0xae8] ;  /* 0x0002ba0000047ab9 */ /* 0x000fe20000000a00 */
[----:B------:R-:W-:Y:S01]  /*7e80*/  LOP3.LUT R36, R4, R5, RZ, 0x3c, !PT ;  /* 0x0000000504247212 */ /* 0x000fe200078e3cff */
[----:B------:R-:W5:Y:S01]  /*7e90*/  LD.E.128 R24, desc[UR36][R24.64] ;  /* 0x0000002418187980 */ /* 0x000f62000c101d00 */
[----:B--2---:R-:W-:-:S03]  /*7ea0*/  IMAD R0, R143, 0x60, R144 ;  /* 0x000000608f007824 */ /* 0x004fc600078e0290 */
[----:B------:R-:W5:Y:S01]  /*7eb0*/  LD.E.128 R4, desc[UR36][R6.64] ;  /* 0x0000002406047980 */ /* 0x000f62000c101d00 */
[----:B---3--:R-:W-:Y:S01]  /*7ec0*/  IMAD.IADD R21, R41, 0x1, R3 ;  /* 0x0000000129157824 */ /* 0x008fe200078e0203 */
[----:B------:R-:W-:Y:S01]  /*7ed0*/  MOV R20, R40 ;  /* 0x0000002800147202 */ /* 0x000fe20000000f00 */
[----:B------:R-:W-:Y:S01]  /*7ee0*/  IMAD R3, R46, UR4, RZ ;  /* 0x000000042e037c24 */ /* 0x000fe2000f8e02ff */
[----:B------:R-:W5:Y:S01]  /*7ef0*/  LD.E.128 R12, desc[UR36][R12.64] ;  /* 0x000000240c0c7980 */ /* 0x000f62000c101d00 */
[----:B------:R-:W-:Y:S02]  /*7f00*/  IMAD R42, R139, 0xc0, R0 ;  /* 0x000000c08b2a7824 */ /* 0x000fe400078e0200 */
[C---:B------:R-:W-:Y:S01]  /*7f10*/  IMAD R3, R138.reuse, UR5, R3 ;  /* 0x000000058a037c24 */ /* 0x040fe2000f8e0203 */
[----:B------:R-:W5:Y:S01]  /*7f20*/  LD.E.128 R32, desc[UR36][R32.64] ;  /* 0x0000002420207980 */ /* 0x000f62000c101d00 */
[----:B------:R-:W-:Y:S01]  /*7f30*/  IMAD.WIDE.U32 R20, R138, UR4, R20 ;  /* 0x000000048a147c25 */ /* 0x000fe2000f8e0014 */
[----:B------:R-:W-:-:S02]  /*7f40*/  ULDC.64 UR4, c[0x0][0xaf0] ;  /* 0x0002bc0000047ab9 */ /* 0x000fc40000000a00 */
[----:B------:R-:W5:Y:S01]  /*7f50*/  LD.E.128 R36, desc[UR36][R36.64] ;  /* 0x0000002424247980 */ /* 0x000f62000c101d00 */
[----:B0-----:R-:W-:Y:S01]  /*7f60*/  @P1 IMAD.HI.U32 R0, R42, R49, RZ ;  /* 0x000000312a001227 */ /* 0x001fe200078e00ff */
[----:B------:R-:W-:Y:S01]  /*7f70*/  @!PT LDS RZ, [RZ] ;  /* 0x00000000fffff984 */ /* 0x000fe20000000800 */
[----:B------:R-:W-:Y:S01]  /*7f80*/  @!PT LDS RZ, [RZ] ;  /* 0x00000000fffff984 */ /* 0x000fe20000000800 */
[----:B------:R-:W-:Y:S01]  /*7f90*/  @!PT LDS RZ, [RZ] ;  /* 0x00000000fffff984 */ /* 0x000fe20000000800 */
[----:B------:R-:W-:Y:S01]  /*7fa0*/  @!PT LDS RZ, [RZ] ;  /* 0x00000000fffff984 */ /* 0x000fe20000000800 */
[----:B------:R0:W-:Y:S06]  /*7fb0*/  MEMBAR.ALL.CTA ;  /* 0x0000000000007992 */ /* 0x0001ec0000008000 */
[----:B0-----:R-:W0:Y:S01]  /*7fc0*/  FENCE.VIEW.ASYNC.S ;  /* 0x00000000000073c6 */ /* 0x001e220000000000 */
[----:B------:R-:W-:Y:S02]  /*7fd0*/  IMAD.IADD R21, R21, 0x1, R3 ;  /* 0x0000000115157824 */ /* 0x000fe400078e0203 */
[----:B------:R-:W-:Y:S01]  /*7fe0*/  IMAD.MOV.U32 R3, RZ, RZ, R42 ;  /* 0x000000ffff037224 */ /* 0x000fe200078e002a */
[----:B-1----:R-:W-:Y:S01]  /*7ff0*/  @P1 SHF.R.U32.HI R3, RZ, R43, R0 ;  /* 0x0000002bff031219 */ /* 0x002fe20000011600 */
[----:B------:R-:W-:-:S02]  /*8000*/  IMAD R40, R142, UR4, RZ ;  /* 0x000000048e287c24 */ /* 0x000fc4000f8e02ff */
[----:B------:R-:W-:Y:S01]  /*8010*/  IMAD.WIDE.U32 R20, R137, UR4, R20 ;  /* 0x0000000489147c25 */ /* 0x000fe2000f8e0014 */
[----:B------:R-:W-:-:S03]  /*8020*/  SHF.R.S32.HI R0, RZ, 0x1f, R3 ;  /* 0x0000001fff007819 */ /* 0x000fc60000011403 */
[----:B------:R-:W-:Y:S01]  /*8030*/  IMAD R41, R137, UR5, R40 ;  /* 0x0000000589297c24 */ /* 0x000fe2000f8e0228 */
[----:B------:R-:W-:Y:S01]  /*8040*/  ULDC.64 UR4, c[0x0][0xae0] ;  /* 0x0002b80000047ab9 */ /* 0x000fe20000000a00 */
[----:B------:R-:W-:Y:S02]  /*8050*/  IMAD.MOV R43, RZ, RZ, -R3 ;  /* 0x000000ffff2b7224 */ /* 0x000fe400078e0a03 */
[----:B------:R-:W-:Y:S02]  /*8060*/  IMAD.IADD R21, R21, 0x1, R41 ;  /* 0x0000000115157824 */ /* 0x000fe400078e0229 */
[----:B------:R-:W-:Y:S02]  /*8070*/  IMAD R0, R0, UR4, RZ ;  /* 0x0000000400007c24 */ /* 0x000fe4000f8e02ff */
[----:B------:R-:W-:Y:S02]  /*8080*/  IMAD R41, R28, R43, R42 ;  /* 0x0000002b1c297224 */ /* 0x000fe400078e022a */
[----:B------:R-:W-:-:S03]  /*8090*/  IMAD R43, R3, UR5, R0 ;  /* 0x00000005032b7c24 */ /* 0x000fc6000f8e0200 */
[----:B------:R-:W-:Y:S01]  /*80a0*/  SHF.R.S32.HI R0, RZ, 0x1f, R41 ;  /* 0x0000001fff007819 */ /* 0x000fe20000011429 */
[----:B------:R-:W-:Y:S01]  /*80b0*/  IMAD.WIDE.U32 R20, R3, UR4, R20 ;  /* 0x0000000403147c25 */ /* 0x000fe2000f8e0014 */
[----:B------:R-:W-:-:S03]  /*80c0*/  ULDC.64 UR4, c[0x0][0xad8] ;  /* 0x0002b60000047ab9 */ /* 0x000fc60000000a00 */
[----:B------:R-:W-:Y:S01]  /*80d0*/  IMAD R0, R0, UR4, RZ ;  /* 0x0000000400007c24 */ /* 0x000fe2000f8e02ff */
[----:B------:R-:W-:-:S03]  /*80e0*/  IADD3 R21, R21, R43, RZ ;  /* 0x0000002b15157210 */ /* 0x000fc60007ffe0ff */
[----:B------:R-:W-:Y:S02]  /*80f0*/  IMAD R3, R41, UR5, R0 ;  /* 0x0000000529037c24 */ /* 0x000fe4000f8e0200 */
[----:B------:R-:W-:Y:S02]  /*8100*/  IMAD R0, R139, 0xc0, R144 ;  /* 0x000000c08b007824 */ /* 0x000fe400078e0290 */
[----:B------:R-:W-:Y:S01]  /*8110*/  IMAD.WIDE.U32 R20, R41, UR4, R20 ;  /* 0x0000000429147c25 */ /* 0x000fe2000f8e0014 */
[----:B------:R-:W-:Y:S02]  /*8120*/  UIADD3 UR4, UR41, 0x2d820, URZ ;  /* 0x0002d82029047890 */ /* 0x000fe4000fffe03f */
[----:B------:R-:W-:Y:S01]  /*8130*/  ISETP.GE.AND P0, PT, R0, R47, PT ;  /* 0x0000002f0000720c */ /* 0x000fe20003f06270 */
[----:B------:R-:W-:Y:S01]  /*8140*/  IMAD.IADD R3, R21, 0x1, R3 ;  /* 0x0000000115037824 */ /* 0x000fe200078e0203 */
[----:B------:R-:W-:Y:S01]  /*8150*/  LEA R28, P1, R20, UR6, 0x1 ;  /* 0x00000006141c7c11 */ /* 0x000fe2000f8208ff */
[----:B------:R-:W-:-:S03]  /*8160*/  UPRMT UR4, URZ, 0x654, UR4 ;  /* 0x000006543f047896 */ /* 0x000fc60008000004 */
[----:B------:R-:W-:Y:S01]  /*8170*/  LEA.HI.X R3, R20, UR7, R3, 0x1, P1 ;  /* 0x0000000714037c11 */ /* 0x000fe200088f0c03 */
[----:B0-----:R0:W1:Y:S01]  /*8180*/  SHFL.IDX PT, R40, R28, RZ, 0x1c1f ;  /* 0x001c1fff1c287589 */ /* 0x00106200000e0000 */
[----:B------:R-:W-:Y:S03]  /*8190*/  BSSY B1, `(.L_x_194) ;  /* 0x0000010000017945 */ /* 0x000fe60003800000 */
[----:B------:R0:W2:Y:S01]  /*81a0*/  SHFL.IDX PT, R41, R3, RZ, 0x1c1f ;  /* 0x001c1fff03297589 */ /* 0x0000a200000e0000 */
[----:B------:R-:W-:Y:S01]  /*81b0*/  SYNCS.ARRIVE.TRANS64.RED.A1T0 RZ, [UR4], RZ ;  /* 0x000000ffffff79a7 */ /* 0x000fe20008100404 */
[----:B------:R-:W-:Y:S05]  /*81c0*/  @P0 BRA `(.L_x_195) ;  /* 0x0000000000300947 */ /* 0x000fea0003800000 */
[----:B------:R-:W-:Y:S02]  /*81d0*/  ULDC UR4, c[0x0][0xac8] ;  /* 0x0002b20000047ab9 */ /* 0x000fe40000000800 */
[----:B------:R-:W-:Y:S02]  /*81e0*/  ISETP.GE.AND P1, PT, R140, UR4, PT ;  /* 0x000000048c007c0c */ /* 0x000fe4000bf26270 */
[----:B------:R-:W-:Y:S02]  /*81f0*/  ISETP.GE.AND P2, PT, R141, UR4, PT ;  /* 0x000000048d007c0c */ /* 0x000fe4000bf46270 */
[----:B------:R-:W-:-:S09]  /*8200*/  ISETP.GE.AND P0, PT, R136, UR4, PT ;  /* 0x0000000488007c0c */ /* 0x000fd2000bf06270 */
[-C--:B-1----:R-:W-:Y:S02]  /*8210*/  @!P1 LEA R42, P3, R140, R40.reuse, 0x1 ;  /* 0x000000288c2a9211 */ /* 0x082fe400078608ff */
[C---:B------:R-:W-:Y:S02]  /*8220*/  @!P2 LEA R44, P4, R141.reuse, R40, 0x1 ;  /* 0x000000288d2ca211 */ /* 0x040fe400078808ff */
[----:B--2---:R-:W-:Y:S01]  /*8230*/  @!P0 IMAD.WIDE R20, R136, 0x2, R40 ;  /* 0x0000000288148825 */ /* 0x004fe200078e0228 */
[-C--:B------:R-:W-:Y:S02]  /*8240*/  @!P1 LEA.HI.X R43, R140, R41.reuse, R154, 0x1, P3 ;  /* 0x000000298c2b9211 */ /* 0x080fe400018f0c9a */
[----:B------:R-:W-:Y:S02]  /*8250*/  @!P2 LEA.HI.X R45, R141, R41, R153, 0x1, P4 ;  /* 0x000000298d2da211 */ /* 0x000fe400020f0c99 */
[----:B-----5:R3:W-:Y:S04]  /*8260*/  @!P0 ST.E.128 desc[UR36][R20.64], R8 ;  /* 0x0000000814008985 */ /* 0x0207e8000c101d24 */
[----:B------:R3:W-:Y:S04]  /*8270*/  @!P1 ST.E.128 desc[UR36][R42.64], R24 ;  /* 0x000000182a009985 */ /* 0x0007e8000c101d24 */
[----:B------:R3:W-:Y:S02]  /*8280*/  @!P2 ST.E.128 desc[UR36][R44.64], R32 ;  /* 0x000000202c00a985 */ /* 0x0007e4000c101d24 */
.L_x_195:
[----:B------:R-:W-:Y:S05]  /*8290*/  BSYNC B1 ;  /* 0x0000000000017941 */ /* 0x000fea0003800000 */
.L_x_194:
[----:B------:R-:W-:Y:S01]  /*82a0*/  VIADD R0, R0, 0x60 ;  /* 0x0000006000007836 */ /* 0x000fe20000000000 */
[----:B---3-5:R3:W4:Y:S04]  /*82b0*/  SHFL.IDX PT, R11, R3, 0x1, 0x1c1f ;  /* 0x003c1f00030b7f89 */ /* 0x02872800000e0000 */
[----:B------:R-:W-:Y:S01]  /*82c0*/  ISETP.GE.AND P0, PT, R0, R47, PT ;  /* 0x0000002f0000720c */ /* 0x000fe20003f06270 */
[----:B------:R3:W0:-:S12]  /*82d0*/  SHFL.IDX PT, R10, R28, 0x1, 0x1c1f ;  /* 0x003c1f001c0a7f89 */ /* 0x00061800000e0000 */
[----:B---3--:R-:W-:Y:S05]  /*82e0*/  @P0 BRA `(.L_x_196) ;  /* 0x0000000800800947 */ /* 0x008fea0003800000 */
[----:B------:R-:W-:Y:S02]  /*82f0*/  ULDC UR4, c[0x0][0xac8] ;  /* 0x0002b20000047ab9 */ /* 0x000fe40000000800 */
[----:B------:R-:W-:Y:S02]  /*8300*/  ISETP.GE.AND P2, PT, R140, UR4, PT ;  /* 0x000000048c007c0c */ /* 0x000fe4000bf46270 */
[----:B------:R-:W-:-:S11]  /*8310*/  ISETP.GE.AND P1, PT, R136, UR4, PT ;  /* 0x0000000488007c0c */ /* 0x000fd6000bf26270 */
[----:B0-----:R-:W-:Y:S02]  /*8320*/  @!P2 LEA R20, P0, R140, R10, 0x1 ;  /* 0x0000000a8c14a211 */ /* 0x001fe400078008ff */
[----:B----4-:R-:W-:Y:S02]  /*8330*/  @!P1 IMAD.WIDE R8, R136, 0x2, R10 ;  /* 0x0000000288089825 */ /* 0x010fe400078e020a */
[----:B------:R-:W-:Y:S02]  /*8340*/  @!P2 LEA.HI.X R21, R140, R11, R154, 0x1, P0 ;  /* 0x0000000b8c15a211 */ /* 0x000fe400000f0c9a */
[----:B------:R-:W-:Y:S01]  /*8350*/  ISETP.GE.AND P0, PT, R141, UR4, PT ;  /* 0x000000048d007c0c */ /* 0x000fe2000bf06270 */
[----:B------:R3:W-:Y:S04]  /*8360*/  @!P1 ST.E.128 desc[UR36][R8.64], R4 ;  /* 0x0000000408009985 */ /* 0x0007e8000c101d24 */
[----:B------:R3:W-:Y:S08]  /*8370*/  @!P2 ST.E.128 desc[UR36][R20.64], R12 ;  /* 0x0000000c1400a985 */ /* 0x0007f0000c101d24 */
[----:B------:R-:W-:Y:S05]  /*8380*/  @P0 BRA `(.L_x_196) ;  /* 0x0000000800580947 */ /* 0x000fea0003800000 */
[----:B---3--:R-:W-:-:S04]  /*8390*/  LEA R4, P0, R141, R10, 0x1 ;  /* 0x0000000a8d047211 */ /* 0x008fc800078008ff */
[----:B------:R-:W-:-:S05]  /*83a0*/  LEA.HI.X R5, R141, R11, R153, 0x1, P0 ;  /* 0x0000000b8d057211 */ /* 0x000fca00000f0c99 */
[----:B------:R0:W-:Y:S01]  /*83b0*/  ST.E.128 desc[UR36][R4.64], R36 ;  /* 0x0000002404007985 */ /* 0x0001e2000c101d24 */
[----:B------:R-:W-:Y:S05]  /*83c0*/  BRA `(.L_x_196) ;  /* 0x0000000800487947 */ /* 0x000fea0003800000 */
.L_x_192:
[----:B------:R-:W1:Y:S01]  /*83d0*/  LDC.64 R6, c[0x0][0xc00] ;  /* 0x00030000ff067b82 */ /* 0x000e620000000a00 */
[----:B------:R-:W-:Y:S01]  /*83e0*/  ULDC.64 UR4, c[0x0][0xc08] ;  /* 0x0003020000047ab9 */ /* 0x000fe20000000a00 */
[----:B------:R-:W-:-:S06]  /*83f0*/  IMAD.MOV.U32 R3, RZ, RZ, RZ ;  /* 0x000000ffff037224 */ /* 0x000fcc00078e00ff */
[----:B------:R-:W2:Y:S01]  /*8400*/  LDC.64 R4, c[0x0][0xc00] ;  /* 0x00030000ff047b82 */ /* 0x000ea20000000a00 */
[----:B------:R-:W-:-:S04]  /*8410*/  ISETP.NE.U32.AND P1, PT, RZ, UR4, PT ;  /* 0x00000004ff007c0c */ /* 0x000fc8000bf25070 */
[----:B------:R-:W-:-:S03]  /*8420*/  ISETP.NE.AND.EX P1, PT, RZ, UR5, PT, P1 ;  /* 0x00000005ff007c0c */ /* 0x000fc6000bf25310 */
[----:B------:R-:W3:Y:S01]  /*8430*/  LDC R21, c[0x0][0xbe8] ;  /* 0x0002fa00ff157b82 */ /* 0x000ee20000000800 */
[----:B-1----:R-:W-:-:S04]  /*8440*/  ISETP.NE.U32.AND P0, PT, R6, RZ, PT ;  /* 0x000000ff0600720c */ /* 0x002fc80003f05070 */
[----:B------:R-:W-:Y:S01]  /*8450*/  ISETP.NE.AND.EX P0, PT, R7, RZ, PT, P0 ;  /* 0x000000ff0700720c */ /* 0x000fe20003f05300 */
[----:B--2---:R-:W-:-:S04]  /*8460*/  IMAD.WIDE R6, R137, 0x4, R4 ;  /* 0x0000000489067825 */ /* 0x004fc800078e0204 */
[----:B------:R-:W1:Y:S01]  /*8470*/  @P1 LDC.64 R4, c[0x0][0xc08] ;  /* 0x00030200ff041b82 */ /* 0x000e620000000a00 */
[----:B------:R-:W-:Y:S02]  /*8480*/  ULDC UR4, c[0x0][0xa88] ;  /* 0x0002a20000047ab9 */ /* 0x000fe40000000800 */
[----:B------:R-:W-:-:S05]  /*8490*/  IMAD.U32 R0, RZ, RZ, UR4 ;  /* 0x00000004ff007e24 */ /* 0x000fca000f8e00ff */
[----:B------:R2:W5:Y:S01]  /*84a0*/  @P0 LDG.E R3, desc[UR36][R6.64] ;  /* 0x0000002406030981 */ /* 0x000562000c1e1900 */
[----:B-1----:R-:W-:-:S05]  /*84b0*/  @P1 IMAD.WIDE R4, R137, 0x4, R4 ;  /* 0x0000000489041825 */ /* 0x002fca00078e0204 */
[----:B------:R2:W5:Y:S01]  /*84c0*/  @P1 LDG.E R0, desc[UR36][R4.64] ;  /* 0x0000002404001981 */ /* 0x000562000c1e1900 */
[----:B---3--:R-:W-:Y:S02]  /*84d0*/  ISETP.NE.AND P2, PT, R21, 0x1, PT ;  /* 0x000000011500780c */ /* 0x008fe40003f45270 */
[----:B------:R-:W-:-:S11]  /*84e0*/  ISETP.GE.AND P3, PT, R155, 0xc0, PT ;  /* 0x000000c09b00780c */ /* 0x000fd60003f66270 */
[----:B------:R-:W1:Y:S01]  /*84f0*/  @P2 LDC R14, c[0x0][0xbec] ;  /* 0x0002fb00ff0e2b82 */ /* 0x000e620000000800 */
[----:B--2---:R-:W-:Y:S05]  /*8500*/  @P1 BRA `(.L_x_197) ;  /* 0x0000000000101947 */ /* 0x004fea0003800000 */
[----:B------:R-:W-:Y:S05]  /*8510*/  @!P0 BRA `(.L_x_197) ;  /* 0x00000000000c8947 */ /* 0x000fea0003800000 */
[----:B------:R-:W2:Y:S04]  /*8520*/  LDG.E R5, desc[UR36][R6.64] ;  /* 0x0000002406057981 */ /* 0x000ea8000c1e1900 */
[----:B-----5:R-:W2:Y:S02]  /*8530*/  LDG.E R0, desc[UR36][R6.64+0x4] ;  /* 0x0000042406007981 */ /* 0x020ea4000c1e1900 */
[----:B--2---:R-:W-:-:S07]  /*8540*/  IADD3 R0, -R5, R0, RZ ;  /* 0x0000000005007210 */ /* 0x004fce0007ffe1ff */
.L_x_197:
[----:B------:R-:W-:Y:S01]  /*8550*/  BSSY B1, `(.L_x_198) ;  /* 0x000002e000017945 */ /* 0x000fe20003800000 */
[----:B------:R-:W-:Y:S02]  /*8560*/  SHF.R.S32.HI R12, RZ, 0x1f, R138 ;  /* 0x0000001fff0c7819 */ /* 0x000fe4000001148a */
[----:B------:R-:W-:Y:S02]  /*8570*/  SEL R137, R137, RZ, !P0 ;  /* 0x000000ff89897207 */ /* 0x000fe40004000000 */
[----:B------:R-:W-:Y:S02]  /*8580*/  SEL R142, R142, RZ, !P0 ;  /* 0x000000ff8e8e7207 */ /* 0x000fe40004000000 */
[----:B-----5:R-:W-:Y:S01]  /*8590*/  SHF.R.S32.HI R10, RZ, 0x1f, R3 ;  /* 0x0000001fff0a7819 */ /* 0x020fe20000011403 */
[----:B------:R-:W-:Y:S06]  /*85a0*/  @P3 BRA `(.L_x_199) ;  /* 0x0000000000a03947 */ /* 0x000fec0003800000 */
[----:B------:R-:W2:Y:S01]  /*85b0*/  S2R R4, SR_TID.X ;  /* 0x0000000000047919 */ /* 0x000ea20000002100 */
[----:B------:R-:W3:Y:S02]  /*85c0*/  LDC R11, c[0x0][0xbe8] ;  /* 0x0002fa00ff0b7b82 */ /* 0x000ee40000000800 */
[----:B---3--:R-:W-:Y:S02]  /*85d0*/  IMAD R5, R0, R11, RZ ;  /* 0x0000000b00057224 */ /* 0x008fe400078e02ff */
[----:B--2---:R-:W-:-:S04]  /*85e0*/  IMAD R4, R139, 0xc0, R4 ;  /* 0x000000c08b047824 */ /* 0x004fc800078e0204 */
[----:B------:R-:W-:-:S05]  /*85f0*/  VIADD R8, R4, 0xffffff80 ;  /* 0xffffff8004087836 */ /* 0x000fca0000000000 */
[----:B------:R-:W-:-:S13]  /*8600*/  ISETP.GE.AND P0, PT, R8, R5, PT ;  /* 0x000000050800720c */ /* 0x000fda0003f06270 */
[----:B------:R-:W-:Y:S05]  /*8610*/  @P0 BRA `(.L_x_199) ;  /* 0x0000000000840947 */ /* 0x000fea0003800000 */
[----:B------:R-:W-:Y:S01]  /*8620*/  ISETP.NE.AND P0, PT, R11, 0x1, PT ;  /* 0x000000010b00780c */ /* 0x000fe20003f05270 */
[----:B------:R-:W-:Y:S01]  /*8630*/  ULDC.64 UR4, c[0x0][0xb90] ;  /* 0x0002e40000047ab9 */ /* 0x000fe20000000a00 */
[----:B------:R-:W-:Y:S02]  /*8640*/  IMAD.MOV.U32 R4, RZ, RZ, R3 ;  /* 0x000000ffff047224 */ /* 0x000fe400078e0003 */
[----:B------:R-:W-:Y:S02]  /*8650*/  IMAD R9, R12, UR4, RZ ;  /* 0x000000040c097c24 */ /* 0x000fe4000f8e02ff */
[----:B------:R-:W-:Y:S02]  /*8660*/  IMAD.MOV.U32 R5, RZ, RZ, R10 ;  /* 0x000000ffff057224 */ /* 0x000fe400078e000a */
[----:B------:R-:W-:Y:S02]  /*8670*/  IMAD.MOV.U32 R7, RZ, RZ, R8 ;  /* 0x000000ffff077224 */ /* 0x000fe400078e0008 */
[----:B------:R-:W-:-:S03]  /*8680*/  IMAD.WIDE.U32 R4, R138, UR4, R4 ;  /* 0x000000048a047c25 */ /* 0x000fc6000f8e0004 */
[----:B------:R-:W2:Y:S01]  /*8690*/  @P0 LDC R13, c[0x0][0xbec] ;  /* 0x0002fb00ff0d0b82 */ /* 0x000ea20000000800 */
[----:B------:R-:W-:Y:S01]  /*86a0*/  IMAD R9, R138, UR5, R9 ;  /* 0x000000058a097c24 */ /* 0x000fe2000f8e0209 */
[----:B------:R-:W-:-:S04]  /*86b0*/  ULDC.64 UR4, c[0x0][0xb98] ;  /* 0x0002e60000047ab9 */ /* 0x000fc80000000a00 */
[----:B------:R-:W-:Y:S02]  /*86c0*/  IADD3 R5, R5, R9, RZ ;  /* 0x0000000905057210 */ /* 0x000fe40007ffe0ff */
[----:B------:R-:W3:Y:S01]  /*86d0*/  @P0 LDC R15, c[0x0][0xbf0] ;  /* 0x0002fc00ff0f0b82 */ /* 0x000ee20000000800 */
[----:B------:R-:W-:-:S04]  /*86e0*/  IMAD.WIDE.U32 R4, R137, UR4, R4 ;  /* 0x0000000489047c25 */ /* 0x000fc8000f8e0004 */
[----:B--2---:R-:W-:-:S05]  /*86f0*/  @P0 IMAD.HI.U32 R6, R8, R13, RZ ;  /* 0x0000000d08060227 */ /* 0x004fca00078e00ff */
[----:B---3--:R-:W-:Y:S01]  /*8700*/  @P0 SHF.R.U32.HI R7, RZ, R15, R6 ;  /* 0x0000000fff070219 */ /* 0x008fe20000011606 */
[----:B------:R-:W-:-:S03]  /*8710*/  IMAD R6, R142, UR4, RZ ;  /* 0x000000048e067c24 */ /* 0x000fc6000f8e02ff */
[----:B------:R-:W-:Y:S01]  /*8720*/  IADD3 R4, P0, R7, R4, RZ ;  /* 0x0000000407047210 */ /* 0x000fe20007f1e0ff */
[----:B------:R-:W-:-:S04]  /*8730*/  IMAD.MOV R9, RZ, RZ, -R7 ;  /* 0x000000ffff097224 */ /* 0x000fc800078e0a07 */
[----:B------:R-:W-:Y:S01]  /*8740*/  IMAD R9, R11, R9, R8 ;  /* 0x000000090b097224 */ /* 0x000fe200078e0208 */
[----:B------:R-:W-:Y:S01]  /*8750*/  SHF.R.S32.HI R11, RZ, 0x1f, R7 ;  /* 0x0000001fff0b7819 */ /* 0x000fe20000011407 */
[----:B------:R-:W-:Y:S01]  /*8760*/  IMAD R8, R137, UR5, R6 ;  /* 0x0000000589087c24 */ /* 0x000fe2000f8e0206 */
[----:B------:R-:W-:Y:S02]  /*8770*/  ULDC.64 UR4, c[0x0][0xb88] ;  /* 0x0002e20000047ab9 */ /* 0x000fe40000000a00 */
[----:B------:R-:W-:Y:S02]  /*8780*/  SHF.R.S32.HI R6, RZ, 0x1f, R9 ;  /* 0x0000001fff067819 */ /* 0x000fe40000011409 */
[----:B------:R-:W-:-:S03]  /*8790*/  IADD3.X R5, R11, R5, R8, P0, !PT ;  /* 0x000000050b057210 */ /* 0x000fc600007fe408 */
[----:B------:R-:W-:Y:S02]  /*87a0*/  IMAD R6, R6, UR4, RZ ;  /* 0x0000000406067c24 */ /* 0x000fe4000f8e02ff */
[----:B------:R-:W-:-:S04]  /*87b0*/  IMAD.WIDE.U32 R4, R9, UR4, R4 ;  /* 0x0000000409047c25 */ /* 0x000fc8000f8e0004 */
[----:B------:R-:W-:Y:S01]  /*87c0*/  IMAD R7, R9, UR5, R6 ;  /* 0x0000000509077c24 */ /* 0x000fe2000f8e0206 */
[----:B------:R-:W-:Y:S02]  /*87d0*/  ULDC.64 UR4, c[0x0][0xb50] ;  /* 0x0002d40000047ab9 */ /* 0x000fe40000000a00 */
[----:B------:R-:W-:Y:S01]  /*87e0*/  LEA R6, P0, R4, UR4, 0x2 ;  /* 0x0000000404067c11 */ /* 0x000fe2000f8010ff */
[----:B------:R-:W-:-:S05]  /*87f0*/  IMAD.IADD R5, R5, 0x1, R7 ;  /* 0x0000000105057824 */ /* 0x000fca00078e0207 */
[----:B------:R-:W-:Y:S01]  /*8800*/  LEA.HI.X R7, R4, UR5, R5, 0x2, P0 ;  /* 0x0000000504077c11 */ /* 0x000fe200080f1405 */
[----:B------:R-:W-:-:S05]  /*8810*/  IMAD.MOV.U32 R5, RZ, RZ, -0x800000 ;  /* 0xff800000ff057424 */ /* 0x000fca00078e00ff */
[----:B------:R2:W-:Y:S02]  /*8820*/  STG.E desc[UR36][R6.64], R5 ;  /* 0x0000000506007986 */ /* 0x0005e4000c101924 */
.L_x_199:
[----:B------:R-:W-:Y:S05]  /*8830*/  BSYNC B1 ;  /* 0x0000000000017941 */ /* 0x000fea0003800000 */
.L_x_198:
[----:B------:R-:W3:Y:S01]  /*8840*/  @P2 LDC R9, c[0x0][0xbf0] ;  /* 0x0002fc00ff092b82 */ /* 0x000ee20000000800 */
[----:B------:R-:W-:Y:S01]  /*8850*/  ULDC.64 UR4, c[0x0][0xaa0] ;  /* 0x0002a80000047ab9 */ /* 0x000fe20000000a00 */
[----:B--2---:R-:W-:Y:S01]  /*8860*/  IMAD R6, R143, 0x60, R144 ;  /* 0x000000608f067824 */ /* 0x004fe200078e0290 */
[----:B------:R-:W-:Y:S01]  /*8870*/  BSSY B1, `(.L_x_200) ;  /* 0x0000036000017945 */ /* 0x000fe20003800000 */
[----:B------:R-:W-:Y:S02]  /*8880*/  IMAD R4, R10, UR4, RZ ;  /* 0x000000040a047c24 */ /* 0x000fe4000f8e02ff */
[----:B------:R-:W-:Y:S02]  /*8890*/  IMAD R11, R139, 0xc0, R6 ;  /* 0x000000c08b0b7824 */ /* 0x000fe400078e0206 */
[C---:B------:R-:W-:Y:S02]  /*88a0*/  IMAD R7, R3.reuse, UR5, R4 ;  /* 0x0000000503077c24 */ /* 0x040fe4000f8e0204 */
[----:B------:R-:W-:Y:S01]  /*88b0*/  IMAD.WIDE.U32 R4, R3, UR4, RZ ;  /* 0x0000000403047c25 */ /* 0x000fe2000f8e00ff */
[----:B------:R-:W-:-:S03]  /*88c0*/  ULDC.64 UR4, c[0x0][0xae8] ;  /* 0x0002ba0000047ab9 */ /* 0x000fc60000000a00 */
[----:B------:R-:W-:Y:S02]  /*88d0*/  IMAD.IADD R5, R5, 0x1, R7 ;  /* 0x0000000105057824 */ /* 0x000fe400078e0207 */
[----:B------:R-:W-:Y:S02]  /*88e0*/  IMAD R3, R12, UR4, RZ ;  /* 0x000000040c037c24 */ /* 0x000fe4000f8e02ff */
[----:B-1----:R-:W-:-:S04]  /*88f0*/  @P2 IMAD.HI.U32 R6, R11, R14, RZ ;  /* 0x0000000e0b062227 */ /* 0x002fc800078e00ff */
[C---:B------:R-:W-:Y:S01]  /*8900*/  IMAD R7, R138.reuse, UR5, R3 ;  /* 0x000000058a077c24 */ /* 0x040fe2000f8e0203 */
[----:B------:R-:W-:Y:S01]  /*8910*/  MOV R3, R11 ;  /* 0x0000000b00037202 */ /* 0x000fe20000000f00 */
[----:B------:R-:W-:Y:S01]  /*8920*/  IMAD.WIDE.U32 R4, R138, UR4, R4 ;  /* 0x000000048a047c25 */ /* 0x000fe2000f8e0004 */
[----:B---3--:R-:W-:Y:S01]  /*8930*/  @P2 SHF.R.U32.HI R3, RZ, R9, R6 ;  /* 0x00000009ff032219 */ /* 0x008fe20000011606 */
[----:B------:R-:W-:Y:S02]  /*8940*/  ULDC.64 UR4, c[0x0][0xaf0] ;  /* 0x0002bc0000047ab9 */ /* 0x000fe40000000a00 */
[----:B------:R-:W-:Y:S01]  /*8950*/  IMAD.IADD R5, R5, 0x1, R7 ;  /* 0x0000000105057824 */ /* 0x000fe200078e0207 */
[--C-:B------:R-:W-:Y:S01]  /*8960*/  SHF.R.S32.HI R6, RZ, 0x1f, R3.reuse ;  /* 0x0000001fff067819 */ /* 0x100fe20000011403 */
[----:B------:R-:W-:Y:S02]  /*8970*/  IMAD R7, R142, UR4, RZ ;  /* 0x000000048e077c24 */ /* 0x000fe4000f8e02ff */
[----:B------:R-:W-:-:S02]  /*8980*/  IMAD.MOV R8, RZ, RZ, -R3 ;  /* 0x000000ffff087224 */ /* 0x000fc400078e0a03 */
[C---:B------:R-:W-:Y:S02]  /*8990*/  IMAD R9, R137.reuse, UR5, R7 ;  /* 0x0000000589097c24 */ /* 0x040fe4000f8e0207 */
[----:B------:R-:W-:Y:S01]  /*89a0*/  IMAD.WIDE.U32 R4, R137, UR4, R4 ;  /* 0x0000000489047c25 */ /* 0x000fe2000f8e0004 */
[----:B------:R-:W-:-:S03]  /*89b0*/  ULDC.64 UR4, c[0x0][0xae0] ;  /* 0x0002b80000047ab9 */ /* 0x000fc60000000a00 */
[----:B------:R-:W-:Y:S02]  /*89c0*/  IMAD R7, R21, R8, R11 ;  /* 0x0000000815077224 */ /* 0x000fe400078e020b */
[----:B------:R-:W-:Y:S02]  /*89d0*/  IMAD R8, R6, UR4, RZ ;  /* 0x0000000406087c24 */ /* 0x000fe4000f8e02ff */
[----:B------:R-:W-:Y:S01]  /*89e0*/  IMAD.IADD R5, R5, 0x1, R9 ;  /* 0x0000000105057824 */ /* 0x000fe200078e0209 */
[----:B------:R-:W-:Y:S01]  /*89f0*/  SHF.R.S32.HI R6, RZ, 0x1f, R7 ;  /* 0x0000001fff067819 */ /* 0x000fe20000011407 */
[C---:B------:R-:W-:Y:S02]  /*8a00*/  IMAD R9, R3.reuse, UR5, R8 ;  /* 0x0000000503097c24 */ /* 0x040fe4000f8e0208 */
[----:B------:R-:W-:Y:S01]  /*8a10*/  IMAD.WIDE.U32 R4, R3, UR4, R4 ;  /* 0x0000000403047c25 */ /* 0x000fe2000f8e0004 */
[----:B------:R-:W-:-:S03]  /*8a20*/  ULDC.64 UR4, c[0x0][0xad8] ;  /* 0x0002b60000047ab9 */ /* 0x000fc60000000a00 */
[----:B------:R-:W-:Y:S02]  /*8a30*/  IMAD R6, R6, UR4, RZ ;  /* 0x0000000406067c24 */ /* 0x000fe4000f8e02ff */
[----:B------:R-:W-:Y:S02]  /*8a40*/  IMAD.IADD R5, R5, 0x1, R9 ;  /* 0x0000000105057824 */ /* 0x000fe400078e0209 */
[----:B------:R-:W-:Y:S02]  /*8a50*/  IMAD R21, R0, R21, RZ ;  /* 0x0000001500157224 */ /* 0x000fe400078e02ff */
[----:B------:R-:W-:Y:S02]  /*8a60*/  IMAD R0, R139, 0xc0, R144 ;  /* 0x000000c08b007824 */ /* 0x000fe400078e0290 */
[C---:B------:R-:W-:Y:S02]  /*8a70*/  IMAD R3, R7.reuse, UR5, R6 ;  /* 0x0000000507037c24 */ /* 0x040fe4000f8e0206 */
[----:B------:R-:W-:Y:S01]  /*8a80*/  IMAD.WIDE.U32 R4, R7, UR4, R4 ;  /* 0x0000000407047c25 */ /* 0x000fe2000f8e0004 */
[----:B------:R-:W-:Y:S01]  /*8a90*/  ISETP.GE.AND P0, PT, R0, R21, PT ;  /* 0x000000150000720c */ /* 0x000fe20003f06270 */
[----:B------:R-:W-:-:S03]  /*8aa0*/  ULDC.64 UR4, c[0x0][0xa80] ;  /* 0x0002a00000047ab9 */ /* 0x000fc60000000a00 */
[----:B------:R-:W-:Y:S02]  /*8ab0*/  IADD3 R3, R5, R3, RZ ;  /* 0x0000000305037210 */ /* 0x000fe40007ffe0ff */
[----:B------:R-:W-:-:S04]  /*8ac0*/  LEA R6, P1, R4, UR4, 0x1 ;  /* 0x0000000404067c11 */ /* 0x000fc8000f8208ff */
[----:B------:R-:W-:Y:S02]  /*8ad0*/  LEA.HI.X R3, R4, UR5, R3, 0x1, P1 ;  /* 0x0000000504037c11 */ /* 0x000fe400088f0c03 */
[----:B------:R1:W2:Y:S04]  /*8ae0*/  SHFL.IDX PT, R4, R6, RZ, 0x1c1f ;  /* 0x001c1fff06047589 */ /* 0x0002a800000e0000 */
[----:B------:R1:W3:Y:S01]  /*8af0*/  SHFL.IDX PT, R5, R3, RZ, 0x1c1f ;  /* 0x001c1fff03057589 */ /* 0x0002e200000e0000 */
[----:B------:R-:W-:Y:S05]  /*8b00*/  @P0 BRA `(.L_x_201) ;  /* 0x0000000000300947 */ /* 0x000fea0003800000 */
[----:B------:R-:W-:Y:S02]  /*8b10*/  ULDC UR4, c[0x0][0xac8] ;  /* 0x0002b20000047ab9 */ /* 0x000fe40000000800 */
[----:B------:R-:W-:Y:S02]  /*8b20*/  ISETP.GE.AND P3, PT, R140, UR4, PT ;  /* 0x000000048c007c0c */ /* 0x000fe4000bf66270 */
[----:B------:R-:W-:Y:S02]  /*8b30*/  ISETP.GE.AND P4, PT, R141, UR4, PT ;  /* 0x000000048d007c0c */ /* 0x000fe4000bf86270 */
[----:B------:R-:W-:-:S09]  /*8b40*/  ISETP.GE.AND P2, PT, R136, UR4, PT ;  /* 0x0000000488007c0c */ /* 0x000fd2000bf46270 */
[-C--:B--2---:R-:W-:Y:S02]  /*8b50*/  @!P3 LEA R10, P0, R140, R4.reuse, 0x1 ;  /* 0x000000048c0ab211 */ /* 0x084fe400078008ff */
[C---:B------:R-:W-:Y:S02]  /*8b60*/  @!P4 LEA R12, P1, R141.reuse, R4, 0x1 ;  /* 0x000000048d0cc211 */ /* 0x040fe400078208ff */
[----:B---3--:R-:W-:Y:S01]  /*8b70*/  @!P2 IMAD.WIDE R8, R136, 0x2, R4 ;  /* 0x000000028808a825 */ /* 0x008fe200078e0204 */
[-C--:B------:R-:W-:Y:S02]  /*8b80*/  @!P3 LEA.HI.X R11, R140, R5.reuse, R154, 0x1, P0 ;  /* 0x000000058c0bb211 */ /* 0x080fe400000f0c9a */
[----:B------:R-:W-:Y:S02]  /*8b90*/  @!P4 LEA.HI.X R13, R141, R5, R153, 0x1, P1 ;  /* 0x000000058d0dc211 */ /* 0x000fe400008f0c99 */
[----:B------:R4:W-:Y:S04]  /*8ba0*/  @!P2 ST.E.128 desc[UR36][R8.64], RZ ;  /* 0x000000ff0800a985 */ /* 0x0009e8000c101d24 */
[----:B------:R4:W-:Y:S04]  /*8bb0*/  @!P3 ST.E.128 desc[UR36][R10.64], RZ ;  /* 0x000000ff0a00b985 */ /* 0x0009e8000c101d24 */
[----:B------:R4:W-:Y:S02]  /*8bc0*/  @!P4 ST.E.128 desc[UR36][R12.64], RZ ;  /* 0x000000ff0c00c985 */ /* 0x0009e4000c101d24 */
.L_x_201:
[----:B------:R-:W-:Y:S05]  /*8bd0*/  BSYNC B1 ;  /* 0x0000000000017941 */ /* 0x000fea0003800000 */
.L_x_200:
[----:B------:R-:W-:Y:S01]  /*8be0*/  VIADD R0, R0, 0x60 ;  /* 0x0000006000007836 */ /* 0x000fe20000000000 */
[----:B---3--:R3:W0:Y:S04]  /*8bf0*/  SHFL.IDX PT, R5, R3, 0x1, 0x1c1f ;  /* 0x003c1f0003057f89 */ /* 0x00862800000e0000 */
[----:B------:R-:W-:Y:S01]  /*8c00*/  ISETP.GE.AND P0, PT, R0, R21, PT ;  /* 0x000000150000720c */ /* 0x000fe20003f06270 */
[----:B--2---:R3:W2:-:S12]  /*8c10*/  SHFL.IDX PT, R4, R6, 0x1, 0x1c1f ;  /* 0x003c1f0006047f89 */ /* 0x00469800000e0000 */
[----:B---3--:R-:W-:Y:S05]  /*8c20*/  @P0 BRA `(.L_x_196) ;  /* 0x0000000000300947 */ /* 0x008fea0003800000 */
[----:B------:R-:W-:Y:S02]  /*8c30*/  ULDC UR4, c[0x0][0xac8] ;  /* 0x0002b20000047ab9 */ /* 0x000fe40000000800 */
[----:B------:R-:W-:Y:S02]  /*8c40*/  ISETP.GE.AND P3, PT, R140, UR4, PT ;  /* 0x000000048c007c0c */ /* 0x000fe4000bf66270 */
[----:B------:R-:W-:Y:S02]  /*8c50*/  ISETP.GE.AND P4, PT, R141, UR4, PT ;  /* 0x000000048d007c0c */ /* 0x000fe4000bf86270 */
[----:B------:R-:W-:-:S09]  /*8c60*/  ISETP.GE.AND P2, PT, R136, UR4, PT ;  /* 0x0000000488007c0c */ /* 0x000fd2000bf46270 */
[-C--:B--2-4-:R-:W-:Y:S02]  /*8c70*/  @!P3 LEA R8, P0, R140, R4.reuse, 0x1 ;  /* 0x000000048c08b211 */ /* 0x094fe400078008ff */
[C---:B------:R-:W-:Y:S02]  /*8c80*/  @!P4 LEA R10, P1, R141.reuse, R4, 0x1 ;  /* 0x000000048d0ac211 */ /* 0x040fe400078208ff */
[----:B01----:R-:W-:Y:S01]  /*8c90*/  @!P2 IMAD.WIDE R6, R136, 0x2, R4 ;  /* 0x000000028806a825 */ /* 0x003fe200078e0204 */
[-C--:B------:R-:W-:Y:S02]  /*8ca0*/  @!P3 LEA.HI.X R9, R140, R5.reuse, R154, 0x1, P0 ;  /* 0x000000058c09b211 */ /* 0x080fe400000f0c9a */
[----:B------:R-:W-:Y:S02]  /*8cb0*/  @!P4 LEA.HI.X R11, R141, R5, R153, 0x1, P1 ;  /* 0x000000058d0bc211 */ /* 0x000fe400008f0c99 */
[----:B------:R0:W-:Y:S04]  /*8cc0*/  @!P2 ST.E.128 desc[UR36][R6.64], RZ ;  /* 0x000000ff0600a985 */ /* 0x0001e8000c101d24 */
[----:B------:R0:W-:Y:S04]  /*8cd0*/  @!P3 ST.E.128 desc[UR36][R8.64], RZ ;  /* 0x000000ff0800b985 */ /* 0x0001e8000c101d24 */
[----:B------:R0:W-:Y:S02]  /*8ce0*/  @!P4 ST.E.128 desc[UR36][R10.64], RZ ;  /* 0x000000ff0a00c985 */ /* 0x0001e4000c101d24 */
.L_x_196:
[----:B------:R-:W-:Y:S05]  /*8cf0*/  BSYNC B0 ;  /* 0x0000000000007941 */ /* 0x000fea0003800000 */
.L_x_191:
[----:B------:R-:W-:Y:S02]  /*8d00*/  ULDC UR4, c[0x0][0xc3c] ;  /* 0x00030f0000047ab9 */ /* 0x000fe40000000800 */
[----:B0-----:R-:W-:-:S13]  /*8d10*/  ISETP.GE.AND P0, PT, R31, UR4, PT ;  /* 0x000000041f007c0c */ /* 0x001fda000bf06270 */
[----:B------:R-:W-:Y:S05]  /*8d20*/  @!P0 BRA `(.L_x_202) ;  /* 0xffffff8000548947 */ /* 0x000fea000383ffff */
[----:B------:R-:W-:Y:S05]  /*8d30*/  EXIT ;  /* 0x000000000000794d */ /* 0x000fea0003800000 */
.L_x_163:
[----:B------:R-:W-:-:S08]  /*8d40*/  NOP ;  /* 0x0000000000007918 */ /* 0x000fd00000000000 */
[----:B------:R-:W0:-:S00]  /*8d50*/  USETMAXREG.DEALLOC.CTAPOOL 0x20 ;  /* 0x00000020000079c8 */ /* 0x000e0000080e0500 */
[----:B0-----:R-:W-:Y:S02]  /*8d60*/  LOP3.LUT R0, R0, 0x3, RZ, 0xc0, !PT ;  /* 0x0000000300007812 */ /* 0x001fe400078ec0ff */
[----:B------:R-:W-:-:S04]  /*8d70*/  LOP3.LUT R22, R22, 0xffffffbf, RZ, 0xc0, !PT ;  /* 0xffffffbf16167812 */ /* 0x000fc800078ec0ff */
[----:B------:R-:W0:Y:S02]  /*8d80*/  SHFL.IDX PT, R0, R0, RZ, 0x1f ;  /* 0x00001fff00007589 */ /* 0x000e2400000e0000 */
[----:B0-----:R-:W-:Y:S01]  /*8d90*/  ISETP.NE.AND P0, PT, R0, RZ, PT ;  /* 0x000000ff0000720c */ /* 0x001fe20003f05270 */
[----:B------:R-:W-:-:S12]  /*8da0*/  IMAD.MOV.U32 R0, RZ, RZ, RZ ;  /* 0x000000ffff007224 */ /* 0x000fd800078e00ff */
[----:B------:R-:W-:Y:S01]  /*8db0*/  @P0 LOP3.LUT R22, R22, 0x40, RZ, 0xfc, !PT ;  /* 0x0000004016160812 */ /* 0x000fe200078efcff */
[----:B------:R-:W-:Y:S06]  /*8dc0*/  @!P0 BRA `(.L_x_203) ;  /* 0x00000000001c8947 */ /* 0x000fec0003800000 */
[----:B------:R-:W0:Y:S08]  /*8dd0*/  S2UR UR5, SR_CgaCtaId ;  /* 0x00000000000579c3 */ /* 0x000e300000008800 */
[----:B------:R-:W-:Y:S06]  /*8de0*/  BAR.SYNC.DEFER_BLOCKING 0x5, 0x200 ;  /* 0x0148000000007b1d */ /* 0x000fec0000010000 */
[----:B------:R-:W-:-:S02]  /*8df0*/  UMOV UR4, 0x400 ;  /* 0x0000040000047882 */ /* 0x000fc40000000000 */
[----:B0-----:R-:W-:-:S09]  /*8e00*/  ULEA UR4, UR5, UR4, 0x18 ;  /* 0x0000000405047291 */ /* 0x001fd2000f8ec03f */
[----:B------:R-:W1:Y:S01]  /*8e10*/  LDS.128 R16, [UR4+0x2d8d0] ;  /* 0x02d8d004ff107984 */ /* 0x000e620008000c00 */
[----:B------:R-:W-:Y:S06]  /*8e20*/  BAR.ARV 0x4, 0x200 ;  /* 0x0108000000007b1d */ /* 0x000fec0000002000 */
[----:B------:R-:W-:Y:S05]  /*8e30*/  BRA `(.L_x_204) ;  /* 0x0000000800007947 */ /* 0x000fea0003800000 */
.L_x_203:
[----:B------:R-:W0:Y:S01]  /*8e40*/  S2R R2, SR_TID.X ;  /* 0x0000000000027919 */ /* 0x000e220000002100 */
[----:B------:R-:W-:Y:S01]  /*8e50*/  ULDC UR4, c[0x0][0xc3c] ;  /* 0x00030f0000047ab9 */ /* 0x000fe20000000800 */
[----:B------:R-:W1:Y:S01]  /*8e60*/  S2UR UR6, SR_CTAID.X ;  /* 0x00000000000679c3 */ /* 0x000e620000002500 */
[----:B------:R-:W-:Y:S01]  /*8e70*/  ULDC UR5, c[0x0][0xc38] ;  /* 0x00030e0000057ab9 */ /* 0x000fe20000000800 */
[----:B0-----:R-:W-:-:S04]  /*8e80*/  LOP3.LUT R5, R2, 0x1f, RZ, 0xc0, !PT ;  /* 0x0000001f02057812 */ /* 0x001fc800078ec0ff */
[----:B------:R-:W-:-:S04]  /*8e90*/  ISETP.NE.AND P0, PT, R5, 0x1f, PT ;  /* 0x0000001f0500780c */ /* 0x000fc80003f05270 */
[----:B------:R-:W-:-:S13]  /*8ea0*/  ISETP.GE.OR P1, PT, R5, UR4, !P0 ;  /* 0x0000000405007c0c */ /* 0x000fda000c726670 */
[----:B------:R-:W0:Y:S02]  /*8eb0*/  @!P1 LDC.64 R2, c[0x0][0xc80] ;  /* 0x00032000ff029b82 */ /* 0x000e240000000a00 */
[----:B0-----:R-:W-:-:S05]  /*8ec0*/  @!P1 IMAD.WIDE.U32 R2, R5, 0x4, R2 ;  /* 0x0000000405029825 */ /* 0x001fca00078e0002 */
[----:B------:R-:W2:Y:S01]  /*8ed0*/  @!P1 LDG.E R0, desc[UR36][R2.64] ;  /* 0x0000002402009981 */ /* 0x000ea2000c1e1900 */
[C---:B------:R-:W-:Y:S01]  /*8ee0*/  ISETP.NE.AND P1, PT, R5.reuse, RZ, PT ;  /* 0x000000ff0500720c */ /* 0x040fe20003f25270 */
[----:B------:R-:W-:Y:S01]  /*8ef0*/  UMOV UR4, URZ ;  /* 0x0000003f00047c82 */ /* 0x000fe20008000000 */
[C---:B------:R-:W-:Y:S01]  /*8f00*/  ISETP.GE.U32.AND P2, PT, R5.reuse, 0x2, PT ;  /* 0x000000020500780c */ /* 0x040fe20003f46070 */
[----:B------:R-:W-:Y:S01]  /*8f10*/  IMAD.MOV.U32 R16, RZ, RZ, RZ ;  /* 0x000000ffff107224 */ /* 0x000fe200078e00ff */
[C---:B------:R-:W-:Y:S02]  /*8f20*/  ISETP.GE.U32.AND P3, PT, R5.reuse, 0x4, PT ;  /* 0x000000040500780c */ /* 0x040fe40003f66070 */
[C---:B------:R-:W-:Y:S02]  /*8f30*/  ISETP.GE.U32.AND P4, PT, R5.reuse, 0x8, PT ;  /* 0x000000080500780c */ /* 0x040fe40003f86070 */
[----:B------:R-:W-:Y:S01]  /*8f40*/  ISETP.GE.U32.AND P5, PT, R5, 0x10, PT ;  /* 0x000000100500780c */ /* 0x000fe20003fa6070 */
[----:B--2---:R-:W0:Y:S02]  /*8f50*/  SHFL.UP PT, R4, R0, 0x1, RZ ;  /* 0x0420000000047989 */ /* 0x004e2400000e00ff */
[----:B0-----:R-:W-:-:S05]  /*8f60*/  SEL R7, R4, RZ, P1 ;  /* 0x000000ff04077207 */ /* 0x001fca0000800000 */
[----:B------:R-:W-:-:S05]  /*8f70*/  IMAD.IADD R7, R0, 0x1, R7 ;  /* 0x0000000100077824 */ /* 0x000fca00078e0207 */
[----:B------:R-:W0:Y:S02]  /*8f80*/  SHFL.UP PT, R4, R7, 0x2, RZ ;  /* 0x0440000007047989 */ /* 0x000e2400000e00ff */
[----:B0-----:R-:W-:-:S05]  /*8f90*/  SEL R4, R4, RZ, P2 ;  /* 0x000000ff04047207 */ /* 0x001fca0001000000 */
[----:B------:R-:W-:-:S05]  /*8fa0*/  IMAD.IADD R4, R7, 0x1, R4 ;  /* 0x0000000107047824 */ /* 0x000fca00078e0204 */
[----:B------:R-:W0:Y:S02]  /*8fb0*/  SHFL.UP PT, R6, R4, 0x4, RZ ;  /* 0x0480000004067989 */ /* 0x000e2400000e00ff */
[----:B0-----:R-:W-:-:S04]  /*8fc0*/  SEL R3, R6, RZ, P3 ;  /* 0x000000ff06037207 */ /* 0x001fc80001800000 */
[----:B------:R-:W-:-:S05]  /*8fd0*/  IADD3 R3, R4, R3, RZ ;  /* 0x0000000304037210 */ /* 0x000fca0007ffe0ff */
[----:B------:R-:W0:Y:S02]  /*8fe0*/  SHFL.UP PT, R2, R3, 0x8, RZ ;  /* 0x0500000003027989 */ /* 0x000e2400000e00ff */
[----:B0-----:R-:W-:-:S05]  /*8ff0*/  SEL R2, R2, RZ, P4 ;  /* 0x000000ff02027207 */ /* 0x001fca0002000000 */
[----:B------:R-:W-:-:S05]  /*9000*/  IMAD.IADD R2, R3, 0x1, R2 ;  /* 0x0000000103027824 */ /* 0x000fca00078e0202 */
[----:B------:R-:W0:Y:S02]  /*9010*/  SHFL.UP PT, R6, R2, 0x10, RZ ;  /* 0x0600000002067989 */ /* 0x000e2400000e00ff */
[----:B0-----:R-:W-:-:S05]  /*9020*/  SEL R7, R6, RZ, P5 ;  /* 0x000000ff06077207 */ /* 0x001fca0002800000 */
[----:B------:R-:W-:-:S05]  /*9030*/  IMAD.IADD R7, R2, 0x1, R7 ;  /* 0x0000000102077824 */ /* 0x000fca00078e0207 */
[----:B------:R-:W0:Y:S02]  /*9040*/  SHFL.IDX PT, R4, R7, 0x1f, 0x1f ;  /* 0x03e01f0007047f89 */ /* 0x000e2400000e0000 */
[----:B0-----:R-:W-:-:S04]  /*9050*/  IMAD R4, R4, UR5, RZ ;  /* 0x0000000504047c24 */ /* 0x001fc8000f8e02ff */
[----:B------:R-:W-:Y:S01]  /*9060*/  IMAD.MOV.U32 R3, RZ, RZ, R4 ;  /* 0x000000ffff037224 */ /* 0x000fe200078e0004 */
[----:B-1----:R-:W-:-:S13]  /*9070*/  ISETP.GT.AND P6, PT, R4, UR6, PT ;  /* 0x0000000604007c0c */ /* 0x002fda000bfc4270 */
[----:B------:R-:W-:Y:S05]  /*9080*/  @P6 BRA `(.L_x_205) ;  /* 0x0000000000946947 */ /* 0x000fea0003800000 */
[----:B------:R-:W-:Y:S01]  /*9090*/  MOV R4, R3 ;  /* 0x0000000300047202 */ /* 0x000fe20000000f00 */
[----:B------:R-:W-:Y:S01]  /*90a0*/  UMOV UR4, URZ ;  /* 0x0000003f00047c82 */ /* 0x000fe20008000000 */
[----:B------:R-:W-:-:S05]  /*90b0*/  ULDC UR5, c[0x0][0xc38] ;  /* 0x00030e0000057ab9 */ /* 0x000fca0000000800 */
.L_x_209:
[----:B------:R-:W0:Y:S01]  /*90c0*/  LDC R2, c[0x0][0xc3c] ;  /* 0x00030f00ff027b82 */ /* 0x000e220000000800 */
[----:B------:R-:W-:-:S06]  /*90d0*/  UIADD3 UR4, UR4, 0x1f, URZ ;  /* 0x0000001f04047890 */ /* 0x000fcc000fffe03f */
[----:B0-----:R-:W-:-:S13]  /*90e0*/  ISETP.LE.AND P6, PT, R2, UR4, PT ;  /* 0x0000000402007c0c */ /* 0x001fda000bfc3270 */
[----:B------:R-:W-:Y:S05]  /*90f0*/  @P6 BRA `(.L_x_206) ;  /* 0x0000000400246947 */ /* 0x000fea0003800000 */
[----:B------:R-:W-:Y:S01]  /*9100*/  VIADD R7, R5, UR4 ;  /* 0x0000000405077c36 */ /* 0x000fe20008000000 */
[----:B------:R-:W-:Y:S01]  /*9110*/  BSSY B0, `(.L_x_207) ;  /* 0x0000007000007945 */ /* 0x000fe20003800000 */
[----:B------:R-:W-:-:S03]  /*9120*/  IMAD.MOV.U32 R0, RZ, RZ, RZ ;  /* 0x000000ffff007224 */ /* 0x000fc600078e00ff */
[----:B------:R-:W-:-:S13]  /*9130*/  ISETP.GE.OR P6, PT, R7, R2, !P0 ;  /* 0x000000020700720c */ /* 0x000fda00047c6670 */
[----:B------:R-:W-:Y:S05]  /*9140*/  @P6 BRA `(.L_x_208) ;  /* 0x00000000000c6947 */ /* 0x000fea0003800000 */
[----:B------:R-:W0:Y:S02]  /*9150*/  LDC.64 R2, c[0x0][0xc80] ;  /* 0x00032000ff027b82 */ /* 0x000e240000000a00 */
[----:B0-----:R-:W-:-:S05]  /*9160*/  IMAD.WIDE R2, R7, 0x4, R2 ;  /* 0x0000000407027825 */ /* 0x001fca00078e0202 */
[----:B------:R0:W5:Y:S02]  /*9170*/  LDG.E R0, desc[UR36][R2.64] ;  /* 0x0000002402007981 */ /* 0x000164000c1e1900 */
.L_x_208:
[----:B------:R-:W-:Y:S05]  /*9180*/  BSYNC B0 ;  /* 0x0000000000007941 */ /* 0x000fea0003800000 */
.L_x_207:
[----:B0----5:R-:W0:Y:S02]  /*9190*/  SHFL.UP PT, R2, R0, 0x1, RZ ;  /* 0x0420000000027989 */ /* 0x021e2400000e00ff */
        /* <DEDUP_REMOVED lines=16> */
[----:B------:R-:W-:-:S05]  /*92a0*/  IMAD.IADD R4, R3, 0x1, R4 ;  /* 0x0000000103047824 */ /* 0x000fca00078e0204 */
[----:B------:R-:W-:-:S13]  /*92b0*/  ISETP.GT.AND P6, PT, R4, UR6, PT ;  /* 0x0000000604007c0c */ /* 0x000fda000bfc4270 */
[----:B------:R-:W-:Y:S05]  /*92c0*/  @!P6 BRA `(.L_x_209) ;  /* 0xfffffffc007ce947 */ /* 0x000fea000383ffff */
[----:B------:R-:W-:-:S07]  /*92d0*/  IMAD.MOV.U32 R7, RZ, RZ, R9 ;  /* 0x000000ffff077224 */ /* 0x000fce00078e0009 */
.L_x_205:
[----:B------:R-:W-:-:S05]  /*92e0*/  IADD3 R9, -R3, R4, RZ ;  /* 0x0000000403097210 */ /* 0x000fca0007ffe1ff */
[----:B------:R-:W-:-:S05]  /*92f0*/  IMAD R2, R7, UR5, R9 ;  /* 0x0000000507027c24 */ /* 0x000fca000f8e0209 */
[----:B------:R-:W-:-:S13]  /*9300*/  ISETP.GT.AND P0, PT, R2, UR6, PT ;  /* 0x0000000602007c0c */ /* 0x000fda000bf04270 */
[----:B------:R-:W-:-:S04]  /*9310*/  VOTE.ANY R6, PT, !P0 ;  /* 0x0000000000067806 */ /* 0x000fc800040e0100 */
[----:B------:R-:W0:Y:S01]  /*9320*/  POPC R19, R6 ;  /* 0x0000000600137309 */ /* 0x000e220000000000 */
[----:B------:R-:W-:Y:S01]  /*9330*/  ISETP.NE.AND P0, PT, R6, RZ, PT ;  /* 0x000000ff0600720c */ /* 0x000fe20003f05270 */
[----:B0-----:R-:W0:Y:S02]  /*9340*/  SHFL.IDX PT, R0, R0, R19, 0x1f ;  /* 0x00001f1300007589 */ /* 0x001e2400000e0000 */
[----:B0-----:R-:W-:-:S04]  /*9350*/  IABS R4, R0 ;  /* 0x0000000000047213 */ /* 0x001fc80000000000 */
[----:B------:R-:W0:Y:S08]  /*9360*/  I2F.RP R8, R4 ;  /* 0x0000000400087306 */ /* 0x000e300000209400 */
[----:B0-----:R-:W0:Y:S02]  /*9370*/  MUFU.RCP R8, R8 ;  /* 0x0000000800087308 */ /* 0x001e240000001000 */
[----:B0-----:R-:W-:-:S06]  /*9380*/  VIADD R2, R8, 0xffffffe ;  /* 0x0ffffffe08027836 */ /* 0x001fcc0000000000 */
[----:B------:R0:W1:Y:S01]  /*9390*/  F2I.FTZ.U32.TRUNC.NTZ R3, R2 ;  /* 0x0000000200037305 */ /* 0x000062000021f000 */
[----:B------:R-:W-:Y:S05]  /*93a0*/  @!P0 BRA `(.L_x_210) ;  /* 0x0000000000088947 */ /* 0x000fea0003800000 */
[----:B------:R-:W-:-:S06]  /*93b0*/  VIADD R16, R19, 0xffffffff ;  /* 0xffffffff13107836 */ /* 0x000fcc0000000000 */
[----:B------:R2:W3:Y:S02]  /*93c0*/  SHFL.IDX PT, R16, R7, R16, 0x1f ;  /* 0x00001f1007107589 */ /* 0x0004e400000e0000 */
.L_x_210:
[----:B---3--:R-:W-:Y:S01]  /*93d0*/  IMAD R16, R16, UR5, R9 ;  /* 0x0000000510107c24 */ /* 0x008fe2000f8e0209 */
[----:B0-----:R-:W-:Y:S01]  /*93e0*/  IABS R2, R0 ;  /* 0x0000000000027213 */ /* 0x001fe20000000000 */
[----:B-12---:R-:W-:Y:S02]  /*93f0*/  IMAD.MOV R7, RZ, RZ, -R3 ;  /* 0x000000ffff077224 */ /* 0x006fe400078e0a03 */
[----:B------:R-:W-:Y:S01]  /*9400*/  VIADD R19, R19, UR4 ;  /* 0x0000000413137c36 */ /* 0x000fe20008000000 */
[----:B------:R-:W-:Y:S01]  /*9410*/  IADD3 R9, -R16, UR6, RZ ;  /* 0x0000000610097c10 */ /* 0x000fe2000fffe1ff */
[----:B------:R-:W-:Y:S01]  /*9420*/  IMAD.MOV R8, RZ, RZ, -R2 ;  /* 0x000000ffff087224 */ /* 0x000fe200078e0a02 */
[----:B------:R-:W-:Y:S01]  /*9430*/  MOV R2, RZ ;  /* 0x000000ff00027202 */ /* 0x000fe20000000f00 */
[----:B------:R-:W-:Y:S01]  /*9440*/  IMAD R7, R7, R4, RZ ;  /* 0x0000000407077224 */ /* 0x000fe200078e02ff */
[----:B------:R-:W-:-:S03]  /*9450*/  IABS R6, R9 ;  /* 0x0000000900067213 */ /* 0x000fc60000000000 */
[----:B------:R-:W-:-:S04]  /*9460*/  IMAD.HI.U32 R2, R3, R7, R2 ;  /* 0x0000000703027227 */ /* 0x000fc800078e0002 */
[----:B------:R-:W-:Y:S02]  /*9470*/  IMAD.MOV.U32 R3, RZ, RZ, R6 ;  /* 0x000000ffff037224 */ /* 0x000fe400078e0006 */
[----:B------:R-:W-:Y:S02]  /*9480*/  IMAD.MOV.U32 R6, RZ, RZ, R8 ;  /* 0x000000ffff067224 */ /* 0x000fe400078e0008 */
[----:B------:R-:W-:-:S04]  /*9490*/  IMAD.HI.U32 R2, R2, R3, RZ ;  /* 0x0000000302027227 */ /* 0x000fc800078e00ff */
[----:B------:R-:W-:-:S05]  /*94a0*/  IMAD R3, R2, R6, R3 ;  /* 0x0000000602037224 */ /* 0x000fca00078e0203 */
[----:B------:R-:W-:-:S13]  /*94b0*/  ISETP.GT.U32.AND P1, PT, R4, R3, PT ;  /* 0x000000030400720c */ /* 0x000fda0003f24070 */
[----:B------:R-:W-:Y:S02]  /*94c0*/  @!P1 IMAD.IADD R3, R3, 0x1, -R4 ;  /* 0x0000000103039824 */ /* 0x000fe400078e0a04 */
[----:B------:R-:W-:Y:S01]  /*94d0*/  @!P1 VIADD R2, R2, 0x1 ;  /* 0x0000000102029836 */ /* 0x000fe20000000000 */
[----:B------:R-:W-:Y:S02]  /*94e0*/  ISETP.NE.AND P1, PT, R0, RZ, PT ;  /* 0x000000ff0000720c */ /* 0x000fe40003f25270 */
[----:B------:R-:W-:Y:S02]  /*94f0*/  ISETP.GE.U32.AND P0, PT, R3, R4, PT ;  /* 0x000000040300720c */ /* 0x000fe40003f06070 */
[----:B------:R-:W-:-:S04]  /*9500*/  LOP3.LUT R3, R9, R0, RZ, 0x3c, !PT ;  /* 0x0000000009037212 */ /* 0x000fc800078e3cff */
[----:B------:R-:W-:-:S07]  /*9510*/  ISETP.GE.AND P2, PT, R3, RZ, PT ;  /* 0x000000ff0300720c */ /* 0x000fce0003f46270 */
[----:B------:R-:W-:-:S06]  /*9520*/  @P0 IADD3 R2, R2, 0x1, RZ ;  /* 0x0000000102020810 */ /* 0x000fcc0007ffe0ff */
[----:B------:R-:W-:Y:S01]  /*9530*/  @!P2 IMAD.MOV R2, RZ, RZ, -R2 ;  /* 0x000000ffff02a224 */ /* 0x000fe200078e0a02 */
[----:B------:R-:W-:-:S05]  /*9540*/  @!P1 LOP3.LUT R2, RZ, R0, RZ, 0x33, !PT ;  /* 0x00000000ff029212 */ /* 0x000fca00078e33ff */
[--C-:B------:R-:W-:Y:S02]  /*9550*/  IMAD.MOV R17, RZ, RZ, -R2.reuse ;  /* 0x000000ffff117224 */ /* 0x100fe400078e0a02 */
[----:B------:R-:W-:Y:S02]  /*9560*/  IMAD.MOV.U32 R18, RZ, RZ, R2 ;  /* 0x000000ffff127224 */ /* 0x000fe400078e0002 */
[----:B------:R-:W-:Y:S01]  /*9570*/  IMAD R17, R0, R17, R9 ;  /* 0x0000001100117224 */ /* 0x000fe200078e0209 */
[----:B------:R-:W-:Y:S06]  /*9580*/  BRA `(.L_x_211) ;  /* 0x0000000000147947 */ /* 0x000fec0003800000 */
.L_x_206:
[----:B------:R-:W-:Y:S01]  /*9590*/  ULDC UR4, c[0x0][0xc3c] ;  /* 0x00030f0000047ab9 */ /* 0x000fe20000000800 */
[----:B------:R-:W-:Y:S01]  /*95a0*/  MOV R17, RZ ;  /* 0x000000ff00117202 */ /* 0x000fe20000000f00 */
[----:B------:R-:W-:Y:S02]  /*95b0*/  IMAD.U32 R16, RZ, RZ, UR6 ;  /* 0x00000006ff107e24 */ /* 0x000fe4000f8e00ff */
[----:B------:R-:W-:Y:S02]  /*95c0*/  IMAD.MOV.U32 R18, RZ, RZ, RZ ;  /* 0x000000ffff127224 */ /* 0x000fe400078e00ff */
[----:B------:R-:W-:-:S07]  /*95d0*/  IMAD.U32 R19, RZ, RZ, UR4 ;  /* 0x00000004ff137e24 */ /* 0x000fce000f8e00ff */
.L_x_211:
[----:B------:R-:W-:-:S13]  /*95e0*/  ISETP.NE.AND P0, PT, R5, RZ, PT ;  /* 0x000000ff0500720c */ /* 0x000fda0003f05270 */
[----:B------:R-:W0:Y:S01]  /*95f0*/  @!P0 S2R R3, SR_CgaCtaId ;  /* 0x0000000000038919 */ /* 0x000e220000008800 */
[----:B------:R-:W-:-:S04]  /*9600*/  @!P0 MOV R0, 0x400 ;  /* 0x0000040000008802 */ /* 0x000fc80000000f00 */
[----:B0-----:R-:W-:-:S05]  /*9610*/  @!P0 LEA R0, R3, R0, 0x18 ;  /* 0x0000000003008211 */ /* 0x001fca00078ec0ff */
[----:B------:R0:W-:Y:S01]  /*9620*/  @!P0 STS.128 [R0+0x2d8d0], R16 ;  /* 0x02d8d01000008388 */ /* 0x0001e20000000c00 */
[----:B------:R-:W-:Y:S06]  /*9630*/  BAR.ARV 0x5, 0x200 ;  /* 0x0148000000007b1d */ /* 0x000fec0000002000 */
.L_x_204:
[----:B------:R2:W-:Y:S01]  /*9640*/  STL [R1+0x30], RZ ;  /* 0x000030ff01007387 */ /* 0x0005e20000100800 */
[----:B------:R-:W-:Y:S01]  /*9650*/  ULDC UR4, c[0x0][0xc3c] ;  /* 0x00030f0000047ab9 */ /* 0x000fe20000000800 */
[----:B------:R-:W-:Y:S01]  /*9660*/  IMAD.MOV.U32 R29, RZ, RZ, 0x1 ;  /* 0x00000001ff1d7424 */ /* 0x000fe200078e00ff */
[----:B-1----:R-:W-:Y:S02]  /*9670*/  ISETP.GE.AND P0, PT, R19, UR4, PT ;  /* 0x0000000413007c0c */ /* 0x002fe4000bf06270 */
[----:B------:R-:W-:-:S11]  /*9680*/  MOV R26, RZ ;  /* 0x000000ff001a7202 */ /* 0x000fd60000000f00 */
[----:B--2---:R-:W-:Y:S05]  /*9690*/  @P0 BRA `(.L_x_212) ;  /* 0x00000044007c0947 */ /* 0x004fea0003800000 */
[----:B------:R-:W2:Y:S01]  /*96a0*/  LDL R6, [R1+0x1c] ;  /* 0x00001c0001067983 */ /* 0x000ea20000100800 */
[----:B------:R-:W0:Y:S01]  /*96b0*/  S2R R3, SR_TID.X ;  /* 0x0000000000037919 */ /* 0x000e220000002100 */
[----:B------:R-:W1:Y:S01]  /*96c0*/  S2UR UR5, SR_CgaCtaId ;  /* 0x00000000000579c3 */ /* 0x000e620000008800 */
[----:B------:R-:W-:Y:S01]  /*96d0*/  UMOV UR4, 0x400 ;  /* 0x0000040000047882 */ /* 0x000fe20000000000 */
[C---:B0-----:R-:W-:Y:S01]  /*96e0*/  IMAD.SHL.U32 R0, R3.reuse, 0x8, RZ ;  /* 0x0000000803007824 */ /* 0x041fe200078e00ff */
[C---:B------:R-:W-:Y:S01]  /*96f0*/  LOP3.LUT R5, R3.reuse, 0x7f, RZ, 0xc0, !PT ;  /* 0x0000007f03057812 */ /* 0x040fe200078ec0ff */
[----:B------:R-:W-:-:S03]  /*9700*/  IMAD.SHL.U32 R4, R3, 0x20, RZ ;  /* 0x0000002003047824 */ /* 0x000fc600078e00ff */
[----:B------:R-:W-:Y:S01]  /*9710*/  LOP3.LUT R2, R0, 0xd8, RZ, 0xc0, !PT ;  /* 0x000000d800027812 */ /* 0x000fe200078ec0ff */
[----:B-1----:R-:W-:-:S03]  /*9720*/  ULEA UR4, UR5, UR4, 0x18 ;  /* 0x0000000405047291 */ /* 0x002fc6000f8ec03f */
[----:B------:R-:W-:Y:S02]  /*9730*/  LOP3.LUT R3, R2, 0x18, R3, 0x78, !PT ;  /* 0x0000001802037812 */ /* 0x000fe400078e7803 */
[----:B------:R-:W-:Y:S02]  /*9740*/  SHF.R.U32.HI R5, RZ, 0x2, R5 ;  /* 0x00000002ff057819 */ /* 0x000fe40000011605 */
[----:B------:R-:W-:Y:S01]  /*9750*/  MOV R23, UR4 ;  /* 0x0000000400177c02 */ /* 0x000fe20008000f00 */
[----:B------:R-:W-:Y:S01]  /*9760*/  BSSY B8, `(.L_x_212) ;  /* 0x0000452000087945 */ /* 0x000fe20003800000 */
[----:B------:R-:W-:Y:S02]  /*9770*/  IMAD.MOV.U32 R29, RZ, RZ, 0x1 ;  /* 0x00000001ff1d7424 */ /* 0x000fe400078e00ff */
[----:B------:R-:W-:Y:S01]  /*9780*/  IMAD.MOV.U32 R26, RZ, RZ, RZ ;  /* 0x000000ffff1a7224 */ /* 0x000fe200078e00ff */
[----:B------:R-:W-:Y:S01]  /*9790*/  ULDC UR38, c[0x0][0xc] ;  /* 0x0000030000267ab9 */ /* 0x000fe20000000800 */
[----:B--2---:R-:W-:-:S02]  /*97a0*/  LOP3.LUT R2, R6, 0x2, RZ, 0xfc, !PT ;  /* 0x0000000206027812 */ /* 0x004fc400078efcff */
[----:B------:R-:W-:-:S03]  /*97b0*/  LOP3.LUT R6, R4, 0x60, RZ, 0xc0, !PT ;  /* 0x0000006004067812 */ /* 0x000fc600078ec0ff */
[----:B------:R0:W-:Y:S01]  /*97c0*/  STL [R1+0x38], R2 ;  /* 0x0000380201007387 */ /* 0x0001e20000100800 */
[----:B------:R-:W-:Y:S02]  /*97d0*/  LOP3.LUT R4, R0, 0x18, RZ, 0xc0, !PT ;  /* 0x0000001800047812 */ /* 0x000fe400078ec0ff */
[----:B0-----:R-:W-:Y:S02]  /*97e0*/  LOP3.LUT R2, R3, 0x320, R0, 0xf8, !PT ;  /* 0x0000032003027812 */ /* 0x001fe400078ef800 */
[----:B------:R-:W-:-:S03]  /*97f0*/  LOP3.LUT R0, R5, R6, RZ, 0xfc, !PT ;  /* 0x0000000605007212 */ /* 0x000fc600078efcff */
[----:B------:R-:W-:Y:S01]  /*9800*/  IMAD R0, R2, 0x2, R23 ;  /* 0x0000000202007824 */ /* 0x000fe200078e0217 */
[----:B------:R0:W-:Y:S04]  /*9810*/  STL [R1+0x30], RZ ;  /* 0x000030ff01007387 */ /* 0x0001e80000100800 */
[----:B------:R0:W-:Y:S01]  /*9820*/  STL [R1+0x18], R0 ;  /* 0x0000180001007387 */ /* 0x0001e20000100800 */
[C---:B------:R-:W-:Y:S02]  /*9830*/  LOP3.LUT R5, R4.reuse, 0x20, RZ, 0xfc, !PT ;  /* 0x0000002004057812 */ /* 0x040fe400078efcff */
[----:B------:R-:W-:-:S07]  /*9840*/  LOP3.LUT R3, R4, 0x40, RZ, 0xfc, !PT ;  /* 0x0000004004037812 */ /* 0x000fce00078efcff */
.L_x_273:
[----:B-1----:R-:W1:Y:S02]  /*9850*/  LDC.64 R2, c[0x0][0xc88] ;  /* 0x00032200ff027b82 */ /* 0x002e640000000a00 */
[----:B-1----:R-:W-:-:S05]  /*9860*/  IMAD.WIDE R2, R19, 0x4, R2 ;  /* 0x0000000413027825 */ /* 0x002fca00078e0202 */
[----:B0-----:R-:W0:Y:S01]  /*9870*/  LDG.E R28, desc[UR36][R2.64] ;  /* 0x00000024021c7981 */ /* 0x001e22000c1e1900 */
[----:B------:R-:W-:Y:S05]  /*9880*/  YIELD ;  /* 0x0000000000007946 */ /* 0x000fea0003800000 */
[----:B------:R-:W-:Y:S01]  /*9890*/  ULDC.64 UR4, c[0x0][0xa28] ;  /* 0x00028a0000047ab9 */ /* 0x000fe20000000a00 */
[----:B------:R-:W-:Y:S01]  /*98a0*/  IMAD.MOV.U32 R6, RZ, RZ, RZ ;  /* 0x000000ffff067224 */ /* 0x000fe200078e00ff */
[----:B------:R-:W-:Y:S01]  /*98b0*/  ISETP.NE.U32.AND P0, PT, RZ, UR4, PT ;  /* 0x00000004ff007c0c */ /* 0x000fe2000bf05070 */
[----:B------:R-:W-:-:S03]  /*98c0*/  ULDC.64 UR6, c[0x0][0xa18] ;  /* 0x0002860000067ab9 */ /* 0x000fc60000000a00 */
[----:B------:R-:W-:Y:S02]  /*98d0*/  ISETP.NE.AND.EX P0, PT, RZ, UR5, PT, P0 ;  /* 0x00000005ff007c0c */ /* 0x000fe4000bf05300 */
[----:B0-----:R-:W-:-:S11]  /*98e0*/  SHF.R.S32.HI R0, RZ, 0x1f, R28 ;  /* 0x0000001fff007819 */ /* 0x001fd6000001141c */
[C---:B------:R-:W-:Y:S01]  /*98f0*/  @P0 LEA R2, P1, R28.reuse, UR4, 0x2 ;  /* 0x000000041c020c11 */ /* 0x040fe2000f8210ff */
[C---:B------:R-:W-:Y:S01]  /*9900*/  IMAD.SHL.U32 R24, R28.reuse, 0x4, RZ ;  /* 0x000000041c187824 */ /* 0x040fe200078e00ff */
[C-C-:B------:R-:W-:Y:S01]  /*9910*/  SHF.L.U64.HI R25, R28.reuse, 0x2, R0.reuse ;  /* 0x000000021c197819 */ /* 0x140fe20000010200 */
[----:B------:R0:W-:Y:S01]  /*9920*/  STL [R1+0x20], R0 ;  /* 0x0000200001007387 */ /* 0x0001e20000100800 */
[----:B------:R-:W-:Y:S01]  /*9930*/  @P0 LEA.HI.X R3, R28, UR5, R0, 0x2, P1 ;  /* 0x000000051c030c11 */ /* 0x000fe200088f1400 */
[----:B------:R-:W-:-:S04]  /*9940*/  ULDC.64 UR4, c[0x0][0xa00] ;  /* 0x0002800000047ab9 */ /* 0x000fc80000000a00 */
[----:B------:R1:W2:Y:S01]  /*9950*/  @P0 LDG.E R6, desc[UR36][R2.64] ;  /* 0x0000002402060981 */ /* 0x0002a2000c1e1900 */
[----:B------:R-:W-:Y:S02]  /*9960*/  ISETP.NE.U32.AND P0, PT, RZ, UR4, PT ;  /* 0x00000004ff007c0c */ /* 0x000fe4000bf05070 */
[----:B------:R-:W-:Y:S01]  /*9970*/  LOP3.LUT R22, R22, 0xffffffdf, RZ, 0xc0, !PT ;  /* 0xffffffdf16167812 */ /* 0x000fe200078ec0ff */
[----:B0-----:R-:W-:Y:S01]  /*9980*/  IMAD.MOV.U32 R0, RZ, RZ, RZ ;  /* 0x000000ffff007224 */ /* 0x001fe200078e00ff */
[----:B------:R-:W-:Y:S02]  /*9990*/  ISETP.NE.AND.EX P2, PT, RZ, UR5, PT, P0 ;  /* 0x00000005ff007c0c */ /* 0x000fe4000bf45300 */
[----:B------:R-:W-:Y:S02]  /*99a0*/  ISETP.NE.U32.AND P0, PT, RZ, UR6, PT ;  /* 0x00000006ff007c0c */ /* 0x000fe4000bf05070 */
[----:B-1----:R-:W-:Y:S02]  /*99b0*/  IADD3 R2, P1, R24, UR4, RZ ;  /* 0x0000000418027c10 */ /* 0x002fe4000ff3e0ff */
[----:B------:R-:W-:-:S02]  /*99c0*/  ISETP.NE.AND.EX P0, PT, RZ, UR7, PT, P0 ;  /* 0x00000007ff007c0c */ /* 0x000fc4000bf05300 */
[----:B------:R-:W-:Y:S01]  /*99d0*/  IADD3.X R3, R25, UR5, RZ, P1, !PT ;  /* 0x0000000519037c10 */ /* 0x000fe20008ffe4ff */
[----:B------:R-:W-:-:S04]  /*99e0*/  ULDC.64 UR4, c[0x0][0x418] ;  /* 0x0001060000047ab9 */ /* 0x000fc80000000a00 */
[----:B------:R-:W-:Y:S01]  /*99f0*/  @P2 LOP3.LUT R22, R22, 0x20, RZ, 0xfc, !PT ;  /* 0x0000002016162812 */ /* 0x000fe200078efcff */
[----:B------:R-:W3:Y:S05]  /*9a00*/  @P2 LDG.E R0, desc[UR36][R2.64] ;  /* 0x0000002402002981 */ /* 0x000eea000c1e1900 */
[----:B------:R-:W-:-:S04]  /*9a10*/  @P0 IADD3 R4, P1, R24, UR6, RZ ;  /* 0x0000000618040c10 */ /* 0x000fc8000ff3e0ff */
[----:B------:R-:W-:-:S05]  /*9a20*/  @P0 IADD3.X R5, R25, UR7, RZ, P1, !PT ;  /* 0x0000000719050c10 */ /* 0x000fca0008ffe4ff */
[----:B------:R-:W4:Y:S01]  /*9a30*/  @P0 LDG.E R4, desc[UR36][R4.64] ;  /* 0x0000002404040981 */ /* 0x000f22000c1e1900 */
[----:B------:R-:W-:-:S03]  /*9a40*/  UISETP.NE.U32.AND UP0, UPT, UR4, URZ, UPT ;  /* 0x0000003f0400728c */ /* 0x000fc6000bf05070 */
[----:B------:R-:W-:Y:S01]  /*9a50*/  ULDC UR4, c[0x0][0x424] ;  /* 0x0001090000047ab9 */ /* 0x000fe20000000800 */
[----:B------:R-:W-:-:S03]  /*9a60*/  UISETP.NE.AND.EX UP0, UPT, UR5, URZ, UPT, UP0 ;  /* 0x0000003f0500728c */ /* 0x000fc6000bf05300 */
[----:B------:R-:W-:Y:S01]  /*9a70*/  ULDC UR5, c[0x0][0x2f0] ;  /* 0x0000bc0000057ab9 */ /* 0x000fe20000000800 */
[----:B------:R-:W-:-:S04]  /*9a80*/  USEL UR4, UR4, 0x1, UP0 ;  /* 0x0000000104047887 */ /* 0x000fc80008000000 */
[----:B------:R-:W-:Y:S01]  /*9a90*/  UIMAD UR4, UR4, UR5, URZ ;  /* 0x00000005040472a4 */ /* 0x000fe2000f8e023f */
[----:B---3--:R0:W-:Y:S04]  /*9aa0*/  STL [R1], R0 ;  /* 0x0000000001007387 */ /* 0x0081e80000100800 */
[----:B--2---:R1:W-:Y:S01]  /*9ab0*/  STL [R1+0x10], R6 ;  /* 0x0000100601007387 */ /* 0x0043e20000100800 */
[----:B0-----:R-:W-:-:S03]  /*9ac0*/  MOV R0, UR4 ;  /* 0x0000000400007c02 */ /* 0x001fc60008000f00 */
[----:B----4-:R1:W-:Y:S01]  /*9ad0*/  @P0 STL [R1+0x28], R4 ;  /* 0x0000280401000387 */ /* 0x0103e20000100800 */
[----:B------:R-:W-:Y:S05]  /*9ae0*/  @P0 BRA `(.L_x_213) ;  /* 0x0000000000200947 */ /* 0x000fea0003800000 */
[----:B------:R-:W-:Y:S02]  /*9af0*/  ULDC UR4, c[0x0][0x288] ;  /* 0x0000a20000047ab9 */ /* 0x000fe40000000800 */
[----:B-1----:R-:W-:-:S05]  /*9b00*/  IMAD.U32 R4, RZ, RZ, UR4 ;  /* 0x00000004ff047e24 */ /* 0x002fca000f8e00ff */
[----:B------:R0:W-:Y:S01]  /*9b10*/  STL [R1+0x28], R4 ;  /* 0x0000280401007387 */ /* 0x0001e20000100800 */
[----:B------:R-:W-:Y:S05]  /*9b20*/  @!P2 BRA `(.L_x_213) ;  /* 0x000000000010a947 */ /* 0x000fea0003800000 */
[----:B0-----:R-:W2:Y:S04]  /*9b30*/  LDG.E R4, desc[UR36][R2.64] ;  /* 0x0000002402047981 */ /* 0x001ea8000c1e1900 */
[----:B------:R-:W2:Y:S02]  /*9b40*/  LDG.E R2, desc[UR36][R2.64+0x4] ;  /* 0x0000042402027981 */ /* 0x000ea4000c1e1900 */
[----:B--2---:R-:W-:-:S05]  /*9b50*/  IMAD.IADD R2, R2, 0x1, -R4 ;  /* 0x0000000102027824 */ /* 0x004fca00078e0a04 */
[----:B------:R2:W-:Y:S02]  /*9b60*/  STL [R1+0x28], R2 ;  /* 0x0000280201007387 */ /* 0x0005e40000100800 */
.L_x_213:
[----:B01----:R-:W-:Y:S01]  /*9b70*/  IMAD.MOV.U32 R4, RZ, RZ, R28 ;  /* 0x000000ffff047224 */ /* 0x003fe200078e001c */
[----:B------:R-:W-:Y:S02]  /*9b80*/  ULDC.64 UR4, c[0x0][0xa20] ;  /* 0x0002880000047ab9 */ /* 0x000fe40000000a00 */
[----:B------:R-:W-:Y:S02]  /*9b90*/  ISETP.NE.U32.AND P0, PT, RZ, UR4, PT ;  /* 0x00000004ff007c0c */ /* 0x000fe4000bf05070 */
[----:B------:R0:W-:Y:S02]  /*9ba0*/  STL [R1+0x8], R4 ;  /* 0x0000080401007387 */ /* 0x0001e40000100800 */
[----:B------:R-:W-:-:S13]  /*9bb0*/  ISETP.NE.AND.EX P0, PT, RZ, UR5, PT, P0 ;  /* 0x00000005ff007c0c */ /* 0x000fda000bf05300 */
[----:B0-----:R-:W-:Y:S05]  /*9bc0*/  @!P0 BRA `(.L_x_214) ;  /* 0x0000000000108947 */ /* 0x001fea0003800000 */
[----:B--2---:R-:W-:-:S04]  /*9bd0*/  IADD3 R2, P0, R24, UR4, RZ ;  /* 0x0000000418027c10 */ /* 0x004fc8000ff1e0ff */
[----:B------:R-:W-:-:S05]  /*9be0*/  IADD3.X R3, R25, UR5, RZ, P0, !PT ;  /* 0x0000000519037c10 */ /* 0x000fca00087fe4ff */
[----:B------:R0:W5:Y:S01]  /*9bf0*/  LDG.E R0, desc[UR36][R2.64] ;  /* 0x0000002402007981 */ /* 0x000162000c1e1900 */
[----:B------:R-:W-:Y:S05]  /*9c00*/  BRA `(.L_x_215) ;  /* 0x0000000000247947 */ /* 0x000fea0003800000 */
.L_x_214:
[----:B------:R-:W-:Y:S02]  /*9c10*/  ULDC.64 UR4, c[0x0][0xa08] ;  /* 0x0002820000047ab9 */ /* 0x000fe40000000a00 */
[----:B------:R-:W-:-:S04]  /*9c20*/  ISETP.NE.U32.AND P0, PT, RZ, UR4, PT ;  /* 0x00000004ff007c0c */ /* 0x000fc8000bf05070 */
[----:B------:R-:W-:-:S13]  /*9c30*/  ISETP.NE.AND.EX P0, PT, RZ, UR5, PT, P0 ;  /* 0x00000005ff007c0c */ /* 0x000fda000bf05300 */
[----:B------:R-:W-:Y:S05]  /*9c40*/  @!P0 BRA `(.L_x_215) ;  /* 0x0000000000148947 */ /* 0x000fea0003800000 */
[----:B--2---:R-:W0:Y:S02]  /*9c50*/  LDC.64 R2, c[0x0][0xa08] ;  /* 0x00028200ff027b82 */ /* 0x004e240000000a00 */
[----:B0-----:R-:W-:-:S05]  /*9c60*/  IMAD.WIDE R2, R4, 0x4, R2 ;  /* 0x0000000404027825 */ /* 0x001fca00078e0202 */
[----:B------:R-:W2:Y:S04]  /*9c70*/  LDG.E R0, desc[UR36][R2.64] ;  /* 0x0000002402007981 */ /* 0x000ea8000c1e1900 */
[----:B------:R-:W2:Y:S02]  /*9c80*/  LDG.E R2, desc[UR36][R2.64+0x4] ;  /* 0x0000042402027981 */ /* 0x000ea4000c1e1900 */
[----:B--2---:R-:W-:-:S07]  /*9c90*/  IMAD.IADD R0, R2, 0x1, -R0 ;  /* 0x0000000102007824 */ /* 0x004fce00078e0a00 */
.L_x_215:
[----:B0-2--5:R-:W-:Y:S01]  /*9ca0*/  IADD3 R2, -R6, R0, RZ ;  /* 0x0000000006027210 */ /* 0x025fe20007ffe1ff */
[----:B------:R-:W-:Y:S03]  /*9cb0*/  BSSY B7, `(.L_x_216) ;  /* 0x000035e000077945 */ /* 0x000fe60003800000 */
[C---:B------:R-:W-:Y:S01]  /*9cc0*/  ISETP.GT.AND P0, PT, R2.reuse, RZ, PT ;  /* 0x000000ff0200720c */ /* 0x040fe20003f04270 */
[----:B------:R-:W-:Y:S01]  /*9cd0*/  VIADD R0, R2, 0x7f ;  /* 0x0000007f02007836 */ /* 0x000fe20000000000 */
[----:B------:R0:W-:Y:S04]  /*9ce0*/  STL [R1+0xc], R2 ;  /* 0x00000c0201007387 */ /* 0x0001e80000100800 */
[----:B0-----:R-:W-:-:S04]  /*9cf0*/  SHF.R.S32.HI R2, RZ, 0x1f, R0 ;  /* 0x0000001fff027819 */ /* 0x001fc80000011400 */
[----:B------:R-:W-:-:S05]  /*9d00*/  LEA.HI R0, R2, R0, RZ, 0x7 ;  /* 0x0000000002007211 */ /* 0x000fca00078f38ff */
[----:B------:R0:W-:Y:S01]  /*9d10*/  STL [R1+0x34], R0 ;  /* 0x0000340001007387 */ /* 0x0001e20000100800 */
[----:B------:R-:W-:Y:S05]  /*9d20*/  @P0 BRA `(.L_x_217) ;  /* 0x0000000000440947 */ /* 0x000fea0003800000 */
[----:B------:R-:W1:Y:S02]  /*9d30*/  S2R R3, SR_TID.X ;  /* 0x0000000000037919 */ /* 0x000e640000002100 */
[----:B-1----:R-:W-:-:S04]  /*9d40*/  LOP3.LUT R3, R3, 0x7f, RZ, 0xc0, !PT ;  /* 0x0000007f03037812 */ /* 0x002fc800078ec0ff */
[----:B------:R-:W-:-:S13]  /*9d50*/  ISETP.NE.AND P0, PT, R3, RZ, PT ;  /* 0x000000ff0300720c */ /* 0x000fda0003f05270 */
[----:B------:R-:W-:Y:S05]  /*9d60*/  @P0 BRA `(.L_x_218) ;  /* 0x0000003400480947 */ /* 0x000fea0003800000 */
[----:B------:R-:W1:Y:S01]  /*9d70*/  S2R R5, SR_LANEID ;  /* 0x0000000000057919 */ /* 0x000e620000000000 */
[----:B------:R-:W-:Y:S01]  /*9d80*/  VOTEU.ANY UR4, UPT, PT ;  /* 0x0000000000047886 */ /* 0x000fe200038e0100 */
[----:B------:R-:W2:Y:S01]  /*9d90*/  LDC.64 R2, c[0x0][0xc60] ;  /* 0x00031800ff027b82 */ /* 0x000ea20000000a00 */
[----:B0-----:R-:W1:Y:S02]  /*9da0*/  FLO.U32 R0, UR4 ;  /* 0x0000000400007d00 */ /* 0x001e6400080e0000 */
[----:B-1----:R-:W-:-:S06]  /*9db0*/  ISETP.EQ.U32.AND P0, PT, R0, R5, PT ;  /* 0x000000050000720c */ /* 0x002fcc0003f02070 */
[----:B------:R-:W2:Y:S07]  /*9dc0*/  POPC R5, UR4 ;  /* 0x0000000400057d09 */ /* 0x000eae0008000000 */
[----:B--2---:R-:W2:Y:S01]  /*9dd0*/  @P0 ATOMG.E.ADD.STRONG.GPU PT, R3, desc[UR36][R2.64], R5 ;  /* 0x00000005020309a8 */ /* 0x004ea200081ee1e4 */
[----:B------:R-:W0:Y:S02]  /*9de0*/  S2R R4, SR_LTMASK ;  /* 0x0000000000047919 */ /* 0x000e240000003900 */
[----:B0-----:R-:W-:-:S04]  /*9df0*/  LOP3.LUT R4, R4, UR4, RZ, 0xc0, !PT ;  /* 0x0000000404047c12 */ /* 0x001fc8000f8ec0ff */
[----:B------:R-:W0:Y:S01]  /*9e00*/  POPC R7, R4 ;  /* 0x0000000400077309 */ /* 0x000e220000000000 */
[----:B--2---:R-:W0:Y:S02]  /*9e10*/  SHFL.IDX PT, R0, R3, R0, 0x1f ;  /* 0x00001f0003007589 */ /* 0x004e2400000e0000 */
[----:B0-----:R-:W-:Y:S01]  /*9e20*/  IADD3 R16, R0, UR38, R7 ;  /* 0x0000002600107c10 */ /* 0x001fe2000fffe007 */
[----:B------:R-:W-:Y:S06]  /*9e30*/  BRA `(.L_x_218) ;  /* 0x0000003400147947 */ /* 0x000fec0003800000 */
.L_x_217:
[----:B0-----:R-:W-:Y:S01]  /*9e40*/  VIADD R0, R23, 0x15400 ;  /* 0x0001540017007836 */ /* 0x001fe20000000000 */
[----:B------:R-:W-:Y:S04]  /*9e50*/  BSSY B6, `(.L_x_219) ;  /* 0x0000013000067945 */ /* 0x000fe80003800000 */
[----:B------:R-:W-:-:S13]  /*9e60*/  LOP3.LUT P0, RZ, R0, 0x1bf, RZ, 0xc0, !PT ;  /* 0x000001bf00ff7812 */ /* 0x000fda000780c0ff */
[----:B------:R-:W-:Y:S05]  /*9e70*/  @!P0 BRA `(.L_x_220) ;  /* 0x0000000000408947 */ /* 0x000fea0003800000 */
[----:B------:R-:W-:Y:S01]  /*9e80*/  MOV R2, 0x0 ;  /* 0x0000000000027802 */ /* 0x000fe20000000f00 */
[----:B------:R-:W-:Y:S01]  /*9e90*/  ULDC.64 UR6, c[0x4][0x88] ;  /* 0x0100220000067ab9 */ /* 0x000fe20000000a00 */
[----:B------:R-:W-:Y:S01]  /*9ea0*/  ULDC.64 UR8, c[0x4][0x90] ;  /* 0x0100240000087ab9 */ /* 0x000fe20000000a00 */
[----:B------:R-:W-:Y:S01]  /*9eb0*/  ULDC.64 UR4, c[0x4][0x8] ;  /* 0x0100020000047ab9 */ /* 0x000fe20000000a00 */
[----:B------:R-:W-:Y:S01]  /*9ec0*/  IMAD.U32 R4, RZ, RZ, UR6 ;  /* 0x00000006ff047e24 */ /* 0x000fe2000f8e00ff */
[----:B------:R-:W-:Y:S01]  /*9ed0*/  MOV R6, UR8 ;  /* 0x0000000800067c02 */ /* 0x000fe20008000f00 */
[----:B------:R-:W0:Y:S01]  /*9ee0*/  LDC.64 R2, c[0x4][R2] ;  /* 0x0100000002027b82 */ /* 0x000e220000000a00 */
        /* <DEDUP_REMOVED lines=8> */
[----:B0-----:R-:W-:Y:S05]  /*9f70*/  CALL.ABS.NOINC R2 ;  /* 0x0000000002007343 */ /* 0x001fea0003c00000 */
.L_x_220:
[----:B------:R-:W-:Y:S05]  /*9f80*/  BSYNC B6 ;  /* 0x0000000000067941 */ /* 0x000fea0003800000 */
.L_x_219:
[----:B------:R-:W-:Y:S01]  /*9f90*/  VIADD R0, R23, 0x400 ;  /* 0x0000040017007836 */ /* 0x000fe20000000000 */
[----:B------:R-:W-:Y:S04]  /*9fa0*/  BSSY B6, `(.L_x_221) ;  /* 0x0000022000067945 */ /* 0x000fe80003800000 */
[----:B------:R-:W-:-:S13]  /*9fb0*/  LOP3.LUT P0, RZ, R0, 0x1bf, RZ, 0xc0, !PT ;  /* 0x000001bf00ff7812 */ /* 0x000fda000780c0ff */
[----:B------:R-:W-:Y:S05]  /*9fc0*/  @!P0 BRA `(.L_x_222) ;  /* 0x00000000007c8947 */ /* 0x000fea0003800000 */
[----:B------:R-:W-:Y:S01]  /*9fd0*/  MOV R27, 0x0 ;  /* 0x00000000001b7802 */ /* 0x000fe20000000f00 */
[----:B------:R-:W-:Y:S01]  /*9fe0*/  ULDC.64 UR6, c[0x4][0x88] ;  /* 0x0100220000067ab9 */ /* 0x000fe20000000a00 */
[----:B------:R-:W-:Y:S01]  /*9ff0*/  ULDC.64 UR8, c[0x4][0x90] ;  /* 0x0100240000087ab9 */ /* 0x000fe20000000a00 */
[----:B------:R-:W-:Y:S01]  /*a000*/  ULDC.64 UR4, c[0x4][0x10] ;  /* 0x0100040000047ab9 */ /* 0x000fe20000000a00 */
[----:B------:R0:W1:Y:S01]  /*a010*/  LDC.64 R2, c[0x4][R27] ;  /* 0x010000001b027b82 */ /* 0x0000620000000a00 */
[----:B------:R-:W-:Y:S01]  /*a020*/  IMAD.U32 R4, RZ, RZ, UR6 ;  /* 0x00000006ff047e24 */ /* 0x000fe2000f8e00ff */
[----:B------:R-:W-:Y:S01]  /*a030*/  MOV R6, UR8 ;  /* 0x0000000800067c02 */ /* 0x000fe20008000f00 */
[----:B------:R-:W-:Y:S01]  /*a040*/  IMAD.U32 R5, RZ, RZ, UR7 ;  /* 0x00000007ff057e24 */ /* 0x000fe2000f8e00ff */
[----:B------:R-:W-:Y:S01]  /*a050*/  MOV R12, 0x1 ;  /* 0x00000001000c7802 */ /* 0x000fe20000000f00 */
[----:B------:R-:W-:Y:S02]  /*a060*/  IMAD.U32 R7, RZ, RZ, UR9 ;  /* 0x00000009ff077e24 */ /* 0x000fe4000f8e00ff */
[----:B------:R-:W-:-:S02]  /*a070*/  IMAD.U32 R10, RZ, RZ, UR4 ;  /* 0x00000004ff0a7e24 */ /* 0x000fc4000f8e00ff */
[----:B------:R-:W-:Y:S02]  /*a080*/  IMAD.U32 R11, RZ, RZ, UR5 ;  /* 0x00000005ff0b7e24 */ /* 0x000fe4000f8e00ff */
[----:B------:R-:W-:Y:S02]  /*a090*/  IMAD.MOV.U32 R8, RZ, RZ, 0x70 ;  /* 0x00000070ff087424 */ /* 0x000fe400078e00ff */
[----:B0-----:R-:W-:-:S07]  /*a0a0*/  IMAD.MOV.U32 R13, RZ, RZ, RZ ;  /* 0x000000ffff0d7224 */ /* 0x001fce00078e00ff */
[----:B------:R-:W-:-:S07]  /*a0b0*/  LEPC R20, `(.L_x_223) ;  /* 0x000000001014794e */ /* 0x000fce0000000000 */
[----:B-1----:R-:W-:Y:S05]  /*a0c0*/  CALL.ABS.NOINC R2 ;  /* 0x0000000002007343 */ /* 0x002fea0003c00000 */
.L_x_223:
[----:B------:R0:W1:Y:S01]  /*a0d0*/  LDC.64 R2, c[0x4][R27] ;  /* 0x010000001b027b82 */ /* 0x0000620000000a00 */
[----:B------:R-:W-:Y:S01]  /*a0e0*/  ULDC.64 UR6, c[0x4][0x88] ;  /* 0x0100220000067ab9 */ /* 0x000fe20000000a00 */
[----:B------:R-:W-:Y:S01]  /*a0f0*/  ULDC.64 UR8, c[0x4][0x90] ;  /* 0x0100240000087ab9 */ /* 0x000fe20000000a00 */
[----:B------:R-:W-:Y:S01]  /*a100*/  ULDC.64 UR4, c[0x4][0x18] ;  /* 0x0100060000047ab9 */ /* 0x000fe20000000a00 */
        /* <DEDUP_REMOVED lines=8> */
[----:B0-----:R-:W-:-:S07]  /*a190*/  IMAD.MOV.U32 R12, RZ, RZ, 0x1 ;  /* 0x00000001ff0c7424 */ /* 0x001fce00078e00ff */
[----:B------:R-:W-:-:S07]  /*a1a0*/  LEPC R20, `(.L_x_222) ;  /* 0x000000001014794e */ /* 0x000fce0000000000 */
[----:B-1----:R-:W-:Y:S05]  /*a1b0*/  CALL.ABS.NOINC R2 ;  /* 0x0000000002007343 */ /* 0x002fea0003c00000 */
.L_x_222:
[----:B------:R-:W-:Y:S05]  /*a1c0*/  BSYNC B6 ;  /* 0x0000000000067941 */ /* 0x000fea0003800000 */
.L_x_221:
[----:B------:R0:W2:Y:S01]  /*a1d0*/  LDL R20, [R1+0x8] ;  /* 0x0000080001147983 */ /* 0x0000a20000100800 */
[----:B------:R-:W-:Y:S01]  /*a1e0*/  ULDC.64 UR4, c[0x0][0x9f8] ;  /* 0x00027e0000047ab9 */ /* 0x000fe20000000a00 */
[----:B------:R-:W1:Y:S01]  /*a1f0*/  LDC R7, c[0x0][0x430] ;  /* 0x00010c00ff077b82 */ /* 0x000e620000000800 */
[----:B------:R-:W-:Y:S01]  /*a200*/  ISETP.NE.U32.AND P0, PT, RZ, UR4, PT ;  /* 0x00000004ff007c0c */ /* 0x000fe2000bf05070 */
[----:B------:R-:W3:Y:S03]  /*a210*/  LDL R27, [R1+0x34] ;  /* 0x00003400011b7983 */ /* 0x000ee60000100800 */
[----:B------:R-:W-:Y:S01]  /*a220*/  ISETP.NE.AND.EX P0, PT, RZ, UR5, PT, P0 ;  /* 0x00000005ff007c0c */ /* 0x000fe2000bf05300 */
[----:B------:R-:W4:Y:S04]  /*a230*/  LDL R21, [R1+0xc] ;  /* 0x00000c0001157983 */ /* 0x000f280000100800 */
[----:B------:R-:W4:Y:S04]  /*a240*/  LDL R2, [R1+0x10] ;  /* 0x0000100001027983 */ /* 0x000f280000100800 */
[----:B------:R-:W4:Y:S04]  /*a250*/  LDL R10, [R1+0x38] ;  /* 0x00003800010a7983 */ /* 0x000f280000100800 */
[----:B------:R-:W-:Y:S01]  /*a260*/  @P0 IADD3 R24, P1, R24, UR4, RZ ;  /* 0x0000000418180c10 */ /* 0x000fe2000ff3e0ff */
[----:B------:R-:W0:Y:S01]  /*a270*/  S2R R3, SR_TID.X ;  /* 0x0000000000037919 */ /* 0x000e220000002100 */
[----:B------:R-:W3:Y:S02]  /*a280*/  S2R R0, SR_TID.X ;  /* 0x0000000000007919 */ /* 0x000ee40000002100 */
[----:B------:R-:W-:Y:S01]  /*a290*/  @P0 IADD3.X R25, R25, UR5, RZ, P1, !PT ;  /* 0x0000000519190c10 */ /* 0x000fe20008ffe4ff */
[----:B------:R-:W-:-:S04]  /*a2a0*/  ULDC UR4, c[0x0][0x2f4] ;  /* 0x0000bd0000047ab9 */ /* 0x000fc80000000800 */
[----:B--2---:R-:W2:Y:S01]  /*a2b0*/  @P0 LDG.E R20, desc[UR36][R24.64] ;  /* 0x0000002418140981 */ /* 0x004ea2000c1e1900 */
[----:B-1----:R-:W-:Y:S01]  /*a2c0*/  ISETP.NE.AND P2, PT, R7, 0x1, PT ;  /* 0x000000010700780c */ /* 0x002fe20003f45270 */
[----:B0-----:R-:W-:Y:S01]  /*a2d0*/  IMAD.SHL.U32 R3, R3, 0x20, RZ ;  /* 0x0000002003037824 */ /* 0x001fe200078e00ff */
[----:B---3--:R-:W-:Y:S02]  /*a2e0*/  LEA.HI.SX32 R27, R27, 0xffffffff, 0x19 ;  /* 0xffffffff1b1b7811 */ /* 0x008fe400078fcaff */
[----:B------:R-:W-:Y:S02]  /*a2f0*/  LOP3.LUT R0, R0, 0x7f, RZ, 0xc0, !PT ;  /* 0x0000007f00007812 */ /* 0x000fe400078ec0ff */
[----:B------:R-:W-:Y:S01]  /*a300*/  LOP3.LUT R3, R3, 0x60, RZ, 0xc0, !PT ;  /* 0x0000006003037812 */ /* 0x000fe200078ec0ff */
[----:B------:R-:W-:Y:S01]  /*a310*/  IMAD.SHL.U32 R8, R27, 0x80, RZ ;  /* 0x000000801b087824 */ /* 0x000fe200078e00ff */
[----:B------:R-:W-:-:S04]  /*a320*/  SHF.R.U32.HI R0, RZ, 0x2, R0 ;  /* 0x00000002ff007819 */ /* 0x000fc80000011600 */
[----:B------:R-:W-:Y:S01]  /*a330*/  LOP3.LUT R4, R8, R0, R3, 0xfe, !PT ;  /* 0x0000000008047212 */ /* 0x000fe200078efe03 */
[----:B------:R-:W0:Y:S08]  /*a340*/  @P2 LDC R5, c[0x0][0x434] ;  /* 0x00010d00ff052b82 */ /* 0x000e300000000800 */
[----:B------:R-:W1:Y:S01]  /*a350*/  @P2 LDC R0, c[0x0][0x438] ;  /* 0x00010e00ff002b82 */ /* 0x000e620000000800 */
[----:B------:R-:W3:Y:S01]  /*a360*/  S2R R9, SR_TID.X ;  /* 0x0000000000097919 */ /* 0x000ee20000002100 */
[----:B------:R-:W-:-:S04]  /*a370*/  LOP3.LUT R22, R22, 0xffffffef, RZ, 0xc0, !PT ;  /* 0xffffffef16167812 */ /* 0x000fc800078ec0ff */
[----:B------:R-:W-:-:S04]  /*a380*/  @P2 LOP3.LUT R22, R22, 0x10, RZ, 0xfc, !PT ;  /* 0x0000001016162812 */ /* 0x000fc800078efcff */
[----:B------:R-:W-:Y:S01]  /*a390*/  LOP3.LUT R22, R22, 0xfffffff7, RZ, 0xc0, !PT ;  /* 0xfffffff716167812 */ /* 0x000fe200078ec0ff */
[----:B---3--:R-:W-:-:S05]  /*a3a0*/  IMAD.SHL.U32 R9, R9, 0x8, RZ ;  /* 0x0000000809097824 */ /* 0x008fca00078e00ff */
[----:B------:R-:W-:Y:S01]  /*a3b0*/  LOP3.LUT R9, R9, 0x18, RZ, 0xc0, !PT ;  /* 0x0000001809097812 */ /* 0x000fe200078ec0ff */
[----:B------:R-:W-:Y:S01]  /*a3c0*/  UMOV UR5, 0xffffffff ;  /* 0xffffffff00057882 */ /* 0x000fe20000000000 */
[----:B--2---:R2:W-:Y:S01]  /*a3d0*/  @P0 STL [R1+0x8], R20 ;  /* 0x0000081401000387 */ /* 0x0045e20000100800 */
[C---:B----4-:R-:W-:Y:S01]  /*a3e0*/  ISETP.GE.AND P0, PT, R4.reuse, R21, PT ;  /* 0x000000150400720c */ /* 0x050fe20003f06270 */
[----:B------:R-:W-:-:S04]  /*a3f0*/  IMAD.IADD R4, R4, 0x1, R2 ;  /* 0x0000000104047824 */ /* 0x000fc800078e0202 */
[----:B0-----:R-:W-:-:S08]  /*a400*/  @P2 IMAD.HI.U32 R5, R4, R5, RZ ;  /* 0x0000000504052227 */ /* 0x001fd000078e00ff */
[----:B------:R-:W0:Y:S01]  /*a410*/  @!P0 LDC.64 R2, c[0x0][0x428] ;  /* 0x00010a00ff028b82 */ /* 0x000e220000000a00 */
[----:B------:R-:W-:Y:S01]  /*a420*/  IMAD.MOV.U32 R6, RZ, RZ, R4 ;  /* 0x000000ffff067224 */ /* 0x000fe200078e0004 */
[----:B-1----:R-:W-:Y:S02]  /*a430*/  @P2 SHF.R.U32.HI R6, RZ, R0, R5 ;  /* 0x00000000ff062219 */ /* 0x002fe40000011605 */
[----:B------:R-:W-:Y:S02]  /*a440*/  SHF.R.S32.HI R5, RZ, 0x1f, R20 ;  /* 0x0000001fff057819 */ /* 0x000fe40000011414 */
[----:B------:R-:W-:-:S05]  /*a450*/  IADD3 R0, -R6, RZ, RZ ;  /* 0x000000ff06007210 */ /* 0x000fca0007ffe1ff */
[----:B------:R-:W-:Y:S01]  /*a460*/  IMAD R4, R7, R0, R4 ;  /* 0x0000000007047224 */ /* 0x000fe200078e0204 */
[--C-:B------:R-:W-:Y:S01]  /*a470*/  @!P0 SHF.R.S32.HI R7, RZ, 0x1f, R6.reuse ;  /* 0x0000001fff078819 */ /* 0x100fe20000011406 */
[-C--:B0-----:R-:W-:Y:S02]  /*a480*/  @!P0 IMAD R0, R5, R2.reuse, RZ ;  /* 0x0000000205008224 */ /* 0x081fe400078e02ff */
[----:B------:R-:W-:-:S04]  /*a490*/  @!P0 IMAD.WIDE.U32 R6, R20, R2, R6 ;  /* 0x0000000214068225 */ /* 0x000fc800078e0006 */
[----:B------:R-:W-:Y:S02]  /*a4a0*/  @!P0 IMAD R0, R20, R3, R0 ;  /* 0x0000000314008224 */ /* 0x000fe400078e0200 */
[----:B------:R-:W0:Y:S02]  /*a4b0*/  @!P0 LDC.64 R2, c[0x0][0x418] ;  /* 0x00010600ff028b82 */ /* 0x000e240000000a00 */
[----:B------:R-:W-:Y:S01]  /*a4c0*/  @!P0 IMAD.IADD R0, R7, 0x1, R0 ;  /* 0x0000000107008824 */ /* 0x000fe200078e0200 */
[----:B------:R-:W-:Y:S02]  /*a4d0*/  ISETP.NE.AND P2, PT, R10, 0x3, PT ;  /* 0x000000030a00780c */ /* 0x000fe40003f45270 */
[----:B0-----:R-:W-:-:S04]  /*a4e0*/  @!P0 LEA R2, P1, R6, R2, 0x2 ;  /* 0x0000000206028211 */ /* 0x001fc800078210ff */
[----:B------:R-:W-:Y:S01]  /*a4f0*/  @!P0 LEA.HI.X R3, R6, R3, R0, 0x2, P1 ;  /* 0x0000000306038211 */ /* 0x000fe200008f1400 */
[----:B------:R-:W-:-:S06]  /*a500*/  IMAD.MOV.U32 R0, RZ, RZ, RZ ;  /* 0x000000ffff007224 */ /* 0x000fcc00078e00ff */
[----:B------:R2:W5:Y:S01]  /*a510*/  @!P0 LDG.E R0, desc[UR36][R2.64] ;  /* 0x0000002402008981 */ /* 0x000562000c1e1900 */
[C---:B------:R-:W-:Y:S02]  /*a520*/  ISETP.GE.AND P0, PT, R9.reuse, UR4, PT ;  /* 0x0000000409007c0c */ /* 0x040fe4000bf06270 */
[----:B------:R-:W-:Y:S01]  /*a530*/  @P2 LOP3.LUT R22, R22, 0x8, RZ, 0xfc, !PT ;  /* 0x0000000816162812 */ /* 0x000fe200078efcff */
[----:B------:R2:W-:Y:S01]  /*a540*/  STL [R1+0x14], R5 ;  /* 0x0000140501007387 */ /* 0x0005e20000100800 */
[C---:B------:R-:W-:Y:S02]  /*a550*/  LOP3.LUT R10, R9.reuse, 0x20, RZ, 0xfc, !PT ;  /* 0x00000020090a7812 */ /* 0x040fe400078efcff */
[----:B------:R-:W-:Y:S02]  /*a560*/  LOP3.LUT R22, R22, 0xfffffffb, RZ, 0xc0, !PT ;  /* 0xfffffffb16167812 */ /* 0x000fe400078ec0ff */
[----:B------:R-:W-:Y:S02]  /*a570*/  LOP3.LUT R9, R9, 0x40, RZ, 0xfc, !PT ;  /* 0x0000004009097812 */ /* 0x000fe400078efcff */
[----:B------:R-:W-:-:S03]  /*a580*/  ISETP.GE.AND P1, PT, R10, UR4, PT ;  /* 0x000000040a007c0c */ /* 0x000fc6000bf26270 */
[----:B------:R-:W-:Y:S02]  /*a590*/  @P0 LOP3.LUT R22, R22, 0x4, RZ, 0xfc, !PT ;  /* 0x0000000416160812 */ /* 0x000fe400078efcff */
[----:B------:R-:W-:Y:S02]  /*a5a0*/  ISETP.GE.AND P0, PT, R9, UR4, PT ;  /* 0x0000000409007c0c */ /* 0x000fe4000bf06270 */
[----:B------:R-:W-:-:S04]  /*a5b0*/  LOP3.LUT R22, R22, 0xfffffffe, RZ, 0xc0, !PT ;  /* 0xfffffffe16167812 */ /* 0x000fc800078ec0ff */
[----:B------:R-:W-:-:S04]  /*a5c0*/  LOP3.LUT R22, R22, 0xfffffffd, RZ, 0xc0, !PT ;  /* 0xfffffffd16167812 */ /* 0x000fc800078ec0ff */
[----:B------:R-:W-:-:S04]  /*a5d0*/  @P1 LOP3.LUT R22, R22, 0x2, RZ, 0xfc, !PT ;  /* 0x0000000216161812 */ /* 0x000fc800078efcff */
[----:B------:R-:W-:Y:S01]  /*a5e0*/  @P0 LOP3.LUT R22, R22, 0x1, RZ, 0xfc, !PT ;  /* 0x0000000116160812 */ /* 0x000fe200078efcff */
[----:B--2---:R-:W-:Y:S06]  /*a5f0*/  BRA.DIV UR5, `(.L_x_224) ;  /* 0x0000003e05007947 */ /* 0x004fec000b800000 */
.L_x_290:
[----:B------:R-:W-:-:S05]  /*a600*/  SHF.R.S32.HI R9, RZ, 0x1f, R18 ;  /* 0x0000001fff097819 */ /* 0x000fca0000011412 */
[----:B------:R0:W-:Y:S01]  /*a610*/  STL [R1+0x4], R9 ;  /* 0x0000040901007387 */ /* 0x0001e20000100800 */
[----:B------:R-:W-:Y:S05]  /*a620*/  @!P2 BRA `(.L_x_225) ;  /* 0x000000000004a947 */ /* 0x000fea0003800000 */
[----:B------:R-:W-:Y:S01]  /*a630*/  BPT.TRAP 0x1 ;  /* 0x000000040000795c */ /* 0x000fe20000300000 */
.L_x_225:
[----:B------:R-:W-:Y:S01]  /*a640*/  SHF.R.S32.HI R5, RZ, 0x1f, R4 ;  /* 0x0000001fff057819 */ /* 0x000fe20000011404 */
[----:B------:R-:W-:Y:S01]  /*a650*/  ULDC.64 UR4, c[0x0][0x328] ;  /* 0x0000ca0000047ab9 */ /* 0x000fe20000000a00 */
[----:B------:R-:W-:Y:S01]  /*a660*/  BSSY B0, `(.L_x_226) ;  /* 0x0000017000007945 */ /* 0x000fe20003800000 */
[----:B------:R-:W-:-:S04]  /*a670*/  IMAD.WIDE.U32 R2, R4, UR4, RZ ;  /* 0x0000000404027c25 */ /* 0x000fc8000f8e00ff */
[----:B------:R-:W-:-:S04]  /*a680*/  IMAD R6, R5, UR4, RZ ;  /* 0x0000000405067c24 */ /* 0x000fc8000f8e02ff */
[----:B------:R-:W-:Y:S01]  /*a690*/  IMAD R6, R4, UR5, R6 ;  /* 0x0000000504067c24 */ /* 0x000fe2000f8e0206 */
[----:B------:R-:W-:-:S03]  /*a6a0*/  ULDC.64 UR4, c[0x0][0x338] ;  /* 0x0000ce0000047ab9 */ /* 0x000fc60000000a00 */
[----:B------:R-:W-:Y:S01]  /*a6b0*/  IMAD.IADD R3, R3, 0x1, R6 ;  /* 0x0000000103037824 */ /* 0x000fe200078e0206 */
[----:B-----5:R-:W-:Y:S01]  /*a6c0*/  SHF.R.S32.HI R6, RZ, 0x1f, R0 ;  /* 0x0000001fff067819 */ /* 0x020fe20000011400 */
[----:B------:R-:W-:-:S04]  /*a6d0*/  IMAD.WIDE.U32 R2, R0, UR4, R2 ;  /* 0x0000000400027c25 */ /* 0x000fc8000f8e0002 */
[----:B------:R-:W-:-:S04]  /*a6e0*/  IMAD R7, R6, UR4, RZ ;  /* 0x0000000406077c24 */ /* 0x000fc8000f8e02ff */
[----:B------:R-:W-:Y:S01]  /*a6f0*/  IMAD R7, R0, UR5, R7 ;  /* 0x0000000500077c24 */ /* 0x000fe2000f8e0207 */
[----:B------:R-:W-:-:S04]  /*a700*/  ULDC.64 UR4, c[0x0][0x330] ;  /* 0x0000cc0000047ab9 */ /* 0x000fc80000000a00 */
[----:B------:R-:W-:Y:S01]  /*a710*/  IADD3 R3, R3, R7, RZ ;  /* 0x0000000703037210 */ /* 0x000fe20007ffe0ff */
[----:B------:R-:W-:Y:S02]  /*a720*/  IMAD R7, R9, UR4, RZ ;  /* 0x0000000409077c24 */ /* 0x000fe4000f8e02ff */
[----:B------:R-:W-:-:S04]  /*a730*/  IMAD.WIDE.U32 R2, R18, UR4, R2 ;  /* 0x0000000412027c25 */ /* 0x000fc8000f8e0002 */
[----:B------:R-:W-:Y:S01]  /*a740*/  IMAD R7, R18, UR5, R7 ;  /* 0x0000000512077c24 */ /* 0x000fe2000f8e0207 */
[----:B------:R-:W-:Y:S02]  /*a750*/  ULDC.64 UR4, c[0x0][0x318] ;  /* 0x0000c60000047ab9 */ /* 0x000fe40000000a00 */
[----:B------:R-:W-:Y:S01]  /*a760*/  LEA R24, P0, R2, UR4, 0x1 ;  /* 0x0000000402187c11 */ /* 0x000fe2000f8008ff */
[----:B------:R-:W-:Y:S01]  /*a770*/  IMAD.IADD R25, R3, 0x1, R7 ;  /* 0x0000000103197824 */ /* 0x000fe200078e0207 */
[----:B------:R-:W-:-:S04]  /*a780*/  SHF.L.U32 R3, R29, 0x1f, RZ ;  /* 0x0000001f1d037819 */ /* 0x000fc800000006ff */
[----:B------:R-:W-:Y:S01]  /*a790*/  LEA.HI.X R25, R2, UR5, R25, 0x1, P0 ;  /* 0x0000000502197c11 */ /* 0x000fe200080f0c19 */
[----:B------:R-:W-:-:S05]  /*a7a0*/  IMAD R2, R26, 0x8, R23 ;  /* 0x000000081a027824 */ /* 0x000fca00078e0217 */
[----:B------:R-:W1:Y:S02]  /*a7b0*/  SYNCS.PHASECHK.TRANS64.TRYWAIT P0, [R2+URZ+0x2d840], R3 ;  /* 0x02d84003020075a7 */ /* 0x000e64000800017f */
[----:B-1----:R-:W-:Y:S05]  /*a7c0*/  @!P0 BRA `(.L_x_227) ;  /* 0x0000003800c08947 */ /* 0x002fea0003800000 */
.L_x_291:
[----:B------:R-:W-:Y:S05]  /*a7d0*/  BSYNC B0 ;  /* 0x0000000000007941 */ /* 0x000fea0003800000 */
.L_x_226:
[----:B------:R-:W2:Y:S01]  /*a7e0*/  LDL R7, [R1+0x4] ;  /* 0x0000040001077983 */ /* 0x000ea20000100800 */
[----:B------:R-:W-:-:S03]  /*a7f0*/  ULDC.64 UR4, c[0x0][0x300] ;  /* 0x0000c00000047ab9 */ /* 0x000fc60000000a00 */
[----:B------:R-:W3:Y:S01]  /*a800*/  LDL R12, [R1+0xc] ;  /* 0x00000c00010c7983 */ /* 0x000ee20000100800 */
[----:B------:R-:W-:Y:S01]  /*a810*/  IMAD R5, R5, UR4, RZ ;  /* 0x0000000405057c24 */ /* 0x000fe2000f8e02ff */
[----:B------:R-:W-:Y:S01]  /*a820*/  LOP3.LUT P4, RZ, R22, 0x4, RZ, 0xc0, !PT ;  /* 0x0000000416ff7812 */ /* 0x000fe2000788c0ff */
[----:B0-----:R-:W0:Y:S02]  /*a830*/  S2R R9, SR_TID.X ;  /* 0x0000000000097919 */ /* 0x001e240000002100 */
[----:B-1----:R-:W-:Y:S01]  /*a840*/  IMAD R3, R4, UR5, R5 ;  /* 0x0000000504037c24 */ /* 0x002fe2000f8e0205 */
[----:B------:R-:W-:Y:S01]  /*a850*/  LOP3.LUT P3, RZ, R22, 0x2, RZ, 0xc0, !PT ;  /* 0x0000000216ff7812 */ /* 0x000fe2000786c0ff */
[----:B------:R-:W-:Y:S01]  /*a860*/  IMAD.WIDE.U32 R4, R4, UR4, RZ ;  /* 0x0000000404047c25 */ /* 0x000fe2000f8e00ff */
[----:B------:R-:W-:Y:S01]  /*a870*/  ULDC.64 UR4, c[0x0][0x310] ;  /* 0x0000c40000047ab9 */ /* 0x000fe20000000a00 */
[----:B------:R-:W-:Y:S02]  /*a880*/  LOP3.LUT P2, RZ, R22, 0x1, RZ, 0xc0, !PT ;  /* 0x0000000116ff7812 */ /* 0x000fe4000784c0ff */
[----:B------:R-:W-:-:S02]  /*a890*/  IMAD.IADD R5, R5, 0x1, R3 ;  /* 0x0000000105057824 */ /* 0x000fc400078e0203 */
[----:B------:R-:W-:Y:S02]  /*a8a0*/  IMAD R6, R6, UR4, RZ ;  /* 0x0000000406067c24 */ /* 0x000fe4000f8e02ff */
[----:B------:R-:W-:-:S04]  /*a8b0*/  IMAD.WIDE.U32 R4, R0, UR4, R4 ;  /* 0x0000000400047c25 */ /* 0x000fc8000f8e0004 */
[----:B------:R-:W-:Y:S01]  /*a8c0*/  IMAD R0, R0, UR5, R6 ;  /* 0x0000000500007c24 */ /* 0x000fe2000f8e0206 */
[----:B------:R-:W-:-:S03]  /*a8d0*/  ULDC.64 UR4, c[0x0][0x308] ;  /* 0x0000c20000047ab9 */ /* 0x000fc60000000a00 */
[----:B------:R-:W-:Y:S02]  /*a8e0*/  IMAD.IADD R5, R5, 0x1, R0 ;  /* 0x0000000105057824 */ /* 0x000fe400078e0200 */
[----:B------:R-:W-:-:S04]  /*a8f0*/  IMAD.WIDE.U32 R4, R18, UR4, R4 ;  /* 0x0000000412047c25 */ /* 0x000fc8000f8e0004 */
[----:B0-----:R-:W-:Y:S02]  /*a900*/  IMAD.SHL.U32 R10, R9, 0x8, RZ ;  /* 0x00000008090a7824 */ /* 0x001fe400078e00ff */
[----:B--2---:R-:W-:Y:S02]  /*a910*/  IMAD R0, R7, UR4, RZ ;  /* 0x0000000407007c24 */ /* 0x004fe4000f8e02ff */
[----:B------:R-:W0:Y:S02]  /*a920*/  S2R R7, SR_TID.X ;  /* 0x0000000000077919 */ /* 0x000e240000002100 */
[----:B------:R-:W-:Y:S01]  /*a930*/  IMAD R0, R18, UR5, R0 ;  /* 0x0000000512007c24 */ /* 0x000fe2000f8e0200 */
[----:B------:R-:W-:-:S04]  /*a940*/  ULDC.64 UR4, c[0x0][0x2e8] ;  /* 0x0000ba0000047ab9 */ /* 0x000fc80000000a00 */
[----:B------:R-:W-:Y:S02]  /*a950*/  IADD3 R6, R5, R0, RZ ;  /* 0x0000000005067210 */ /* 0x000fe40007ffe0ff */
[----:B------:R-:W-:Y:S01]  /*a960*/  LEA R0, P0, R4, UR4, 0x1 ;  /* 0x0000000404007c11 */ /* 0x000fe2000f8008ff */
[----:B------:R-:W-:-:S03]  /*a970*/  UMOV UR4, 0xffffffff ;  /* 0xffffffff00047882 */ /* 0x000fc60000000000 */
[----:B------:R-:W-:Y:S02]  /*a980*/  LEA.HI.X R6, R4, UR5, R6, 0x1, P0 ;  /* 0x0000000504067c11 */ /* 0x000fe400080f0c06 */
[----:B0-----:R-:W-:Y:S01]  /*a990*/  LOP3.LUT R11, R7, 0x7f, RZ, 0xc0, !PT ;  /* 0x0000007f070b7812 */ /* 0x001fe200078ec0ff */
[----:B------:R-:W-:-:S03]  /*a9a0*/  IMAD.SHL.U32 R7, R9, 0x8, RZ ;  /* 0x0000000809077824 */ /* 0x000fc600078e00ff */
[----:B------:R-:W-:Y:S02]  /*a9b0*/  SHF.R.U32.HI R11, RZ, 0x2, R11 ;  /* 0x00000002ff0b7819 */ /* 0x000fe4000001160b */
[----:B------:R-:W-:Y:S02]  /*a9c0*/  LOP3.LUT R7, R7, 0xd8, RZ, 0xc0, !PT ;  /* 0x000000d807077812 */ /* 0x000fe400078ec0ff */
[----:B---3--:R-:W-:Y:S02]  /*a9d0*/  IADD3 R3, -R11, R12, -R8 ;  /* 0x0000000c0b037210 */ /* 0x008fe40007ffe908 */
[----:B------:R-:W-:Y:S01]  /*a9e0*/  LOP3.LUT R7, R7, 0x18, R9, 0x78, !PT ;  /* 0x0000001807077812 */ /* 0x000fe200078e7809 */
[----:B------:R-:W-:Y:S01]  /*a9f0*/  IMAD.SHL.U32 R9, R9, 0x8, RZ ;  /* 0x0000000809097824 */ /* 0x000fe200078e00ff */
[----:B------:R-:W-:Y:S02]  /*aa00*/  ISETP.GE.AND P0, PT, R3, 0x1, PT ;  /* 0x000000010300780c */ /* 0x000fe40003f06270 */
[----:B------:R-:W-:-:S02]  /*aa10*/  LOP3.LUT R7, R7, 0x320, R10, 0xf8, !PT ;  /* 0x0000032007077812 */ /* 0x000fc400078ef80a */
[----:B------:R-:W-:-:S03]  /*aa20*/  LOP3.LUT R9, R9, 0x18, RZ, 0xc0, !PT ;  /* 0x0000001809097812 */ /* 0x000fc600078ec0ff */
[----:B------:R-:W-:Y:S01]  /*aa30*/  IMAD R7, R26, 0x3000, R7 ;  /* 0x000030001a077824 */ /* 0x000fe200078e0207 */
[----:B------:R-:W-:Y:S06]  /*aa40*/  BRA.DIV UR4, `(.L_x_228) ;  /* 0x0000003a04347947 */ /* 0x000fec000b800000 */
[----:B------:R-:W0:Y:S01]  /*aa50*/  SHFL.IDX PT, R5, R0, RZ, 0x1c1f ;  /* 0x001c1fff00057589 */ /* 0x000e2200000e0000 */
[----:B------:R-:W-:-:S03]  /*aa60*/  @P0 LEA R8, R7, R23, 0x1 ;  /* 0x0000001707080211 */ /* 0x000fc600078e08ff */
[----:B------:R-:W1:Y:S01]  /*aa70*/  SHFL.IDX PT, R4, R6, RZ, 0x1c1f ;  /* 0x001c1fff06047589 */ /* 0x000e6200000e0000 */
[----:B0-----:R-:W-:-:S05]  /*aa80*/  @P0 LEA R5, P1, R9, R5, 0x1 ;  /* 0x0000000509050211 */ /* 0x001fca00078208ff */
[----:B-1----:R-:W-:Y:S01]  /*aa90*/  @P0 IMAD.X R4, RZ, RZ, R4, P1 ;  /* 0x000000ffff040224 */ /* 0x002fe200008e0604 */
[----:B------:R-:W-:-:S04]  /*aaa0*/  ISETP.GE.AND P1, PT, R3, 0x21, PT ;  /* 0x000000210300780c */ /* 0x000fc80003f26270 */
[----:B------:R-:W-:-:S04]  /*aab0*/  @P0 LOP3.LUT R5, R5, R4, RZ, 0x3c, !PT ;  /* 0x0000000405050212 */ /* 0x000fc800078e3cff */
[----:B------:R-:W-:-:S04]  /*aac0*/  @P0 LOP3.LUT R4, R5, R4, RZ, 0x3c, !PT ;  /* 0x0000000405040212 */ /* 0x000fc800078e3cff */
[----:B------:R-:W-:-:S05]  /*aad0*/  @P0 LOP3.LUT R5, R5, R4, RZ, 0x3c, !PT ;  /* 0x0000000405050212 */ /* 0x000fca00078e3cff */
[----:B------:R-:W-:Y:S01]  /*aae0*/  @!PT LDS RZ, [RZ] ;  /* 0x00000000fffff984 */ /* 0x000fe20000000800 */
[----:B------:R-:W-:Y:S04]  /*aaf0*/  @P0 LDGSTS.E.BYPASS.LTC128B.128 [R8+0x15400], desc[UR36][R4.64], !P4 ;  /* 0x1540000004080fae */ /* 0x000fe8000e101d64 */
[----:B------:R-:W-:Y:S04]  /*ab00*/  @P0 LDGSTS.E.BYPASS.LTC128B.128 [R8+0x17400], desc[UR36][R4.64+0x40], !P3 ;  /* 0x1740004004080fae */ /* 0x000fe8000d901d64 */
[----:B------:R0:W-:Y:S04]  /*ab10*/  @P0 LDGSTS.E.BYPASS.LTC128B.128 [R8+0x19400], desc[UR36][R4.64+0x80], !P2 ;  /* 0x1940008004080fae */ /* 0x0001e8000d101d64 */
[----:B0-----:R-:W0:Y:S01]  /*ab20*/  SHFL.IDX PT, R5, R0, 0x1, 0x1c1f ;  /* 0x003c1f0000057f89 */ /* 0x001e2200000e0000 */
[----:B------:R-:W-:-:S03]  /*ab30*/  @P1 IMAD R8, R7, 0x2, R23 ;  /* 0x0000000207081824 */ /* 0x000fc600078e0217 */
        /* <DEDUP_REMOVED lines=11> */
[----:B------:R-:W-:Y:S01]  /*abf0*/  @P1 IMAD R8, R7, 0x2, R23 ;  /* 0x0000000207081824 */ /* 0x000fe200078e0217 */
[----:B------:R-:W1:Y:S04]  /*ac00*/  SHFL.IDX PT, R4, R6, 0x2, 0x1c1f ;  /* 0x005c1f0006047f89 */ /* 0x000e6800000e0000 */
[----:B------:R-:W2:Y:S04]  /*ac10*/  SHFL.IDX PT, R6, R6, 0x3, 0x1c1f ;  /* 0x007c1f0006067f89 */ /* 0x000ea800000e0000 */
[----:B------:R-:W3:Y:S01]  /*ac20*/  SHFL.IDX PT, R0, R0, 0x3, 0x1c1f ;  /* 0x007c1f0000007f89 */ /* 0x000ee200000e0000 */
[----:B0-----:R-:W-:-:S05]  /*ac30*/  @P1 LEA R5, P0, R9, R5, 0x1 ;  /* 0x0000000509051211 */ /* 0x001fca00078008ff */
[----:B-1----:R-:W-:-:S05]  /*ac40*/  @P1 IMAD.X R4, RZ, RZ, R4, P0 ;  /* 0x000000ffff041224 */ /* 0x002fca00000e0604 */
[----:B------:R-:W-:-:S04]  /*ac50*/  @P1 LOP3.LUT R5, R5, R4, RZ, 0x3c, !PT ;  /* 0x0000000405051212 */ /* 0x000fc800078e3cff */
[----:B------:R-:W-:-:S04]  /*ac60*/  @P1 LOP3.LUT R4, R5, R4, RZ, 0x3c, !PT ;  /* 0x0000000405041212 */ /* 0x000fc800078e3cff */
[----:B------:R-:W-:-:S05]  /*ac70*/  @P1 LOP3.LUT R5, R5, R4, RZ, 0x3c, !PT ;  /* 0x0000000405051212 */ /* 0x000fca00078e3cff */
[----:B------:R1:W-:Y:S04]  /*ac80*/  @P1 LDGSTS.E.BYPASS.LTC128B.128 [R8+0x16400], desc[UR36][R4.64], !P4 ;  /* 0x1640000004081fae */ /* 0x0003e8000e101d64 */
[----:B------:R1:W-:Y:S04]  /*ac90*/  @P1 LDGSTS.E.BYPASS.LTC128B.128 [R8+0x18400], desc[UR36][R4.64+0x40], !P3 ;  /* 0x1840004004081fae */ /* 0x0003e8000d901d64 */
[----:B--23--:R1:W-:Y:S02]  /*aca0*/  @P1 LDGSTS.E.BYPASS.LTC128B.128 [R8+0x1a400], desc[UR36][R4.64+0x80], !P2 ;  /* 0x1a40008004081fae */ /* 0x00c3e4000d101d64 */
.L_x_301:
[----:B------:R-:W-:-:S13]  /*acb0*/  ISETP.GE.AND P0, PT, R3, 0x61, PT ;  /* 0x000000610300780c */ /* 0x000fda0003f06270 */
[----:B01----:R-:W-:Y:S01]  /*acc0*/  @P0 LEA R4, P1, R9, R0, 0x1 ;  /* 0x0000000009040211 */ /* 0x003fe200078208ff */
[----:B------:R-:W-:-:S03]  /*acd0*/  @P0 IMAD R7, R7, 0x2, R23 ;  /* 0x0000000207070824 */ /* 0x000fc600078e0217 */
[----:B------:R-:W-:-:S05]  /*ace0*/  @P0 IADD3.X R5, RZ, R6, RZ, P1, !PT ;  /* 0x00000006ff050210 */ /* 0x000fca0000ffe4ff */
        /* <DEDUP_REMOVED lines=8> */
.L_x_229:
[----:B------:R-:W-:Y:S02]  /*ad70*/  PLOP3.LUT P1, PT, P1, P0, PT, 0xa2, 0x0 ;  /* 0x000000000000781c */ /* 0x000fe40000f21472 */
[----:B------:R-:W-:-:S08]  /*ad80*/  @P0 R2UR P1, UR4, R2 ;  /* 0x00000000020402ca */ /* 0x000fd00000020000 */
[----:B------:R-:W-:-:S05]  /*ad90*/  @P0 PLOP3.LUT P0, PT, P1, PT, PT, 0x80, 0x0 ;  /* 0x000000000000081c */ /* 0x000fca0000f0f070 */
[----:B------:R-:W-:Y:S01]  /*ada0*/  @!P1 SYNCS.ARRIVE.TRANS64.RED.A0T1 RZ, [UR4+0x2d830], RZ ;  /* 0x02d830ffffff99a7 */ /* 0x000fe20008200404 */
[----:B------:R-:W-:Y:S07]  /*adb0*/  @!P1 ARRIVES.LDGSTSBAR.64.TRANSCNT [UR4+0x2d830] ;  /* 0x02d83000ff0099b0 */ /* 0x000fee0008000a84 */
[----:B------:R-:W-:Y:S05]  /*adc0*/  @P0 BRA.U.ANY `(.L_x_229) ;  /* 0xfffffffd00e80947 */ /* 0x000fea000393ffff */
[----:B------:R-:W-:Y:S01]  /*add0*/  NOP ;  /* 0x0000000000007918 */ /* 0x000fe20000000000 */
[----:B------:R-:W2:Y:S02]  /*ade0*/  LDL R0, [R1+0x38] ;  /* 0x0000380001007983 */ /* 0x000ea40000100800 */
[----:B--2---:R-:W-:-:S13]  /*adf0*/  ISETP.NE.AND P2, PT, R0, 0x3, PT ;  /* 0x000000030000780c */ /* 0x004fda0003f45270 */
[----:B------:R-:W-:Y:S05]  /*ae00*/  @!P2 BRA `(.L_x_230) ;  /* 0x000000000004a947 */ /* 0x000fea0003800000 */
[----:B------:R-:W-:Y:S01]  /*ae10*/  BPT.TRAP 0x1 ;  /* 0x000000040000795c */ /* 0x000fe20000300000 */
.L_x_230:
[----:B0-----:R0:W5:Y:S01]  /*ae20*/  LDL.LU R4, [R1+0x20] ;  /* 0x0000200001047983 */ /* 0x0011620000300800 */
[----:B------:R0:W-:Y:S03]  /*ae30*/  SYNCS.ARRIVE.TRANS64.A1T0 RZ, [R2+URZ+0x2d830], RZ ;  /* 0x02d830ff02ff79a7 */ /* 0x0001e6000810003f */
[----:B------:R0:W5:Y:S02]  /*ae40*/  LDL.LU R3, [R1] ;  /* 0x0000000001037983 */ /* 0x0001640000300800 */
[----:B------:R-:W-:Y:S05]  /*ae50*/  WARPSYNC.ALL ;  /* 0x0000000000007948 */ /* 0x000fea0003800000 */
[----:B------:R-:W-:Y:S01]  /*ae60*/  ULDC.64 UR4, c[0x0][0x298] ;  /* 0x0000a60000047ab9 */ /* 0x000fe20000000a00 */
[----:B------:R-:W-:Y:S01]  /*ae70*/  BAR.SYNC.DEFER_BLOCKING 0x8, 0x200 ;  /* 0x0208000000007b1d */ /* 0x000fe20000010000 */
[----:B------:R-:W-:Y:S01]  /*ae80*/  LOP3.LUT P0, RZ, R22, 0x20, RZ, 0xc0, !PT ;  /* 0x0000002016ff7812 */ /* 0x000fe2000780c0ff */
[----:B0-----:R-:W-:-:S03]  /*ae90*/  VIADD R2, R23, 0xc400 ;  /* 0x0000c40017027836 */ /* 0x001fc60000000000 */
[----:B------:R-:W-:Y:S01]  /*aea0*/  SEL R28, R28, RZ, !P0 ;  /* 0x000000ff1c1c7207 */ /* 0x000fe20004000000 */
[----:B------:R-:W-:Y:S01]  /*aeb0*/  BSSY B6, `(.L_x_231) ;  /* 0x000001c000067945 */ /* 0x000fe20003800000 */
[----:B-----5:R-:W-:Y:S02]  /*aec0*/  SEL R4, R4, RZ, !P0 ;  /* 0x000000ff04047207 */ /* 0x020fe40004000000 */
[----:B------:R-:W-:Y:S02]  /*aed0*/  LOP3.LUT P0, RZ, R2, 0x1bf, RZ, 0xc0, !PT ;  /* 0x000001bf02ff7812 */ /* 0x000fe4000780c0ff */
[----:B------:R-:W-:Y:S01]  /*aee0*/  SHF.R.S32.HI R0, RZ, 0x1f, R3 ;  /* 0x0000001fff007819 */ /* 0x000fe20000011403 */
[----:B------:R0:W-:Y:S04]  /*aef0*/  STL [R1+0x2c], R4 ;  /* 0x00002c0401007387 */ /* 0x0001e80000100800 */
[----:B------:R-:W-:-:S04]  /*af00*/  IMAD R0, R0, UR4, RZ ;  /* 0x0000000400007c24 */ /* 0x000fc8000f8e02ff */
[C---:B------:R-:W-:Y:S02]  /*af10*/  IMAD R0, R3.reuse, UR5, R0 ;  /* 0x0000000503007c24 */ /* 0x040fe4000f8e0200 */
[----:B------:R-:W-:-:S04]  /*af20*/  IMAD.WIDE.U32 R2, R3, UR4, RZ ;  /* 0x0000000403027c25 */ /* 0x000fc8000f8e00ff */
[----:B------:R-:W-:Y:S01]  /*af30*/  IMAD.IADD R0, R3, 0x1, R0 ;  /* 0x0000000103007824 */ /* 0x000fe200078e0200 */
[----:B------:R0:W-:Y:S04]  /*af40*/  STL.64 [R1+0x20], R2 ;  /* 0x0000200201007387 */ /* 0x0001e80000100a00 */
[----:B------:R0:W-:Y:S01]  /*af50*/  STL [R1], R0 ;  /* 0x0000000001007387 */ /* 0x0001e20000100800 */
[----:B------:R-:W-:Y:S05]  /*af60*/  @!P0 BRA `(.L_x_232) ;  /* 0x0000000000408947 */ /* 0x000fea0003800000 */
[----:B0-----:R-:W-:Y:S01]  /*af70*/  MOV R2, 0x0 ;  /* 0x0000000000027802 */ /* 0x001fe20000000f00 */
        /* <DEDUP_REMOVED lines=15> */
.L_x_232:
[----:B------:R-:W-:Y:S05]  /*b070*/  BSYNC B6 ;  /* 0x0000000000067941 */ /* 0x000fea0003800000 */
.L_x_231:
[----:B0-----:R-:W2:Y:S01]  /*b080*/  LDL.LU R0, [R1+0x2c] ;  /* 0x00002c0001007983 */ /* 0x001ea20000300800 */
[----:B------:R-:W0:Y:S01]  /*b090*/  LDC R10, c[0x0][0x448] ;  /* 0x00011200ff0a7b82 */ /* 0x000e220000000800 */
[----:B------:R-:W-:Y:S01]  /*b0a0*/  ULDC.64 UR4, c[0x0][0x2d8] ;  /* 0x0000b60000047ab9 */ /* 0x000fe20000000a00 */
[----:B------:R-:W-:Y:S01]  /*b0b0*/  ULDC.64 UR6, c[0x0][0x2c8] ;  /* 0x0000b20000067ab9 */ /* 0x000fe20000000a00 */
[----:B------:R-:W3:Y:S01]  /*b0c0*/  LDL.LU R21, [R1] ;  /* 0x0000000001157983 */ /* 0x000ee20000300800 */
[----:B------:R-:W-:-:S03]  /*b0d0*/  ULDC.64 UR8, c[0x0][0x280] ;  /* 0x0000a00000087ab9 */ /* 0x000fc60000000a00 */
[----:B------:R-:W3:Y:S04]  /*b0e0*/  LDL.LU.64 R2, [R1+0x20] ;  /* 0x0000200001027983 */ /* 0x000ee80000300a00 */
[----:B------:R-:W4:Y:S01]  /*b0f0*/  LDL R20, [R1+0x4] ;  /* 0x0000040001147983 */ /* 0x000f220000100800 */
[----:B------:R-:W1:Y:S01]  /*b100*/  S2R R13, SR_TID.X ;  /* 0x00000000000d7919 */ /* 0x000e620000002100 */
[----:B0-----:R-:W-:-:S13]  /*b110*/  ISETP.NE.AND P0, PT, R10, 0x1, PT ;  /* 0x000000010a00780c */ /* 0x001fda0003f05270 */
[----:B------:R-:W0:Y:S01]  /*b120*/  @P0 LDC R5, c[0x0][0x450] ;  /* 0x00011400ff050b82 */ /* 0x000e220000000800 */
[----:B-1----:R-:W-:-:S05]  /*b130*/  IMAD.SHL.U32 R11, R13, 0x8, RZ ;  /* 0x000000080d0b7824 */ /* 0x002fca00078e00ff */
[----:B------:R-:W-:-:S04]  /*b140*/  LOP3.LUT R11, R11, 0x18, RZ, 0xc0, !PT ;  /* 0x000000180b0b7812 */ /* 0x000fc800078ec0ff */
[C---:B------:R-:W-:Y:S02]  /*b150*/  LOP3.LUT R12, R11.reuse, 0x20, RZ, 0xfc, !PT ;  /* 0x000000200b0c7812 */ /* 0x040fe400078efcff */
[----:B------:R-:W-:Y:S01]  /*b160*/  LOP3.LUT R11, R11, 0x40, RZ, 0xfc, !PT ;  /* 0x000000400b0b7812 */ /* 0x000fe200078efcff */
[----:B--2---:R-:W-:Y:S02]  /*b170*/  IMAD.MOV.U32 R4, RZ, RZ, R0 ;  /* 0x000000ffff047224 */ /* 0x004fe400078e0000 */
[----:B---3--:R-:W-:Y:S02]  /*b180*/  IMAD.MOV.U32 R3, RZ, RZ, R21 ;  /* 0x000000ffff037224 */ /* 0x008fe400078e0015 */
[----:B------:R-:W1:Y:S01]  /*b190*/  S2R R21, SR_TID.X ;  /* 0x0000000000157919 */ /* 0x000e620000002100 */
[----:B----4-:R-:W-:Y:S02]  /*b1a0*/  IMAD R0, R20, UR4, RZ ;  /* 0x0000000414007c24 */ /* 0x010fe4000f8e02ff */
[----:B------:R-:W2:Y:S01]  /*b1b0*/  S2R R20, SR_TID.X ;  /* 0x0000000000147919 */ /* 0x000ea20000002100 */
[----:B------:R-:W-:-:S04]  /*b1c0*/  IMAD.WIDE.U32 R2, R18, UR4, R2 ;  /* 0x0000000412027c25 */ /* 0x000fc8000f8e0002 */
[----:B------:R-:W-:Y:S01]  /*b1d0*/  IMAD R0, R18, UR5, R0 ;  /* 0x0000000512007c24 */ /* 0x000fe2000f8e0200 */
[----:B------:R-:W-:-:S04]  /*b1e0*/  ULDC.64 UR4, c[0x0][0x2e0] ;  /* 0x0000b80000047ab9 */ /* 0x000fc80000000a00 */
[----:B------:R-:W-:Y:S01]  /*b1f0*/  IADD3 R3, R3, R0, RZ ;  /* 0x0000000003037210 */ /* 0x000fe20007ffe0ff */
[----:B------:R-:W-:Y:S02]  /*b200*/  IMAD R0, R4, UR4, RZ ;  /* 0x0000000404007c24 */ /* 0x000fe4000f8e02ff */
[----:B------:R-:W3:Y:S02]  /*b210*/  @P0 LDC R4, c[0x0][0x44c] ;  /* 0x00011300ff040b82 */ /* 0x000ee40000000800 */
[C---:B------:R-:W-:Y:S02]  /*b220*/  IMAD R0, R28.reuse, UR5, R0 ;  /* 0x000000051c007c24 */ /* 0x040fe4000f8e0200 */
[----:B------:R-:W-:Y:S01]  /*b230*/  IMAD.WIDE.U32 R2, R28, UR4, R2 ;  /* 0x000000041c027c25 */ /* 0x000fe2000f8e0002 */
[----:B------:R-:W-:-:S03]  /*b240*/  ULDC.64 UR4, c[0x0][0x2d0] ;  /* 0x0000b40000047ab9 */ /* 0x000fc60000000a00 */
[----:B------:R-:W-:Y:S02]  /*b250*/  IMAD.IADD R3, R3, 0x1, R0 ;  /* 0x0000000103037824 */ /* 0x000fe400078e0200 */
[----:B-1----:R-:W-:Y:S01]  /*b260*/  IMAD.SHL.U32 R21, R21, 0x20, RZ ;  /* 0x0000002015157824 */ /* 0x002fe200078e00ff */
[----:B--2---:R-:W-:-:S04]  /*b270*/  LOP3.LUT R20, R20, 0x7f, RZ, 0xc0, !PT ;  /* 0x0000007f14147812 */ /* 0x004fc800078ec0ff */
[----:B------:R-:W-:Y:S02]  /*b280*/  LOP3.LUT R21, R21, 0x60, RZ, 0xc0, !PT ;  /* 0x0000006015157812 */ /* 0x000fe400078ec0ff */
[----:B------:R-:W-:-:S04]  /*b290*/  SHF.R.U32.HI R20, RZ, 0x2, R20 ;  /* 0x00000002ff147819 */ /* 0x000fc80000011614 */
[----:B------:R-:W-:Y:S02]  /*b2a0*/  LOP3.LUT R20, R20, R21, RZ, 0xfc, !PT ;  /* 0x0000001514147212 */ /* 0x000fe400078efcff */
[----:B------:R-:W-:-:S03]  /*b2b0*/  LOP3.LUT R21, R13, 0x7f, RZ, 0xc0, !PT ;  /* 0x0000007f0d157812 */ /* 0x000fc600078ec0ff */
[----:B------:R-:W-:Y:S01]  /*b2c0*/  IMAD R6, R17, 0xc0, R20 ;  /* 0x000000c011067824 */ /* 0x000fe200078e0214 */
[----:B------:R-:W-:Y:S01]  /*b2d0*/  SHF.R.U32.HI R21, RZ, 0x2, R21 ;  /* 0x00000002ff157819 */ /* 0x000fe20000011615 */
[----:B------:R-:W-:Y:S02]  /*b2e0*/  IMAD.SHL.U32 R20, R13, 0x8, RZ ;  /* 0x000000080d147824 */ /* 0x000fe400078e00ff */
[----:B---3--:R-:W-:-:S03]  /*b2f0*/  @P0 IMAD.HI.U32 R0, R6, R4, RZ ;  /* 0x0000000406000227 */ /* 0x008fc600078e00ff */
[----:B------:R-:W-:Y:S01]  /*b300*/  LOP3.LUT R20, R20, 0x18, RZ, 0xc0, !PT ;  /* 0x0000001814147812 */ /* 0x000fe200078ec0ff */
[----:B------:R-:W-:Y:S01]  /*b310*/  IMAD.MOV.U32 R4, RZ, RZ, R6 ;  /* 0x000000ffff047224 */ /* 0x000fe200078e0006 */
[----:B0-----:R-:W-:-:S04]  /*b320*/  @P0 SHF.R.U32.HI R4, RZ, R5, R0 ;  /* 0x00000005ff040219 */ /* 0x001fc80000011600 */
[--C-:B------:R-:W-:Y:S01]  /*b330*/  SHF.R.S32.HI R0, RZ, 0x1f, R4.reuse ;  /* 0x0000001fff007819 */ /* 0x100fe20000011404 */
[----:B------:R-:W-:-:S04]  /*b340*/  IMAD.MOV R7, RZ, RZ, -R4 ;  /* 0x000000ffff077224 */ /* 0x000fc800078e0a04 */
[----:B------:R-:W-:-:S04]  /*b350*/  IMAD R0, R0, UR4, RZ ;  /* 0x0000000400007c24 */ /* 0x000fc8000f8e02ff */
[C---:B------:R-:W-:Y:S02]  /*b360*/  IMAD R0, R4.reuse, UR5, R0 ;  /* 0x0000000504007c24 */ /* 0x040fe4000f8e0200 */
[----:B------:R-:W-:-:S05]  /*b370*/  IMAD.WIDE.U32 R4, R4, UR4, R2 ;  /* 0x0000000404047c25 */ /* 0x000fca000f8e0002 */
[----:B------:R-:W-:Y:S01]  /*b380*/  IADD3 R5, R5, R0, RZ ;  /* 0x0000000005057210 */ /* 0x000fe20007ffe0ff */
[----:B------:R-:W-:-:S04]  /*b390*/  IMAD R0, R10, R7, R6 ;  /* 0x000000070a007224 */ /* 0x000fc800078e0206 */
[----:B------:R-:W-:Y:S01]  /*b3a0*/  IMAD.WIDE.U32 R8, R0, UR6, R4 ;  /* 0x0000000600087c25 */ /* 0x000fe2000f8e0004 */
[----:B------:R-:W-:-:S03]  /*b3b0*/  SHF.R.S32.HI R7, RZ, 0x1f, R0 ;  /* 0x0000001fff077819 */ /* 0x000fc60000011400 */
[----:B------:R-:W-:Y:S01]  /*b3c0*/  VIADD R5, R6, 0x80 ;  /* 0x0000008006057836 */ /* 0x000fe20000000000 */
[----:B------:R-:W-:Y:S01]  /*b3d0*/  LEA R4, P1, R8, UR8, 0x1 ;  /* 0x0000000808047c11 */ /* 0x000fe2000f8208ff */
[----:B------:R-:W-:Y:S02]  /*b3e0*/  IMAD R7, R7, UR6, RZ ;  /* 0x0000000607077c24 */ /* 0x000fe4000f8e02ff */
[----:B------:R-:W-:Y:S02]  /*b3f0*/  IMAD.MOV.U32 R6, RZ, RZ, R5 ;  /* 0x000000ffff067224 */ /* 0x000fe400078e0005 */
[----:B------:R-:W-:Y:S02]  /*b400*/  IMAD R0, R0, UR7, R7 ;  /* 0x0000000700007c24 */ /* 0x000fe4000f8e0207 */
[----:B------:R-:W0:Y:S02]  /*b410*/  @P0 LDC R7, c[0x0][0x44c] ;  /* 0x00011300ff070b82 */ /* 0x000e240000000800 */
[----:B------:R-:W-:-:S05]  /*b420*/  IMAD.IADD R0, R9, 0x1, R0 ;  /* 0x0000000109007824 */ /* 0x000fca00078e0200 */
[----:B------:R-:W-:Y:S02]  /*b430*/  LEA.HI.X R0, R8, UR9, R0, 0x1, P1 ;  /* 0x0000000908007c11 */ /* 0x000fe400088f0c00 */
[----:B------:R-:W1:Y:S01]  /*b440*/  @P0 LDC R8, c[0x0][0x450] ;  /* 0x00011400ff080b82 */ /* 0x000e620000000800 */
[----:B0-----:R-:W-:-:S05]  /*b450*/  @P0 IMAD.HI.U32 R7, R5, R7, RZ ;  /* 0x0000000705070227 */ /* 0x001fca00078e00ff */
[----:B-1----:R-:W-:-:S05]  /*b460*/  @P0 SHF.R.U32.HI R6, RZ, R8, R7 ;  /* 0x00000008ff060219 */ /* 0x002fca0000011607 */
[----:B------:R-:W-:Y:S02]  /*b470*/  IMAD.MOV R7, RZ, RZ, -R6 ;  /* 0x000000ffff077224 */ /* 0x000fe400078e0a06 */
[----:B------:R-:W-:-:S04]  /*b480*/  IMAD.WIDE.U32 R2, R6, UR4, R2 ;  /* 0x0000000406027c25 */ /* 0x000fc8000f8e0002 */
[----:B------:R-:W-:Y:S01]  /*b490*/  IMAD R5, R10, R7, R5 ;  /* 0x000000070a057224 */ /* 0x000fe200078e0205 */
[----:B------:R-:W-:-:S05]  /*b4a0*/  SHF.R.S32.HI R7, RZ, 0x1f, R6 ;  /* 0x0000001fff077819 */ /* 0x000fca0000011406 */
[----:B------:R-:W-:Y:S01]  /*b4b0*/  IMAD R7, R7, UR4, RZ ;  /* 0x0000000407077c24 */ /* 0x000fe2000f8e02ff */
[----:B------:R-:W-:Y:S02]  /*b4c0*/  ULDC UR4, c[0x0][0x2b8] ;  /* 0x0000ae0000047ab9 */ /* 0x000fe40000000800 */
[----:B------:R-:W-:Y:S01]  /*b4d0*/  ISETP.GE.AND P3, PT, R20, UR4, PT ;  /* 0x0000000414007c0c */ /* 0x000fe2000bf66270 */
[----:B------:R-:W-:Y:S01]  /*b4e0*/  IMAD R7, R6, UR5, R7 ;  /* 0x0000000506077c24 */ /* 0x000fe2000f8e0207 */
[----:B------:R-:W-:Y:S01]  /*b4f0*/  SHF.R.S32.HI R6, RZ, 0x1f, R5 ;  /* 0x0000001fff067819 */ /* 0x000fe20000011405 */
[----:B------:R-:W-:Y:S01]  /*b500*/  UMOV UR5, 0xffffffff ;  /* 0xffffffff00057882 */ /* 0x000fe20000000000 */
[----:B------:R-:W-:Y:S02]  /*b510*/  ISETP.GE.AND P1, PT, R11, UR4, PT ;  /* 0x000000040b007c0c */ /* 0x000fe4000bf26270 */
[----:B------:R-:W-:Y:S01]  /*b520*/  IADD3 R3, R3, R7, RZ ;  /* 0x0000000703037210 */ /* 0x000fe20007ffe0ff */
[----:B------:R-:W-:-:S02]  /*b530*/  IMAD R6, R6, UR6, RZ ;  /* 0x0000000606067c24 */ /* 0x000fc4000f8e02ff */
[----:B------:R-:W-:-:S04]  /*b540*/  IMAD.WIDE.U32 R2, R5, UR6, R2 ;  /* 0x0000000605027c25 */ /* 0x000fc8000f8e0002 */
[----:B------:R-:W-:Y:S01]  /*b550*/  IMAD R6, R5, UR7, R6 ;  /* 0x0000000705067c24 */ /* 0x000fe2000f8e0206 */
[----:B------:R-:W-:-:S03]  /*b560*/  LEA R8, P0, R2, UR8, 0x1 ;  /* 0x0000000802087c11 */ /* 0x000fc6000f8008ff */
[----:B------:R-:W-:-:S05]  /*b570*/  IMAD.IADD R3, R3, 0x1, R6 ;  /* 0x0000000103037824 */ /* 0x000fca00078e0206 */
[----:B------:R-:W-:Y:S02]  /*b580*/  LEA.HI.X R3, R2, UR9, R3, 0x1, P0 ;  /* 0x0000000902037c11 */ /* 0x000fe400080f0c03 */
[----:B------:R-:W-:Y:S01]  /*b590*/  ISETP.GE.AND P0, PT, R12, UR4, PT ;  /* 0x000000040c007c0c */ /* 0x000fe2000bf06270 */
[----:B------:R-:W-:-:S12]  /*b5a0*/  BRA.DIV UR5, `(.L_x_233) ;  /* 0x0000003205d07947 */ /* 0x000fd8000b800000 */
[----:B------:R-:W2:Y:S04]  /*b5b0*/  LDL.LU R5, [R1+0x28] ;  /* 0x0000280001057983 */ /* 0x000ea80000300800 */
[----:B------:R-:W3:Y:S01]  /*b5c0*/  LDL R9, [R1+0x18] ;  /* 0x0000180001097983 */ /* 0x000ee20000100800 */
[----:B------:R-:W-:-:S03]  /*b5d0*/  IMAD R17, R17, 0xc0, R21 ;  /* 0x000000c011117824 */ /* 0x000fc600078e0215 */
[----:B------:R-:W-:Y:S01]  /*b5e0*/  SHFL.IDX PT, R6, R0, RZ, 0x1c1f ;  /* 0x001c1fff00067589 */ /* 0x000fe200000e0000 */
[----:B--2---:R-:W-:-:S03]  /*b5f0*/  IMAD R2, R5, R10, RZ ;  /* 0x0000000a05027224 */ /* 0x004fc600078e02ff */
[----:B------:R-:W0:Y:S02]  /*b600*/  SHFL.IDX PT, R5, R4, RZ, 0x1c1f ;  /* 0x001c1fff04057589 */ /* 0x000e2400000e0000 */
[----:B------:R-:W-:-:S13]  /*b610*/  ISETP.GE.AND P2, PT, R17, R2, PT ;  /* 0x000000021100720c */ /* 0x000fda0003f46270 */
[----:B0-----:R-:W-:-:S05]  /*b620*/  @!P2 LEA R5, P4, R20, R5, 0x1 ;  /* 0x000000051405a211 */ /* 0x001fca00078808ff */
[----:B------:R-:W-:-:S05]  /*b630*/  @!P2 IMAD.X R6, RZ, RZ, R6, P4 ;  /* 0x000000ffff06a224 */ /* 0x000fca00020e0606 */
[----:B------:R-:W-:Y:S01]  /*b640*/  @!P2 MOV R7, R6 ;  /* 0x000000060007a202 */ /* 0x000fe20000000f00 */
[----:B------:R-:W-:Y:S02]  /*b650*/  @!P2 IMAD.MOV.U32 R6, RZ, RZ, R5 ;  /* 0x000000ffff06a224 */ /* 0x000fe400078e0005 */
[----:B------:R-:W0:Y:S04]  /*b660*/  SHFL.IDX PT, R5, R4, 0x1, 0x1c1f ;  /* 0x003c1f0004057f89 */ /* 0x000e2800000e0000 */
[----:B---3--:R-:W-:Y:S04]  /*b670*/  @!P2 LDGSTS.E.BYPASS.LTC128B.128 [R9+0xc400], desc[UR36][R6.64], !P3 ;  /* 0x0c4000000609afae */ /* 0x008fe8000d901d64 */
[----:B------:R-:W-:Y:S04]  /*b680*/  @!P2 LDGSTS.E.BYPASS.LTC128B.128 [R9+0xf400], desc[UR36][R6.64+0x40], !P0 ;  /* 0x0f4000400609afae */ /* 0x000fe8000c101d64 */
[----:B------:R1:W-:Y:S04]  /*b690*/  @!P2 LDGSTS.E.BYPASS.LTC128B.128 [R9+0x12400], desc[UR36][R6.64+0x80], !P1 ;  /* 0x124000800609afae */ /* 0x0003e8000c901d64 */
[----:B-1----:R-:W1:Y:S01]  /*b6a0*/  SHFL.IDX PT, R7, R0, 0x1, 0x1c1f ;  /* 0x003c1f0000077f89 */ /* 0x002e6200000e0000 */
[----:B------:R-:W-:-:S05]  /*b6b0*/  VIADD R6, R17, 0x20 ;  /* 0x0000002011067836 */ /* 0x000fca0000000000 */
[----:B------:R-:W-:-:S13]  /*b6c0*/  ISETP.GE.AND P2, PT, R6, R2, PT ;  /* 0x000000020600720c */ /* 0x000fda0003f46270 */
[----:B0-----:R-:W-:-:S05]  /*b6d0*/  @!P2 LEA R5, P4, R20, R5, 0x1 ;  /* 0x000000051405a211 */ /* 0x001fca00078808ff */
[----:B-1----:R-:W-:Y:S02]  /*b6e0*/  @!P2 IMAD.X R7, RZ, RZ, R7, P4 ;  /* 0x000000ffff07a224 */ /* 0x002fe400020e0607 */
[----:B------:R-:W-:Y:S02]  /*b6f0*/  @!P2 IMAD.MOV.U32 R6, RZ, RZ, R5 ;  /* 0x000000ffff06a224 */ /* 0x000fe400078e0005 */
[----:B------:R-:W0:Y:S04]  /*b700*/  SHFL.IDX PT, R5, R4, 0x2, 0x1c1f ;  /* 0x005c1f0004057f89 */ /* 0x000e2800000e0000 */
[----:B------:R-:W-:Y:S04]  /*b710*/  @!P2 LDGSTS.E.BYPASS.LTC128B.128 [R9+0xcc00], desc[UR36][R6.64], !P3 ;  /* 0x0cc000000609afae */ /* 0x000fe8000d901d64 */
[----:B------:R-:W-:Y:S04]  /*b720*/  @!P2 LDGSTS.E.BYPASS.LTC128B.128 [R9+0xfc00], desc[UR36][R6.64+0x40], !P0 ;  /* 0x0fc000400609afae */ /* 0x000fe8000c101d64 */
[----:B------:R1:W-:Y:S04]  /*b730*/  @!P2 LDGSTS.E.BYPASS.LTC128B.128 [R9+0x12c00], desc[UR36][R6.64+0x80], !P1 ;  /* 0x12c000800609afae */ /* 0x0003e8000c901d64 */
[----:B------:R-:W-:Y:S04]  /*b740*/  SHFL.IDX PT, R4, R4, 0x3, 0x1c1f ;  /* 0x007c1f0004047f89 */ /* 0x000fe800000e0000 */
[----:B-1----:R-:W1:Y:S01]  /*b750*/  SHFL.IDX PT, R7, R0, 0x2, 0x1c1f ;  /* 0x005c1f0000077f89 */ /* 0x002e6200000e0000 */
[----:B------:R-:W-:-:S03]  /*b760*/  IADD3 R6, R17, 0x40, RZ ;  /* 0x0000004011067810 */ /* 0x000fc60007ffe0ff */
[----:B------:R-:W2:Y:S01]  /*b770*/  SHFL.IDX PT, R0, R0, 0x3, 0x1c1f ;  /* 0x007c1f0000007f89 */ /* 0x000ea200000e0000 */
[----:B------:R-:W-:-:S13]  /*b780*/  ISETP.GE.AND P2, PT, R6, R2, PT ;  /* 0x000000020600720c */ /* 0x000fda0003f46270 */
[----:B0-----:R-:W-:-:S05]  /*b790*/  @!P2 LEA R5, P4, R20, R5, 0x1 ;  /* 0x000000051405a211 */ /* 0x001fca00078808ff */
[----:B------:R-:W-:Y:S02]  /*b7a0*/  @!P2 IMAD.MOV.U32 R6, RZ, RZ, R5 ;  /* 0x000000ffff06a224 */ /* 0x000fe400078e0005 */
[----:B-1----:R-:W-:Y:S02]  /*b7b0*/  @!P2 IMAD.X R7, RZ, RZ, R7, P4 ;  /* 0x000000ffff07a224 */ /* 0x002fe400020e0607 */
[----:B------:R-:W-:-:S03]  /*b7c0*/  VIADD R5, R17, 0x60 ;  /* 0x0000006011057836 */ /* 0x000fc60000000000 */
[----:B------:R-:W-:Y:S04]  /*b7d0*/  @!P2 LDGSTS.E.BYPASS.LTC128B.128 [R9+0xd400], desc[UR36][R6.64], !P3 ;  /* 0x0d4000000609afae */ /* 0x000fe8000d901d64 */
[----:B------:R-:W-:Y:S04]  /*b7e0*/  @!P2 LDGSTS.E.BYPASS.LTC128B.128 [R9+0x10400], desc[UR36][R6.64+0x40], !P0 ;  /* 0x104000400609afae */ /* 0x000fe8000c101d64 */
[----:B------:R-:W-:Y:S01]  /*b7f0*/  @!P2 LDGSTS.E.BYPASS.LTC128B.128 [R9+0x13400], desc[UR36][R6.64+0x80], !P1 ;  /* 0x134000800609afae */ /* 0x000fe2000c901d64 */
[----:B------:R-:W-:-:S13]  /*b800*/  ISETP.GE.AND P2, PT, R5, R2, PT ;  /* 0x000000020500720c */ /* 0x000fda0003f46270 */
[----:B------:R-:W-:-:S05]  /*b810*/  @!P2 LEA R4, P4, R20, R4, 0x1 ;  /* 0x000000041404a211 */ /* 0x000fca00078808ff */
[----:B--2---:R-:W-:-:S05]  /*b820*/  @!P2 IMAD.X R0, RZ, RZ, R0, P4 ;  /* 0x000000ffff00a224 */ /* 0x004fca00020e0600 */
[----:B------:R-:W-:Y:S02]  /*b830*/  @!P2 MOV R5, R0 ;  /* 0x000000000005a202 */ /* 0x000fe40000000f00 */
[----:B------:R-:W-:Y:S04]  /*b840*/  SHFL.IDX PT, R0, R3, RZ, 0x1c1f ;  /* 0x001c1fff03007589 */ /* 0x000fe800000e0000 */
[----:B------:R-:W-:Y:S04]  /*b850*/  @!P2 LDGSTS.E.BYPASS.LTC128B.128 [R9+0xdc00], desc[UR36][R4.64], !P3 ;  /* 0x0dc000000409afae */ /* 0x000fe8000d901d64 */
[----:B------:R-:W-:Y:S04]  /*b860*/  @!P2 LDGSTS.E.BYPASS.LTC128B.128 [R9+0x10c00], desc[UR36][R4.64+0x40], !P0 ;  /* 0x10c000400409afae */ /* 0x000fe8000c101d64 */
[----:B------:R0:W-:Y:S04]  /*b870*/  @!P2 LDGSTS.E.BYPASS.LTC128B.128 [R9+0x13c00], desc[UR36][R4.64+0x80], !P1 ;  /* 0x13c000800409afae */ /* 0x0001e8000c901d64 */
[----:B------:R-:W-:Y:S04]  /*b880*/  SHFL.IDX PT, R3, R3, 0x1, 0x1c1f ;  /* 0x003c1f0003037f89 */ /* 0x000fe800000e0000 */
[----:B0-----:R-:W0:Y:S01]  /*b890*/  SHFL.IDX PT, R4, R8, RZ, 0x1c1f ;  /* 0x001c1fff08047589 */ /* 0x001e2200000e0000 */
[----:B------:R-:W-:-:S03]  /*b8a0*/  VIADD R5, R17, 0x80 ;  /* 0x0000008011057836 */ /* 0x000fc60000000000 */
[----:B------:R-:W1:Y:S02]  /*b8b0*/  SHFL.IDX PT, R8, R8, 0x1, 0x1c1f ;  /* 0x003c1f0008087f89 */ /* 0x000e6400000e0000 */
[----:B------:R-:W-:-:S13]  /*b8c0*/  ISETP.GE.AND P2, PT, R5, R2, PT ;  /* 0x000000020500720c */ /* 0x000fda0003f46270 */
[----:B0-----:R-:W-:-:S05]  /*b8d0*/  @!P2 LEA R4, P4, R20, R4, 0x1 ;  /* 0x000000041404a211 */ /* 0x001fca00078808ff */
[----:B------:R-:W-:-:S04]  /*b8e0*/  @!P2 IMAD.X R0, RZ, RZ, R0, P4 ;  /* 0x000000ffff00a224 */ /* 0x000fc800020e0600 */
[----:B------:R-:W-:-:S05]  /*b8f0*/  @!P2 IMAD.MOV.U32 R5, RZ, RZ, R0 ;  /* 0x000000ffff05a224 */ /* 0x000fca00078e0000 */
[----:B------:R0:W-:Y:S04]  /*b900*/  @!P2 LDGSTS.E.BYPASS.LTC128B.128 [R9+0xe400], desc[UR36][R4.64], !P3 ;  /* 0x0e4000000409afae */ /* 0x0001e8000d901d64 */
[----:B------:R0:W-:Y:S04]  /*b910*/  @!P2 LDGSTS.E.BYPASS.LTC128B.128 [R9+0x11400], desc[UR36][R4.64+0x40], !P0 ;  /* 0x114000400409afae */ /* 0x0001e8000c101d64 */
[----:B-1----:R0:W-:Y:S02]  /*b920*/  @!P2 LDGSTS.E.BYPASS.LTC128B.128 [R9+0x14400], desc[UR36][R4.64+0x80], !P1 ;  /* 0x144000800409afae */ /* 0x0021e4000c901d64 */
.L_x_314:
[----:B------:R-:W2:Y:S01]  /*b930*/  LDL R0, [R1+0x18] ;  /* 0x0000180001007983 */ /* 0x000ea20000100800 */
[----:B------:R-:W-:-:S05]  /*b940*/  VIADD R17, R17, 0xa0 ;  /* 0x000000a011117836 */ /* 0x000fca0000000000 */
[----:B------:R-:W-:-:S13]  /*b950*/  ISETP.GE.AND P2, PT, R17, R2, PT ;  /* 0x000000021100720c */ /* 0x000fda0003f46270 */
[----:B------:R-:W-:-:S04]  /*b960*/  @!P2 LEA R2, P4, R20, R8, 0x1 ;  /* 0x000000081402a211 */ /* 0x000fc800078808ff */
[----:B------:R-:W-:-:S05]  /*b970*/  @!P2 IADD3.X R3, RZ, R3, RZ, P4, !PT ;  /* 0x00000003ff03a210 */ /* 0x000fca00027fe4ff */
[----:B------:R-:W-:Y:S01]  /*b980*/  @!PT LDS RZ, [RZ] ;  /* 0x00000000fffff984 */ /* 0x000fe20000000800 */
[----:B------:R-:W-:Y:S01]  /*b990*/  @!PT LDS RZ, [RZ] ;  /* 0x00000000fffff984 */ /* 0x000fe20000000800 */
[----:B------:R-:W-:Y:S01]  /*b9a0*/  @!PT LDS RZ, [RZ] ;  /* 0x00000000fffff984 */ /* 0x000fe20000000800 */
[----:B--2---:R1:W-:Y:S04]  /*b9b0*/  @!P2 LDGSTS.E.BYPASS.LTC128B.128 [R0+0xec00], desc[UR36][R2.64], !P3 ;  /* 0x0ec000000200afae */ /* 0x0043e8000d901d64 */
[----:B------:R1:W-:Y:S01]  /*b9c0*/  @!P2 LDGSTS.E.BYPASS.LTC128B.128 [R0+0x11c00], desc[UR36][R2.64+0x40], !P0 ;  /* 0x11c000400200afae */ /* 0x0003e2000c101d64 */
[----:B------:R-:W-:-:S03]  /*b9d0*/  PLOP3.LUT P0, PT, PT, PT, PT, 0x80, 0x0 ;  /* 0x000000000000781c */ /* 0x000fc60003f0f070 */
[----:B------:R1:W-:Y:S01]  /*b9e0*/  @!P2 LDGSTS.E.BYPASS.LTC128B.128 [R0+0x14c00], desc[UR36][R2.64+0x80], !P1 ;  /* 0x14c000800200afae */ /* 0x0003e2000c901d64 */
[----:B------:R-:W-:-:S09]  /*b9f0*/  NOP ;  /* 0x0000000000007918 */ /* 0x000fd20000000000 */
.L_x_234:
[----:B------:R-:W-:Y:S02]  /*ba00*/  PLOP3.LUT P1, PT, P1, P0, PT, 0xa2, 0x0 ;  /* 0x000000000000781c */ /* 0x000fe40000f21472 */
[----:B------:R-:W-:-:S08]  /*ba10*/  @P0 R2UR P1, UR4, R23 ;  /* 0x00000000170402ca */ /* 0x000fd00000020000 */
[----:B------:R-:W-:-:S05]  /*ba20*/  @P0 PLOP3.LUT P0, PT, P1, PT, PT, 0x80, 0x0 ;  /* 0x000000000000081c */ /* 0x000fca0000f0f070 */
[----:B------:R-:W-:Y:S01]  /*ba30*/  @!P1 SYNCS.ARRIVE.TRANS64.RED.A0T1 RZ, [UR4+0x2d800], RZ ;  /* 0x02d800ffffff99a7 */ /* 0x000fe20008200404 */
[----:B------:R-:W-:Y:S07]  /*ba40*/  @!P1 ARRIVES.LDGSTSBAR.64.TRANSCNT [UR4+0x2d800] ;  /* 0x02d80000ff0099b0 */ /* 0x000fee0008000a84 */
[----:B------:R-:W-:Y:S05]  /*ba50*/  @P0 BRA.U.ANY `(.L_x_234) ;  /* 0xfffffffd00e80947 */ /* 0x000fea000393ffff */
[----:B-1----:R-:W2:Y:S02]  /*ba60*/  LDL.LU R2, [R1+0x30] ;  /* 0x0000300001027983 */ /* 0x002ea40000300800 */
[----:B--2---:R-:W-:-:S05]  /*ba70*/  VIADD R2, R2, 0x1 ;  /* 0x0000000102027836 */ /* 0x004fca0000000000 */
[----:B------:R1:W-:Y:S01]  /*ba80*/  STL [R1+0x30], R2 ;  /* 0x0000300201007387 */ /* 0x0003e20000100800 */
[----:B------:R-:W-:-:S04]  /*ba90*/  LEA.HI R0, R2, R2, RZ, 0x1 ;  /* 0x0000000202007211 */ /* 0x000fc800078f08ff */
[----:B------:R-:W-:-:S05]  /*baa0*/  LOP3.LUT R0, R0, 0xfffffffe, RZ, 0xc0, !PT ;  /* 0xfffffffe00007812 */ /* 0x000fca00078ec0ff */
[----:B------:R-:W-:-:S05]  /*bab0*/  IMAD.IADD R0, R2, 0x1, -R0 ;  /* 0x0000000102007824 */ /* 0x000fca00078e0a00 */
[----:B------:R-:W-:Y:S01]  /*bac0*/  SHF.L.U32 R0, R0, 0x1f, RZ ;  /* 0x0000001f00007819 */ /* 0x000fe200000006ff */
[----:B------:R-:W-:Y:S01]  /*bad0*/  NOP ;  /* 0x0000000000007918 */ /* 0x000fe20000000000 */
[----:B------:R1:W-:Y:S01]  /*bae0*/  SYNCS.ARRIVE.TRANS64.A1T0 RZ, [R23+URZ+0x2d800], RZ ;  /* 0x02d800ff17ff79a7 */ /* 0x0003e2000810003f */
[----:B------:R-:W-:Y:S01]  /*baf0*/  BSSY B0, `(.L_x_235) ;  /* 0x0000003000007945 */ /* 0x000fe20003800000 */
[----:B------:R-:W2:Y:S03]  /*bb00*/  SYNCS.PHASECHK.TRANS64.TRYWAIT P0, [R23+URZ+0x2d820], R0 ;  /* 0x02d82000170075a7 */ /* 0x000ea6000800017f */
[----:B-12---:R-:W-:Y:S05]  /*bb10*/  @!P0 BRA `(.L_x_236) ;  /* 0x0000003400748947 */ /* 0x006fea0003800000 */
.L_x_315:
[----:B------:R-:W-:Y:S05]  /*bb20*/  BSYNC B0 ;  /* 0x0000000000007941 */ /* 0x000fea0003800000 */
.L_x_235:
[----:B------:R-:W2:Y:S01]  /*bb30*/  LDL R2, [R1+0xc] ;  /* 0x00000c0001027983 */ /* 0x000ea20000100800 */
[----:B------:R-:W-:Y:S01]  /*bb40*/  BSSY B0, `(.L_x_237) ;  /* 0x0000100000007945 */ /* 0x000fe20003800000 */
[----:B--2---:R-:W-:-:S13]  /*bb50*/  ISETP.GE.AND P0, PT, R2, 0x81, PT ;  /* 0x000000810200780c */ /* 0x004fda0003f06270 */
[----:B------:R-:W-:Y:S05]  /*bb60*/  @!P0 BRA `(.L_x_238) ;  /* 0x0000000c00f48947 */ /* 0x000fea0003800000 */
[----:B------:R-:W1:Y:S01]  /*bb70*/  LDL.LU R3, [R1+0x34] ;  /* 0x0000340001037983 */ /* 0x000e620000300800 */
[----:B------:R-:W-:Y:S01]  /*bb80*/  ULDC UR4, c[0x0][0x2f4] ;  /* 0x0000bd0000047ab9 */ /* 0x000fe20000000800 */
[----:B------:R-:W-:Y:S01]  /*bb90*/  IMAD.MOV.U32 R17, RZ, RZ, R29 ;  /* 0x000000ffff117224 */ /* 0x000fe200078e001d */
[----:B------:R-:W-:Y:S01]  /*bba0*/  MOV R10, R26 ;  /* 0x0000001a000a7202 */ /* 0x000fe20000000f00 */
[----:B------:R-:W0:Y:S01]  /*bbb0*/  S2R R2, SR_TID.X ;  /* 0x0000000000027919 */ /* 0x000e220000002100 */
[----:B------:R2:W-:Y:S01]  /*bbc0*/  STL [R1], R27 ;  /* 0x0000001b01007387 */ /* 0x0005e20000100800 */
[----:B0-----:R-:W-:-:S05]  /*bbd0*/  IMAD.SHL.U32 R4, R2, 0x8, RZ ;  /* 0x0000000802047824 */ /* 0x001fca00078e00ff */
[----:B------:R-:W-:-:S04]  /*bbe0*/  LOP3.LUT R4, R4, 0x18, RZ, 0xc0, !PT ;  /* 0x0000001804047812 */ /* 0x000fc800078ec0ff */
[C---:B------:R-:W-:Y:S02]  /*bbf0*/  LOP3.LUT R2, R4.reuse, 0x40, RZ, 0xfc, !PT ;  /* 0x0000004004027812 */ /* 0x040fe400078efcff */
[----:B------:R-:W-:Y:S02]  /*bc00*/  ISETP.GE.AND P3, PT, R4, UR4, PT ;  /* 0x0000000404007c0c */ /* 0x000fe4000bf66270 */
[----:B------:R-:W-:Y:S02]  /*bc10*/  ISETP.GE.AND P1, PT, R2, UR4, PT ;  /* 0x0000000402007c0c */ /* 0x000fe4000bf26270 */
[----:B-1----:R-:W-:Y:S02]  /*bc20*/  LEA.HI.SX32 R0, R3, 0xfffffffe, 0x19 ;  /* 0xfffffffe03007811 */ /* 0x002fe400078fcaff */
[----:B------:R-:W-:-:S04]  /*bc30*/  LOP3.LUT R3, R4, 0x20, RZ, 0xfc, !PT ;  /* 0x0000002004037812 */ /* 0x000fc800078efcff */
[----:B--2---:R-:W-:-:S13]  /*bc40*/  ISETP.GE.AND P2, PT, R3, UR4, PT ;  /* 0x0000000403007c0c */ /* 0x004fda000bf46270 */
.L_x_251:
[----:B------:R-:W2:Y:S01]  /*bc50*/  LDL R9, [R1+0x10] ;  /* 0x0000100001097983 */ /* 0x000ea20000100800 */
[----:B------:R-:W0:Y:S03]  /*bc60*/  LDC R4, c[0x0][0x430] ;  /* 0x00010c00ff047b82 */ /* 0x000e260000000800 */
[----:B------:R-:W3:Y:S04]  /*bc70*/  LDL R8, [R1+0x14] ;  /* 0x0000140001087983 */ /* 0x000ee80000100800 */
[----:B------:R-:W4:Y:S01]  /*bc80*/  LDL R7, [R1+0x8] ;  /* 0x0000080001077983 */ /* 0x000f220000100800 */
[----:B------:R-:W1:Y:S03]  /*bc90*/  S2R R2, SR_TID.X ;  /* 0x0000000000027919 */ /* 0x000e660000002100 */
[----:B------:R-:W5:Y:S01]  /*bca0*/  LDL R6, [R1+0x38] ;  /* 0x0000380001067983 */ /* 0x000f620000100800 */
[----:B0-----:R-:W-:-:S13]  /*bcb0*/  ISETP.NE.AND P0, PT, R4, 0x1, PT ;  /* 0x000000010400780c */ /* 0x001fda0003f05270 */
[----:B------:R-:W0:Y:S01]  /*bcc0*/  @P0 LDC R5, c[0x0][0x434] ;  /* 0x00010d00ff050b82 */ /* 0x000e220000000800 */
[----:B-1----:R-:W-:-:S04]  /*bcd0*/  LOP3.LUT R3, R2, 0x7f, RZ, 0xc0, !PT ;  /* 0x0000007f02037812 */ /* 0x002fc800078ec0ff */
[----:B------:R-:W-:-:S03]  /*bce0*/  SHF.R.U32.HI R4, RZ, 0x2, R3 ;  /* 0x00000002ff047819 */ /* 0x000fc60000011603 */
[----:B------:R-:W1:Y:S01]  /*bcf0*/  @P0 LDC R3, c[0x0][0x438] ;  /* 0x00010e00ff030b82 */ /* 0x000e620000000800 */
[----:B------:R-:W-:Y:S02]  /*bd00*/  IMAD.SHL.U32 R2, R2, 0x20, RZ ;  /* 0x0000002002027824 */ /* 0x000fe400078e00ff */
[----:B------:R-:W-:-:S03]  /*bd10*/  IMAD R4, R0, 0x80, R4 ;  /* 0x0000008000047824 */ /* 0x000fc600078e0204 */
[----:B------:R-:W-:Y:S01]  /*bd20*/  LOP3.LUT R2, R2, 0x60, RZ, 0xc0, !PT ;  /* 0x0000006002027812 */ /* 0x000fe200078ec0ff */
[----:B------:R-:W-:Y:S05]  /*bd30*/  YIELD ;  /* 0x0000000000007946 */ /* 0x000fea0003800000 */
[----:B------:R-:W-:Y:S01]  /*bd40*/  ULDC UR4, c[0x0][0x430] ;  /* 0x00010c0000047ab9 */ /* 0x000fe20000000800 */
[----:B--2---:R-:W-:-:S05]  /*bd50*/  IADD3 R4, R2, R4, R9 ;  /* 0x0000000402047210 */ /* 0x004fca0007ffe009 */
[----:B0-----:R-:W-:-:S04]  /*bd60*/  @P0 IMAD.HI.U32 R5, R4, R5, RZ ;  /* 0x0000000504050227 */ /* 0x001fc800078e00ff */
[----:B------:R-:W-:Y:S01]  /*bd70*/  IMAD.MOV.U32 R2, RZ, RZ, R4 ;  /* 0x000000ffff027224 */ /* 0x000fe200078e0004 */
[----:B-1----:R-:W-:-:S05]  /*bd80*/  @P0 SHF.R.U32.HI R2, RZ, R3, R5 ;  /* 0x00000003ff020219 */ /* 0x002fca0000011605 */
[--C-:B------:R-:W-:Y:S01]  /*bd90*/  IMAD.MOV R9, RZ, RZ, -R2.reuse ;  /* 0x000000ffff097224 */ /* 0x100fe200078e0a02 */
[----:B------:R-:W-:-:S03]  /*bda0*/  SHF.R.S32.HI R3, RZ, 0x1f, R2 ;  /* 0x0000001fff037819 */ /* 0x000fc60000011402 */
[----:B------:R-:W-:Y:S01]  /*bdb0*/  IMAD R9, R9, UR4, R4 ;  /* 0x0000000409097c24 */ /* 0x000fe2000f8e0204 */
[----:B------:R-:W-:Y:S02]  /*bdc0*/  ULDC.64 UR4, c[0x0][0x428] ;  /* 0x00010a0000047ab9 */ /* 0x000fe40000000a00 */
[----:B---3--:R-:W-:Y:S02]  /*bdd0*/  IMAD R4, R8, UR4, RZ ;  /* 0x0000000408047c24 */ /* 0x008fe4000f8e02ff */
[----:B----4-:R-:W-:-:S04]  /*bde0*/  IMAD.WIDE.U32 R2, R7, UR4, R2 ;  /* 0x0000000407027c25 */ /* 0x010fc8000f8e0002 */
[----:B------:R-:W-:Y:S01]  /*bdf0*/  IMAD R4, R7, UR5, R4 ;  /* 0x0000000507047c24 */ /* 0x000fe2000f8e0204 */
[----:B------:R-:W-:-:S04]  /*be00*/  ULDC.64 UR4, c[0x0][0x418] ;  /* 0x0001060000047ab9 */ /* 0x000fc80000000a00 */
[----:B------:R-:W-:Y:S02]  /*be10*/  IADD3 R3, R4, R3, RZ ;  /* 0x0000000304037210 */ /* 0x000fe40007ffe0ff */
[----:B------:R-:W-:-:S04]  /*be20*/  LEA R4, P0, R2, UR4, 0x2 ;  /* 0x0000000402047c11 */ /* 0x000fc8000f8010ff */
[----:B------:R-:W-:-:S05]  /*be30*/  LEA.HI.X R5, R2, UR5, R3, 0x2, P0 ;  /* 0x0000000502057c11 */ /* 0x000fca00080f1403 */
[----:B------:R-:W2:Y:S01]  /*be40*/  LDG.E R8, desc[UR36][R4.64] ;  /* 0x0000002404087981 */ /* 0x000ea2000c1e1900 */
[----:B-----5:R-:W-:Y:S01]  /*be50*/  ISETP.NE.AND P4, PT, R6, 0x3, PT ;  /* 0x000000030600780c */ /* 0x020fe20003f85270 */
[----:B------:R-:W-:-:S05]  /*be60*/  VIADD R26, R10, 0x1 ;  /* 0x000000010a1a7836 */ /* 0x000fca0000000000 */
[----:B------:R-:W-:-:S04]  /*be70*/  ISETP.NE.AND P0, PT, R26, 0x2, PT ;  /* 0x000000021a00780c */ /* 0x000fc80003f05270 */
[----:B------:R-:W-:Y:S01]  /*be80*/  SEL R29, RZ, 0x1, P0 ;  /* 0x00000001ff1d7807 */ /* 0x000fe20000000000 */
[----:B------:R-:W-:Y:S01]  /*be90*/  IMAD.MOV.U32 R27, RZ, RZ, R0 ;  /* 0x000000ffff1b7224 */ /* 0x000fe200078e0000 */
[----:B------:R-:W-:Y:S02]  /*bea0*/  SEL R26, R26, RZ, P0 ;  /* 0x000000ff1a1a7207 */ /* 0x000fe40000000000 */
[----:B------:R-:W-:Y:S02]  /*beb0*/  LOP3.LUT R29, R17, R29, RZ, 0x3c, !PT ;  /* 0x0000001d111d7212 */ /* 0x000fe400078e3cff */
[----:B--2---:R-:W-:Y:S01]  /*bec0*/  SHF.R.S32.HI R28, RZ, 0x1f, R8 ;  /* 0x0000001fff1c7819 */ /* 0x004fe20000011408 */
[----:B------:R-:W-:Y:S06]  /*bed0*/  @!P4 BRA `(.L_x_239) ;  /* 0x000000000004c947 */ /* 0x000fec0003800000 */
[----:B------:R-:W-:Y:S01]  /*bee0*/  BPT.TRAP 0x1 ;  /* 0x000000040000795c */ /* 0x000fe20000300000 */
.L_x_239:
[----:B------:R-:W-:Y:S01]  /*bef0*/  IMAD R5, R26, 0x8, R23 ;  /* 0x000000081a057824 */ /* 0x000fe200078e0217 */
[----:B------:R-:W-:Y:S01]  /*bf00*/  SHF.L.U32 R0, R29, 0x1f, RZ ;  /* 0x0000001f1d007819 */ /* 0x000fe200000006ff */
[----:B------:R-:W-:Y:S03]  /*bf10*/  BSSY B1, `(.L_x_240) ;  /* 0x0000003000017945 */ /* 0x000fe60003800000 */
[----:B------:R-:W0:Y:S02]  /*bf20*/  SYNCS.PHASECHK.TRANS64.TRYWAIT P0, [R5+URZ+0x2d840], R0 ;  /* 0x02d84000050075a7 */ /* 0x000e24000800017f */
[----:B0-----:R-:W-:Y:S05]  /*bf30*/  @!P0 BRA `(.L_x_241) ;  /* 0x0000003000808947 */ /* 0x001fea0003800000 */
.L_x_316:
[----:B------:R-:W-:Y:S05]  /*bf40*/  BSYNC B1 ;  /* 0x0000000000017941 */ /* 0x000fea0003800000 */
.L_x_240:
[----:B------:R-:W2:Y:S01]  /*bf50*/  LDL R4, [R1+0x4] ;  /* 0x0000040001047983 */ /* 0x000ea20000100800 */
[----:B------:R-:W-:Y:S01]  /*bf60*/  SHF.R.S32.HI R20, RZ, 0x1f, R9 ;  /* 0x0000001fff147819 */ /* 0x000fe20000011409 */
[----:B------:R-:W-:Y:S01]  /*bf70*/  ULDC.64 UR4, c[0x0][0x300] ;  /* 0x0000c00000047ab9 */ /* 0x000fe20000000a00 */
[C---:B------:R-:W-:Y:S01]  /*bf80*/  LOP3.LUT P5, RZ, R22.reuse, 0x2, RZ, 0xc0, !PT ;  /* 0x0000000216ff7812 */ /* 0x040fe200078ac0ff */
[----:B------:R-:W1:Y:S01]  /*bf90*/  S2R R6, SR_TID.X ;  /* 0x0000000000067919 */ /* 0x000e620000002100 */
[----:B------:R-:W-:Y:S01]  /*bfa0*/  IMAD.WIDE.U32 R2, R9, UR4, RZ ;  /* 0x0000000409027c25 */ /* 0x000fe2000f8e00ff */
[----:B------:R-:W-:-:S03]  /*bfb0*/  LOP3.LUT P4, RZ, R22, 0x1, RZ, 0xc0, !PT ;  /* 0x0000000116ff7812 */ /* 0x000fc6000788c0ff */
[----:B0-----:R-:W-:-:S04]  /*bfc0*/  IMAD R0, R20, UR4, RZ ;  /* 0x0000000414007c24 */ /* 0x001fc8000f8e02ff */
[----:B------:R-:W-:Y:S01]  /*bfd0*/  IMAD R0, R9, UR5, R0 ;  /* 0x0000000509007c24 */ /* 0x000fe2000f8e0200 */
[----:B------:R-:W-:-:S03]  /*bfe0*/  ULDC.64 UR4, c[0x0][0x310] ;  /* 0x0000c40000047ab9 */ /* 0x000fc60000000a00 */
[----:B------:R-:W-:Y:S02]  /*bff0*/  IMAD.IADD R3, R3, 0x1, R0 ;  /* 0x0000000103037824 */ /* 0x000fe400078e0200 */
[----:B------:R-:W-:Y:S02]  /*c000*/  IMAD R0, R28, UR4, RZ ;  /* 0x000000041c007c24 */ /* 0x000fe4000f8e02ff */
[----:B------:R-:W-:-:S04]  /*c010*/  IMAD.WIDE.U32 R2, R8, UR4, R2 ;  /* 0x0000000408027c25 */ /* 0x000fc8000f8e0002 */
[----:B------:R-:W-:Y:S01]  /*c020*/  IMAD R0, R8, UR5, R0 ;  /* 0x0000000508007c24 */ /* 0x000fe2000f8e0200 */
[----:B------:R-:W-:-:S04]  /*c030*/  ULDC.64 UR4, c[0x0][0x308] ;  /* 0x0000c20000047ab9 */ /* 0x000fc80000000a00 */
[----:B------:R-:W-:-:S03]  /*c040*/  IADD3 R3, R3, R0, RZ ;  /* 0x0000000003037210 */ /* 0x000fc60007ffe0ff */
[----:B------:R-:W-:-:S04]  /*c050*/  IMAD.WIDE.U32 R2, R18, UR4, R2 ;  /* 0x0000000412027c25 */ /* 0x000fc8000f8e0002 */
[----:B-1----:R-:W-:Y:S02]  /*c060*/  IMAD.SHL.U32 R11, R6, 0x8, RZ ;  /* 0x00000008060b7824 */ /* 0x002fe400078e00ff */
[----:B--2---:R-:W-:Y:S02]  /*c070*/  IMAD R0, R4, UR4, RZ ;  /* 0x0000000404007c24 */ /* 0x004fe4000f8e02ff */
[----:B------:R-:W-:Y:S02]  /*c080*/  IMAD.SHL.U32 R4, R6, 0x8, RZ ;  /* 0x0000000806047824 */ /* 0x000fe400078e00ff */
[----:B------:R-:W-:Y:S01]  /*c090*/  IMAD R0, R18, UR5, R0 ;  /* 0x0000000512007c24 */ /* 0x000fe2000f8e0200 */
[----:B------:R-:W-:Y:S02]  /*c0a0*/  ULDC.64 UR4, c[0x0][0x2e8] ;  /* 0x0000ba0000047ab9 */ /* 0x000fe40000000a00 */
[----:B------:R-:W-:Y:S01]  /*c0b0*/  LOP3.LUT R4, R4, 0xd8, RZ, 0xc0, !PT ;  /* 0x000000d804047812 */ /* 0x000fe200078ec0ff */
[----:B------:R-:W-:-:S03]  /*c0c0*/  IMAD.IADD R0, R0, 0x1, R3 ;  /* 0x0000000100007824 */ /* 0x000fc600078e0203 */
[----:B------:R-:W-:Y:S02]  /*c0d0*/  LOP3.LUT R4, R4, 0x18, R6, 0x78, !PT ;  /* 0x0000001804047812 */ /* 0x000fe400078e7806 */
[----:B------:R-:W-:Y:S01]  /*c0e0*/  LEA R6, P0, R2, UR4, 0x1 ;  /* 0x0000000402067c11 */ /* 0x000fe2000f8008ff */
[----:B------:R-:W-:Y:S01]  /*c0f0*/  UMOV UR4, 0xffffffff ;  /* 0xffffffff00047882 */ /* 0x000fe20000000000 */
[----:B------:R-:W-:Y:S02]  /*c100*/  LOP3.LUT R4, R4, 0x320, R11, 0xf8, !PT ;  /* 0x0000032004047812 */ /* 0x000fe400078ef80b */
[----:B------:R-:W-:-:S03]  /*c110*/  LEA.HI.X R7, R2, UR5, R0, 0x1, P0 ;  /* 0x0000000502077c11 */ /* 0x000fc600080f0c00 */
[----:B------:R-:W-:Y:S01]  /*c120*/  IMAD R4, R26, 0x3000, R4 ;  /* 0x000030001a047824 */ /* 0x000fe200078e0204 */
[----:B------:R-:W-:Y:S06]  /*c130*/  BRA.DIV UR4, `(.L_x_242) ;  /* 0x0000003204147947 */ /* 0x000fec000b800000 */
[----:B------:R-:W0:Y:S01]  /*c140*/  S2R R3, SR_TID.X ;  /* 0x0000000000037919 */ /* 0x000e220000002100 */
[----:B------:R-:W-:Y:S01]  /*c150*/  LOP3.LUT P6, RZ, R22, 0x4, RZ, 0xc0, !PT ;  /* 0x0000000416ff7812 */ /* 0x000fe200078cc0ff */
[----:B------:R-:W-:Y:S01]  /*c160*/  IMAD R4, R4, 0x2, R23 ;  /* 0x0000000204047824 */ /* 0x000fe200078e0217 */
[----:B------:R-:W1:Y:S04]  /*c170*/  SHFL.IDX PT, R2, R6, RZ, 0x1c1f ;  /* 0x001c1fff06027589 */ /* 0x000e6800000e0000 */
[----:B------:R-:W-:Y:S01]  /*c180*/  SHFL.IDX PT, R21, R7, 0x2, 0x1c1f ;  /* 0x005c1f0007157f89 */ /* 0x000fe200000e0000 */
[----:B0-----:R-:W-:-:S03]  /*c190*/  IMAD.SHL.U32 R11, R3, 0x8, RZ ;  /* 0x00000008030b7824 */ /* 0x001fc600078e00ff */
[----:B------:R-:W0:Y:S02]  /*c1a0*/  SHFL.IDX PT, R3, R7, RZ, 0x1c1f ;  /* 0x001c1fff07037589 */ /* 0x000e2400000e0000 */
[----:B------:R-:W-:-:S04]  /*c1b0*/  LOP3.LUT R11, R11, 0x18, RZ, 0xc0, !PT ;  /* 0x000000180b0b7812 */ /* 0x000fc800078ec0ff */
[----:B------:R-:W-:-:S04]  /*c1c0*/  SHF.L.U32 R0, R11, 0x1, RZ ;  /* 0x000000010b007819 */ /* 0x000fc800000006ff */
[----:B-1----:R-:W-:-:S05]  /*c1d0*/  IADD3 R2, P0, R2, R0, RZ ;  /* 0x0000000002027210 */ /* 0x002fca0007f1e0ff */
[----:B0-----:R-:W-:-:S05]  /*c1e0*/  IMAD.X R3, RZ, RZ, R3, P0 ;  /* 0x000000ffff037224 */ /* 0x001fca00000e0603 */
        /* <DEDUP_REMOVED lines=18> */
.L_x_326:
[----:B------:R-:W-:Y:S02]  /*c310*/  LOP3.LUT P6, RZ, R22, 0x4, RZ, 0xc0, !PT ;  /* 0x0000000416ff7812 */ /* 0x000fe400078cc0ff */
[----:B--2---:R-:W-:-:S04]  /*c320*/  IADD3 R2, P0, R2, R0, RZ ;  /* 0x0000000002027210 */ /* 0x004fc80007f1e0ff */
[----:B------:R-:W-:Y:S02]  /*c330*/  IADD3.X R3, RZ, R21, RZ, P0, !PT ;  /* 0x00000015ff037210 */ /* 0x000fe400007fe4ff */
[----:B------:R-:W-:-:S05]  /*c340*/  PLOP3.LUT P0, PT, PT, PT, PT, 0x80, 0x0 ;  /* 0x000000000000781c */ /* 0x000fca0003f0f070 */
[----:B------:R-:W-:Y:S01]  /*c350*/  @!PT LDS RZ, [RZ] ;  /* 0x00000000fffff984 */ /* 0x000fe20000000800 */
[----:B------:R-:W-:Y:S01]  /*c360*/  @!PT LDS RZ, [RZ] ;  /* 0x00000000fffff984 */ /* 0x000fe20000000800 */
[----:B------:R-:W-:Y:S01]  /*c370*/  @!PT LDS RZ, [RZ] ;  /* 0x00000000fffff984 */ /* 0x000fe20000000800 */
[----:B------:R1:W-:Y:S04]  /*c380*/  LDGSTS.E.BYPASS.LTC128B.128 [R4+0x16c00], desc[UR36][R2.64], !P6 ;  /* 0x16c0000002047fae */ /* 0x0003e8000f101d64 */
[----:B------:R1:W-:Y:S04]  /*c390*/  LDGSTS.E.BYPASS.LTC128B.128 [R4+0x18c00], desc[UR36][R2.64+0x40], !P5 ;  /* 0x18c0004002047fae */ /* 0x0003e8000e901d64 */
[----:B------:R1:W-:Y:S01]  /*c3a0*/  LDGSTS.E.BYPASS.LTC128B.128 [R4+0x1ac00], desc[UR36][R2.64+0x80], !P4 ;  /* 0x1ac0008002047fae */ /* 0x0003e2000e101d64 */
[----:B------:R-:W-:Y:S01]  /*c3b0*/  NOP ;  /* 0x0000000000007918 */ /* 0x000fe20000000000 */
.L_x_243:
[----:B------:R-:W-:Y:S02]  /*c3c0*/  PLOP3.LUT P4, PT, P4, P0, PT, 0xa2, 0x0 ;  /* 0x000000000000781c */ /* 0x000fe40002781472 */
[----:B------:R-:W-:-:S08]  /*c3d0*/  @P0 R2UR P4, UR4, R5 ;  /* 0x00000000050402ca */ /* 0x000fd00000080000 */
[----:B------:R-:W-:-:S05]  /*c3e0*/  @P0 PLOP3.LUT P0, PT, P4, PT, PT, 0x80, 0x0 ;  /* 0x000000000000081c */ /* 0x000fca000270f070 */
[----:B------:R-:W-:Y:S01]  /*c3f0*/  @!P4 SYNCS.ARRIVE.TRANS64.RED.A0T1 RZ, [UR4+0x2d830], RZ ;  /* 0x02d830ffffffc9a7 */ /* 0x000fe20008200404 */
[----:B------:R-:W-:Y:S07]  /*c400*/  @!P4 ARRIVES.LDGSTSBAR.64.TRANSCNT [UR4+0x2d830] ;  /* 0x02d83000ff00c9b0 */ /* 0x000fee0008000a84 */
[----:B------:R-:W-:Y:S05]  /*c410*/  @P0 BRA.U.ANY `(.L_x_243) ;  /* 0xfffffffd00e80947 */ /* 0x000fea000393ffff */
[----:B------:R-:W-:Y:S01]  /*c420*/  NOP ;  /* 0x0000000000007918 */ /* 0x000fe20000000000 */
[----:B-1----:R-:W2:Y:S02]  /*c430*/  LDL R2, [R1+0x38] ;  /* 0x0000380001027983 */ /* 0x002ea40000100800 */
[----:B--2---:R-:W-:-:S13]  /*c440*/  ISETP.NE.AND P5, PT, R2, 0x3, PT ;  /* 0x000000030200780c */ /* 0x004fda0003fa5270 */
[----:B------:R-:W-:Y:S05]  /*c450*/  @!P5 BRA `(.L_x_244) ;  /* 0x000000000004d947 */ /* 0x000fea0003800000 */
[----:B------:R-:W-:Y:S01]  /*c460*/  BPT.TRAP 0x1 ;  /* 0x000000040000795c */ /* 0x000fe20000300000 */
.L_x_244:
[----:B------:R1:W-:Y:S01]  /*c470*/  SYNCS.ARRIVE.TRANS64.A1T0 RZ, [R5+URZ+0x2d830], RZ ;  /* 0x02d830ff05ff79a7 */ /* 0x0003e2000810003f */
[----:B------:R-:W-:Y:S05]  /*c480*/  @!P5 BRA `(.L_x_245) ;  /* 0x000000000004d947 */ /* 0x000fea0003800000 */
[----:B------:R-:W-:Y:S01]  /*c490*/  BPT.TRAP 0x1 ;  /* 0x000000040000795c */ /* 0x000fe20000300000 */
.L_x_245:
[----:B------:R-:W-:Y:S01]  /*c4a0*/  SHF.L.U32 R2, R17, 0x1f, RZ ;  /* 0x0000001f11027819 */ /* 0x000fe200000006ff */
[----:B-1----:R-:W-:Y:S01]  /*c4b0*/  IMAD R5, R10, 0x8, R23 ;  /* 0x000000080a057824 */ /* 0x002fe200078e0217 */
[----:B------:R-:W-:Y:S03]  /*c4c0*/  BSSY B1, `(.L_x_246) ;  /* 0x0000003000017945 */ /* 0x000fe60003800000 */
[----:B------:R-:W1:Y:S02]  /*c4d0*/  SYNCS.PHASECHK.TRANS64.TRYWAIT P0, [R5+URZ+0x2d860], R2 ;  /* 0x02d86002050075a7 */ /* 0x000e64000800017f */
[----:B-1----:R-:W-:Y:S05]  /*c4e0*/  @!P0 BRA `(.L_x_247) ;  /* 0x00000030007c8947 */ /* 0x002fea0003800000 */
.L_x_327:
[----:B------:R-:W-:Y:S05]  /*c4f0*/  BSYNC B1 ;  /* 0x0000000000017941 */ /* 0x000fea0003800000 */
.L_x_246:
[----:B------:R-:W2:Y:S04]  /*c500*/  LDL R11, [R1+0xc] ;  /* 0x00000c00010b7983 */ /* 0x000ea80000100800 */
[----:B0-----:R-:W2:Y:S01]  /*c510*/  LDL.LU R6, [R1] ;  /* 0x0000000001067983 */ /* 0x001ea20000300800 */
[----:B------:R-:W0:Y:S01]  /*c520*/  S2R R12, SR_TID.X ;  /* 0x00000000000c7919 */ /* 0x000e220000002100 */
[----:B------:R-:W-:Y:S01]  /*c530*/  UMOV UR4, 0xffffffff ;  /* 0xffffffff00047882 */ /* 0x000fe20000000000 */
[C---:B0-----:R-:W-:Y:S01]  /*c540*/  IMAD.SHL.U32 R4, R12.reuse, 0x8, RZ ;  /* 0x000000080c047824 */ /* 0x041fe200078e00ff */
[C---:B------:R-:W-:Y:S01]  /*c550*/  LOP3.LUT R3, R12.reuse, 0x7f, RZ, 0xc0, !PT ;  /* 0x0000007f0c037812 */ /* 0x040fe200078ec0ff */
[----:B------:R-:W-:-:S03]  /*c560*/  IMAD.SHL.U32 R7, R12, 0x8, RZ ;  /* 0x000000080c077824 */ /* 0x000fc600078e00ff */
[----:B------:R-:W-:-:S04]  /*c570*/  LOP3.LUT R4, R4, 0xd8, RZ, 0xc0, !PT ;  /* 0x000000d804047812 */ /* 0x000fc800078ec0ff */
[----:B------:R-:W-:Y:S02]  /*c580*/  LOP3.LUT R4, R4, 0x18, R12, 0x78, !PT ;  /* 0x0000001804047812 */ /* 0x000fe400078e780c */
[----:B------:R-:W-:Y:S02]  /*c590*/  SHF.R.U32.HI R3, RZ, 0x2, R3 ;  /* 0x00000002ff037819 */ /* 0x000fe40000011603 */
[----:B------:R-:W-:-:S05]  /*c5a0*/  LOP3.LUT R4, R4, 0x320, R7, 0xf8, !PT ;  /* 0x0000032004047812 */ /* 0x000fca00078ef807 */
[----:B------:R-:W-:Y:S02]  /*c5b0*/  IMAD R4, R10, 0x3000, R4 ;  /* 0x000030000a047824 */ /* 0x000fe400078e0204 */
[----:B--2---:R-:W-:-:S04]  /*c5c0*/  IMAD R6, R6, -0x80, R11 ;  /* 0xffffff8006067824 */ /* 0x004fc800078e020b */
[----:B------:R-:W-:Y:S01]  /*c5d0*/  IMAD.IADD R6, R6, 0x1, -R3 ;  /* 0x0000000106067824 */ /* 0x000fe200078e0a03 */
[----:B------:R-:W-:Y:S06]  /*c5e0*/  BRA.DIV UR4, `(.L_x_248) ;  /* 0x0000003204507947 */ /* 0x000fec000b800000 */
[----:B-1----:R-:W0:Y:S01]  /*c5f0*/  SHFL.IDX PT, R2, R24, RZ, 0x1c1f ;  /* 0x001c1fff18027589 */ /* 0x002e2200000e0000 */
[----:B------:R-:W-:-:S03]  /*c600*/  IMAD R4, R4, 0x2, R23 ;  /* 0x0000000204047824 */ /* 0x000fc600078e0217 */
[----:B------:R-:W1:Y:S01]  /*c610*/  SHFL.IDX PT, R3, R25, RZ, 0x1c1f ;  /* 0x001c1fff19037589 */ /* 0x000e6200000e0000 */
[----:B0-----:R-:W-:-:S04]  /*c620*/  IADD3 R2, P0, R2, R0, RZ ;  /* 0x0000000002027210 */ /* 0x001fc80007f1e0ff */
[----:B-1----:R-:W-:Y:S02]  /*c630*/  IADD3.X R3, RZ, R3, RZ, P0, !PT ;  /* 0x00000003ff037210 */ /* 0x002fe400007fe4ff */
        /* <DEDUP_REMOVED lines=29> */
.L_x_337:
[----:B------:R-:W2:Y:S01]  /*c810*/  LDL R7, [R1+0x4] ;  /* 0x0000040001077983 */ /* 0x000ea20000100800 */
        /* <DEDUP_REMOVED lines=14> */
[----:B-1----:R-:W-:Y:S01]  /*c900*/  IMAD.WIDE.U32 R2, R9, UR4, RZ ;  /* 0x0000000409027c25 */ /* 0x002fe2000f8e00ff */
[----:B------:R-:W-:-:S03]  /*c910*/  ULDC.64 UR4, c[0x0][0x338] ;  /* 0x0000ce0000047ab9 */ /* 0x000fc60000000a00 */
[----:B------:R-:W-:Y:S01]  /*c920*/  IMAD R28, R28, UR4, RZ ;  /* 0x000000041c1c7c24 */ /* 0x000fe2000f8e02ff */
[----:B------:R-:W-:-:S03]  /*c930*/  IADD3 R3, R3, R0, RZ ;  /* 0x0000000003037210 */ /* 0x000fc60007ffe0ff */
[C---:B------:R-:W-:Y:S02]  /*c940*/  IMAD R28, R8.reuse, UR5, R28 ;  /* 0x00000005081c7c24 */ /* 0x040fe4000f8e021c */
[----:B------:R-:W-:Y:S01]  /*c950*/  IMAD.WIDE.U32 R2, R8, UR4, R2 ;  /* 0x0000000408027c25 */ /* 0x000fe2000f8e0002 */
[----:B------:R-:W-:-:S03]  /*c960*/  ULDC.64 UR4, c[0x0][0x330] ;  /* 0x0000cc0000047ab9 */ /* 0x000fc60000000a00 */
[----:B------:R-:W-:Y:S02]  /*c970*/  IMAD.IADD R3, R3, 0x1, R28 ;  /* 0x0000000103037824 */ /* 0x000fe400078e021c */
[----:B------:R-:W-:-:S04]  /*c980*/  IMAD.WIDE.U32 R2, R18, UR4, R2 ;  /* 0x0000000412027c25 */ /* 0x000fc8000f8e0002 */
[----:B--2---:R-:W-:-:S04]  /*c990*/  IMAD R0, R7, UR4, RZ ;  /* 0x0000000407007c24 */ /* 0x004fc8000f8e02ff */
[----:B------:R-:W-:Y:S01]  /*c9a0*/  IMAD R0, R18, UR5, R0 ;  /* 0x0000000512007c24 */ /* 0x000fe2000f8e0200 */
[----:B------:R-:W-:Y:S02]  /*c9b0*/  ULDC.64 UR4, c[0x0][0x318] ;  /* 0x0000c60000047ab9 */ /* 0x000fe40000000a00 */
[----:B0-----:R-:W-:Y:S01]  /*c9c0*/  LEA R24, P0, R2, UR4, 0x1 ;  /* 0x0000000402187c11 */ /* 0x001fe2000f8008ff */
[----:B------:R-:W-:-:S05]  /*c9d0*/  IMAD.IADD R0, R0, 0x1, R3 ;  /* 0x0000000100007824 */ /* 0x000fca00078e0203 */
[----:B------:R-:W-:Y:S01]  /*c9e0*/  LEA.HI.X R0, R2, UR5, R0, 0x1, P0 ;  /* 0x0000000502007c11 */ /* 0x000fe200080f0c00 */
[----:B------:R-:W-:Y:S01]  /*c9f0*/  NOP ;  /* 0x0000000000007918 */ /* 0x000fe20000000000 */
[----:B------:R-:W-:-:S13]  /*ca00*/  PLOP3.LUT P0, PT, PT, PT, PT, 0x80, 0x0 ;  /* 0x000000000000781c */ /* 0x000fda0003f0f070 */
.L_x_249:
[----:B------:R-:W-:Y:S02]  /*ca10*/  PLOP3.LUT P4, PT, P4, P0, PT, 0xa2, 0x0 ;  /* 0x000000000000781c */ /* 0x000fe40002781472 */
[----:B------:R-:W-:-:S08]  /*ca20*/  @P0 R2UR P4, UR4, R5 ;  /* 0x00000000050402ca */ /* 0x000fd00000080000 */
[----:B------:R-:W-:-:S05]  /*ca30*/  @P0 PLOP3.LUT P0, PT, P4, PT, PT, 0x80, 0x0 ;  /* 0x000000000000081c */ /* 0x000fca000270f070 */
[----:B------:R-:W-:Y:S01]  /*ca40*/  @!P4 SYNCS.ARRIVE.TRANS64.RED.A0T1 RZ, [UR4+0x2d850], RZ ;  /* 0x02d850ffffffc9a7 */ /* 0x000fe20008200404 */
[----:B------:R-:W-:Y:S07]  /*ca50*/  @!P4 ARRIVES.LDGSTSBAR.64.TRANSCNT [UR4+0x2d850] ;  /* 0x02d85000ff00c9b0 */ /* 0x000fee0008000a84 */
[----:B------:R-:W-:Y:S05]  /*ca60*/  @P0 BRA.U.ANY `(.L_x_249) ;  /* 0xfffffffd00e80947 */ /* 0x000fea000393ffff */
[----:B------:R-:W-:Y:S01]  /*ca70*/  NOP ;  /* 0x0000000000007918 */ /* 0x000fe20000000000 */
[----:B------:R-:W2:Y:S01]  /*ca80*/  LDL R2, [R1+0x38] ;  /* 0x0000380001027983 */ /* 0x000ea20000100800 */
[----:B------:R-:W-:Y:S01]  /*ca90*/  IMAD.MOV.U32 R25, RZ, RZ, R0 ;  /* 0x000000ffff197224 */ /* 0x000fe200078e0000 */
[----:B--2---:R-:W-:-:S13]  /*caa0*/  ISETP.NE.AND P5, PT, R2, 0x3, PT ;  /* 0x000000030200780c */ /* 0x004fda0003fa5270 */
[----:B------:R-:W-:Y:S05]  /*cab0*/  @!P5 BRA `(.L_x_250) ;  /* 0x000000000004d947 */ /* 0x000fea0003800000 */
[----:B------:R-:W-:Y:S01]  /*cac0*/  BPT.TRAP 0x1 ;  /* 0x000000040000795c */ /* 0x000fe20000300000 */
.L_x_250:
[----:B------:R2:W-:Y:S01]  /*cad0*/  STL [R1], R27 ;  /* 0x0000001b01007387 */ /* 0x0005e20000100800 */
[C---:B------:R-:W-:Y:S01]  /*cae0*/  ISETP.GT.AND P0, PT, R27.reuse, RZ, PT ;  /* 0x000000ff1b00720c */ /* 0x040fe20003f04270 */
[----:B------:R2:W-:Y:S01]  /*caf0*/  SYNCS.ARRIVE.TRANS64.A1T0 RZ, [R5+URZ+0x2d850], RZ ;  /* 0x02d850ff05ff79a7 */ /* 0x0005e2000810003f */
[----:B------:R-:W-:Y:S01]  /*cb00*/  VIADD R0, R27, 0xffffffff ;  /* 0xffffffff1b007836 */ /* 0x000fe20000000000 */
[----:B------:R-:W-:Y:S01]  /*cb10*/  MOV R17, R29 ;  /* 0x0000001d00117202 */ /* 0x000fe20000000f00 */
[----:B------:R-:W-:-:S09]  /*cb20*/  IMAD.MOV.U32 R10, RZ, RZ, R26 ;  /* 0x000000ffff0a7224 */ /* 0x000fd200078e001a */
[----:B--2---:R-:W-:Y:S05]  /*cb30*/  @P0 BRA `(.L_x_251) ;  /* 0xfffffff000440947 */ /* 0x004fea000383ffff */
.L_x_238:
[----:B------:R-:W-:Y:S05]  /*cb40*/  BSYNC B0 ;  /* 0x0000000000007941 */ /* 0x000fea0003800000 */
.L_x_237:
[----:B------:R-:W2:Y:S01]  /*cb50*/  S2R R2, SR_TID.X ;  /* 0x0000000000027919 */ /* 0x000ea20000002100 */
[----:B------:R-:W-:Y:S01]  /*cb60*/  BSSY B0, `(.L_x_252) ;  /* 0x0000010000007945 */ /* 0x000fe20003800000 */
[----:B--2---:R-:W-:-:S04]  /*cb70*/  LOP3.LUT R2, R2, 0x7f, RZ, 0xc0, !PT ;  /* 0x0000007f02027812 */ /* 0x004fc800078ec0ff */
[----:B------:R-:W-:-:S13]  /*cb80*/  ISETP.NE.AND P0, PT, R2, RZ, PT ;  /* 0x000000ff0200720c */ /* 0x000fda0003f05270 */
[----:B------:R-:W-:Y:S05]  /*cb90*/  @P0 BRA `(.L_x_253) ;  /* 0x0000000000300947 */ /* 0x000fea0003800000 */
[----:B0-----:R-:W0:Y:S01]  /*cba0*/  S2R R5, SR_LANEID ;  /* 0x0000000000057919 */ /* 0x001e220000000000 */
[----:B------:R-:W-:Y:S01]  /*cbb0*/  VOTEU.ANY UR4, UPT, PT ;  /* 0x0000000000047886 */ /* 0x000fe200038e0100 */
[----:B------:R-:W2:Y:S01]  /*cbc0*/  LDC.64 R2, c[0x0][0xc60] ;  /* 0x00031800ff027b82 */ /* 0x000ea20000000a00 */
[----:B-1----:R-:W0:Y:S02]  /*cbd0*/  FLO.U32 R0, UR4 ;  /* 0x0000000400007d00 */ /* 0x002e2400080e0000 */
[----:B0-----:R-:W-:-:S06]  /*cbe0*/  ISETP.EQ.U32.AND P0, PT, R0, R5, PT ;  /* 0x000000050000720c */ /* 0x001fcc0003f02070 */
[----:B------:R-:W2:Y:S07]  /*cbf0*/  POPC R5, UR4 ;  /* 0x0000000400057d09 */ /* 0x000eae0008000000 */
[----:B--2---:R-:W2:Y:S01]  /*cc00*/  @P0 ATOMG.E.ADD.STRONG.GPU PT, R3, desc[UR36][R2.64], R5 ;  /* 0x00000005020309a8 */ /* 0x004ea200081ee1e4 */
[----:B------:R-:W0:Y:S02]  /*cc10*/  S2R R4, SR_LTMASK ;  /* 0x0000000000047919 */ /* 0x000e240000003900 */
[----:B0-----:R-:W-:-:S04]  /*cc20*/  LOP3.LUT R4, R4, UR4, RZ, 0xc0, !PT ;  /* 0x0000000404047c12 */ /* 0x001fc8000f8ec0ff */
[----:B------:R-:W0:Y:S01]  /*cc30*/  POPC R7, R4 ;  /* 0x0000000400077309 */ /* 0x000e220000000000 */
[----:B--2---:R-:W0:Y:S02]  /*cc40*/  SHFL.IDX PT, R0, R3, R0, 0x1f ;  /* 0x00001f0003007589 */ /* 0x004e2400000e0000 */
[----:B0-----:R-:W-:-:S07]  /*cc50*/  IADD3 R16, R0, UR38, R7 ;  /* 0x0000002600107c10 */ /* 0x001fce000fffe007 */
.L_x_253:
[----:B------:R-:W-:Y:S05]  /*cc60*/  BSYNC B0 ;  /* 0x0000000000007941 */ /* 0x000fea0003800000 */
.L_x_252:
[----:B-1----:R-:W2:Y:S02]  /*cc70*/  LDL R0, [R1+0x38] ;  /* 0x0000380001007983 */ /* 0x002ea40000100800 */
[----:B--2---:R-:W-:-:S13]  /*cc80*/  ISETP.NE.AND P0, PT, R0, 0x3, PT ;  /* 0x000000030000780c */ /* 0x004fda0003f05270 */
[----:B------:R-:W-:Y:S05]  /*cc90*/  @!P0 BRA `(.L_x_254) ;  /* 0x0000000000048947 */ /* 0x000fea0003800000 */
[----:B------:R-:W-:Y:S01]  /*cca0*/  BPT.TRAP 0x1 ;  /* 0x000000040000795c */ /* 0x000fe20000300000 */
.L_x_254:
[----:B------:R-:W2:Y:S01]  /*ccb0*/  LDL.LU R2, [R1+0xc] ;  /* 0x00000c0001027983 */ /* 0x000ea20000300800 */
[----:B------:R-:W-:Y:S01]  /*ccc0*/  IMAD R0, R26, 0x8, R23 ;  /* 0x000000081a007824 */ /* 0x000fe200078e0217 */
[----:B------:R-:W-:Y:S01]  /*ccd0*/  SHF.L.U32 R3, R29, 0x1f, RZ ;  /* 0x0000001f1d037819 */ /* 0x000fe200000006ff */
[----:B------:R-:W-:Y:S03]  /*cce0*/  BSSY B0, `(.L_x_255) ;  /* 0x0000004000007945 */ /* 0x000fe60003800000 */
[----:B------:R-:W1:Y:S01]  /*ccf0*/  SYNCS.PHASECHK.TRANS64.TRYWAIT P0, [R0+URZ+0x2d860], R3 ;  /* 0x02d86003000075a7 */ /* 0x000e62000800017f */
[----:B--2---:R-:W-:Y:S01]  /*cd00*/  IMAD R6, R27, -0x80, R2 ;  /* 0xffffff801b067824 */ /* 0x004fe200078e0202 */
[----:B-1----:R-:W-:Y:S06]  /*cd10*/  @!P0 BRA `(.L_x_256) ;  /* 0x0000002c00e88947 */ /* 0x002fec0003800000 */
.L_x_338:
[----:B------:R-:W-:Y:S05]  /*cd20*/  BSYNC B0 ;  /* 0x0000000000007941 */ /* 0x000fea0003800000 */
.L_x_255:
[----:B------:R-:W0:Y:S01]  /*cd30*/  S2R R2, SR_TID.X ;  /* 0x0000000000027919 */ /* 0x000e220000002100 */
[----:B------:R-:W-:Y:S01]  /*cd40*/  UMOV UR4, 0xffffffff ;  /* 0xffffffff00047882 */ /* 0x000fe20000000000 */
[----:B------:R-:W2:Y:S01]  /*cd50*/  S2R R7, SR_TID.X ;  /* 0x0000000000077919 */ /* 0x000ea20000002100 */
[----:B0-----:R-:W-:Y:S01]  /*cd60*/  LOP3.LUT R5, R2, 0x7f, RZ, 0xc0, !PT ;  /* 0x0000007f02057812 */ /* 0x001fe200078ec0ff */
[----:B--2---:R-:W-:-:S03]  /*cd70*/  IMAD.SHL.U32 R2, R7, 0x8, RZ ;  /* 0x0000000807027824 */ /* 0x004fc600078e00ff */
[----:B------:R-:W-:Y:S01]  /*cd80*/  SHF.R.U32.HI R5, RZ, 0x2, R5 ;  /* 0x00000002ff057819 */ /* 0x000fe20000011605 */
[----:B------:R-:W-:Y:S01]  /*cd90*/  IMAD.SHL.U32 R4, R7, 0x8, RZ ;  /* 0x0000000807047824 */ /* 0x000fe200078e00ff */
[----:B------:R-:W-:Y:S02]  /*cda0*/  LOP3.LUT R2, R2, 0xd8, RZ, 0xc0, !PT ;  /* 0x000000d802027812 */ /* 0x000fe400078ec0ff */
[----:B------:R-:W-:Y:S02]  /*cdb0*/  IADD3 R6, -R5, R6, RZ ;  /* 0x0000000605067210 */ /* 0x000fe40007ffe1ff */
[----:B------:R-:W-:-:S04]  /*cdc0*/  LOP3.LUT R2, R2, 0x18, R7, 0x78, !PT ;  /* 0x0000001802027812 */ /* 0x000fc800078e7807 */
[----:B------:R-:W-:-:S05]  /*cdd0*/  LOP3.LUT R2, R2, 0x320, R4, 0xf8, !PT ;  /* 0x0000032002027812 */ /* 0x000fca00078ef804 */
[----:B------:R-:W-:Y:S01]  /*cde0*/  IMAD R4, R26, 0x3000, R2 ;  /* 0x000030001a047824 */ /* 0x000fe200078e0202 */
[----:B------:R-:W-:Y:S06]  /*cdf0*/  BRA.DIV UR4, `(.L_x_257) ;  /* 0x0000002e04c47947 */ /* 0x000fec000b800000 */
[----:B------:R-:W0:Y:S01]  /*ce00*/  S2R R2, SR_TID.X ;  /* 0x0000000000027919 */ /* 0x000e220000002100 */
[----:B------:R-:W-:Y:S01]  /*ce10*/  ULDC UR4, c[0x0][0x2f4] ;  /* 0x0000bd0000047ab9 */ /* 0x000fe20000000800 */
[----:B------:R-:W-:Y:S01]  /*ce20*/  IMAD R4, R4, 0x2, R23 ;  /* 0x0000000204047824 */ /* 0x000fe200078e0217 */
[----:B------:R-:W2:Y:S04]  /*ce30*/  SHFL.IDX PT, R14, R24, RZ, 0x1c1f ;  /* 0x001c1fff180e7589 */ /* 0x000ea800000e0000 */
[----:B-1----:R-:W1:Y:S01]  /*ce40*/  SHFL.IDX PT, R3, R25, RZ, 0x1c1f ;  /* 0x001c1fff19037589 */ /* 0x002e6200000e0000 */
[----:B0-----:R-:W-:-:S05]  /*ce50*/  IMAD.SHL.U32 R7, R2, 0x8, RZ ;  /* 0x0000000802077824 */ /* 0x001fca00078e00ff */
[----:B------:R-:W-:-:S04]  /*ce60*/  LOP3.LUT R7, R7, 0x18, RZ, 0xc0, !PT ;  /* 0x0000001807077812 */ /* 0x000fc800078ec0ff */
[C---:B------:R-:W-:Y:S01]  /*ce70*/  ISETP.GE.AND P2, PT, R7.reuse, UR4, PT ;  /* 0x0000000407007c0c */ /* 0x040fe2000bf46270 */
[C---:B------:R-:W-:Y:S01]  /*ce80*/  IMAD.SHL.U32 R5, R7.reuse, 0x2, RZ ;  /* 0x0000000207057824 */ /* 0x040fe200078e00ff */
[C---:B------:R-:W-:Y:S02]  /*ce90*/  LOP3.LUT R8, R7.reuse, 0x20, RZ, 0xfc, !PT ;  /* 0x0000002007087812 */ /* 0x040fe400078efcff */
[----:B------:R-:W-:Y:S02]  /*cea0*/  ISETP.LT.OR P4, PT, R6, 0x1, P2 ;  /* 0x000000010600780c */ /* 0x000fe40001781670 */
[----:B--2---:R-:W-:Y:S02]  /*ceb0*/  IADD3 R2, P0, R14, R5, RZ ;  /* 0x000000050e027210 */ /* 0x004fe40007f1e0ff */
[----:B------:R-:W-:Y:S01]  /*cec0*/  LOP3.LUT R7, R7, 0x40, RZ, 0xfc, !PT ;  /* 0x0000004007077812 */ /* 0x000fe200078efcff */
[----:B------:R-:W0:Y:S01]  /*ced0*/  SHFL.IDX PT, R14, R24, 0x1, 0x1c1f ;  /* 0x003c1f00180e7f89 */ /* 0x000e2200000e0000 */
[----:B------:R-:W-:Y:S01]  /*cee0*/  ISETP.GE.AND P1, PT, R8, UR4, PT ;  /* 0x0000000408007c0c */ /* 0x000fe2000bf26270 */
[----:B-1----:R-:W-:Y:S01]  /*cef0*/  IMAD.X R3, RZ, RZ, R3, P0 ;  /* 0x000000ffff037224 */ /* 0x002fe200000e0603 */
[----:B------:R-:W-:-:S02]  /*cf00*/  ISETP.GE.AND P0, PT, R7, UR4, PT ;  /* 0x0000000407007c0c */ /* 0x000fc4000bf06270 */
[----:B------:R-:W-:-:S03]  /*cf10*/  ISETP.LT.OR P3, PT, R6, 0x1, P1 ;  /* 0x000000010600780c */ /* 0x000fc60000f61670 */
[----:B------:R-:W-:Y:S01]  /*cf20*/  LDGSTS.E.BYPASS.LTC128B.128 [R4+0x400], desc[UR36][R2.64], !P4 ;  /* 0x0040000002047fae */ /* 0x000fe2000e101d64 */
[----:B------:R-:W-:-:S09]  /*cf30*/  ISETP.LT.OR P4, PT, R6, 0x1, P0 ;  /* 0x000000010600780c */ /* 0x000fd20000781670 */
[----:B------:R-:W-:Y:S04]  /*cf40*/  LDGSTS.E.BYPASS.LTC128B.128 [R4+0x2400], desc[UR36][R2.64+0x40], !P3 ;  /* 0x0240004002047fae */ /* 0x000fe8000d901d64 */
[----:B------:R1:W-:Y:S01]  /*cf50*/  LDGSTS.E.BYPASS.LTC128B.128 [R4+0x4400], desc[UR36][R2.64+0x80], !P4 ;  /* 0x0440008002047fae */ /* 0x0003e2000e101d64 */
[----:B------:R-:W-:-:S03]  /*cf60*/  ISETP.LT.OR P4, PT, R6, 0x21, P2 ;  /* 0x000000210600780c */ /* 0x000fc60001781670 */
[----:B-1----:R-:W1:Y:S01]  /*cf70*/  SHFL.IDX PT, R3, R25, 0x1, 0x1c1f ;  /* 0x003c1f0019037f89 */ /* 0x002e6200000e0000 */
[----:B0-----:R-:W-:-:S03]  /*cf80*/  IADD3 R2, P3, R14, R5, RZ ;  /* 0x000000050e027210 */ /* 0x001fc60007f7e0ff */
[----:B------:R-:W0:Y:S01]  /*cf90*/  SHFL.IDX PT, R14, R24, 0x2, 0x1c1f ;  /* 0x005c1f00180e7f89 */ /* 0x000e2200000e0000 */
[----:B-1----:R-:W-:Y:S02]  /*cfa0*/  IADD3.X R3, RZ, R3, RZ, P3, !PT ;  /* 0x00000003ff037210 */ /* 0x002fe40001ffe4ff */
        /* <DEDUP_REMOVED lines=8> */
[----:B------:R-:W0:Y:S04]  /*d030*/  SHFL.IDX PT, R25, R25, 0x3, 0x1c1f ;  /* 0x007c1f0019197f89 */ /* 0x000e2800000e0000 */
[----:B------:R2:W3:Y:S01]  /*d040*/  SHFL.IDX PT, R14, R24, 0x3, 0x1c1f ;  /* 0x007c1f00180e7f89 */ /* 0x0004e200000e0000 */
[----:B-1----:R-:W-:Y:S01]  /*d050*/  IMAD.X R3, RZ, RZ, R3, P3 ;  /* 0x000000ffff037224 */ /* 0x002fe200018e0603 */
[----:B------:R-:W-:-:S04]  /*d060*/  ISETP.LT.OR P3, PT, R6, 0x41, P1 ;  /* 0x000000410600780c */ /* 0x000fc80000f61670 */
[----:B------:R2:W-:Y:S01]  /*d070*/  LDGSTS.E.BYPASS.LTC128B.128 [R4+0x1400], desc[UR36][R2.64], !P4 ;  /* 0x0140000002047fae */ /* 0x0005e2000e101d64 */
[----:B------:R-:W-:-:S08]  /*d080*/  ISETP.LT.OR P4, PT, R6, 0x41, P0 ;  /* 0x000000410600780c */ /* 0x000fd00000781670 */
[----:B------:R2:W-:Y:S05]  /*d090*/  LDGSTS.E.BYPASS.LTC128B.128 [R4+0x3400], desc[UR36][R2.64+0x40], !P3 ;  /* 0x0340004002047fae */ /* 0x0005ea000d901d64 */
[----:B0--3--:R2:W-:Y:S02]  /*d0a0*/  LDGSTS.E.BYPASS.LTC128B.128 [R4+0x5400], desc[UR36][R2.64+0x80], !P4 ;  /* 0x0540008002047fae */ /* 0x0095e4000e101d64 */
.L_x_348:
[C---:B------:R-:W-:Y:S02]  /*d0b0*/  ISETP.LT.OR P2, PT, R6.reuse, 0x61, P2 ;  /* 0x000000610600780c */ /* 0x040fe40001741670 */
[C---:B------:R-:W-:Y:S02]  /*d0c0*/  ISETP.LT.OR P1, PT, R6.reuse, 0x61, P1 ;  /* 0x000000610600780c */ /* 0x040fe40000f21670 */
[----:B------:R-:W-:Y:S02]  /*d0d0*/  ISETP.LT.OR P0, PT, R6, 0x61, P0 ;  /* 0x000000610600780c */ /* 0x000fe40000701670 */
[----:B--2---:R-:W-:-:S05]  /*d0e0*/  IADD3 R2, P3, R14, R5, RZ ;  /* 0x000000050e027210 */ /* 0x004fca0007f7e0ff */
[----:B------:R-:W-:-:S05]  /*d0f0*/  IMAD.X R3, RZ, RZ, R25, P3 ;  /* 0x000000ffff037224 */ /* 0x000fca00018e0619 */
[----:B------:R-:W-:Y:S01]  /*d100*/  @!PT LDS RZ, [RZ] ;  /* 0x00000000fffff984 */ /* 0x000fe20000000800 */
[----:B------:R-:W-:Y:S01]  /*d110*/  @!PT LDS RZ, [RZ] ;  /* 0x00000000fffff984 */ /* 0x000fe20000000800 */
[----:B------:R-:W-:Y:S01]  /*d120*/  @!PT LDS RZ, [RZ] ;  /* 0x00000000fffff984 */ /* 0x000fe20000000800 */
[----:B------:R0:W-:Y:S04]  /*d130*/  LDGSTS.E.BYPASS.LTC128B.128 [R4+0x1c00], desc[UR36][R2.64], !P2 ;  /* 0x01c0000002047fae */ /* 0x0001e8000d101d64 */
[----:B------:R0:W-:Y:S04]  /*d140*/  LDGSTS.E.BYPASS.LTC128B.128 [R4+0x3c00], desc[UR36][R2.64+0x40], !P1 ;  /* 0x03c0004002047fae */ /* 0x0001e8000c901d64 */
[----:B------:R0:W-:Y:S01]  /*d150*/  LDGSTS.E.BYPASS.LTC128B.128 [R4+0x5c00], desc[UR36][R2.64+0x80], !P0 ;  /* 0x05c0008002047fae */ /* 0x0001e2000c101d64 */
[----:B------:R-:W-:Y:S01]  /*d160*/  PLOP3.LUT P0, PT, PT, PT, PT, 0x80, 0x0 ;  /* 0x000000000000781c */ /* 0x000fe20003f0f070 */
[----:B------:R-:W-:-:S12]  /*d170*/  NOP ;  /* 0x0000000000007918 */ /* 0x000fd80000000000 */
.L_x_258:
[----:B------:R-:W-:Y:S02]  /*d180*/  PLOP3.LUT P1, PT, P1, P0, PT, 0xa2, 0x0 ;  /* 0x000000000000781c */ /* 0x000fe40000f21472 */
[----:B------:R-:W-:-:S08]  /*d190*/  @P0 R2UR P1, UR4, R0 ;  /* 0x00000000000402ca */ /* 0x000fd00000020000 */
[----:B------:R-:W-:-:S05]  /*d1a0*/  @P0 PLOP3.LUT P0, PT, P1, PT, PT, 0x80, 0x0 ;  /* 0x000000000000081c */ /* 0x000fca0000f0f070 */
[----:B------:R-:W-:Y:S01]  /*d1b0*/  @!P1 SYNCS.ARRIVE.TRANS64.RED.A0T1 RZ, [UR4+0x2d850], RZ ;  /* 0x02d850ffffff99a7 */ /* 0x000fe20008200404 */
[----:B------:R-:W-:Y:S07]  /*d1c0*/  @!P1 ARRIVES.LDGSTSBAR.64.TRANSCNT [UR4+0x2d850] ;  /* 0x02d85000ff0099b0 */ /* 0x000fee0008000a84 */
[----:B------:R-:W-:Y:S05]  /*d1d0*/  @P0 BRA.U.ANY `(.L_x_258) ;  /* 0xfffffffd00e80947 */ /* 0x000fea000393ffff */
[----:B------:R-:W-:Y:S01]  /*d1e0*/  NOP ;  /* 0x0000000000007918 */ /* 0x000fe20000000000 */
[----:B0-----:R-:W2:Y:S02]  /*d1f0*/  LDL R2, [R1+0x38] ;  /* 0x0000380001027983 */ /* 0x001ea40000100800 */
[----:B--2---:R-:W-:-:S13]  /*d200*/  ISETP.NE.AND P2, PT, R2, 0x3, PT ;  /* 0x000000030200780c */ /* 0x004fda0003f45270 */
[----:B------:R-:W-:Y:S05]  /*d210*/  @!P2 BRA `(.L_x_259) ;  /* 0x000000000004a947 */ /* 0x000fea0003800000 */
[----:B------:R-:W-:Y:S01]  /*d220*/  BPT.TRAP 0x1 ;  /* 0x000000040000795c */ /* 0x000fe20000300000 */
.L_x_259:
[----:B------:R-:W-:Y:S01]  /*d230*/  VIADD R26, R26, 0x1 ;  /* 0x000000011a1a7836 */ /* 0x000fe20000000000 */
[----:B------:R0:W-:Y:S04]  /*d240*/  SYNCS.ARRIVE.TRANS64.A1T0 RZ, [R0+URZ+0x2d850], RZ ;  /* 0x02d850ff00ff79a7 */ /* 0x0001e8000810003f */
[----:B------:R-:W-:-:S04]  /*d250*/  ISETP.NE.AND P0, PT, R26, 0x2, PT ;  /* 0x000000021a00780c */ /* 0x000fc80003f05270 */
[----:B0-----:R-:W-:Y:S02]  /*d260*/  SEL R0, RZ, 0x1, P0 ;  /* 0x00000001ff007807 */ /* 0x001fe40000000000 */
[----:B------:R-:W-:Y:S02]  /*d270*/  SEL R26, R26, RZ, P0 ;  /* 0x000000ff1a1a7207 */ /* 0x000fe40000000000 */
[----:B------:R-:W-:-:S07]  /*d280*/  LOP3.LUT R29, R29, R0, RZ, 0x3c, !PT ;  /* 0x000000001d1d7212 */ /* 0x000fce00078e3cff */
.L_x_218:
[----:B------:R-:W-:Y:S05]  /*d290*/  BSYNC B7 ;  /* 0x0000000000077941 */ /* 0x000fea0003800000 */
.L_x_216:
[----:B------:R-:W-:-:S13]  /*d2a0*/  LOP3.LUT P0, RZ, R22, 0x40, RZ, 0xc0, !PT ;  /* 0x0000004016ff7812 */ /* 0x000fda000780c0ff */
[----:B------:R-:W-:Y:S05]  /*d2b0*/  @!P0 BRA `(.L_x_260) ;  /* 0x0000000000248947 */ /* 0x000fea0003800000 */
[----:B------:R-:W-:Y:S05]  /*d2c0*/  WARPSYNC.ALL ;  /* 0x0000000000007948 */ /* 0x000fea0003800000 */
[----:B------:R-:W1:Y:S08]  /*d2d0*/  S2UR UR5, SR_CgaCtaId ;  /* 0x00000000000579c3 */ /* 0x000e700000008800 */
[----:B------:R-:W-:Y:S06]  /*d2e0*/  BAR.SYNC.DEFER_BLOCKING 0x5, 0x200 ;  /* 0x0148000000007b1d */ /* 0x000fec0000010000 */
[----:B------:R-:W-:-:S02]  /*d2f0*/  UMOV UR4, 0x400 ;  /* 0x0000040000047882 */ /* 0x000fc40000000000 */
[----:B-1----:R-:W-:-:S06]  /*d300*/  ULEA UR4, UR5, UR4, 0x18 ;  /* 0x0000000405047291 */ /* 0x002fcc000f8ec03f */
[----:B------:R-:W-:-:S05]  /*d310*/  IMAD.U32 R23, RZ, RZ, UR4 ;  /* 0x00000004ff177e24 */ /* 0x000fca000f8e00ff */
[----:B------:R1:W2:Y:S01]  /*d320*/  LDS.128 R16, [R23+0x2d8d0] ;  /* 0x02d8d00017107984 */ /* 0x0002a20000000c00 */
[----:B------:R-:W-:Y:S06]  /*d330*/  BAR.ARV 0x4, 0x200 ;  /* 0x0108000000007b1d */ /* 0x000fec0000002000 */
[----:B------:R-:W-:Y:S05]  /*d340*/  BRA `(.L_x_261) ;  /* 0x0000000800407947 */ /* 0x000fea0003800000 */
.L_x_260:
[----:B0-----:R-:W0:Y:S01]  /*d350*/  S2R R0, SR_TID.X ;  /* 0x0000000000007919 */ /* 0x001e220000002100 */
[----:B------:R-:W-:Y:S01]  /*d360*/  UMOV UR4, 0xffffffff ;  /* 0xffffffff00047882 */ /* 0x000fe20000000000 */
[----:B0-----:R-:W-:-:S04]  /*d370*/  LOP3.LUT R8, R0, 0x1f, RZ, 0xc0, !PT ;  /* 0x0000001f00087812 */ /* 0x001fc800078ec0ff */
[----:B------:R-:W-:Y:S01]  /*d380*/  ISETP.NE.AND P0, PT, R8, 0x1f, PT ;  /* 0x0000001f0800780c */ /* 0x000fe20003f05270 */
[----:B------:R-:W-:-:S12]  /*d390*/  BRA.DIV UR4, `(.L_x_262) ;  /* 0x0000002e04cc7947 */ /* 0x000fd8000b800000 */
[----:B------:R-:W-:Y:S01]  /*d3a0*/  IADD3 R5, R19, R8, RZ ;  /* 0x0000000813057210 */ /* 0x000fe20007ffe0ff */
[----:B------:R-:W-:-:S03]  /*d3b0*/  ULDC UR4, c[0x0][0xc3c] ;  /* 0x00030f0000047ab9 */ /* 0x000fc60000000800 */
[----:B------:R-:W-:-:S13]  /*d3c0*/  ISETP.GE.OR P1, PT, R5, UR4, !P0 ;  /* 0x0000000405007c0c */ /* 0x000fda000c726670 */
[----:B------:R-:W0:Y:S02]  /*d3d0*/  @!P1 LDC.64 R2, c[0x0][0xc80] ;  /* 0x00032000ff029b82 */ /* 0x000e240000000a00 */
[----:B0-----:R-:W-:-:S06]  /*d3e0*/  @!P1 IMAD.WIDE R2, R5, 0x4, R2 ;  /* 0x0000000405029825 */ /* 0x001fcc00078e0202 */
[----:B------:R0:W2:Y:S01]  /*d3f0*/  @!P1 LDG.E R3, desc[UR36][R2.64] ;  /* 0x0000002402039981 */ /* 0x0000a2000c1e1900 */
[C---:B------:R-:W-:Y:S02]  /*d400*/  ISETP.GE.U32.AND P2, PT, R8.reuse, 0x2, PT ;  /* 0x000000020800780c */ /* 0x040fe40003f46070 */
[C---:B------:R-:W-:Y:S01]  /*d410*/  ISETP.GE.U32.AND P3, PT, R8.reuse, 0x4, PT ;  /* 0x000000040800780c */ /* 0x040fe20003f66070 */
[----:B------:R-:W-:Y:S01]  /*d420*/  SHFL.IDX PT, R0, R16, RZ, 0x1f ;  /* 0x00001fff10007589 */ /* 0x000fe200000e0000 */
[C---:B------:R-:W-:Y:S02]  /*d430*/  ISETP.GE.U32.AND P4, PT, R8.reuse, 0x8, PT ;  /* 0x000000080800780c */ /* 0x040fe40003f86070 */
[C---:B------:R-:W-:Y:S01]  /*d440*/  ISETP.GE.U32.AND P5, PT, R8.reuse, 0x10, PT ;  /* 0x000000100800780c */ /* 0x040fe20003fa6070 */
[----:B------:R-:W-:Y:S01]  /*d450*/  SHFL.IDX PT, R4, R16, 0x1, 0x1f ;  /* 0x00201f0010047f89 */ /* 0x000fe200000e0000 */
[----:B0-----:R-:W-:Y:S02]  /*d460*/  IMAD.MOV.U32 R2, RZ, RZ, RZ ;  /* 0x000000ffff027224 */ /* 0x001fe400078e00ff */
[----:B--2---:R-:W-:Y:S01]  /*d470*/  @!P1 IMAD.MOV.U32 R2, RZ, RZ, R3 ;  /* 0x000000ffff029224 */ /* 0x004fe200078e0003 */
[----:B------:R-:W-:-:S04]  /*d480*/  ISETP.NE.AND P1, PT, R8, RZ, PT ;  /* 0x000000ff0800720c */ /* 0x000fc80003f25270 */
[----:B------:R-:W0:Y:S02]  /*d490*/  SHFL.UP PT, R14, R2, 0x1, RZ ;  /* 0x04200000020e7989 */ /* 0x000e2400000e00ff */
        /* <DEDUP_REMOVED lines=14> */
[----:B------:R0:W1:Y:S02]  /*d580*/  SHFL.IDX PT, R14, R3, 0x1f, 0x1f ;  /* 0x03e01f00030e7f89 */ /* 0x00006400000e0000 */
.L_x_358:
[----:B------:R-:W-:Y:S02]  /*d590*/  ULDC UR4, c[0x0][0xc38] ;  /* 0x00030e0000047ab9 */ /* 0x000fe40000000800 */
[----:B------:R-:W-:-:S04]  /*d5a0*/  IMAD.U32 R16, RZ, RZ, UR4 ;  /* 0x00000004ff107e24 */ /* 0x000fc8000f8e00ff */
[----:B-1----:R-:W-:-:S04]  /*d5b0*/  IMAD R5, R14, R16, RZ ;  /* 0x000000100e057224 */ /* 0x002fc800078e02ff */
[----:B------:R-:W-:-:S05]  /*d5c0*/  IMAD.IADD R4, R4, 0x1, R5 ;  /* 0x0000000104047824 */ /* 0x000fca00078e0205 */
[----:B------:R-:W-:-:S13]  /*d5d0*/  ISETP.GT.AND P6, PT, R4, R0, PT ;  /* 0x000000000400720c */ /* 0x000fda0003fc4270 */
[----:B------:R-:W-:Y:S05]  /*d5e0*/  @P6 BRA `(.L_x_263) ;  /* 0x00000000009c6947 */ /* 0x000fea0003800000 */
.L_x_268:
[----:B------:R-:W1:Y:S01]  /*d5f0*/  LDC R6, c[0x0][0xc3c] ;  /* 0x00030f00ff067b82 */ /* 0x000e620000000800 */
[----:B------:R-:W-:-:S04]  /*d600*/  IADD3 R19, R19, 0x1f, RZ ;  /* 0x0000001f13137810 */ /* 0x000fc80007ffe0ff */
[----:B-1----:R-:W-:-:S13]  /*d610*/  ISETP.GE.AND P6, PT, R19, R6, PT ;  /* 0x000000061300720c */ /* 0x002fda0003fc6270 */
[----:B------:R-:W-:Y:S05]  /*d620*/  @P6 BRA `(.L_x_264) ;  /* 0x0000000400446947 */ /* 0x000fea0003800000 */
[----:B------:R-:W1:Y:S01]  /*d630*/  S2R R2, SR_TID.X ;  /* 0x0000000000027919 */ /* 0x000e620000002100 */
[----:B------:R-:W-:Y:S01]  /*d640*/  BSSY B0, `(.L_x_265) ;  /* 0x0000009000007945 */ /* 0x000fe20003800000 */
[----:B-1----:R-:W-:-:S05]  /*d650*/  LOP3.LUT R2, R2, 0x1f, RZ, 0xc0, !PT ;  /* 0x0000001f02027812 */ /* 0x002fca00078ec0ff */
[----:B------:R-:W-:Y:S02]  /*d660*/  IMAD.IADD R5, R19, 0x1, R2 ;  /* 0x0000000113057824 */ /* 0x000fe400078e0202 */
[----:B------:R-:W-:-:S03]  /*d670*/  IMAD.MOV.U32 R2, RZ, RZ, RZ ;  /* 0x000000ffff027224 */ /* 0x000fc600078e00ff */
[----:B------:R-:W-:-:S13]  /*d680*/  ISETP.GE.OR P6, PT, R5, R6, !P0 ;  /* 0x000000060500720c */ /* 0x000fda00047c6670 */
[----:B------:R-:W-:Y:S05]  /*d690*/  @P6 BRA `(.L_x_266) ;  /* 0x00000000000c6947 */ /* 0x000fea0003800000 */
[----:B0-----:R-:W0:Y:S02]  /*d6a0*/  LDC.64 R2, c[0x0][0xc80] ;  /* 0x00032000ff027b82 */ /* 0x001e240000000a00 */
[----:B0-----:R-:W-:-:S06]  /*d6b0*/  IMAD.WIDE R2, R5, 0x4, R2 ;  /* 0x0000000405027825 */ /* 0x001fcc00078e0202 */
[----:B------:R1:W5:Y:S02]  /*d6c0*/  LDG.E R2, desc[UR36][R2.64] ;  /* 0x0000002402027981 */ /* 0x000364000c1e1900 */
.L_x_266:
[----:B------:R-:W-:Y:S05]  /*d6d0*/  BSYNC B0 ;  /* 0x0000000000007941 */ /* 0x000fea0003800000 */
.L_x_265:
[----:B------:R-:W-:-:S03]  /*d6e0*/  UMOV UR4, 0xffffffff ;  /* 0xffffffff00047882 */ /* 0x000fc60000000000 */
[----:B------:R-:W-:Y:S05]  /*d6f0*/  BRA.DIV UR4, `(.L_x_267) ;  /* 0x0000003204187947 */ /* 0x000fea000b800000 */
[----:B-----5:R-:W2:Y:S02]  /*d700*/  SHFL.UP PT, R14, R2, 0x1, RZ ;  /* 0x04200000020e7989 */ /* 0x020ea400000e00ff */
[----:B--2---:R-:W-:-:S05]  /*d710*/  SEL R13, R14, RZ, P1 ;  /* 0x000000ff0e0d7207 */ /* 0x004fca0000800000 */
[----:B------:R-:W-:-:S05]  /*d720*/  IMAD.IADD R13, R2, 0x1, R13 ;  /* 0x00000001020d7824 */ /* 0x000fca00078e020d */
[----:B------:R-:W2:Y:S02]  /*d730*/  SHFL.UP PT, R14, R13, 0x2, RZ ;  /* 0x044000000d0e7989 */ /* 0x000ea400000e00ff */
[----:B--2---:R-:W-:-:S05]  /*d740*/  SEL R14, R14, RZ, P2 ;  /* 0x000000ff0e0e7207 */ /* 0x004fca0001000000 */
[----:B01----:R-:W-:-:S05]  /*d750*/  IMAD.IADD R3, R13, 0x1, R14 ;  /* 0x000000010d037824 */ /* 0x003fca00078e020e */
        /* <DEDUP_REMOVED lines=10> */
.L_x_366:
[----:B------:R-:W-:Y:S02]  /*d800*/  ULDC UR4, c[0x0][0xc38] ;  /* 0x00030e0000047ab9 */ /* 0x000fe40000000800 */
[----:B------:R-:W-:-:S04]  /*d810*/  IMAD.U32 R16, RZ, RZ, UR4 ;  /* 0x00000004ff107e24 */ /* 0x000fc8000f8e00ff */
[----:B-1----:R-:W-:-:S04]  /*d820*/  IMAD R5, R14, R16, RZ ;  /* 0x000000100e057224 */ /* 0x002fc800078e02ff */
[----:B------:R-:W-:-:S05]  /*d830*/  IMAD.IADD R4, R5, 0x1, R4 ;  /* 0x0000000105047824 */ /* 0x000fca00078e0204 */
[----:B------:R-:W-:-:S13]  /*d840*/  ISETP.GT.AND P6, PT, R4, R0, PT ;  /* 0x000000000400720c */ /* 0x000fda0003fc4270 */
[----:B------:R-:W-:Y:S05]  /*d850*/  @!P6 BRA `(.L_x_268) ;  /* 0xfffffffc0064e947 */ /* 0x000fea000383ffff */
.L_x_263:
[----:B------:R-:W-:Y:S01]  /*d860*/  IADD3 R5, -R5, R4, RZ ;  /* 0x0000000405057210 */ /* 0x000fe20007ffe1ff */
[----:B------:R-:W-:-:S04]  /*d870*/  UMOV UR4, 0xffffffff ;  /* 0xffffffff00047882 */ /* 0x000fc80000000000 */
[----:B------:R-:W-:-:S05]  /*d880*/  IMAD R7, R3, R16, R5 ;  /* 0x0000001003077224 */ /* 0x000fca00078e0205 */
[----:B------:R-:W-:Y:S01]  /*d890*/  ISETP.GT.AND P6, PT, R7, R0, PT ;  /* 0x000000000700720c */ /* 0x000fe20003fc4270 */
[----:B------:R-:W-:-:S12]  /*d8a0*/  BRA.DIV UR4, `(.L_x_269) ;  /* 0x0000003204687947 */ /* 0x000fd8000b800000 */
[----:B------:R-:W-:-:S04]  /*d8b0*/  VOTE.ANY R6, PT, !P6 ;  /* 0x0000000000067806 */ /* 0x000fc800070e0100 */
[----:B------:R-:W1:Y:S02]  /*d8c0*/  POPC R4, R6 ;  /* 0x0000000600047309 */ /* 0x000e640000000000 */
[----:B-1----:R1:W2:Y:S02]  /*d8d0*/  SHFL.IDX PT, R17, R2, R4, 0x1f ;  /* 0x00001f0402117589 */ /* 0x0022a400000e0000 */
.L_x_370:
[----:B------:R-:W-:Y:S01]  /*d8e0*/  ISETP.NE.AND P0, PT, R6, RZ, PT ;  /* 0x000000ff0600720c */ /* 0x000fe20003f05270 */
[----:B------:R-:W-:-:S12]  /*d8f0*/  IMAD.MOV.U32 R14, RZ, RZ, RZ ;  /* 0x000000ffff0e7224 */ /* 0x000fd800078e00ff */
[----:B------:R-:W-:Y:S05]  /*d900*/  @!P0 BRA `(.L_x_270) ;  /* 0x0000000000108947 */ /* 0x000fea0003800000 */
[----:B------:R-:W-:Y:S01]  /*d910*/  UMOV UR4, 0xffffffff ;  /* 0xffffffff00047882 */ /* 0x000fe20000000000 */
[----:B------:R-:W-:Y:S02]  /*d920*/  VIADD R12, R4, 0xffffffff ;  /* 0xffffffff040c7836 */ /* 0x000fe40000000000 */
[----:B------:R-:W-:Y:S05]  /*d930*/  BRA.DIV UR4, `(.L_x_271) ;  /* 0x00000032048c7947 */ /* 0x000fea000b800000 */
[----:B------:R3:W4:Y:S02]  /*d940*/  SHFL.IDX PT, R14, R3, R12, 0x1f ;  /* 0x00001f0c030e7589 */ /* 0x00072400000e0000 */
.L_x_270:
[----:B--2---:R-:W-:Y:S01]  /*d950*/  IABS R6, R17 ;  /* 0x0000001100067213 */ /* 0x004fe20000000000 */
[----:B----4-:R-:W-:Y:S01]  /*d960*/  IMAD R16, R14, R16, R5 ;  /* 0x000000100e107224 */ /* 0x010fe200078e0205 */
[----:B-1----:R-:W-:Y:S01]  /*d970*/  MOV R2, RZ ;  /* 0x000000ff00027202 */ /* 0x002fe20000000f00 */
[----:B------:R-:W-:Y:S01]  /*d980*/  IMAD.IADD R19, R4, 0x1, R19 ;  /* 0x0000000104137824 */ /* 0x000fe200078e0213 */
[----:B------:R-:W1:Y:S01]  /*d990*/  I2F.RP R7, R6 ;  /* 0x0000000600077306 */ /* 0x000e620000209400 */
[----:B------:R-:W-:-:S07]  /*d9a0*/  IMAD.IADD R0, R0, 0x1, -R16 ;  /* 0x0000000100007824 */ /* 0x000fce00078e0a10 */
[----:B-1----:R-:W0:Y:S02]  /*d9b0*/  MUFU.RCP R7, R7 ;  /* 0x0000000700077308 */ /* 0x002e240000001000 */
[----:B0--3--:R-:W-:-:S06]  /*d9c0*/  VIADD R3, R7, 0xffffffe ;  /* 0x0ffffffe07037836 */ /* 0x009fcc0000000000 */
[----:B------:R-:W0:Y:S02]  /*d9d0*/  F2I.FTZ.U32.TRUNC.NTZ R3, R3 ;  /* 0x0000000300037305 */ /* 0x000e24000021f000 */
[----:B0-----:R-:W-:-:S04]  /*d9e0*/  IMAD.MOV R5, RZ, RZ, -R3 ;  /* 0x000000ffff057224 */ /* 0x001fc800078e0a03 */
[----:B------:R-:W-:-:S04]  /*d9f0*/  IMAD R5, R5, R6, RZ ;  /* 0x0000000605057224 */ /* 0x000fc800078e02ff */
[----:B------:R-:W-:Y:S01]  /*da00*/  IMAD.HI.U32 R2, R3, R5, R2 ;  /* 0x0000000503027227 */ /* 0x000fe200078e0002 */
[----:B------:R-:W-:Y:S02]  /*da10*/  IABS R5, R17 ;  /* 0x0000001100057213 */ /* 0x000fe40000000000 */
[----:B------:R-:W-:-:S03]  /*da20*/  IABS R3, R0 ;  /* 0x0000000000037213 */ /* 0x000fc60000000000 */
[----:B------:R-:W-:Y:S02]  /*da30*/  IMAD.MOV R5, RZ, RZ, -R5 ;  /* 0x000000ffff057224 */ /* 0x000fe400078e0a05 */
        /* <DEDUP_REMOVED lines=16> */
.L_x_264:
[----:B------:R-:W-:Y:S01]  /*db40*/  UMOV UR4, URZ ;  /* 0x0000003f00047c82 */ /* 0x000fe20008000000 */
[----:B------:R-:W-:Y:S01]  /*db50*/  UMOV UR5, URZ ;  /* 0x0000003f00057c82 */ /* 0x000fe20008000000 */
[----:B------:R-:W-:Y:S01]  /*db60*/  ULDC UR6, c[0x0][0xc3c] ;  /* 0x00030f0000067ab9 */ /* 0x000fe20000000800 */
[----:B------:R-:W-:Y:S01]  /*db70*/  MOV R16, R0 ;  /* 0x0000000000107202 */ /* 0x000fe20000000f00 */
[----:B------:R-:W-:Y:S02]  /*db80*/  IMAD.U32 R17, RZ, RZ, UR4 ;  /* 0x00000004ff117e24 */ /* 0x000fe4000f8e00ff */
[----:B------:R-:W-:Y:S02]  /*db90*/  IMAD.U32 R18, RZ, RZ, UR5 ;  /* 0x00000005ff127e24 */ /* 0x000fe4000f8e00ff */
[----:B------:R-:W-:-:S07]  /*dba0*/  IMAD.U32 R19, RZ, RZ, UR6 ;  /* 0x00000006ff137e24 */ /* 0x000fce000f8e00ff */
.L_x_272:
[----:B------:R-:W1:Y:S01]  /*dbb0*/  S2R R0, SR_TID.X ;  /* 0x0000000000007919 */ /* 0x000e620000002100 */
[----:B------:R-:W-:Y:S05]  /*dbc0*/  WARPSYNC.ALL ;  /* 0x0000000000007948 */ /* 0x000fea0003800000 */
[----:B------:R-:W-:Y:S01]  /*dbd0*/  BAR.SYNC.DEFER_BLOCKING 0x4, 0x200 ;  /* 0x0108000000007b1d */ /* 0x000fe20000010000 */
[----:B-1----:R-:W-:-:S04]  /*dbe0*/  LOP3.LUT R0, R0, 0x1f, RZ, 0xc0, !PT ;  /* 0x0000001f00007812 */ /* 0x002fc800078ec0ff */
[----:B------:R-:W-:-:S13]  /*dbf0*/  ISETP.NE.AND P0, PT, R0, RZ, PT ;  /* 0x000000ff0000720c */ /* 0x000fda0003f05270 */
[----:B0-----:R-:W0:Y:S01]  /*dc00*/  @!P0 S2R R3, SR_CgaCtaId ;  /* 0x0000000000038919 */ /* 0x001e220000008800 */
[----:B------:R-:W-:-:S04]  /*dc10*/  @!P0 MOV R0, 0x400 ;  /* 0x0000040000008802 */ /* 0x000fc80000000f00 */
[----:B0-----:R-:W-:-:S05]  /*dc20*/  @!P0 LEA R23, R3, R0, 0x18 ;  /* 0x0000000003178211 */ /* 0x001fca00078ec0ff */
[----:B------:R0:W-:Y:S01]  /*dc30*/  @!P0 STS.128 [R23+0x2d8d0], R16 ;  /* 0x02d8d01017008388 */ /* 0x0001e20000000c00 */
[----:B------:R-:W-:Y:S06]  /*dc40*/  BAR.ARV 0x5, 0x200 ;  /* 0x0148000000007b1d */ /* 0x000fec0000002000 */
.L_x_261:
[----:B------:R-:W-:Y:S02]  /*dc50*/  ULDC UR4, c[0x0][0xc3c] ;  /* 0x00030f0000047ab9 */ /* 0x000fe40000000800 */
[----:B--2---:R-:W-:-:S13]  /*dc60*/  ISETP.GE.AND P0, PT, R19, UR4, PT ;  /* 0x0000000413007c0c */ /* 0x004fda000bf06270 */
[----:B------:R-:W-:Y:S05]  /*dc70*/  @!P0 BRA `(.L_x_273) ;  /* 0xffffffb800f48947 */ /* 0x000fea000383ffff */
[----:B------:R-:W-:Y:S05]  /*dc80*/  BSYNC B8 ;  /* 0x0000000000087941 */ /* 0x000fea0003800000 */
.L_x_212:
[----:B0-----:R-:W2:Y:S01]  /*dc90*/  LDL.LU R0, [R1+0x30] ;  /* 0x0000300001007983 */ /* 0x001ea20000300800 */
[----:B------:R-:W-:Y:S01]  /*dca0*/  BSSY B0, `(.L_x_274) ;  /* 0x000000b000007945 */ /* 0x000fe20003800000 */
[----:B------:R-:W0:Y:S01]  /*dcb0*/  S2R R5, SR_CgaCtaId ;  /* 0x0000000000057919 */ /* 0x000e220000008800 */
[----:B--2---:R-:W-:-:S05]  /*dcc0*/  VIADD R0, R0, 0x1 ;  /* 0x0000000100007836 */ /* 0x004fca0000000000 */
[----:B------:R-:W-:-:S04]  /*dcd0*/  LEA.HI R2, R0, R0, RZ, 0x1 ;  /* 0x0000000000027211 */ /* 0x000fc800078f08ff */
[----:B------:R-:W-:Y:S02]  /*dce0*/  LOP3.LUT R3, R2, 0xfffffffe, RZ, 0xc0, !PT ;  /* 0xfffffffe02037812 */ /* 0x000fe400078ec0ff */
[----:B------:R-:W-:Y:S02]  /*dcf0*/  MOV R2, 0x400 ;  /* 0x0000040000027802 */ /* 0x000fe40000000f00 */
[----:B------:R-:W-:Y:S02]  /*dd00*/  IADD3 R0, R0, -R3, RZ ;  /* 0x8000000300007210 */ /* 0x000fe40007ffe0ff */
[----:B0-----:R-:W-:Y:S02]  /*dd10*/  LEA R5, R5, R2, 0x18 ;  /* 0x0000000205057211 */ /* 0x001fe400078ec0ff */
[----:B------:R-:W-:-:S04]  /*dd20*/  SHF.L.U32 R0, R0, 0x1f, RZ ;  /* 0x0000001f00007819 */ /* 0x000fc800000006ff */
[----:B------:R-:W0:Y:S02]  /*dd30*/  SYNCS.PHASECHK.TRANS64.TRYWAIT P0, [R5+URZ+0x2d820], R0 ;  /* 0x02d82000050075a7 */ /* 0x000e24000800017f */
[----:B0-----:R-:W-:Y:S05]  /*dd40*/  @!P0 BRA `(.L_x_275) ;  /* 0x0000002c00ac8947 */ /* 0x001fea0003800000 */
.L_x_373:
[----:B------:R-:W-:Y:S05]  /*dd50*/  BSYNC B0 ;  /* 0x0000000000007941 */ /* 0x000fea0003800000 */
.L_x_274:
[----:B------:R-:W-:-:S03]  /*dd60*/  UMOV UR4, 0xffffffff ;  /* 0xffffffff00047882 */ /* 0x000fc60000000000 */
[----:B------:R-:W-:Y:S05]  /*dd70*/  BRA.DIV UR4, `(.L_x_276) ;  /* 0x0000002e04b47947 */ /* 0x000fea000b800000 */
[----:B0-----:R-:W0:Y:S02]  /*dd80*/  S2R R0, SR_TID.X ;  /* 0x0000000000007919 */ /* 0x001e240000002100 */
[----:B0-----:R-:W-:-:S04]  /*dd90*/  SHF.R.U32.HI R0, RZ, 0x5, R0 ;  /* 0x00000005ff007819 */ /* 0x001fc80000011600 */
[----:B------:R-:W-:-:S05]  /*dda0*/  LOP3.LUT R0, R0, 0x3, RZ, 0xc0, !PT ;  /* 0x0000000300007812 */ /* 0x000fca00078ec0ff */
[----:B------:R0:W2:Y:S02]  /*ddb0*/  SHFL.IDX PT, R14, R0, RZ, 0x1f ;  /* 0x00001fff000e7589 */ /* 0x0000a400000e0000 */
.L_x_376:
[----:B--2---:R-:W-:Y:S01]  /*ddc0*/  ISETP.NE.AND P0, PT, R14, RZ, PT ;  /* 0x000000ff0e00720c */ /* 0x004fe20003f05270 */
[----:B------:R-:W-:-:S12]  /*ddd0*/  BSSY B0, `(.L_x_277) ;  /* 0x0000024000007945 */ /* 0x000fd80003800000 */
[----:B------:R-:W-:Y:S05]  /*dde0*/  @P0 BRA `(.L_x_278) ;  /* 0x0000000000880947 */ /* 0x000fea0003800000 */
[----:B------:R-:W-:-:S03]  /*ddf0*/  UMOV UR4, 0xffffffff ;  /* 0xffffffff00047882 */ /* 0x000fc60000000000 */
[----:B------:R-:W-:Y:S05]  /*de00*/  BRA.DIV UR4, `(.L_x_279) ;  /* 0x0000002e04c47947 */ /* 0x000fea000b800000 */
[----:B------:R-:W-:-:S13]  /*de10*/  ELECT P6, URZ, PT ;  /* 0x00000000003f782f */ /* 0x000fda00038c0000 */
.L_x_379:
[----:B------:R-:W-:Y:S05]  /*de20*/  @!P6 BRA `(.L_x_278) ;  /* 0x000000000078e947 */ /* 0x000fea0003800000 */
[----:B0-----:R-:W2:Y:S02]  /*de30*/  LDL.LU R0, [R1+0x1c] ;  /* 0x00001c0001007983 */ /* 0x001ea40000300800 */
[----:B--2---:R-:W-:-:S04]  /*de40*/  LOP3.LUT R0, R0, 0x2, RZ, 0xfc, !PT ;  /* 0x0000000200007812 */ /* 0x004fc800078efcff */
[----:B------:R-:W-:-:S13]  /*de50*/  ISETP.NE.AND P0, PT, R0, 0x3, PT ;  /* 0x000000030000780c */ /* 0x000fda0003f05270 */
[----:B------:R-:W-:Y:S05]  /*de60*/  @!P0 BRA `(.L_x_280) ;  /* 0x0000000000048947 */ /* 0x000fea0003800000 */
[----:B------:R-:W-:Y:S01]  /*de70*/  BPT.TRAP 0x1 ;  /* 0x000000040000795c */ /* 0x000fe20000300000 */
.L_x_280:
[C---:B------:R-:W-:Y:S01]  /*de80*/  IMAD R3, R26.reuse, 0x8, R5 ;  /* 0x000000081a037824 */ /* 0x040fe200078e0205 */
[----:B------:R-:W-:Y:S01]  /*de90*/  SHF.L.U32 R2, R29, 0x1f, RZ ;  /* 0x0000001f1d027819 */ /* 0x000fe200000006ff */
[----:B------:R-:W-:-:S03]  /*dea0*/  VIADD R26, R26, 0x1 ;  /* 0x000000011a1a7836 */ /* 0x000fc60000000000 */
[----:B------:R-:W0:Y:S02]  /*deb0*/  SYNCS.PHASECHK.TRANS64.TRYWAIT P1, [R3+URZ+0x2d840], R2 ;  /* 0x02d84002030075a7 */ /* 0x000e24000802017f */
[----:B------:R-:W-:-:S04]  /*dec0*/  ISETP.NE.AND P2, PT, R26, 0x2, PT ;  /* 0x000000021a00780c */ /* 0x000fc80003f45270 */
[----:B------:R-:W-:Y:S01]  /*ded0*/  SEL R0, RZ, 0x1, P2 ;  /* 0x00000001ff007807 */ /* 0x000fe20001000000 */
[----:B0-----:R-:W-:Y:S08]  /*dee0*/  @!P1 BRA `(.L_x_281) ;  /* 0x0000002c00ac9947 */ /* 0x001ff00003800000 */
.L_x_380:
[----:B------:R-:W-:Y:S02]  /*def0*/  SEL R26, R26, RZ, P2 ;  /* 0x000000ff1a1a7207 */ /* 0x000fe40001000000 */
[----:B------:R-:W-:Y:S01]  /*df00*/  LOP3.LUT R0, R29, R0, RZ, 0x3c, !PT ;  /* 0x000000001d007212 */ /* 0x000fe200078e3cff */
[----:B------:R-:W-:Y:S06]  /*df10*/  @!P0 BRA `(.L_x_282) ;  /* 0x0000000000048947 */ /* 0x000fec0003800000 */
[----:B------:R-:W-:Y:S01]  /*df20*/  BPT.TRAP 0x1 ;  /* 0x000000040000795c */ /* 0x000fe20000300000 */
.L_x_282:
[----:B------:R-:W-:Y:S01]  /*df30*/  IMAD R5, R26, 0x8, R5 ;  /* 0x000000081a057824 */ /* 0x000fe200078e0205 */
[----:B------:R-:W-:-:S04]  /*df40*/  SHF.L.U32 R0, R0, 0x1f, RZ ;  /* 0x0000001f00007819 */ /* 0x000fc800000006ff */
[----:B------:R-:W2:Y:S02]  /*df50*/  SYNCS.PHASECHK.TRANS64.TRYWAIT P1, [R5+URZ+0x2d840], R0 ;  /* 0x02d84000050075a7 */ /* 0x000ea4000802017f */
[----:B--2---:R-:W-:Y:S05]  /*df60*/  @!P1 BRA `(.L_x_283) ;  /* 0x0000002c00a09947 */ /* 0x004fea0003800000 */
.L_x_381:
[----:B------:R-:W-:Y:S05]  /*df70*/  @!P0 BRA `(.L_x_284) ;  /* 0x0000000000048947 */ /* 0x000fea0003800000 */
[----:B------:R-:W-:Y:S01]  /*df80*/  BPT.TRAP 0x1 ;  /* 0x000000040000795c */ /* 0x000fe20000300000 */
.L_x_284:
[----:B------:R-:W3:Y:S02]  /*df90*/  SYNCS.PHASECHK.TRANS64.TRYWAIT P1, [R3+URZ+0x2d860], R2 ;  /* 0x02d86002030075a7 */ /* 0x000ee4000802017f */
[----:B---3--:R-:W-:Y:S05]  /*dfa0*/  @!P1 BRA `(.L_x_285) ;  /* 0x0000002c00a49947 */ /* 0x008fea0003800000 */
.L_x_382:
[----:B------:R-:W-:Y:S05]  /*dfb0*/  @!P0 BRA `(.L_x_286) ;  /* 0x0000000000048947 */ /* 0x000fea0003800000 */
[----:B------:R-:W-:Y:S01]  /*dfc0*/  BPT.TRAP 0x1 ;  /* 0x000000040000795c */ /* 0x000fe20000300000 */
.L_x_286:
[----:B----4-:R4:W0:Y:S02]  /*dfd0*/  SYNCS.PHASECHK.TRANS64.TRYWAIT P0, [R5+URZ+0x2d860], R0 ;  /* 0x02d86000050075a7 */ /* 0x010824000800017f */
[----:B0-----:R-:W-:Y:S05]  /*dfe0*/  @!P0 NANOSLEEP.SYNCS 0x989680 ;  /* 0x009896800000895d */ /* 0x001fea0003900000 */
[----:B------:R-:W0:Y:S02]  /*dff0*/  @!P0 SYNCS.PHASECHK.TRANS64 P0, [R5+URZ+0x2d860], R0 ;  /* 0x02d86000050085a7 */ /* 0x000e24000800007f */
[----:B0-----:R-:W-:Y:S05]  /*e000*/  @!P0 BRA `(.L_x_286) ;  /* 0xfffffffc00f08947 */ /* 0x001fea000383ffff */
.L_x_278:
[----:B------:R-:W-:Y:S05]  /*e010*/  BSYNC B0 ;  /* 0x0000000000007941 */ /* 0x000fea0003800000 */
.L_x_277:
[----:B------:R-:W-:Y:S05]  /*e020*/  EXIT ;  /* 0x000000000000794d */ /* 0x000fea0003800000 */
.L_x_168:
[----:B0-----:R-:W-:-:S04]  /*e030*/  IMAD.U32 R3, RZ, RZ, UR41 ;  /* 0x00000029ff037e24 */ /* 0x001fc8000f8e00ff */
[----:B------:R0:W1:Y:S03]  /*e040*/  SYNCS.PHASECHK.TRANS64.TRYWAIT P1, [R3+URZ+0x2d800], R0 ;  /* 0x02d80000030075a7 */ /* 0x000066000802017f */
[----:B-1----:R-:W-:Y:S05]  /*e050*/  @!P1 NANOSLEEP.SYNCS 0x989680 ;  /* 0x009896800000995d */ /* 0x002fea0003900000 */
[----:B------:R-:W1:Y:S02]  /*e060*/  @!P1 SYNCS.PHASECHK.TRANS64 P1, [R3+URZ+0x2d800], R0 ;  /* 0x02d80000030095a7 */ /* 0x000e64000802007f */
[----:B-1----:R-:W-:Y:S05]  /*e070*/  @!P1 BRA `(.L_x_168) ;  /* 0xfffffffc00ec9947 */ /* 0x002fea000383ffff */
[----:B------:R-:W-:Y:S05]  /*e080*/  BRA `(.L_x_287) ;  /* 0xffffff3400307947 */ /* 0x000fea000383ffff */
.L_x_172:
[----:B-1----:R1:W2:Y:S02]  /*e090*/  SYNCS.PHASECHK.TRANS64.TRYWAIT P1, [R0+URZ+0x2d830], R3 ;  /* 0x02d83003000075a7 */ /* 0x0022a4000802017f */
[----:B--2---:R-:W-:Y:S05]  /*e0a0*/  @!P1 NANOSLEEP.SYNCS 0x989680 ;  /* 0x009896800000995d */ /* 0x004fea0003900000 */
[----:B------:R-:W2:Y:S02]  /*e0b0*/  @!P1 SYNCS.PHASECHK.TRANS64 P1, [R0+URZ+0x2d830], R3 ;  /* 0x02d83003000095a7 */ /* 0x000ea4000802007f */
[----:B--2---:R-:W-:Y:S05]  /*e0c0*/  @!P1 BRA `(.L_x_172) ;  /* 0xfffffffc00f09947 */ /* 0x004fea000383ffff */
[----:B------:R-:W-:Y:S05]  /*e0d0*/  BRA `(.L_x_171) ;  /* 0xffffff34004c7947 */ /* 0x000fea000383ffff */
.L_x_178:
[----:B-1----:R-:W-:-:S04]  /*e0e0*/  MOV R9, UR6 ;  /* 0x0000000600097c02 */ /* 0x002fc80008000f00 */
[----:B------:R1:W2:Y:S03]  /*e0f0*/  SYNCS.PHASECHK.TRANS64.TRYWAIT P1, [R9+URZ+0x2d830], R8 ;  /* 0x02d83008090075a7 */ /* 0x0002a6000802017f */
[----:B--2---:R-:W-:Y:S05]  /*e100*/  @!P1 NANOSLEEP.SYNCS 0x989680 ;  /* 0x009896800000995d */ /* 0x004fea0003900000 */
[----:B------:R-:W2:Y:S02]  /*e110*/  @!P1 SYNCS.PHASECHK.TRANS64 P1, [R9+URZ+0x2d830], R8 ;  /* 0x02d83008090095a7 */ /* 0x000ea4000802007f */
[----:B--2---:R-:W-:Y:S05]  /*e120*/  @!P1 BRA `(.L_x_178) ;  /* 0xfffffffc00ec9947 */ /* 0x004fea000383ffff */
[----:B------:R-:W-:Y:S05]  /*e130*/  BRA `(.L_x_175) ;  /* 0xffffff60000c7947 */ /* 0x000fea000383ffff */
.L_x_182:
[----:B-1----:R-:W-:-:S04]  /*e140*/  IMAD.U32 R8, RZ, RZ, UR6 ;  /* 0x00000006ff087e24 */ /* 0x002fc8000f8e00ff */
[----:B------:R1:W2:Y:S03]  /*e150*/  SYNCS.PHASECHK.TRANS64.TRYWAIT P1, [R8+URZ+0x2d850], R7 ;  /* 0x02d85007080075a7 */ /* 0x0002a6000802017f */
[----:B--2---:R-:W-:Y:S05]  /*e160*/  @!P1 NANOSLEEP.SYNCS 0x989680 ;  /* 0x009896800000995d */ /* 0x004fea0003900000 */
[----:B------:R-:W2:Y:S02]  /*e170*/  @!P1 SYNCS.PHASECHK.TRANS64 P1, [R8+URZ+0x2d850], R7 ;  /* 0x02d85007080095a7 */ /* 0x000ea4000802007f */
[----:B--2---:R-:W-:Y:S05]  /*e180*/  @!P1 BRA `(.L_x_182) ;  /* 0xfffffffc00ec9947 */ /* 0x004fea000383ffff */
[----:B------:R-:W-:Y:S05]  /*e190*/  BRA `(.L_x_179) ;  /* 0xffffff6000bc7947 */ /* 0x000fea000383ffff */
.L_x_189:
[----:B--2---:R-:W-:-:S04]  /*e1a0*/  IMAD.U32 R5, RZ, RZ, UR4 ;  /* 0x00000004ff057e24 */ /* 0x004fc8000f8e00ff */
[----:B------:R2:W3:Y:S03]  /*e1b0*/  SYNCS.PHASECHK.TRANS64.TRYWAIT P1, [R5+URZ+0x2d850], R0 ;  /* 0x02d85000050075a7 */ /* 0x0004e6000802017f */
[----:B---3--:R-:W-:Y:S05]  /*e1c0*/  @!P1 NANOSLEEP.SYNCS 0x989680 ;  /* 0x009896800000995d */ /* 0x008fea0003900000 */
[----:B------:R-:W3:Y:S02]  /*e1d0*/  @!P1 SYNCS.PHASECHK.TRANS64 P1, [R5+URZ+0x2d850], R0 ;  /* 0x02d85000050095a7 */ /* 0x000ee4000802007f */
[----:B---3--:R-:W-:Y:S05]  /*e1e0*/  @!P1 BRA `(.L_x_189) ;  /* 0xfffffffc00ec9947 */ /* 0x008fea000383ffff */
[----:B------:R-:W-:Y:S05]  /*e1f0*/  BRA `(.L_x_188) ;  /* 0xffffff8400ec7947 */ /* 0x000fea000383ffff */
.L_x_224:
[----:B------:R-:W0:Y:S01]  /*e200*/  S2R R20, SR_TID.X ;  /* 0x0000000000147919 */ /* 0x000e220000002100 */
[----:B------:R-:W-:Y:S01]  /*e210*/  BSSY B0, `(.L_x_288) ;  /* 0x000000a000007945 */ /* 0x000fe20003800000 */
[----:B------:R-:W-:Y:S01]  /*e220*/  IMAD.MOV.U32 R12, RZ, RZ, RZ ;  /* 0x000000ffff0c7224 */ /* 0x000fe200078e00ff */
[----:B------:R-:W-:Y:S01]  /*e230*/  MOV R11, 0x1f ;  /* 0x0000001f000b7802 */ /* 0x000fe20000000f00 */
[----:B------:R-:W-:Y:S01]  /*e240*/  IMAD.MOV.U32 R15, RZ, RZ, -0x1 ;  /* 0xffffffffff0f7424 */ /* 0x000fe200078e00ff */
[----:B0-----:R-:W-:-:S04]  /*e250*/  SHF.R.U32.HI R9, RZ, 0x5, R20 ;  /* 0x00000005ff097819 */ /* 0x001fc80000011614 */
[----:B------:R-:W-:-:S05]  /*e260*/  LOP3.LUT R9, R9, 0x3, RZ, 0xc0, !PT ;  /* 0x0000000309097812 */ /* 0x000fca00078ec0ff */
[----:B------:R-:W-:-:S07]  /*e270*/  IMAD.MOV.U32 R13, RZ, RZ, R9 ;  /* 0x000000ffff0d7224 */ /* 0x000fce00078e0009 */
[----:B-----5:R-:W-:Y:S05]  /*e280*/  WARPSYNC.COLLECTIVE R15, `(.L_x_289) ;  /* 0x000000000f087348 */ /* 0x020fea0003c00000 */
[----:B------:R0:W1:Y:S02]  /*e290*/  SHFL.IDX P6, R14, R13, R12, R11 ;  /* 0x0000000c0d0e7389 */ /* 0x00006400000c000b */
[----:B01---5:R-:W-:Y:S01]  /*e2a0*/  ENDCOLLECTIVE ;  /* 0x000000000000791b */ /* 0x023fe20003800000 */
.L_x_289:
[----:B------:R-:W-:Y:S05]  /*e2b0*/  BSYNC B0 ;  /* 0x0000000000007941 */ /* 0x000fea0003800000 */
.L_x_288:
[----:B------:R-:W-:Y:S05]  /*e2c0*/  BRA `(.L_x_290) ;  /* 0xffffffc000cc7947 */ /* 0x000fea000383ffff */
.L_x_227:
[----:B-1----:R1:W2:Y:S02]  /*e2d0*/  SYNCS.PHASECHK.TRANS64.TRYWAIT P0, [R2+URZ+0x2d840], R3 ;  /* 0x02d84003020075a7 */ /* 0x0022a4000800017f */
[----:B--2---:R-:W-:Y:S05]  /*e2e0*/  @!P0 NANOSLEEP.SYNCS 0x989680 ;  /* 0x009896800000895d */ /* 0x004fea0003900000 */
[----:B------:R-:W2:Y:S02]  /*e2f0*/  @!P0 SYNCS.PHASECHK.TRANS64 P0, [R2+URZ+0x2d840], R3 ;  /* 0x02d84003020085a7 */ /* 0x000ea4000800007f */
[----:B--2---:R-:W-:Y:S05]  /*e300*/  @!P0 BRA `(.L_x_227) ;  /* 0xfffffffc00f08947 */ /* 0x004fea000383ffff */
[----:B------:R-:W-:Y:S05]  /*e310*/  BRA `(.L_x_291) ;  /* 0xffffffc4002c7947 */ /* 0x000fea000383ffff */
.L_x_228:
[----:B------:R-:W-:Y:S01]  /*e320*/  BSSY B0, `(.L_x_292) ;  /* 0x0000008000007945 */ /* 0x000fe20003800000 */
[----:B------:R-:W-:Y:S01]  /*e330*/  IMAD.MOV.U32 R13, RZ, RZ, R6 ;  /* 0x000000ffff0d7224 */ /* 0x000fe200078e0006 */
[----:B------:R-:W-:Y:S01]  /*e340*/  MOV R15, 0xffffffff ;  /* 0xffffffff000f7802 */ /* 0x000fe20000000f00 */
[----:B------:R-:W-:Y:S02]  /*e350*/  IMAD.MOV.U32 R12, RZ, RZ, RZ ;  /* 0x000000ffff0c7224 */ /* 0x000fe400078e00ff */
[----:B------:R-:W-:-:S07]  /*e360*/  IMAD.MOV.U32 R11, RZ, RZ, 0x1c1f ;  /* 0x00001c1fff0b7424 */ /* 0x000fce00078e00ff */
[----:B------:R-:W-:Y:S05]  /*e370*/  WARPSYNC.COLLECTIVE R15, `(.L_x_293) ;  /* 0x000000000f087348 */ /* 0x000fea0003c00000 */
[----:B------:R0:W1:Y:S02]  /*e380*/  SHFL.IDX P6, R14, R13, R12, R11 ;  /* 0x0000000c0d0e7389 */ /* 0x00006400000c000b */
[----:B01----:R-:W-:Y:S01]  /*e390*/  ENDCOLLECTIVE ;  /* 0x000000000000791b */ /* 0x003fe20003800000 */
.L_x_293:
[----:B------:R-:W-:Y:S05]  /*e3a0*/  BSYNC B0 ;  /* 0x0000000000007941 */ /* 0x000fea0003800000 */
.L_x_292:
[----:B------:R-:W-:Y:S01]  /*e3b0*/  IMAD.MOV.U32 R13, RZ, RZ, R0 ;  /* 0x000000ffff0d7224 */ /* 0x000fe200078e0000 */
[----:B------:R-:W-:Y:S01]  /*e3c0*/  MOV R15, 0xffffffff ;  /* 0xffffffff000f7802 */ /* 0x000fe20000000f00 */
[----:B------:R-:W-:Y:S02]  /*e3d0*/  IMAD.MOV.U32 R12, RZ, RZ, RZ ;  /* 0x000000ffff0c7224 */ /* 0x000fe400078e00ff */
[----:B------:R-:W-:Y:S02]  /*e3e0*/  IMAD.MOV.U32 R11, RZ, RZ, 0x1c1f ;  /* 0x00001c1fff0b7424 */ /* 0x000fe400078e00ff */
[----:B------:R-:W-:Y:S02]  /*e3f0*/  IMAD.MOV.U32 R4, RZ, RZ, R14 ;  /* 0x000000ffff047224 */ /* 0x000fe400078e000e */
[----:B------:R-:W-:-:S07]  /*e400*/  @P0 IMAD R8, R7, 0x2, R23 ;  /* 0x0000000207080824 */ /* 0x000fce00078e0217 */
[----:B------:R-:W-:Y:S05]  /*e410*/  WARPSYNC.COLLECTIVE R15, `(.L_x_294) ;  /* 0x000000000f087348 */ /* 0x000fea0003c00000 */
[----:B------:R0:W1:Y:S02]  /*e420*/  SHFL.IDX P6, R14, R13, R12, R11 ;  /* 0x0000000c0d0e7389 */ /* 0x00006400000c000b */
[----:B01----:R-:W-:Y:S01]  /*e430*/  ENDCOLLECTIVE ;  /* 0x000000000000791b */ /* 0x003fe20003800000 */
.L_x_294:
[----:B------:R-:W-:Y:S01]  /*e440*/  IMAD.MOV.U32 R13, RZ, RZ, R6 ;  /* 0x000000ffff0d7224 */ /* 0x000fe200078e0006 */
[----:B------:R-:W-:Y:S01]  /*e450*/  MOV R12, 0x1 ;  /* 0x00000001000c7802 */ /* 0x000fe20000000f00 */
[----:B------:R-:W-:-:S07]  /*e460*/  IMAD.MOV.U32 R5, RZ, RZ, R14 ;  /* 0x000000ffff057224 */ /* 0x000fce00078e000e */
[----:B------:R-:W-:Y:S05]  /*e470*/  WARPSYNC.COLLECTIVE R15, `(.L_x_295) ;  /* 0x000000000f087348 */ /* 0x000fea0003c00000 */
[----:B------:R0:W1:Y:S02]  /*e480*/  SHFL.IDX P6, R14, R13, R12, R11 ;  /* 0x0000000c0d0e7389 */ /* 0x00006400000c000b */
[----:B01----:R-:W-:Y:S01]  /*e490*/  ENDCOLLECTIVE ;  /* 0x000000000000791b */ /* 0x003fe20003800000 */
.L_x_295:
[----:B------:R-:W-:-:S05]  /*e4a0*/  @P0 LEA R5, P1, R9, R5, 0x1 ;  /* 0x0000000509050211 */ /* 0x000fca00078208ff */
[----:B------:R-:W-:Y:S01]  /*e4b0*/  @P0 IMAD.X R4, RZ, RZ, R4, P1 ;  /* 0x000000ffff040224 */ /* 0x000fe200008e0604 */
[----:B------:R-:W-:-:S04]  /*e4c0*/  ISETP.GE.AND P1, PT, R3, 0x21, PT ;  /* 0x000000210300780c */ /* 0x000fc80003f26270 */
        /* <DEDUP_REMOVED lines=9> */
[----:B------:R0:W-:Y:S02]  /*e560*/  @P0 LDGSTS.E.BYPASS.LTC128B.128 [R8+0x19400], desc[UR36][R4.64+0x80], !P2 ;  /* 0x1940008004080fae */ /* 0x0001e4000d101d64 */
[----:B0-----:R-:W-:Y:S01]  /*e570*/  IMAD.MOV.U32 R4, RZ, RZ, R14 ;  /* 0x000000ffff047224 */ /* 0x001fe200078e000e */
[----:B------:R-:W-:-:S07]  /*e580*/  @P1 LEA R8, R7, R23, 0x1 ;  /* 0x0000001707081211 */ /* 0x000fce00078e08ff */
[----:B------:R-:W-:Y:S05]  /*e590*/  WARPSYNC.COLLECTIVE R15, `(.L_x_296) ;  /* 0x000000000f087348 */ /* 0x000fea0003c00000 */
[----:B------:R0:W1:Y:S02]  /*e5a0*/  SHFL.IDX P6, R14, R13, R12, R11 ;  /* 0x0000000c0d0e7389 */ /* 0x00006400000c000b */
[----:B01----:R-:W-:Y:S01]  /*e5b0*/  ENDCOLLECTIVE ;  /* 0x000000000000791b */ /* 0x003fe20003800000 */
.L_x_296:
[----:B------:R-:W-:Y:S02]  /*e5c0*/  IMAD.MOV.U32 R13, RZ, RZ, R6 ;  /* 0x000000ffff0d7224 */ /* 0x000fe400078e0006 */
[----:B------:R-:W-:Y:S02]  /*e5d0*/  IMAD.MOV.U32 R12, RZ, RZ, 0x2 ;  /* 0x00000002ff0c7424 */ /* 0x000fe400078e00ff */
[----:B------:R-:W-:-:S07]  /*e5e0*/  IMAD.MOV.U32 R5, RZ, RZ, R14 ;  /* 0x000000ffff057224 */ /* 0x000fce00078e000e */
[----:B------:R-:W-:Y:S05]  /*e5f0*/  WARPSYNC.COLLECTIVE R15, `(.L_x_297) ;  /* 0x000000000f087348 */ /* 0x000fea0003c00000 */
[----:B------:R0:W1:Y:S02]  /*e600*/  SHFL.IDX P6, R14, R13, R12, R11 ;  /* 0x0000000c0d0e7389 */ /* 0x00006400000c000b */
[----:B01----:R-:W-:Y:S01]  /*e610*/  ENDCOLLECTIVE ;  /* 0x000000000000791b */ /* 0x003fe20003800000 */
.L_x_297:
        /* <DEDUP_REMOVED lines=17> */
.L_x_298:
[----:B------:R-:W-:Y:S02]  /*e730*/  @P1 IMAD R8, R7, 0x2, R23 ;  /* 0x0000000207081824 */ /* 0x000fe400078e0217 */
[----:B------:R-:W-:Y:S02]  /*e740*/  IMAD.MOV.U32 R13, RZ, RZ, R6 ;  /* 0x000000ffff0d7224 */ /* 0x000fe400078e0006 */
[----:B------:R-:W-:Y:S01]  /*e750*/  IMAD.MOV.U32 R12, RZ, RZ, 0x3 ;  /* 0x00000003ff0c7424 */ /* 0x000fe200078e00ff */
[----:B------:R-:W-:-:S07]  /*e760*/  MOV R5, R14 ;  /* 0x0000000e00057202 */ /* 0x000fce0000000f00 */
[----:B------:R-:W-:Y:S05]  /*e770*/  WARPSYNC.COLLECTIVE R15, `(.L_x_299) ;  /* 0x000000000f087348 */ /* 0x000fea0003c00000 */
[----:B------:R0:W1:Y:S02]  /*e780*/  SHFL.IDX P6, R14, R13, R12, R11 ;  /* 0x0000000c0d0e7389 */ /* 0x00006400000c000b */
[----:B01----:R-:W-:Y:S01]  /*e790*/  ENDCOLLECTIVE ;  /* 0x000000000000791b */ /* 0x003fe20003800000 */
.L_x_299:
[----:B------:R-:W-:-:S05]  /*e7a0*/  @P1 LEA R5, P0, R9, R5, 0x1 ;  /* 0x0000000509051211 */ /* 0x000fca00078008ff */
[----:B------:R-:W-:-:S05]  /*e7b0*/  @P1 IMAD.X R4, RZ, RZ, R4, P0 ;  /* 0x000000ffff041224 */ /* 0x000fca00000e0604 */
[----:B------:R-:W-:Y:S01]  /*e7c0*/  @P1 LOP3.LUT R5, R5, R4, RZ, 0x3c, !PT ;  /* 0x0000000405051212 */ /* 0x000fe200078e3cff */
[----:B------:R-:W-:-:S03]  /*e7d0*/  IMAD.MOV.U32 R13, RZ, RZ, R0 ;  /* 0x000000ffff0d7224 */ /* 0x000fc600078e0000 */
[----:B------:R-:W-:-:S04]  /*e7e0*/  @P1 LOP3.LUT R4, R5, R4, RZ, 0x3c, !PT ;  /* 0x0000000405041212 */ /* 0x000fc800078e3cff */
[----:B------:R-:W-:Y:S02]  /*e7f0*/  @P1 LOP3.LUT R5, R5, R4, RZ, 0x3c, !PT ;  /* 0x0000000405051212 */ /* 0x000fe400078e3cff */
[----:B------:R-:W-:-:S03]  /*e800*/  MOV R6, R14 ;  /* 0x0000000e00067202 */ /* 0x000fc60000000f00 */
[----:B------:R-:W-:Y:S01]  /*e810*/  @!PT LDS RZ, [RZ] ;  /* 0x00000000fffff984 */ /* 0x000fe20000000800 */
[----:B------:R-:W-:Y:S01]  /*e820*/  @!PT LDS RZ, [RZ] ;  /* 0x00000000fffff984 */ /* 0x000fe20000000800 */
[----:B------:R-:W-:Y:S01]  /*e830*/  @!PT LDS RZ, [RZ] ;  /* 0x00000000fffff984 */ /* 0x000fe20000000800 */
[----:B------:R0:W-:Y:S04]  /*e840*/  @P1 LDGSTS.E.BYPASS.LTC128B.128 [R8+0x16400], desc[UR36][R4.64], !P4 ;  /* 0x1640000004081fae */ /* 0x0001e8000e101d64 */
[----:B0-----:R-:W-:Y:S05]  /*e850*/  WARPSYNC.COLLECTIVE R15, `(.L_x_300) ;  /* 0x000000000f087348 */ /* 0x001fea0003c00000 */
[----:B------:R1:W2:Y:S02]  /*e860*/  SHFL.IDX P6, R14, R13, R12, R11 ;  /* 0x0000000c0d0e7389 */ /* 0x0002a400000c000b */
[----:B012---:R-:W-:Y:S01]  /*e870*/  ENDCOLLECTIVE ;  /* 0x000000000000791b */ /* 0x007fe20003800000 */
.L_x_300:
[----:B------:R-:W-:Y:S01]  /*e880*/  @!PT LDS RZ, [RZ] ;  /* 0x00000000fffff984 */ /* 0x000fe20000000800 */
[----:B------:R-:W-:Y:S01]  /*e890*/  @!PT LDS RZ, [RZ] ;  /* 0x00000000fffff984 */ /* 0x000fe20000000800 */
[----:B------:R-:W-:Y:S01]  /*e8a0*/  @!PT LDS RZ, [RZ] ;  /* 0x00000000fffff984 */ /* 0x000fe20000000800 */
[----:B------:R0:W-:Y:S04]  /*e8b0*/  @P1 LDGSTS.E.BYPASS.LTC128B.128 [R8+0x18400], desc[UR36][R4.64+0x40], !P3 ;  /* 0x1840004004081fae */ /* 0x0001e8000d901d64 */
[----:B------:R0:W-:Y:S01]  /*e8c0*/  @P1 LDGSTS.E.BYPASS.LTC128B.128 [R8+0x1a400], desc[UR36][R4.64+0x80], !P2 ;  /* 0x1a40008004081fae */ /* 0x0001e2000d101d64 */
[----:B------:R-:W-:Y:S01]  /*e8d0*/  IMAD.MOV.U32 R0, RZ, RZ, R14 ;  /* 0x000000ffff007224 */ /* 0x000fe200078e000e */
[----:B------:R-:W-:Y:S06]  /*e8e0*/  BRA `(.L_x_301) ;  /* 0xffffffc000f07947 */ /* 0x000fec000383ffff */
.L_x_233:
[----:B------:R-:W2:Y:S04]  /*e8f0*/  LDL.LU R11, [R1+0x28] ;  /* 0x00002800010b7983 */ /* 0x000ea80000300800 */
[----:B------:R0:W5:Y:S01]  /*e900*/  LDL R9, [R1+0x18] ;  /* 0x0000180001097983 */ /* 0x0001620000100800 */
[----:B------:R-:W-:Y:S02]  /*e910*/  IMAD.MOV.U32 R13, RZ, RZ, R0 ;  /* 0x000000ffff0d7224 */ /* 0x000fe400078e0000 */
[----:B------:R-:W-:Y:S02]  /*e920*/  IMAD.MOV.U32 R12, RZ, RZ, RZ ;  /* 0x000000ffff0c7224 */ /* 0x000fe400078e00ff */
[----:B------:R-:W-:Y:S02]  /*e930*/  IMAD.MOV.U32 R15, RZ, RZ, -0x1 ;  /* 0xffffffffff0f7424 */ /* 0x000fe400078e00ff */
[----:B------:R-:W-:-:S02]  /*e940*/  IMAD R17, R17, 0xc0, R21 ;  /* 0x000000c011117824 */ /* 0x000fc400078e0215 */
[----:B--2---:R-:W-:Y:S01]  /*e950*/  IMAD R2, R11, R10, RZ ;  /* 0x0000000a0b027224 */ /* 0x004fe200078e02ff */
[----:B0-----:R-:W-:-:S07]  /*e960*/  MOV R11, 0x1c1f ;  /* 0x00001c1f000b7802 */ /* 0x001fce0000000f00 */
[----:B-----5:R-:W-:Y:S05]  /*e970*/  WARPSYNC.COLLECTIVE R15, `(.L_x_302) ;  /* 0x000000000f087348 */ /* 0x020fea0003c00000 */
[----:B------:R0:W1:Y:S02]  /*e980*/  SHFL.IDX P6, R14, R13, R12, R11 ;  /* 0x0000000c0d0e7389 */ /* 0x00006400000c000b */
[----:B01---5:R-:W-:Y:S01]  /*e990*/  ENDCOLLECTIVE ;  /* 0x000000000000791b */ /* 0x023fe20003800000 */
.L_x_302:
[----:B------:R-:W-:Y:S02]  /*e9a0*/  IMAD.MOV.U32 R13, RZ, RZ, R4 ;  /* 0x000000ffff0d7224 */ /* 0x000fe400078e0004 */
[----:B------:R-:W-:-:S07]  /*e9b0*/  IMAD.MOV.U32 R6, RZ, RZ, R14 ;  /* 0x000000ffff067224 */ /* 0x000fce00078e000e */
[----:B------:R-:W-:Y:S05]  /*e9c0*/  WARPSYNC.COLLECTIVE R15, `(.L_x_303) ;  /* 0x000000000f087348 */ /* 0x000fea0003c00000 */
[----:B------:R0:W1:Y:S02]  /*e9d0*/  SHFL.IDX P6, R14, R13, R12, R11 ;  /* 0x0000000c0d0e7389 */ /* 0x00006400000c000b */
[----:B01----:R-:W-:Y:S01]  /*e9e0*/  ENDCOLLECTIVE ;  /* 0x000000000000791b */ /* 0x003fe20003800000 */
.L_x_303:
[----:B------:R-:W-:Y:S01]  /*e9f0*/  ISETP.GE.AND P2, PT, R17, R2, PT ;  /* 0x000000021100720c */ /* 0x000fe20003f46270 */
[----:B------:R-:W-:Y:S01]  /*ea00*/  IMAD.MOV.U32 R13, RZ, RZ, R0 ;  /* 0x000000ffff0d7224 */ /* 0x000fe200078e0000 */
[----:B------:R-:W-:Y:S01]  /*ea10*/  MOV R12, 0x1 ;  /* 0x00000001000c7802 */ /* 0x000fe20000000f00 */
[----:B------:R-:W-:-:S10]  /*ea20*/  IMAD.MOV.U32 R5, RZ, RZ, R14 ;  /* 0x000000ffff057224 */ /* 0x000fd400078e000e */
[----:B------:R-:W-:Y:S05]  /*ea30*/  WARPSYNC.COLLECTIVE R15, `(.L_x_304) ;  /* 0x000000000f087348 */ /* 0x000fea0003c00000 */
[----:B------:R0:W1:Y:S02]  /*ea40*/  SHFL.IDX P6, R14, R13, R12, R11 ;  /* 0x0000000c0d0e7389 */ /* 0x00006400000c000b */
[----:B01----:R-:W-:Y:S01]  /*ea50*/  ENDCOLLECTIVE ;  /* 0x000000000000791b */ /* 0x003fe20003800000 */
.L_x_304:
[----:B------:R-:W-:-:S04]  /*ea60*/  @!P2 LEA R5, P4, R20, R5, 0x1 ;  /* 0x000000051405a211 */ /* 0x000fc800078808ff */
[----:B------:R-:W-:-:S05]  /*ea70*/  @!P2 IADD3.X R6, RZ, R6, RZ, P4, !PT ;  /* 0x00000006ff06a210 */ /* 0x000fca00027fe4ff */
[----:B------:R-:W-:Y:S02]  /*ea80*/  @!P2 IMAD.MOV.U32 R7, RZ, RZ, R6 ;  /* 0x000000ffff07a224 */ /* 0x000fe400078e0006 */
[----:B------:R-:W-:Y:S02]  /*ea90*/  @!P2 IMAD.MOV.U32 R6, RZ, RZ, R5 ;  /* 0x000000ffff06a224 */ /* 0x000fe400078e0005 */
[----:B------:R-:W-:-:S03]  /*eaa0*/  IMAD.MOV.U32 R13, RZ, RZ, R4 ;  /* 0x000000ffff0d7224 */ /* 0x000fc600078e0004 */
[----:B------:R-:W-:Y:S01]  /*eab0*/  @!PT LDS RZ, [RZ] ;  /* 0x00000000fffff984 */ /* 0x000fe20000000800 */
[----:B------:R-:W-:Y:S01]  /*eac0*/  @!PT LDS RZ, [RZ] ;  /* 0x00000000fffff984 */ /* 0x000fe20000000800 */
[----:B------:R-:W-:Y:S01]  /*ead0*/  @!PT LDS RZ, [RZ] ;  /* 0x00000000fffff984 */ /* 0x000fe20000000800 */
[----:B------:R-:W-:Y:S04]  /*eae0*/  @!P2 LDGSTS.E.BYPASS.LTC128B.128 [R9+0xc400], desc[UR36][R6.64], !P3 ;  /* 0x0c4000000609afae */ /* 0x000fe8000d901d64 */
[----:B------:R-:W-:Y:S04]  /*eaf0*/  @!P2 LDGSTS.E.BYPASS.LTC128B.128 [R9+0xf400], desc[UR36][R6.64+0x40], !P0 ;  /* 0x0f4000400609afae */ /* 0x000fe8000c101d64 */
[----:B------:R0:W-:Y:S02]  /*eb00*/  @!P2 LDGSTS.E.BYPASS.LTC128B.128 [R9+0x12400], desc[UR36][R6.64+0x80], !P1 ;  /* 0x124000800609afae */ /* 0x0001e4000c901d64 */
[----:B0-----:R-:W-:-:S07]  /*eb10*/  IMAD.MOV.U32 R7, RZ, RZ, R14 ;  /* 0x000000ffff077224 */ /* 0x001fce00078e000e */
[----:B------:R-:W-:Y:S05]  /*eb20*/  WARPSYNC.COLLECTIVE R15, `(.L_x_305) ;  /* 0x000000000f087348 */ /* 0x000fea0003c00000 */
[----:B------:R0:W1:Y:S02]  /*eb30*/  SHFL.IDX P6, R14, R13, R12, R11 ;  /* 0x0000000c0d0e7389 */ /* 0x00006400000c000b */
[----:B01----:R-:W-:Y:S01]  /*eb40*/  ENDCOLLECTIVE ;  /* 0x000000000000791b */ /* 0x003fe20003800000 */
.L_x_305:
[----:B------:R-:W-:-:S05]  /*eb50*/  VIADD R5, R17, 0x20 ;  /* 0x0000002011057836 */ /* 0x000fca0000000000 */
[----:B------:R-:W-:Y:S01]  /*eb60*/  ISETP.GE.AND P2, PT, R5, R2, PT ;  /* 0x000000020500720c */ /* 0x000fe20003f46270 */
[----:B------:R-:W-:Y:S02]  /*eb70*/  IMAD.MOV.U32 R13, RZ, RZ, R0 ;  /* 0x000000ffff0d7224 */ /* 0x000fe400078e0000 */
[----:B------:R-:W-:Y:S02]  /*eb80*/  IMAD.MOV.U32 R12, RZ, RZ, 0x2 ;  /* 0x00000002ff0c7424 */ /* 0x000fe400078e00ff */
[----:B------:R-:W-:-:S08]  /*eb90*/  IMAD.MOV.U32 R5, RZ, RZ, R14 ;  /* 0x000000ffff057224 */ /* 0x000fd000078e000e */
[----:B------:R-:W-:Y:S05]  /*eba0*/  WARPSYNC.COLLECTIVE R15, `(.L_x_306) ;  /* 0x000000000f087348 */ /* 0x000fea0003c00000 */
[----:B------:R0:W1:Y:S02]  /*ebb0*/  SHFL.IDX P6, R14, R13, R12, R11 ;  /* 0x0000000c0d0e7389 */ /* 0x00006400000c000b */
[----:B01----:R-:W-:Y:S01]  /*ebc0*/  ENDCOLLECTIVE ;  /* 0x000000000000791b */ /* 0x003fe20003800000 */
.L_x_306:
[----:B------:R-:W-:-:S04]  /*ebd0*/  @!P2 LEA R5, P4, R20, R5, 0x1 ;  /* 0x000000051405a211 */ /* 0x000fc800078808ff */
[----:B------:R-:W-:Y:S01]  /*ebe0*/  @!P2 MOV R6, R5 ;  /* 0x000000050006a202 */ /* 0x000fe20000000f00 */
[----:B------:R-:W-:-:S05]  /*ebf0*/  @!P2 IMAD.X R7, RZ, RZ, R7, P4 ;  /* 0x000000ffff07a224 */ /* 0x000fca00020e0607 */
[----:B------:R-:W-:Y:S01]  /*ec00*/  @!PT LDS RZ, [RZ] ;  /* 0x00000000fffff984 */ /* 0x000fe20000000800 */
[----:B------:R-:W-:Y:S01]  /*ec10*/  @!PT LDS RZ, [RZ] ;  /* 0x00000000fffff984 */ /* 0x000fe20000000800 */
[----:B------:R-:W-:Y:S01]  /*ec20*/  @!PT LDS RZ, [RZ] ;  /* 0x00000000fffff984 */ /* 0x000fe20000000800 */
[----:B------:R-:W-:Y:S01]  /*ec30*/  @!P2 LDGSTS.E.BYPASS.LTC128B.128 [R9+0xcc00], desc[UR36][R6.64], !P3 ;  /* 0x0cc000000609afae */ /* 0x000fe2000d901d64 */
[----:B------:R-:W-:-:S03]  /*ec40*/  MOV R13, R4 ;  /* 0x00000004000d7202 */ /* 0x000fc60000000f00 */
[----:B------:R-:W-:Y:S04]  /*ec50*/  @!P2 LDGSTS.E.BYPASS.LTC128B.128 [R9+0xfc00], desc[UR36][R6.64+0x40], !P0 ;  /* 0x0fc000400609afae */ /* 0x000fe8000c101d64 */
[----:B------:R0:W-:Y:S02]  /*ec60*/  @!P2 LDGSTS.E.BYPASS.LTC128B.128 [R9+0x12c00], desc[UR36][R6.64+0x80], !P1 ;  /* 0x12c000800609afae */ /* 0x0001e4000c901d64 */
[----:B0-----:R-:W-:-:S07]  /*ec70*/  IMAD.MOV.U32 R7, RZ, RZ, R14 ;  /* 0x000000ffff077224 */ /* 0x001fce00078e000e */
[----:B------:R-:W-:Y:S05]  /*ec80*/  WARPSYNC.COLLECTIVE R15, `(.L_x_307) ;  /* 0x000000000f087348 */ /* 0x000fea0003c00000 */
[----:B------:R0:W1:Y:S02]  /*ec90*/  SHFL.IDX P6, R14, R13, R12, R11 ;  /* 0x0000000c0d0e7389 */ /* 0x00006400000c000b */
[----:B01----:R-:W-:Y:S01]  /*eca0*/  ENDCOLLECTIVE ;  /* 0x000000000000791b */ /* 0x003fe20003800000 */
.L_x_307:
[----:B------:R-:W-:-:S05]  /*ecb0*/  VIADD R5, R17, 0x40 ;  /* 0x0000004011057836 */ /* 0x000fca0000000000 */
[----:B------:R-:W-:Y:S01]  /*ecc0*/  ISETP.GE.AND P2, PT, R5, R2, PT ;  /* 0x000000020500720c */ /* 0x000fe20003f46270 */
[----:B------:R-:W-:Y:S01]  /*ecd0*/  IMAD.MOV.U32 R13, RZ, RZ, R0 ;  /* 0x000000ffff0d7224 */ /* 0x000fe200078e0000 */
[----:B------:R-:W-:Y:S01]  /*ece0*/  MOV R12, 0x3 ;  /* 0x00000003000c7802 */ /* 0x000fe20000000f00 */
[----:B------:R-:W-:-:S10]  /*ecf0*/  IMAD.MOV.U32 R5, RZ, RZ, R14 ;  /* 0x000000ffff057224 */ /* 0x000fd400078e000e */
[----:B------:R-:W-:Y:S05]  /*ed00*/  WARPSYNC.COLLECTIVE R15, `(.L_x_308) ;  /* 0x000000000f087348 */ /* 0x000fea0003c00000 */
[----:B------:R0:W1:Y:S02]  /*ed10*/  SHFL.IDX P6, R14, R13, R12, R11 ;  /* 0x0000000c0d0e7389 */ /* 0x00006400000c000b */
[----:B01----:R-:W-:Y:S01]  /*ed20*/  ENDCOLLECTIVE ;  /* 0x000000000000791b */ /* 0x003fe20003800000 */
.L_x_308:
[----:B------:R-:W-:Y:S01]  /*ed30*/  @!P2 LEA R5, P4, R20, R5, 0x1 ;  /* 0x000000051405a211 */ /* 0x000fe200078808ff */
[----:B------:R-:W-:Y:S02]  /*ed40*/  IMAD.MOV.U32 R13, RZ, RZ, R4 ;  /* 0x000000ffff0d7224 */ /* 0x000fe400078e0004 */
[----:B------:R-:W-:-:S10]  /*ed50*/  IMAD.MOV.U32 R0, RZ, RZ, R14 ;  /* 0x000000ffff007224 */ /* 0x000fd400078e000e */
[----:B------:R-:W-:Y:S05]  /*ed60*/  WARPSYNC.COLLECTIVE R15, `(.L_x_309) ;  /* 0x000000000f087348 */ /* 0x000fea0003c00000 */
[----:B------:R0:W1:Y:S02]  /*ed70*/  SHFL.IDX P6, R14, R13, R12, R11 ;  /* 0x0000000c0d0e7389 */ /* 0x00006400000c000b */
[----:B01----:R-:W-:Y:S01]  /*ed80*/  ENDCOLLECTIVE ;  /* 0x000000000000791b */ /* 0x003fe20003800000 */
.L_x_309:
[----:B------:R-:W-:Y:S02]  /*ed90*/  @!P2 IMAD.X R7, RZ, RZ, R7, P4 ;  /* 0x000000ffff07a224 */ /* 0x000fe400020e0607 */
[----:B------:R-:W-:Y:S02]  /*eda0*/  @!P2 IMAD.MOV.U32 R6, RZ, RZ, R5 ;  /* 0x000000ffff06a224 */ /* 0x000fe400078e0005 */
[----:B------:R-:W-:-:S03]  /*edb0*/  VIADD R5, R17, 0x60 ;  /* 0x0000006011057836 */ /* 0x000fc60000000000 */
[----:B------:R-:W-:Y:S01]  /*edc0*/  @!PT LDS RZ, [RZ] ;  /* 0x00000000fffff984 */ /* 0x000fe20000000800 */
[----:B------:R-:W-:Y:S01]  /*edd0*/  @!PT LDS RZ, [RZ] ;  /* 0x00000000fffff984 */ /* 0x000fe20000000800 */
[----:B------:R-:W-:Y:S01]  /*ede0*/  @!PT LDS RZ, [RZ] ;  /* 0x00000000fffff984 */ /* 0x000fe20000000800 */
[----:B------:R0:W-:Y:S04]  /*edf0*/  @!P2 LDGSTS.E.BYPASS.LTC128B.128 [R9+0xd400], desc[UR36][R6.64], !P3 ;  /* 0x0d4000000609afae */ /* 0x0001e8000d901d64 */
[----:B------:R0:W-:Y:S04]  /*ee00*/  @!P2 LDGSTS.E.BYPASS.LTC128B.128 [R9+0x10400], desc[UR36][R6.64+0x40], !P0 ;  /* 0x104000400609afae */ /* 0x0001e8000c101d64 */
[----:B------:R0:W-:Y:S01]  /*ee10*/  @!P2 LDGSTS.E.BYPASS.LTC128B.128 [R9+0x13400], desc[UR36][R6.64+0x80], !P1 ;  /* 0x134000800609afae */ /* 0x0001e2000c901d64 */
[----:B------:R-:W-:Y:S01]  /*ee20*/  ISETP.GE.AND P2, PT, R5, R2, PT ;  /* 0x000000020500720c */ /* 0x000fe20003f46270 */
[----:B------:R-:W-:-:S02]  /*ee30*/  IMAD.MOV.U32 R13, RZ, RZ, R3 ;  /* 0x000000ffff0d7224 */ /* 0x000fc400078e0003 */
[----:B------:R-:W-:Y:S02]  /*ee40*/  IMAD.MOV.U32 R12, RZ, RZ, RZ ;  /* 0x000000ffff0c7224 */ /* 0x000fe400078e00ff */
[----:B------:R-:W-:-:S08]  /*ee50*/  IMAD.MOV.U32 R4, RZ, RZ, R14 ;  /* 0x000000ffff047224 */ /* 0x000fd000078e000e */
[----:B0-----:R-:W-:Y:S05]  /*ee60*/  WARPSYNC.COLLECTIVE R15, `(.L_x_310) ;  /* 0x000000000f087348 */ /* 0x001fea0003c00000 */
[----:B------:R1:W2:Y:S02]  /*ee70*/  SHFL.IDX P6, R14, R13, R12, R11 ;  /* 0x0000000c0d0e7389 */ /* 0x0002a400000c000b */
[----:B012---:R-:W-:Y:S01]  /*ee80*/  ENDCOLLECTIVE ;  /* 0x000000000000791b */ /* 0x007fe20003800000 */
.L_x_310:
[----:B------:R-:W-:-:S04]  /*ee90*/  @!P2 LEA R4, P4, R20, R4, 0x1 ;  /* 0x000000041404a211 */ /* 0x000fc800078808ff */
[----:B------:R-:W-:-:S05]  /*eea0*/  @!P2 IADD3.X R0, RZ, R0, RZ, P4, !PT ;  /* 0x00000000ff00a210 */ /* 0x000fca00027fe4ff */
[----:B------:R-:W-:Y:S02]  /*eeb0*/  @!P2 IMAD.MOV.U32 R5, RZ, RZ, R0 ;  /* 0x000000ffff05a224 */ /* 0x000fe400078e0000 */
[----:B------:R-:W-:Y:S02]  /*eec0*/  VIADD R0, R17, 0x80 ;  /* 0x0000008011007836 */ /* 0x000fe40000000000 */
[----:B------:R-:W-:Y:S01]  /*eed0*/  IMAD.MOV.U32 R13, RZ, RZ, R8 ;  /* 0x000000ffff0d7224 */ /* 0x000fe200078e0008 */
[----:B------:R-:W-:Y:S01]  /*eee0*/  @!PT LDS RZ, [RZ] ;  /* 0x00000000fffff984 */ /* 0x000fe20000000800 */
[----:B------:R-:W-:Y:S01]  /*eef0*/  @!PT LDS RZ, [RZ] ;  /* 0x00000000fffff984 */ /* 0x000fe20000000800 */
[----:B------:R-:W-:Y:S01]  /*ef00*/  @!PT LDS RZ, [RZ] ;  /* 0x00000000fffff984 */ /* 0x000fe20000000800 */
[----:B------:R0:W-:Y:S04]  /*ef10*/  @!P2 LDGSTS.E.BYPASS.LTC128B.128 [R9+0xdc00], desc[UR36][R4.64], !P3 ;  /* 0x0dc000000409afae */ /* 0x0001e8000d901d64 */
[----:B------:R0:W-:Y:S04]  /*ef20*/  @!P2 LDGSTS.E.BYPASS.LTC128B.128 [R9+0x10c00], desc[UR36][R4.64+0x40], !P0 ;  /* 0x10c000400409afae */ /* 0x0001e8000c101d64 */
[----:B------:R0:W-:Y:S01]  /*ef30*/  @!P2 LDGSTS.E.BYPASS.LTC128B.128 [R9+0x13c00], desc[UR36][R4.64+0x80], !P1 ;  /* 0x13c000800409afae */ /* 0x0001e2000c901d64 */
[----:B------:R-:W-:-:S02]  /*ef40*/  ISETP.GE.AND P2, PT, R0, R2, PT ;  /* 0x000000020000720c */ /* 0x000fc40003f46270 */
[----:B------:R-:W-:-:S11]  /*ef50*/  MOV R0, R14 ;  /* 0x0000000e00007202 */ /* 0x000fd60000000f00 */
[----:B0-----:R-:W-:Y:S05]  /*ef60*/  WARPSYNC.COLLECTIVE R15, `(.L_x_311) ;  /* 0x000000000f087348 */ /* 0x001fea0003c00000 */
[----:B------:R1:W2:Y:S02]  /*ef70*/  SHFL.IDX P6, R14, R13, R12, R11 ;  /* 0x0000000c0d0e7389 */ /* 0x0002a400000c000b */
[----:B012---:R-:W-:Y:S01]  /*ef80*/  ENDCOLLECTIVE ;  /* 0x000000000000791b */ /* 0x007fe20003800000 */
.L_x_311:
[----:B------:R-:W-:Y:S01]  /*ef90*/  MOV R13, R3 ;  /* 0x00000003000d7202 */ /* 0x000fe20000000f00 */
[----:B------:R-:W-:Y:S02]  /*efa0*/  IMAD.MOV.U32 R12, RZ, RZ, 0x1 ;  /* 0x00000001ff0c7424 */ /* 0x000fe400078e00ff */
[----:B------:R-:W-:-:S07]  /*efb0*/  IMAD.MOV.U32 R4, RZ, RZ, R14 ;  /* 0x000000ffff047224 */ /* 0x000fce00078e000e */
[----:B------:R-:W-:Y:S05]  /*efc0*/  WARPSYNC.COLLECTIVE R15, `(.L_x_312) ;  /* 0x000000000f087348 */ /* 0x000fea0003c00000 */
[----:B------:R0:W1:Y:S02]  /*efd0*/  SHFL.IDX P6, R14, R13, R12, R11 ;  /* 0x0000000c0d0e7389 */ /* 0x00006400000c000b */
[----:B01----:R-:W-:Y:S01]  /*efe0*/  ENDCOLLECTIVE ;  /* 0x000000000000791b */ /* 0x003fe20003800000 */
.L_x_312:
[----:B------:R-:W-:-:S05]  /*eff0*/  @!P2 LEA R4, P4, R20, R4, 0x1 ;  /* 0x000000041404a211 */ /* 0x000fca00078808ff */
[----:B------:R-:W-:-:S04]  /*f000*/  @!P2 IMAD.X R0, RZ, RZ, R0, P4 ;  /* 0x000000ffff00a224 */ /* 0x000fc800020e0600 */
[----:B------:R-:W-:Y:S02]  /*f010*/  @!P2 IMAD.MOV.U32 R5, RZ, RZ, R0 ;  /* 0x000000ffff05a224 */ /* 0x000fe400078e0000 */
[----:B------:R-:W-:-:S03]  /*f020*/  IMAD.MOV.U32 R13, RZ, RZ, R8 ;  /* 0x000000ffff0d7224 */ /* 0x000fc600078e0008 */
[----:B------:R-:W-:Y:S01]  /*f030*/  @!PT LDS RZ, [RZ] ;  /* 0x00000000fffff984 */ /* 0x000fe20000000800 */
[----:B------:R-:W-:Y:S01]  /*f040*/  @!PT LDS RZ, [RZ] ;  /* 0x00000000fffff984 */ /* 0x000fe20000000800 */
[----:B------:R-:W-:Y:S01]  /*f050*/  @!PT LDS RZ, [RZ] ;  /* 0x00000000fffff984 */ /* 0x000fe20000000800 */
[----:B------:R0:W-:Y:S04]  /*f060*/  @!P2 LDGSTS.E.BYPASS.LTC128B.128 [R9+0xe400], desc[UR36][R4.64], !P3 ;  /* 0x0e4000000409afae */ /* 0x0001e8000d901d64 */
[----:B------:R0:W-:Y:S01]  /*f070*/  @!P2 LDGSTS.E.BYPASS.LTC128B.128 [R9+0x11400], desc[UR36][R4.64+0x40], !P0 ;  /* 0x114000400409afae */ /* 0x0001e2000c101d64 */
[----:B------:R-:W-:-:S03]  /*f080*/  IMAD.MOV.U32 R3, RZ, RZ, R14 ;  /* 0x000000ffff037224 */ /* 0x000fc600078e000e */
[----:B------:R0:W-:Y:S04]  /*f090*/  @!P2 LDGSTS.E.BYPASS.LTC128B.128 [R9+0x14400], desc[UR36][R4.64+0x80], !P1 ;  /* 0x144000800409afae */ /* 0x0001e8000c901d64 */
[----:B0-----:R-:W-:Y:S05]  /*f0a0*/  WARPSYNC.COLLECTIVE R15, `(.L_x_313) ;  /* 0x000000000f087348 */ /* 0x001fea0003c00000 */
[----:B------:R1:W2:Y:S02]  /*f0b0*/  SHFL.IDX P6, R14, R13, R12, R11 ;  /* 0x0000000c0d0e7389 */ /* 0x0002a400000c000b */
[----:B012---:R-:W-:Y:S01]  /*f0c0*/  ENDCOLLECTIVE ;  /* 0x000000000000791b */ /* 0x007fe20003800000 */
.L_x_313:
[----:B------:R-:W-:Y:S01]  /*f0d0*/  IMAD.MOV.U32 R8, RZ, RZ, R14 ;  /* 0x000000ffff087224 */ /* 0x000fe200078e000e */
[----:B------:R-:W-:Y:S06]  /*f0e0*/  BRA `(.L_x_314) ;  /* 0xffffffc800107947 */ /* 0x000fec000383ffff */
.L_x_236:
[----:B-1----:R1:W2:Y:S02]  /*f0f0*/  SYNCS.PHASECHK.TRANS64.TRYWAIT P0, [R23+URZ+0x2d820], R0 ;  /* 0x02d82000170075a7 */ /* 0x0022a4000800017f */
[----:B--2---:R-:W-:Y:S05]  /*f100*/  @!P0 NANOSLEEP.SYNCS 0x989680 ;  /* 0x009896800000895d */ /* 0x004fea0003900000 */
[----:B------:R-:W2:Y:S02]  /*f110*/  @!P0 SYNCS.PHASECHK.TRANS64 P0, [R23+URZ+0x2d820], R0 ;  /* 0x02d82000170085a7 */ /* 0x000ea4000800007f */
[----:B--2---:R-:W-:Y:S05]  /*f120*/  @!P0 BRA `(.L_x_236) ;  /* 0xfffffffc00f08947 */ /* 0x004fea000383ffff */
[----:B------:R-:W-:Y:S05]  /*f130*/  BRA `(.L_x_315) ;  /* 0xffffffc800787947 */ /* 0x000fea000383ffff */
.L_x_241:
[----:B0-----:R0:W1:Y:S02]  /*f140*/  SYNCS.PHASECHK.TRANS64.TRYWAIT P0, [R5+URZ+0x2d840], R0 ;  /* 0x02d84000050075a7 */ /* 0x001064000800017f */
[----:B-1----:R-:W-:Y:S05]  /*f150*/  @!P0 NANOSLEEP.SYNCS 0x989680 ;  /* 0x009896800000895d */ /* 0x002fea0003900000 */
[----:B------:R-:W1:Y:S02]  /*f160*/  @!P0 SYNCS.PHASECHK.TRANS64 P0, [R5+URZ+0x2d840], R0 ;  /* 0x02d84000050085a7 */ /* 0x000e64000800007f */
[----:B-1----:R-:W-:Y:S05]  /*f170*/  @!P0 BRA `(.L_x_241) ;  /* 0xfffffffc00f08947 */ /* 0x002fea000383ffff */
[----:B------:R-:W-:Y:S05]  /*f180*/  BRA `(.L_x_316) ;  /* 0xffffffcc006c7947 */ /* 0x000fea000383ffff */
.L_x_242:
        /* <DEDUP_REMOVED lines=8> */
.L_x_318:
[----:B------:R-:W-:Y:S05]  /*f210*/  BSYNC B1 ;  /* 0x0000000000017941 */ /* 0x000fea0003800000 */
.L_x_317:
[----:B------:R-:W0:Y:S01]  /*f220*/  S2R R21, SR_TID.X ;  /* 0x0000000000157919 */ /* 0x000e220000002100 */
[----:B------:R-:W-:Y:S01]  /*f230*/  MOV R13, R6 ;  /* 0x00000006000d7202 */ /* 0x000fe20000000f00 */
[----:B------:R-:W-:Y:S01]  /*f240*/  IMAD.MOV.U32 R12, RZ, RZ, RZ ;  /* 0x000000ffff0c7224 */ /* 0x000fe200078e00ff */
[----:B------:R-:W-:Y:S01]  /*f250*/  LOP3.LUT R22, R22, 0xffffff7f, RZ, 0xc0, !PT ;  /* 0xffffff7f16167812 */ /* 0x000fe200078ec0ff */
[----:B------:R-:W-:Y:S02]  /*f260*/  IMAD.MOV.U32 R11, RZ, RZ, 0x1c1f ;  /* 0x00001c1fff0b7424 */ /* 0x000fe400078e00ff */
[----:B------:R-:W-:Y:S01]  /*f270*/  IMAD.MOV.U32 R15, RZ, RZ, -0x1 ;  /* 0xffffffffff0f7424 */ /* 0x000fe200078e00ff */
[----:B------:R-:W-:Y:S01]  /*f280*/  @P1 LOP3.LUT R22, R22, 0x80, RZ, 0xfc, !PT ;  /* 0x0000008016161812 */ /* 0x000fe200078efcff */
[----:B------:R-:W-:Y:S02]  /*f290*/  IMAD.MOV.U32 R3, RZ, RZ, R14 ;  /* 0x000000ffff037224 */ /* 0x000fe400078e000e */
[----:B------:R-:W-:-:S07]  /*f2a0*/  IMAD R4, R4, 0x2, R23 ;  /* 0x0000000204047824 */ /* 0x000fce00078e0217 */
[----:B0-----:R-:W-:Y:S05]  /*f2b0*/  WARPSYNC.COLLECTIVE R15, `(.L_x_319) ;  /* 0x000000000f087348 */ /* 0x001fea0003c00000 */
[----:B------:R1:W2:Y:S02]  /*f2c0*/  SHFL.IDX P6, R14, R13, R12, R11 ;  /* 0x0000000c0d0e7389 */ /* 0x0002a400000c000b */
[----:B012---:R-:W-:Y:S01]  /*f2d0*/  ENDCOLLECTIVE ;  /* 0x000000000000791b */ /* 0x007fe20003800000 */
.L_x_319:
[----:B------:R-:W-:Y:S01]  /*f2e0*/  LOP3.LUT P1, RZ, R22, 0x4, RZ, 0xc0, !PT ;  /* 0x0000000416ff7812 */ /* 0x000fe2000782c0ff */
[----:B------:R-:W-:Y:S01]  /*f2f0*/  IMAD.MOV.U32 R13, RZ, RZ, R7 ;  /* 0x000000ffff0d7224 */ /* 0x000fe200078e0007 */
[----:B------:R-:W-:Y:S01]  /*f300*/  MOV R12, 0x1 ;  /* 0x00000001000c7802 */ /* 0x000fe20000000f00 */
[----:B------:R-:W-:Y:S01]  /*f310*/  IMAD.SHL.U32 R21, R21, 0x8, RZ ;  /* 0x0000000815157824 */ /* 0x000fe200078e00ff */
[----:B------:R-:W-:-:S09]  /*f320*/  MOV R2, R14 ;  /* 0x0000000e00027202 */ /* 0x000fd20000000f00 */
[----:B------:R-:W-:Y:S05]  /*f330*/  WARPSYNC.COLLECTIVE R15, `(.L_x_320) ;  /* 0x000000000f087348 */ /* 0x000fea0003c00000 */
[----:B------:R0:W1:Y:S02]  /*f340*/  SHFL.IDX P6, R14, R13, R12, R11 ;  /* 0x0000000c0d0e7389 */ /* 0x00006400000c000b */
[----:B01----:R-:W-:Y:S01]  /*f350*/  ENDCOLLECTIVE ;  /* 0x000000000000791b */ /* 0x003fe20003800000 */
.L_x_320:
        /* <DEDUP_REMOVED lines=15> */
.L_x_321:
[----:B------:R-:W-:Y:S01]  /*f450*/  MOV R13, R7 ;  /* 0x00000007000d7202 */ /* 0x000fe20000000f00 */
[----:B------:R-:W-:Y:S02]  /*f460*/  IMAD.MOV.U32 R12, RZ, RZ, 0x2 ;  /* 0x00000002ff0c7424 */ /* 0x000fe400078e00ff */
[----:B------:R-:W-:-:S07]  /*f470*/  IMAD.MOV.U32 R2, RZ, RZ, R14 ;  /* 0x000000ffff027224 */ /* 0x000fce00078e000e */
[----:B------:R-:W-:Y:S05]  /*f480*/  WARPSYNC.COLLECTIVE R15, `(.L_x_322) ;  /* 0x000000000f087348 */ /* 0x000fea0003c00000 */
[----:B------:R0:W1:Y:S02]  /*f490*/  SHFL.IDX P6, R14, R13, R12, R11 ;  /* 0x0000000c0d0e7389 */ /* 0x00006400000c000b */
[----:B01----:R-:W-:Y:S01]  /*f4a0*/  ENDCOLLECTIVE ;  /* 0x000000000000791b */ /* 0x003fe20003800000 */
.L_x_322:
        /* <DEDUP_REMOVED lines=13> */
.L_x_323:
[----:B------:R-:W-:Y:S02]  /*f580*/  IMAD.MOV.U32 R13, RZ, RZ, R7 ;  /* 0x000000ffff0d7224 */ /* 0x000fe400078e0007 */
[----:B------:R-:W-:Y:S02]  /*f590*/  IMAD.MOV.U32 R12, RZ, RZ, 0x3 ;  /* 0x00000003ff0c7424 */ /* 0x000fe400078e00ff */
[----:B------:R-:W-:-:S07]  /*f5a0*/  IMAD.MOV.U32 R2, RZ, RZ, R14 ;  /* 0x000000ffff027224 */ /* 0x000fce00078e000e */
[----:B------:R-:W-:Y:S05]  /*f5b0*/  WARPSYNC.COLLECTIVE R15, `(.L_x_324) ;  /* 0x000000000f087348 */ /* 0x000fea0003c00000 */
[----:B------:R0:W1:Y:S02]  /*f5c0*/  SHFL.IDX P6, R14, R13, R12, R11 ;  /* 0x0000000c0d0e7389 */ /* 0x00006400000c000b */
[----:B01----:R-:W-:Y:S01]  /*f5d0*/  ENDCOLLECTIVE ;  /* 0x000000000000791b */ /* 0x003fe20003800000 */
.L_x_324:
[----:B------:R-:W-:-:S04]  /*f5e0*/  IADD3 R2, P0, R2, R0, RZ ;  /* 0x0000000002027210 */ /* 0x000fc80007f1e0ff */
[----:B------:R-:W-:-:S05]  /*f5f0*/  IADD3.X R3, RZ, R21, RZ, P0, !PT ;  /* 0x00000015ff037210 */ /* 0x000fca00007fe4ff */
[----:B------:R-:W-:Y:S01]  /*f600*/  @!PT LDS RZ, [RZ] ;  /* 0x00000000fffff984 */ /* 0x000fe20000000800 */
[----:B------:R-:W-:Y:S01]  /*f610*/  @!PT LDS RZ, [RZ] ;  /* 0x00000000fffff984 */ /* 0x000fe20000000800 */
[----:B------:R-:W-:Y:S01]  /*f620*/  @!PT LDS RZ, [RZ] ;  /* 0x00000000fffff984 */ /* 0x000fe20000000800 */
[----:B------:R0:W-:Y:S01]  /*f630*/  LDGSTS.E.BYPASS.LTC128B.128 [R4+0x16400], desc[UR36][R2.64], !P1 ;  /* 0x1640000002047fae */ /* 0x0001e2000c901d64 */
[----:B------:R-:W-:Y:S01]  /*f640*/  LOP3.LUT P1, RZ, R22, 0x80, RZ, 0xc0, !PT ;  /* 0x0000008016ff7812 */ /* 0x000fe2000782c0ff */
[----:B------:R-:W-:Y:S02]  /*f650*/  IMAD.MOV.U32 R13, RZ, RZ, R6 ;  /* 0x000000ffff0d7224 */ /* 0x000fe400078e0006 */
[----:B------:R0:W-:Y:S04]  /*f660*/  LDGSTS.E.BYPASS.LTC128B.128 [R4+0x18400], desc[UR36][R2.64+0x40], !P5 ;  /* 0x1840004002047fae */ /* 0x0001e8000e901d64 */
[----:B------:R0:W-:Y:S01]  /*f670*/  LDGSTS.E.BYPASS.LTC128B.128 [R4+0x1a400], desc[UR36][R2.64+0x80], !P4 ;  /* 0x1a40008002047fae */ /* 0x0001e2000e101d64 */
[----:B------:R-:W-:-:S07]  /*f680*/  IMAD.MOV.U32 R21, RZ, RZ, R14 ;  /* 0x000000ffff157224 */ /* 0x000fce00078e000e */
[----:B0-----:R-:W-:Y:S05]  /*f690*/  WARPSYNC.COLLECTIVE R15, `(.L_x_325) ;  /* 0x000000000f087348 */ /* 0x001fea0003c00000 */
[----:B------:R1:W2:Y:S02]  /*f6a0*/  SHFL.IDX P6, R14, R13, R12, R11 ;  /* 0x0000000c0d0e7389 */ /* 0x0002a400000c000b */
[----:B012---:R-:W-:Y:S01]  /*f6b0*/  ENDCOLLECTIVE ;  /* 0x000000000000791b */ /* 0x007fe20003800000 */
.L_x_325:
[----:B------:R-:W-:Y:S01]  /*f6c0*/  MOV R2, R14 ;  /* 0x0000000e00027202 */ /* 0x000fe20000000f00 */
[----:B------:R-:W-:Y:S06]  /*f6d0*/  BRA `(.L_x_326) ;  /* 0xffffffcc000c7947 */ /* 0x000fec000383ffff */
.L_x_247:
[----:B-1----:R1:W2:Y:S02]  /*f6e0*/  SYNCS.PHASECHK.TRANS64.TRYWAIT P0, [R5+URZ+0x2d860], R2 ;  /* 0x02d86002050075a7 */ /* 0x0022a4000800017f */
[----:B--2---:R-:W-:Y:S05]  /*f6f0*/  @!P0 NANOSLEEP.SYNCS 0x989680 ;  /* 0x009896800000895d */ /* 0x004fea0003900000 */
[----:B------:R-:W2:Y:S02]  /*f700*/  @!P0 SYNCS.PHASECHK.TRANS64 P0, [R5+URZ+0x2d860], R2 ;  /* 0x02d86002050085a7 */ /* 0x000ea4000800007f */
[----:B--2---:R-:W-:Y:S05]  /*f710*/  @!P0 BRA `(.L_x_247) ;  /* 0xfffffffc00f08947 */ /* 0x004fea000383ffff */
[----:B------:R-:W-:Y:S05]  /*f720*/  BRA `(.L_x_327) ;  /* 0xffffffcc00707947 */ /* 0x000fea000383ffff */
.L_x_248:
[----:B------:R-:W-:Y:S01]  /*f730*/  BSSY B1, `(.L_x_328) ;  /* 0x0000008000017945 */ /* 0x000fe20003800000 */
[----:B------:R-:W-:Y:S02]  /*f740*/  IMAD.MOV.U32 R13, RZ, RZ, R25 ;  /* 0x000000ffff0d7224 */ /* 0x000fe400078e0019 */
[----:B------:R-:W-:Y:S02]  /*f750*/  IMAD.MOV.U32 R12, RZ, RZ, RZ ;  /* 0x000000ffff0c7224 */ /* 0x000fe400078e00ff */
[----:B------:R-:W-:Y:S02]  /*f760*/  IMAD.MOV.U32 R11, RZ, RZ, 0x1c1f ;  /* 0x00001c1fff0b7424 */ /* 0x000fe400078e00ff */
[----:B------:R-:W-:-:S07]  /*f770*/  IMAD.MOV.U32 R15, RZ, RZ, -0x1 ;  /* 0xffffffffff0f7424 */ /* 0x000fce00078e00ff */
[----:B-1----:R-:W-:Y:S05]  /*f780*/  WARPSYNC.COLLECTIVE R15, `(.L_x_329) ;  /* 0x000000000f087348 */ /* 0x002fea0003c00000 */
[----:B------:R0:W2:Y:S02]  /*f790*/  SHFL.IDX P6, R14, R13, R12, R11 ;  /* 0x0000000c0d0e7389 */ /* 0x0000a400000c000b */
[----:B012---:R-:W-:Y:S01]  /*f7a0*/  ENDCOLLECTIVE ;  /* 0x000000000000791b */ /* 0x007fe20003800000 */
.L_x_329:
[----:B------:R-:W-:Y:S05]  /*f7b0*/  BSYNC B1 ;  /* 0x0000000000017941 */ /* 0x000fea0003800000 */
.L_x_328:
[----:B------:R-:W-:Y:S01]  /*f7c0*/  IMAD.MOV.U32 R13, RZ, RZ, R24 ;  /* 0x000000ffff0d7224 */ /* 0x000fe200078e0018 */
[----:B------:R-:W-:Y:S01]  /*f7d0*/  MOV R15, 0xffffffff ;  /* 0xffffffff000f7802 */ /* 0x000fe20000000f00 */
[----:B------:R-:W-:Y:S01]  /*f7e0*/  IMAD.MOV.U32 R12, RZ, RZ, RZ ;  /* 0x000000ffff0c7224 */ /* 0x000fe200078e00ff */
[----:B------:R-:W-:Y:S01]  /*f7f0*/  MOV R3, R14 ;  /* 0x0000000e00037202 */ /* 0x000fe20000000f00 */
[----:B------:R-:W-:Y:S02]  /*f800*/  IMAD.MOV.U32 R11, RZ, RZ, 0x1c1f ;  /* 0x00001c1fff0b7424 */ /* 0x000fe400078e00ff */
[----:B------:R-:W-:-:S07]  /*f810*/  IMAD R4, R4, 0x2, R23 ;  /* 0x0000000204047824 */ /* 0x000fce00078e0217 */
[----:B------:R-:W-:Y:S05]  /*f820*/  WARPSYNC.COLLECTIVE R15, `(.L_x_330) ;  /* 0x000000000f087348 */ /* 0x000fea0003c00000 */
[----:B------:R0:W1:Y:S02]  /*f830*/  SHFL.IDX P6, R14, R13, R12, R11 ;  /* 0x0000000c0d0e7389 */ /* 0x00006400000c000b */
[----:B01----:R-:W-:Y:S01]  /*f840*/  ENDCOLLECTIVE ;  /* 0x000000000000791b */ /* 0x003fe20003800000 */
.L_x_330:
[----:B------:R-:W-:Y:S01]  /*f850*/  MOV R13, R25 ;  /* 0x00000019000d7202 */ /* 0x000fe20000000f00 */
[----:B------:R-:W-:Y:S02]  /*f860*/  IMAD.MOV.U32 R12, RZ, RZ, 0x1 ;  /* 0x00000001ff0c7424 */ /* 0x000fe400078e00ff */
[----:B------:R-:W-:-:S07]  /*f870*/  IMAD.MOV.U32 R2, RZ, RZ, R14 ;  /* 0x000000ffff027224 */ /* 0x000fce00078e000e */
[----:B------:R-:W-:Y:S05]  /*f880*/  WARPSYNC.COLLECTIVE R15, `(.L_x_331) ;  /* 0x000000000f087348 */ /* 0x000fea0003c00000 */
[----:B------:R0:W1:Y:S02]  /*f890*/  SHFL.IDX P6, R14, R13, R12, R11 ;  /* 0x0000000c0d0e7389 */ /* 0x00006400000c000b */
[----:B01----:R-:W-:Y:S01]  /*f8a0*/  ENDCOLLECTIVE ;  /* 0x000000000000791b */ /* 0x003fe20003800000 */
.L_x_331:
        /* <DEDUP_REMOVED lines=16> */
.L_x_332:
[----:B------:R-:W-:Y:S02]  /*f9b0*/  IMAD.MOV.U32 R13, RZ, RZ, R25 ;  /* 0x000000ffff0d7224 */ /* 0x000fe400078e0019 */
[----:B------:R-:W-:Y:S01]  /*f9c0*/  IMAD.MOV.U32 R12, RZ, RZ, 0x2 ;  /* 0x00000002ff0c7424 */ /* 0x000fe200078e00ff */
[----:B------:R-:W-:-:S07]  /*f9d0*/  MOV R2, R14 ;  /* 0x0000000e00027202 */ /* 0x000fce0000000f00 */
[----:B------:R-:W-:Y:S05]  /*f9e0*/  WARPSYNC.COLLECTIVE R15, `(.L_x_333) ;  /* 0x000000000f087348 */ /* 0x000fea0003c00000 */
[----:B------:R0:W1:Y:S02]  /*f9f0*/  SHFL.IDX P6, R14, R13, R12, R11 ;  /* 0x0000000c0d0e7389 */ /* 0x00006400000c000b */
[----:B01----:R-:W-:Y:S01]  /*fa00*/  ENDCOLLECTIVE ;  /* 0x000000000000791b */ /* 0x003fe20003800000 */
.L_x_333:
        /* <DEDUP_REMOVED lines=12> */
[----:B0-----:R-:W-:-:S07]  /*fad0*/  MOV R3, R14 ;  /* 0x0000000e00037202 */ /* 0x001fce0000000f00 */
[----:B------:R-:W-:Y:S05]  /*fae0*/  WARPSYNC.COLLECTIVE R15, `(.L_x_334) ;  /* 0x000000000f087348 */ /* 0x000fea0003c00000 */
[----:B------:R0:W1:Y:S02]  /*faf0*/  SHFL.IDX P6, R14, R13, R12, R11 ;  /* 0x0000000c0d0e7389 */ /* 0x00006400000c000b */
[----:B01----:R-:W-:Y:S01]  /*fb00*/  ENDCOLLECTIVE ;  /* 0x000000000000791b */ /* 0x003fe20003800000 */
.L_x_334:
[----:B------:R-:W-:Y:S01]  /*fb10*/  MOV R13, R25 ;  /* 0x00000019000d7202 */ /* 0x000fe20000000f00 */
[----:B------:R-:W-:Y:S02]  /*fb20*/  IMAD.MOV.U32 R12, RZ, RZ, 0x3 ;  /* 0x00000003ff0c7424 */ /* 0x000fe400078e00ff */
[----:B------:R-:W-:-:S07]  /*fb30*/  IMAD.MOV.U32 R2, RZ, RZ, R14 ;  /* 0x000000ffff027224 */ /* 0x000fce00078e000e */
[----:B------:R-:W-:Y:S05]  /*fb40*/  WARPSYNC.COLLECTIVE R15, `(.L_x_335) ;  /* 0x000000000f087348 */ /* 0x000fea0003c00000 */
[----:B------:R0:W1:Y:S02]  /*fb50*/  SHFL.IDX P6, R14, R13, R12, R11 ;  /* 0x0000000c0d0e7389 */ /* 0x00006400000c000b */
[----:B01----:R-:W-:Y:S01]  /*fb60*/  ENDCOLLECTIVE ;  /* 0x000000000000791b */ /* 0x003fe20003800000 */
.L_x_335:
        /* <DEDUP_REMOVED lines=13> */
.L_x_336:
[----:B------:R-:W-:Y:S01]  /*fc40*/  @!PT LDS RZ, [RZ] ;  /* 0x00000000fffff984 */ /* 0x000fe20000000800 */
[----:B------:R-:W-:Y:S01]  /*fc50*/  @!PT LDS RZ, [RZ] ;  /* 0x00000000fffff984 */ /* 0x000fe20000000800 */
[----:B------:R-:W-:Y:S01]  /*fc60*/  @!PT LDS RZ, [RZ] ;  /* 0x00000000fffff984 */ /* 0x000fe20000000800 */
[----:B------:R-:W-:Y:S01]  /*fc70*/  LDGSTS.E.BYPASS.LTC128B.128 [R4+0x3400], desc[UR36][R2.64+0x40], !P0 ;  /* 0x0340004002047fae */ /* 0x000fe2000c101d64 */
[----:B------:R-:W-:-:S13]  /*fc80*/  ISETP.LT.OR P0, PT, R6, 0x41, P1 ;  /* 0x000000410600780c */ /* 0x000fda0000f01670 */
[----:B------:R0:W-:Y:S02]  /*fc90*/  LDGSTS.E.BYPASS.LTC128B.128 [R4+0x5400], desc[UR36][R2.64+0x80], !P0 ;  /* 0x0540008002047fae */ /* 0x0001e4000c101d64 */
[----:B0-----:R-:W-:Y:S01]  /*fca0*/  MOV R2, R14 ;  /* 0x0000000e00027202 */ /* 0x001fe20000000f00 */
[----:B------:R-:W-:Y:S06]  /*fcb0*/  BRA `(.L_x_337) ;  /* 0xffffffc800d47947 */ /* 0x000fec000383ffff */
.L_x_256:
[----:B-1----:R1:W2:Y:S02]  /*fcc0*/  SYNCS.PHASECHK.TRANS64.TRYWAIT P0, [R0+URZ+0x2d860], R3 ;  /* 0x02d86003000075a7 */ /* 0x0022a4000800017f */
[----:B--2---:R-:W-:Y:S05]  /*fcd0*/  @!P0 NANOSLEEP.SYNCS 0x989680 ;  /* 0x009896800000895d */ /* 0x004fea0003900000 */
[----:B------:R-:W2:Y:S02]  /*fce0*/  @!P0 SYNCS.PHASECHK.TRANS64 P0, [R0+URZ+0x2d860], R3 ;  /* 0x02d86003000085a7 */ /* 0x000ea4000800007f */
[----:B--2---:R-:W-:Y:S05]  /*fcf0*/  @!P0 BRA `(.L_x_256) ;  /* 0xfffffffc00f08947 */ /* 0x004fea000383ffff */
[----:B------:R-:W-:Y:S05]  /*fd00*/  BRA `(.L_x_338) ;  /* 0xffffffd000047947 */ /* 0x000fea000383ffff */
.L_x_257:
[----:B------:R-:W-:Y:S01]  /*fd10*/  BSSY B0, `(.L_x_339) ;  /* 0x0000008000007945 */ /* 0x000fe20003800000 */
[----:B------:R-:W-:Y:S01]  /*fd20*/  IMAD.MOV.U32 R13, RZ, RZ, R25 ;  /* 0x000000ffff0d7224 */ /* 0x000fe200078e0019 */
[----:B------:R-:W-:Y:S01]  /*fd30*/  MOV R15, 0xffffffff ;  /* 0xffffffff000f7802 */ /* 0x000fe20000000f00 */
[----:B------:R-:W-:Y:S02]  /*fd40*/  IMAD.MOV.U32 R12, RZ, RZ, RZ ;  /* 0x000000ffff0c7224 */ /* 0x000fe400078e00ff */
[----:B------:R-:W-:-:S07]  /*fd50*/  IMAD.MOV.U32 R11, RZ, RZ, 0x1c1f ;  /* 0x00001c1fff0b7424 */ /* 0x000fce00078e00ff */
[----:B-1----:R-:W-:Y:S05]  /*fd60*/  WARPSYNC.COLLECTIVE R15, `(.L_x_340) ;  /* 0x000000000f087348 */ /* 0x002fea0003c00000 */
[----:B------:R0:W2:Y:S02]  /*fd70*/  SHFL.IDX P6, R14, R13, R12, R11 ;  /* 0x0000000c0d0e7389 */ /* 0x0000a400000c000b */
[----:B012---:R-:W-:Y:S01]  /*fd80*/  ENDCOLLECTIVE ;  /* 0x000000000000791b */ /* 0x007fe20003800000 */
.L_x_340:
[----:B------:R-:W-:Y:S05]  /*fd90*/  BSYNC B0 ;  /* 0x0000000000007941 */ /* 0x000fea0003800000 */
.L_x_339:
[----:B------:R-:W0:Y:S01]  /*fda0*/  S2R R2, SR_TID.X ;  /* 0x0000000000027919 */ /* 0x000e220000002100 */
[----:B------:R-:W-:Y:S01]  /*fdb0*/  IMAD.MOV.U32 R13, RZ, RZ, R24 ;  /* 0x000000ffff0d7224 */ /* 0x000fe200078e0018 */
[----:B------:R-:W-:Y:S01]  /*fdc0*/  MOV R11, 0x1c1f ;  /* 0x00001c1f000b7802 */ /* 0x000fe20000000f00 */
[----:B------:R-:W-:Y:S02]  /*fdd0*/  IMAD.MOV.U32 R12, RZ, RZ, RZ ;  /* 0x000000ffff0c7224 */ /* 0x000fe400078e00ff */
[----:B------:R-:W-:Y:S02]  /*fde0*/  IMAD.MOV.U32 R15, RZ, RZ, -0x1 ;  /* 0xffffffffff0f7424 */ /* 0x000fe400078e00ff */
[----:B------:R-:W-:Y:S02]  /*fdf0*/  IMAD.MOV.U32 R3, RZ, RZ, R14 ;  /* 0x000000ffff037224 */ /* 0x000fe400078e000e */
[----:B------:R-:W-:-:S07]  /*fe00*/  IMAD R4, R4, 0x2, R23 ;  /* 0x0000000204047824 */ /* 0x000fce00078e0217 */
[----:B0-----:R-:W-:Y:S05]  /*fe10*/  WARPSYNC.COLLECTIVE R15, `(.L_x_341) ;  /* 0x000000000f087348 */ /* 0x001fea0003c00000 */
[----:B------:R1:W2:Y:S02]  /*fe20*/  SHFL.IDX P6, R14, R13, R12, R11 ;  /* 0x0000000c0d0e7389 */ /* 0x0002a400000c000b */
[----:B012---:R-:W-:Y:S01]  /*fe30*/  ENDCOLLECTIVE ;  /* 0x000000000000791b */ /* 0x007fe20003800000 */
.L_x_341:
[----:B------:R-:W-:Y:S01]  /*fe40*/  ULDC UR4, c[0x0][0x2f4] ;  /* 0x0000bd0000047ab9 */ /* 0x000fe20000000800 */
[----:B------:R-:W-:Y:S02]  /*fe50*/  IMAD.MOV.U32 R13, RZ, RZ, R25 ;  /* 0x000000ffff0d7224 */ /* 0x000fe400078e0019 */
[----:B------:R-:W-:Y:S02]  /*fe60*/  IMAD.MOV.U32 R12, RZ, RZ, 0x1 ;  /* 0x00000001ff0c7424 */ /* 0x000fe400078e00ff */
[----:B------:R-:W-:-:S05]  /*fe70*/  IMAD.SHL.U32 R7, R2, 0x8, RZ ;  /* 0x0000000802077824 */ /* 0x000fca00078e00ff */
[----:B------:R-:W-:-:S04]  /*fe80*/  LOP3.LUT R7, R7, 0x18, RZ, 0xc0, !PT ;  /* 0x0000001807077812 */ /* 0x000fc800078ec0ff */
[C---:B------:R-:W-:Y:S01]  /*fe90*/  ISETP.GE.AND P2, PT, R7.reuse, UR4, PT ;  /* 0x0000000407007c0c */ /* 0x040fe2000bf46270 */
[C---:B------:R-:W-:Y:S01]  /*fea0*/  IMAD.SHL.U32 R5, R7.reuse, 0x2, RZ ;  /* 0x0000000207057824 */ /* 0x040fe200078e00ff */
[C---:B------:R-:W-:Y:S02]  /*feb0*/  LOP3.LUT R8, R7.reuse, 0x20, RZ, 0xfc, !PT ;  /* 0x0000002007087812 */ /* 0x040fe400078efcff */
[----:B------:R-:W-:Y:S02]  /*fec0*/  LOP3.LUT R7, R7, 0x40, RZ, 0xfc, !PT ;  /* 0x0000004007077812 */ /* 0x000fe400078efcff */
[----:B------:R-:W-:Y:S02]  /*fed0*/  IADD3 R2, P0, R14, R5, RZ ;  /* 0x000000050e027210 */ /* 0x000fe40007f1e0ff */
[----:B------:R-:W-:Y:S02]  /*fee0*/  ISETP.LT.OR P3, PT, R6, 0x1, P2 ;  /* 0x000000010600780c */ /* 0x000fe40001761670 */
[----:B------:R-:W-:-:S02]  /*fef0*/  IADD3.X R3, RZ, R3, RZ, P0, !PT ;  /* 0x00000003ff037210 */ /* 0x000fc400007fe4ff */
[----:B------:R-:W-:Y:S02]  /*ff00*/  ISETP.GE.AND P1, PT, R8, UR4, PT ;  /* 0x0000000408007c0c */ /* 0x000fe4000bf26270 */
[----:B------:R-:W-:-:S13]  /*ff10*/  ISETP.GE.AND P0, PT, R7, UR4, PT ;  /* 0x0000000407007c0c */ /* 0x000fda000bf06270 */
[----:B------:R-:W-:Y:S05]  /*ff20*/  WARPSYNC.COLLECTIVE R15, `(.L_x_342) ;  /* 0x000000000f087348 */ /* 0x000fea0003c00000 */
[----:B------:R0:W1:Y:S02]  /*ff30*/  SHFL.IDX P6, R14, R13, R12, R11 ;  /* 0x0000000c0d0e7389 */ /* 0x00006400000c000b */
[----:B01----:R-:W-:Y:S01]  /*ff40*/  ENDCOLLECTIVE ;  /* 0x000000000000791b */ /* 0x003fe20003800000 */
.L_x_342:
[C---:B------:R-:W-:Y:S01]  /*ff50*/  ISETP.LT.OR P4, PT, R6.reuse, 0x1, P1 ;  /* 0x000000010600780c */ /* 0x040fe20000f81670 */
[----:B------:R-:W-:Y:S01]  /*ff60*/  @!PT LDS RZ, [RZ] ;  /* 0x00000000fffff984 */ /* 0x000fe20000000800 */
[----:B------:R-:W-:Y:S01]  /*ff70*/  @!PT LDS RZ, [RZ] ;  /* 0x00000000fffff984 */ /* 0x000fe20000000800 */
[----:B------:R-:W-:Y:S01]  /*ff80*/  @!PT LDS RZ, [RZ] ;  /* 0x00000000fffff984 */ /* 0x000fe20000000800 */
[----:B------:R-:W-:Y:S01]  /*ff90*/  LDGSTS.E.BYPASS.LTC128B.128 [R4+0x400], desc[UR36][R2.64], !P3 ;  /* 0x0040000002047fae */ /* 0x000fe2000d901d64 */
[----:B------:R-:W-:Y:S01]  /*ffa0*/  ISETP.LT.OR P3, PT, R6, 0x1, P0 ;  /* 0x000000010600780c */ /* 0x000fe20000761670 */
[----:B------:R-:W-:-:S10]  /*ffb0*/  IMAD.MOV.U32 R13, RZ, RZ, R24 ;  /* 0x000000ffff0d7224 */ /* 0x000fd400078e0018 */
[----:B------:R-:W-:Y:S04]  /*ffc0*/  LDGSTS.E.BYPASS.LTC128B.128 [R4+0x2400], desc[UR36][R2.64+0x40], !P4 ;  /* 0x0240004002047fae */ /* 0x000fe8000e101d64 */
[----:B------:R0:W-:Y:S01]  /*ffd0*/  LDGSTS.E.BYPASS.LTC128B.128 [R4+0x4400], desc[UR36][R2.64+0x80], !P3 ;  /* 0x0440008002047fae */ /* 0x0001e2000d901d64 */
[----:B------:R-:W-:Y:S02]  /*ffe0*/  ISETP.LT.OR P3, PT, R6, 0x21, P2 ;  /* 0x000000210600780c */ /* 0x000fe40001761670 */
[----:B0-----:R-:W-:-:S11]  /*fff0*/  MOV R3, R14 ;  /* 0x0000000e00037202 */ /* 0x001fd60000000f00 */
[----:B------:R-:W-:Y:S05]  /*10000*/  WARPSYNC.COLLECTIVE R15, `(.L_x_343) ;  /* 0x000000000f087348 */ /* 0x000fea0003c00000 */
[----:B------:R0:W1:Y:S02]  /*10010*/  SHFL.IDX P6, R14, R13, R12, R11 ;  /* 0x0000000c0d0e7389 */ /* 0x00006400000c000b */
[----:B01----:R-:W-:Y:S01]  /*10020*/  ENDCOLLECTIVE ;  /* 0x000000000000791b */ /* 0x003fe20003800000 */
.L_x_343:
[----:B------:R-:W-:Y:S01]  /*10030*/  IMAD.MOV.U32 R13, RZ, RZ, R25 ;  /* 0x000000ffff0d7224 */ /* 0x000fe200078e0019 */
[----:B------:R-:W-:Y:S02]  /*10040*/  MOV R12, 0x2 ;  /* 0x00000002000c7802 */ /* 0x000fe40000000f00 */
[----:B------:R-:W-:-:S13]  /*10050*/  IADD3 R2, P4, R14, R5, RZ ;  /* 0x000000050e027210 */ /* 0x000fda0007f9e0ff */
[----:B------:R-:W-:Y:S05]  /*10060*/  WARPSYNC.COLLECTIVE R15, `(.L_x_344) ;  /* 0x000000000f087348 */ /* 0x000fea0003c00000 */
[----:B------:R0:W1:Y:S02]  /*10070*/  SHFL.IDX P6, R14, R13, R12, R11 ;  /* 0x0000000c0d0e7389 */ /* 0x00006400000c000b */
[----:B01----:R-:W-:Y:S01]  /*10080*/  ENDCOLLECTIVE ;  /* 0x000000000000791b */ /* 0x003fe20003800000 */
.L_x_344:
[----:B------:R-:W-:Y:S01]  /*10090*/  IMAD.X R3, RZ, RZ, R3, P4 ;  /* 0x000000ffff037224 */ /* 0x000fe200020e0603 */
[----:B------:R-:W-:-:S04]  /*100a0*/  ISETP.LT.OR P4, PT, R6, 0x21, P1 ;  /* 0x000000210600780c */ /* 0x000fc80000f81670 */
[----:B------:R-:W-:Y:S01]  /*100b0*/  @!PT LDS RZ, [RZ] ;  /* 0x00000000fffff984 */ /* 0x000fe20000000800 */
[----:B------:R-:W-:Y:S01]  /*100c0*/  @!PT LDS RZ, [RZ] ;  /* 0x00000000fffff984 */ /* 0x000fe20000000800 */
[----:B------:R-:W-:Y:S01]  /*100d0*/  @!PT LDS RZ, [RZ] ;  /* 0x00000000fffff984 */ /* 0x000fe20000000800 */
[----:B------:R-:W-:Y:S01]  /*100e0*/  LDGSTS.E.BYPASS.LTC128B.128 [R4+0xc00], desc[UR36][R2.64], !P3 ;  /* 0x00c0000002047fae */ /* 0x000fe2000d901d64 */
[----:B------:R-:W-:Y:S01]  /*100f0*/  ISETP.LT.OR P3, PT, R6, 0x21, P0 ;  /* 0x000000210600780c */ /* 0x000fe20000761670 */
[----:B------:R-:W-:-:S07]  /*10100*/  IMAD.MOV.U32 R13, RZ, RZ, R24 ;  /* 0x000000ffff0d7224 */ /* 0x000fce00078e0018 */
[----:B------:R-:W-:Y:S05]  /*10110*/  LDGSTS.E.BYPASS.LTC128B.128 [R4+0x2c00], desc[UR36][R2.64+0x40], !P4 ;  /* 0x02c0004002047fae */ /* 0x000fea000e101d64 */
[----:B------:R0:W-:Y:S01]  /*10120*/  LDGSTS.E.BYPASS.LTC128B.128 [R4+0x4c00], desc[UR36][R2.64+0x80], !P3 ;  /* 0x04c0008002047fae */ /* 0x0001e2000d901d64 */
[----:B------:R-:W-:Y:S01]  /*10130*/  ISETP.LT.OR P3, PT, R6, 0x41, P2 ;  /* 0x000000410600780c */ /* 0x000fe20001761670 */
[----:B0-----:R-:W-:-:S12]  /*10140*/  IMAD.MOV.U32 R3, RZ, RZ, R14 ;  /* 0x000000ffff037224 */ /* 0x001fd800078e000e */
[----:B------:R-:W-:Y:S05]  /*10150*/  WARPSYNC.COLLECTIVE R15, `(.L_x_345) ;  /* 0x000000000f087348 */ /* 0x000fea0003c00000 */
[----:B------:R0:W1:Y:S02]  /*10160*/  SHFL.IDX P6, R14, R13, R12, R11 ;  /* 0x0000000c0d0e7389 */ /* 0x00006400000c000b */
[----:B01----:R-:W-:Y:S01]  /*10170*/  ENDCOLLECTIVE ;  /* 0x000000000000791b */ /* 0x003fe20003800000 */
.L_x_345:
[----:B------:R-:W-:Y:S01]  /*10180*/  MOV R13, R25 ;  /* 0x00000019000d7202 */ /* 0x000fe20000000f00 */
[----:B------:R-:W-:Y:S01]  /*10190*/  IMAD.MOV.U32 R12, RZ, RZ, 0x3 ;  /* 0x00000003ff0c7424 */ /* 0x000fe200078e00ff */
[----:B------:R-:W-:-:S13]  /*101a0*/  IADD3 R2, P4, R14, R5, RZ ;  /* 0x000000050e027210 */ /* 0x000fda0007f9e0ff */
[----:B------:R-:W-:Y:S05]  /*101b0*/  WARPSYNC.COLLECTIVE R15, `(.L_x_346) ;  /* 0x000000000f087348 */ /* 0x000fea0003c00000 */
[----:B------:R0:W1:Y:S02]  /*101c0*/  SHFL.IDX P6, R14, R13, R12, R11 ;  /* 0x0000000c0d0e7389 */ /* 0x00006400000c000b */
[----:B01----:R-:W-:Y:S01]  /*101d0*/  ENDCOLLECTIVE ;  /* 0x000000000000791b */ /* 0x003fe20003800000 */
.L_x_346:
[----:B------:R-:W-:Y:S01]  /*101e0*/  IMAD.X R3, RZ, RZ, R3, P4 ;  /* 0x000000ffff037224 */ /* 0x000fe200020e0603 */
[----:B------:R-:W-:-:S04]  /*101f0*/  ISETP.LT.OR P4, PT, R6, 0x41, P1 ;  /* 0x000000410600780c */ /* 0x000fc80000f81670 */
[----:B------:R-:W-:Y:S01]  /*10200*/  @!PT LDS RZ, [RZ] ;  /* 0x00000000fffff984 */ /* 0x000fe20000000800 */
[----:B------:R-:W-:Y:S01]  /*10210*/  @!PT LDS RZ, [RZ] ;  /* 0x00000000fffff984 */ /* 0x000fe20000000800 */
[----:B------:R-:W-:Y:S01]  /*10220*/  @!PT LDS RZ, [RZ] ;  /* 0x00000000fffff984 */ /* 0x000fe20000000800 */
[----:B------:R0:W-:Y:S01]  /*10230*/  LDGSTS.E.BYPASS.LTC128B.128 [R4+0x1400], desc[UR36][R2.64], !P3 ;  /* 0x0140000002047fae */ /* 0x0001e2000d901d64 */
[----:B------:R-:W-:Y:S01]  /*10240*/  ISETP.LT.OR P3, PT, R6, 0x41, P0 ;  /* 0x000000410600780c */ /* 0x000fe20000761670 */
[----:B------:R-:W-:-:S07]  /*10250*/  IMAD.MOV.U32 R13, RZ, RZ, R24 ;  /* 0x000000ffff0d7224 */ /* 0x000fce00078e0018 */
[----:B------:R0:W-:Y:S05]  /*10260*/  LDGSTS.E.BYPASS.LTC128B.128 [R4+0x3400], desc[UR36][R2.64+0x40], !P4 ;  /* 0x0340004002047fae */ /* 0x0001ea000e101d64 */
[----:B------:R0:W-:Y:S01]  /*10270*/  LDGSTS.E.BYPASS.LTC128B.128 [R4+0x5400], desc[UR36][R2.64+0x80], !P3 ;  /* 0x0540008002047fae */ /* 0x0001e2000d901d64 */
[----:B------:R-:W-:-:S07]  /*10280*/  IMAD.MOV.U32 R25, RZ, RZ, R14 ;  /* 0x000000ffff197224 */ /* 0x000fce00078e000e */
[----:B0-----:R-:W-:Y:S05]  /*10290*/  WARPSYNC.COLLECTIVE R15, `(.L_x_347) ;  /* 0x000000000f087348 */ /* 0x001fea0003c00000 */
[----:B------:R1:W2:Y:S02]  /*102a0*/  SHFL.IDX P6, R14, R13, R12, R11 ;  /* 0x0000000c0d0e7389 */ /* 0x0002a400000c000b */
[----:B012---:R-:W-:Y:S01]  /*102b0*/  ENDCOLLECTIVE ;  /* 0x000000000000791b */ /* 0x007fe20003800000 */
.L_x_347:
[----:B------:R-:W-:Y:S05]  /*102c0*/  BRA `(.L_x_348) ;  /* 0xffffffcc00787947 */ /* 0x000fea000383ffff */
.L_x_262:
        /* <DEDUP_REMOVED lines=8> */
.L_x_350:
[----:B------:R-:W-:Y:S05]  /*10350*/  BSYNC B0 ;  /* 0x0000000000007941 */ /* 0x000fea0003800000 */
.L_x_349:
[----:B------:R-:W-:Y:S01]  /*10360*/  IMAD.MOV.U32 R13, RZ, RZ, R16 ;  /* 0x000000ffff0d7224 */ /* 0x000fe200078e0010 */
[----:B------:R-:W-:Y:S01]  /*10370*/  MOV R15, 0xffffffff ;  /* 0xffffffff000f7802 */ /* 0x000fe20000000f00 */
[----:B------:R-:W-:Y:S01]  /*10380*/  IMAD.MOV.U32 R12, RZ, RZ, 0x1 ;  /* 0x00000001ff0c7424 */ /* 0x000fe200078e00ff */
[----:B------:R-:W-:Y:S01]  /*10390*/  MOV R0, R14 ;  /* 0x0000000e00007202 */ /* 0x000fe20000000f00 */
[----:B------:R-:W-:Y:S02]  /*103a0*/  IMAD.MOV.U32 R11, RZ, RZ, 0x1f ;  /* 0x0000001fff0b7424 */ /* 0x000fe400078e00ff */
[----:B------:R-:W-:-:S07]  /*103b0*/  IMAD.IADD R5, R19, 0x1, R8 ;  /* 0x0000000113057824 */ /* 0x000fce00078e0208 */
[----:B------:R-:W-:Y:S05]  /*103c0*/  WARPSYNC.COLLECTIVE R15, `(.L_x_351) ;  /* 0x000000000f087348 */ /* 0x000fea0003c00000 */
[----:B------:R0:W1:Y:S02]  /*103d0*/  SHFL.IDX P6, R14, R13, R12, R11 ;  /* 0x0000000c0d0e7389 */ /* 0x00006400000c000b */
[----:B01----:R-:W-:Y:S01]  /*103e0*/  ENDCOLLECTIVE ;  /* 0x000000000000791b */ /* 0x003fe20003800000 */
.L_x_351:
[----:B------:R-:W-:Y:S02]  /*103f0*/  ULDC UR4, c[0x0][0xc3c] ;  /* 0x00030f0000047ab9 */ /* 0x000fe40000000800 */
[----:B------:R-:W-:-:S13]  /*10400*/  ISETP.GE.OR P1, PT, R5, UR4, !P0 ;  /* 0x0000000405007c0c */ /* 0x000fda000c726670 */
[----:B------:R-:W0:Y:S01]  /*10410*/  @!P1 LDC.64 R2, c[0x0][0xc80] ;  /* 0x00032000ff029b82 */ /* 0x000e220000000a00 */
[----:B------:R-:W-:Y:S02]  /*10420*/  IMAD.MOV.U32 R11, RZ, RZ, RZ ;  /* 0x000000ffff0b7224 */ /* 0x000fe400078e00ff */
[----:B------:R-:W-:Y:S02]  /*10430*/  IMAD.MOV.U32 R4, RZ, RZ, R14 ;  /* 0x000000ffff047224 */ /* 0x000fe400078e000e */
[----:B0-----:R-:W-:-:S06]  /*10440*/  @!P1 IMAD.WIDE R2, R5, 0x4, R2 ;  /* 0x0000000405029825 */ /* 0x001fcc00078e0202 */
[----:B------:R0:W2:Y:S01]  /*10450*/  @!P1 LDG.E R3, desc[UR36][R2.64] ;  /* 0x0000002402039981 */ /* 0x0000a2000c1e1900 */
[C---:B------:R-:W-:Y:S02]  /*10460*/  ISETP.GE.U32.AND P2, PT, R8.reuse, 0x2, PT ;  /* 0x000000020800780c */ /* 0x040fe40003f46070 */
[C---:B------:R-:W-:Y:S02]  /*10470*/  ISETP.GE.U32.AND P3, PT, R8.reuse, 0x4, PT ;  /* 0x000000040800780c */ /* 0x040fe40003f66070 */
[C---:B------:R-:W-:Y:S02]  /*10480*/  ISETP.GE.U32.AND P4, PT, R8.reuse, 0x8, PT ;  /* 0x000000080800780c */ /* 0x040fe40003f86070 */
[C---:B------:R-:W-:Y:S01]  /*10490*/  ISETP.GE.U32.AND P5, PT, R8.reuse, 0x10, PT ;  /* 0x000000100800780c */ /* 0x040fe20003fa6070 */
[----:B0-----:R-:W-:Y:S01]  /*104a0*/  IMAD.MOV.U32 R2, RZ, RZ, RZ ;  /* 0x000000ffff027224 */ /* 0x001fe200078e00ff */
[----:B--2---:R-:W-:Y:S02]  /*104b0*/  @!P1 MOV R2, R3 ;  /* 0x0000000300029202 */ /* 0x004fe40000000f00 */
[----:B------:R-:W-:-:S03]  /*104c0*/  ISETP.NE.AND P1, PT, R8, RZ, PT ;  /* 0x000000ff0800720c */ /* 0x000fc60003f25270 */
[----:B------:R-:W-:-:S10]  /*104d0*/  IMAD.MOV.U32 R13, RZ, RZ, R2 ;  /* 0x000000ffff0d7224 */ /* 0x000fd400078e0002 */
[----:B------:R-:W-:Y:S05]  /*104e0*/  WARPSYNC.COLLECTIVE R15, `(.L_x_352) ;  /* 0x000000000f087348 */ /* 0x000fea0003c00000 */
[----:B------:R0:W1:Y:S02]  /*104f0*/  SHFL.UP P6, R14, R13, R12, R11 ;  /* 0x0400000c0d0e7389 */ /* 0x00006400000c000b */
[----:B01----:R-:W-:Y:S01]  /*10500*/  ENDCOLLECTIVE ;  /* 0x000000000000791b */ /* 0x003fe20003800000 */
.L_x_352:
[----:B------:R-:W-:Y:S01]  /*10510*/  IMAD.MOV.U32 R12, RZ, RZ, 0x2 ;  /* 0x00000002ff0c7424 */ /* 0x000fe200078e00ff */
[----:B------:R-:W-:-:S05]  /*10520*/  SEL R5, R14, RZ, P1 ;  /* 0x000000ff0e057207 */ /* 0x000fca0000800000 */
[----:B------:R-:W-:-:S05]  /*10530*/  IMAD.IADD R5, R2, 0x1, R5 ;  /* 0x0000000102057824 */ /* 0x000fca00078e0205 */
[----:B------:R-:W-:-:S07]  /*10540*/  MOV R13, R5 ;  /* 0x00000005000d7202 */ /* 0x000fce0000000f00 */
[----:B------:R-:W-:Y:S05]  /*10550*/  WARPSYNC.COLLECTIVE R15, `(.L_x_353) ;  /* 0x000000000f087348 */ /* 0x000fea0003c00000 */
[----:B------:R0:W1:Y:S02]  /*10560*/  SHFL.UP P6, R14, R13, R12, R11 ;  /* 0x0400000c0d0e7389 */ /* 0x00006400000c000b */
[----:B01----:R-:W-:Y:S01]  /*10570*/  ENDCOLLECTIVE ;  /* 0x000000000000791b */ /* 0x003fe20003800000 */
.L_x_353:
[----:B------:R-:W-:Y:S02]  /*10580*/  MOV R12, 0x4 ;  /* 0x00000004000c7802 */ /* 0x000fe40000000f00 */
[----:B------:R-:W-:-:S05]  /*10590*/  SEL R6, R14, RZ, P2 ;  /* 0x000000ff0e067207 */ /* 0x000fca0001000000 */
[----:B------:R-:W-:-:S04]  /*105a0*/  IMAD.IADD R6, R5, 0x1, R6 ;  /* 0x0000000105067824 */ /* 0x000fc800078e0206 */
[----:B------:R-:W-:-:S07]  /*105b0*/  IMAD.MOV.U32 R13, RZ, RZ, R6 ;  /* 0x000000ffff0d7224 */ /* 0x000fce00078e0006 */
[----:B------:R-:W-:Y:S05]  /*105c0*/  WARPSYNC.COLLECTIVE R15, `(.L_x_354) ;  /* 0x000000000f087348 */ /* 0x000fea0003c00000 */
[----:B------:R0:W1:Y:S02]  /*105d0*/  SHFL.UP P6, R14, R13, R12, R11 ;  /* 0x0400000c0d0e7389 */ /* 0x00006400000c000b */
[----:B01----:R-:W-:Y:S01]  /*105e0*/  ENDCOLLECTIVE ;  /* 0x000000000000791b */ /* 0x003fe20003800000 */
.L_x_354:
[----:B------:R-:W-:Y:S01]  /*105f0*/  IMAD.MOV.U32 R12, RZ, RZ, 0x8 ;  /* 0x00000008ff0c7424 */ /* 0x000fe200078e00ff */
[----:B------:R-:W-:-:S05]  /*10600*/  SEL R7, R14, RZ, P3 ;  /* 0x000000ff0e077207 */ /* 0x000fca0001800000 */
[----:B------:R-:W-:-:S04]  /*10610*/  IMAD.IADD R7, R6, 0x1, R7 ;  /* 0x0000000106077824 */ /* 0x000fc800078e0207 */
[----:B------:R-:W-:-:S07]  /*10620*/  IMAD.MOV.U32 R13, RZ, RZ, R7 ;  /* 0x000000ffff0d7224 */ /* 0x000fce00078e0007 */
[----:B------:R-:W-:Y:S05]  /*10630*/  WARPSYNC.COLLECTIVE R15, `(.L_x_355) ;  /* 0x000000000f087348 */ /* 0x000fea0003c00000 */
[----:B------:R0:W1:Y:S02]  /*10640*/  SHFL.UP P6, R14, R13, R12, R11 ;  /* 0x0400000c0d0e7389 */ /* 0x00006400000c000b */
[----:B01----:R-:W-:Y:S01]  /*10650*/  ENDCOLLECTIVE ;  /* 0x000000000000791b */ /* 0x003fe20003800000 */
.L_x_355:
[----:B------:R-:W-:Y:S01]  /*10660*/  IMAD.MOV.U32 R12, RZ, RZ, 0x10 ;  /* 0x00000010ff0c7424 */ /* 0x000fe200078e00ff */
[----:B------:R-:W-:-:S04]  /*10670*/  SEL R14, R14, RZ, P4 ;  /* 0x000000ff0e0e7207 */ /* 0x000fc80002000000 */
[----:B------:R-:W-:-:S05]  /*10680*/  IADD3 R5, R7, R14, RZ ;  /* 0x0000000e07057210 */ /* 0x000fca0007ffe0ff */
[----:B------:R-:W-:-:S07]  /*10690*/  IMAD.MOV.U32 R13, RZ, RZ, R5 ;  /* 0x000000ffff0d7224 */ /* 0x000fce00078e0005 */
[----:B------:R-:W-:Y:S05]  /*106a0*/  WARPSYNC.COLLECTIVE R15, `(.L_x_356) ;  /* 0x000000000f087348 */ /* 0x000fea0003c00000 */
[----:B------:R0:W1:Y:S02]  /*106b0*/  SHFL.UP P6, R14, R13, R12, R11 ;  /* 0x0400000c0d0e7389 */ /* 0x00006400000c000b */
[----:B01----:R-:W-:Y:S01]  /*106c0*/  ENDCOLLECTIVE ;  /* 0x000000000000791b */ /* 0x003fe20003800000 */
.L_x_356:
[----:B------:R-:W-:Y:S02]  /*106d0*/  IMAD.MOV.U32 R12, RZ, RZ, 0x1f ;  /* 0x0000001fff0c7424 */ /* 0x000fe400078e00ff */
[----:B------:R-:W-:Y:S01]  /*106e0*/  IMAD.MOV.U32 R11, RZ, RZ, 0x1f ;  /* 0x0000001fff0b7424 */ /* 0x000fe200078e00ff */
[----:B------:R-:W-:-:S05]  /*106f0*/  SEL R14, R14, RZ, P5 ;  /* 0x000000ff0e0e7207 */ /* 0x000fca0002800000 */
[----:B------:R-:W-:-:S05]  /*10700*/  IMAD.IADD R3, R5, 0x1, R14 ;  /* 0x0000000105037824 */ /* 0x000fca00078e020e */
[----:B------:R-:W-:-:S07]  /*10710*/  MOV R13, R3 ;  /* 0x00000003000d7202 */ /* 0x000fce0000000f00 */
[----:B------:R-:W-:Y:S05]  /*10720*/  WARPSYNC.COLLECTIVE R15, `(.L_x_357) ;  /* 0x000000000f087348 */ /* 0x000fea0003c00000 */
[----:B------:R0:W1:Y:S02]  /*10730*/  SHFL.IDX P6, R14, R13, R12, R11 ;  /* 0x0000000c0d0e7389 */ /* 0x00006400000c000b */
[----:B01----:R-:W-:Y:S01]  /*10740*/  ENDCOLLECTIVE ;  /* 0x000000000000791b */ /* 0x003fe20003800000 */
.L_x_357:
[----:B------:R-:W-:Y:S05]  /*10750*/  BRA `(.L_x_358) ;  /* 0xffffffcc008c7947 */ /* 0x000fea000383ffff */
.L_x_267:
[----:B------:R-:W-:Y:S01]  /*10760*/  BSSY B0, `(.L_x_359) ;  /* 0x0000008000007945 */ /* 0x000fe20003800000 */
[----:B-----5:R-:W-:Y:S01]  /*10770*/  IMAD.MOV.U32 R13, RZ, RZ, R2 ;  /* 0x000000ffff0d7224 */ /* 0x020fe200078e0002 */
[----:B------:R-:W-:Y:S01]  /*10780*/  MOV R12, 0x1 ;  /* 0x00000001000c7802 */ /* 0x000fe20000000f00 */
[----:B------:R-:W-:Y:S02]  /*10790*/  IMAD.MOV.U32 R11, RZ, RZ, RZ ;  /* 0x000000ffff0b7224 */ /* 0x000fe400078e00ff */
[----:B------:R-:W-:-:S07]  /*107a0*/  IMAD.MOV.U32 R15, RZ, RZ, -0x1 ;  /* 0xffffffffff0f7424 */ /* 0x000fce00078e00ff */
[----:B01----:R-:W-:Y:S05]  /*107b0*/  WARPSYNC.COLLECTIVE R15, `(.L_x_360) ;  /* 0x000000000f087348 */ /* 0x003fea0003c00000 */
[----:B------:R2:W3:Y:S02]  /*107c0*/  SHFL.UP P6, R14, R13, R12, R11 ;  /* 0x0400000c0d0e7389 */ /* 0x0004e400000c000b */
[----:B0123--:R-:W-:Y:S01]  /*107d0*/  ENDCOLLECTIVE ;  /* 0x000000000000791b */ /* 0x00ffe20003800000 */
.L_x_360:
[----:B------:R-:W-:Y:S05]  /*107e0*/  BSYNC B0 ;  /* 0x0000000000007941 */ /* 0x000fea0003800000 */
.L_x_359:
[----:B------:R-:W-:Y:S01]  /*107f0*/  SEL R13, R14, RZ, P1 ;  /* 0x000000ff0e0d7207 */ /* 0x000fe20000800000 */
[----:B------:R-:W-:Y:S01]  /*10800*/  IMAD.MOV.U32 R11, RZ, RZ, RZ ;  /* 0x000000ffff0b7224 */ /* 0x000fe200078e00ff */
[----:B------:R-:W-:Y:S01]  /*10810*/  MOV R12, 0x2 ;  /* 0x00000002000c7802 */ /* 0x000fe20000000f00 */
[----:B------:R-:W-:Y:S02]  /*10820*/  IMAD.MOV.U32 R15, RZ, RZ, -0x1 ;  /* 0xffffffffff0f7424 */ /* 0x000fe400078e00ff */
[----:B------:R-:W-:-:S07]  /*10830*/  IMAD.IADD R13, R2, 0x1, R13 ;  /* 0x00000001020d7824 */ /* 0x000fce00078e020d */
[----:B------:R-:W-:Y:S05]  /*10840*/  WARPSYNC.COLLECTIVE R15, `(.L_x_361) ;  /* 0x000000000f087348 */ /* 0x000fea0003c00000 */
[----:B------:R0:W1:Y:S02]  /*10850*/  SHFL.UP P6, R14, R13, R12, R11 ;  /* 0x0400000c0d0e7389 */ /* 0x00006400000c000b */
[----:B01----:R-:W-:Y:S01]  /*10860*/  ENDCOLLECTIVE ;  /* 0x000000000000791b */ /* 0x003fe20003800000 */
.L_x_361:
[----:B------:R-:W-:Y:S01]  /*10870*/  IMAD.MOV.U32 R12, RZ, RZ, 0x4 ;  /* 0x00000004ff0c7424 */ /* 0x000fe200078e00ff */
[----:B------:R-:W-:-:S05]  /*10880*/  SEL R14, R14, RZ, P2 ;  /* 0x000000ff0e0e7207 */ /* 0x000fca0001000000 */
[----:B------:R-:W-:-:S05]  /*10890*/  IMAD.IADD R3, R13, 0x1, R14 ;  /* 0x000000010d037824 */ /* 0x000fca00078e020e */
[----:B------:R-:W-:-:S07]  /*108a0*/  MOV R13, R3 ;  /* 0x00000003000d7202 */ /* 0x000fce0000000f00 */
[----:B------:R-:W-:Y:S05]  /*108b0*/  WARPSYNC.COLLECTIVE R15, `(.L_x_362) ;  /* 0x000000000f087348 */ /* 0x000fea0003c00000 */
[----:B------:R0:W1:Y:S02]  /*108c0*/  SHFL.UP P6, R14, R13, R12, R11 ;  /* 0x0400000c0d0e7389 */ /* 0x00006400000c000b */
[----:B01----:R-:W-:Y:S01]  /*108d0*/  ENDCOLLECTIVE ;  /* 0x000000000000791b */ /* 0x003fe20003800000 */
.L_x_362:
[----:B------:R-:W-:Y:S02]  /*108e0*/  MOV R12, 0x8 ;  /* 0x00000008000c7802 */ /* 0x000fe40000000f00 */
[----:B------:R-:W-:-:S05]  /*108f0*/  SEL R14, R14, RZ, P3 ;  /* 0x000000ff0e0e7207 */ /* 0x000fca0001800000 */
[----:B------:R-:W-:-:S04]  /*10900*/  IMAD.IADD R5, R3, 0x1, R14 ;  /* 0x0000000103057824 */ /* 0x000fc800078e020e */
[----:B------:R-:W-:-:S07]  /*10910*/  IMAD.MOV.U32 R13, RZ, RZ, R5 ;  /* 0x000000ffff0d7224 */ /* 0x000fce00078e0005 */
[----:B------:R-:W-:Y:S05]  /*10920*/  WARPSYNC.COLLECTIVE R15, `(.L_x_363) ;  /* 0x000000000f087348 */ /* 0x000fea0003c00000 */
[----:B------:R0:W1:Y:S02]  /*10930*/  SHFL.UP P6, R14, R13, R12, R11 ;  /* 0x0400000c0d0e7389 */ /* 0x00006400000c000b */
[----:B01----:R-:W-:Y:S01]  /*10940*/  ENDCOLLECTIVE ;  /* 0x000000000000791b */ /* 0x003fe20003800000 */
.L_x_363:
[----:B------:R-:W-:Y:S01]  /*10950*/  IMAD.MOV.U32 R12, RZ, RZ, 0x10 ;  /* 0x00000010ff0c7424 */ /* 0x000fe200078e00ff */
[----:B------:R-:W-:-:S05]  /*10960*/  SEL R6, R14, RZ, P4 ;  /* 0x000000ff0e067207 */ /* 0x000fca0002000000 */
[----:B------:R-:W-:-:S04]  /*10970*/  IMAD.IADD R6, R5, 0x1, R6 ;  /* 0x0000000105067824 */ /* 0x000fc800078e0206 */
[----:B------:R-:W-:-:S07]  /*10980*/  IMAD.MOV.U32 R13, RZ, RZ, R6 ;  /* 0x000000ffff0d7224 */ /* 0x000fce00078e0006 */
[----:B------:R-:W-:Y:S05]  /*10990*/  WARPSYNC.COLLECTIVE R15, `(.L_x_364) ;  /* 0x000000000f087348 */ /* 0x000fea0003c00000 */
[----:B------:R0:W1:Y:S02]  /*109a0*/  SHFL.UP P6, R14, R13, R12, R11 ;  /* 0x0400000c0d0e7389 */ /* 0x00006400000c000b */
[----:B01----:R-:W-:Y:S01]  /*109b0*/  ENDCOLLECTIVE ;  /* 0x000000000000791b */ /* 0x003fe20003800000 */
.L_x_364:
[----:B------:R-:W-:Y:S02]  /*109c0*/  IMAD.MOV.U32 R12, RZ, RZ, 0x1f ;  /* 0x0000001fff0c7424 */ /* 0x000fe400078e00ff */
[----:B------:R-:W-:Y:S01]  /*109d0*/  IMAD.MOV.U32 R11, RZ, RZ, 0x1f ;  /* 0x0000001fff0b7424 */ /* 0x000fe200078e00ff */
[----:B------:R-:W-:-:S04]  /*109e0*/  SEL R3, R14, RZ, P5 ;  /* 0x000000ff0e037207 */ /* 0x000fc80002800000 */
[----:B------:R-:W-:-:S05]  /*109f0*/  IADD3 R3, R6, R3, RZ ;  /* 0x0000000306037210 */ /* 0x000fca0007ffe0ff */
[----:B------:R-:W-:-:S07]  /*10a00*/  IMAD.MOV.U32 R13, RZ, RZ, R3 ;  /* 0x000000ffff0d7224 */ /* 0x000fce00078e0003 */
[----:B------:R-:W-:Y:S05]  /*10a10*/  WARPSYNC.COLLECTIVE R15, `(.L_x_365) ;  /* 0x000000000f087348 */ /* 0x000fea0003c00000 */
[----:B------:R0:W1:Y:S02]  /*10a20*/  SHFL.IDX P6, R14, R13, R12, R11 ;  /* 0x0000000c0d0e7389 */ /* 0x00006400000c000b */
[----:B01----:R-:W-:Y:S01]  /*10a30*/  ENDCOLLECTIVE ;  /* 0x000000000000791b */ /* 0x003fe20003800000 */
.L_x_365:
[----:B------:R-:W-:Y:S05]  /*10a40*/  BRA `(.L_x_366) ;  /* 0xffffffcc006c7947 */ /* 0x000fea000383ffff */
.L_x_269:
[----:B------:R-:W-:Y:S01]  /*10a50*/  BSSY B0, `(.L_x_367) ;  /* 0x0000006000007945 */ /* 0x000fe20003800000 */
[----:B------:R-:W-:Y:S02]  /*10a60*/  PLOP3.LUT P6, PT, P6, PT, PT, 0x8, 0x0 ;  /* 0x000000000000781c */ /* 0x000fe400037ce170 */
[----:B------:R-:W-:-:S11]  /*10a70*/  MOV R15, 0xffffffff ;  /* 0xffffffff000f7802 */ /* 0x000fd60000000f00 */
[----:B0-----:R-:W-:Y:S05]  /*10a80*/  WARPSYNC.COLLECTIVE R15, `(.L_x_368) ;  /* 0x000000000f087348 */ /* 0x001fea0003c00000 */
[----:B------:R-:W-:Y:S01]  /*10a90*/  VOTE.ANY R14, PT, P6 ;  /* 0x00000000000e7806 */ /* 0x000fe200030e0100 */
[----:B0-----:R-:W-:Y:S06]  /*10aa0*/  ENDCOLLECTIVE ;  /* 0x000000000000791b */ /* 0x001fec0003800000 */
.L_x_368:
[----:B------:R-:W-:Y:S05]  /*10ab0*/  BSYNC B0 ;  /* 0x0000000000007941 */ /* 0x000fea0003800000 */
.L_x_367:
[----:B------:R-:W-:Y:S01]  /*10ac0*/  IMAD.MOV.U32 R6, RZ, RZ, R14 ;  /* 0x000000ffff067224 */ /* 0x000fe200078e000e */
[----:B------:R-:W-:Y:S01]  /*10ad0*/  MOV R11, 0x1f ;  /* 0x0000001f000b7802 */ /* 0x000fe20000000f00 */
[----:B------:R-:W-:Y:S02]  /*10ae0*/  IMAD.MOV.U32 R13, RZ, RZ, R2 ;  /* 0x000000ffff0d7224 */ /* 0x000fe400078e0002 */
[----:B------:R-:W0:Y:S01]  /*10af0*/  POPC R4, R6 ;  /* 0x0000000600047309 */ /* 0x000e220000000000 */
[----:B------:R-:W-:Y:S02]  /*10b00*/  IMAD.MOV.U32 R15, RZ, RZ, -0x1 ;  /* 0xffffffffff0f7424 */ /* 0x000fe400078e00ff */
[----:B0-----:R-:W-:-:S07]  /*10b10*/  IMAD.MOV.U32 R12, RZ, RZ, R4 ;  /* 0x000000ffff0c7224 */ /* 0x001fce00078e0004 */
[----:B------:R-:W-:Y:S05]  /*10b20*/  WARPSYNC.COLLECTIVE R15, `(.L_x_369) ;  /* 0x000000000f087348 */ /* 0x000fea0003c00000 */
[----:B------:R0:W1:Y:S02]  /*10b30*/  SHFL.IDX P6, R14, R13, R12, R11 ;  /* 0x0000000c0d0e7389 */ /* 0x00006400000c000b */
[----:B01----:R-:W-:Y:S01]  /*10b40*/  ENDCOLLECTIVE ;  /* 0x000000000000791b */ /* 0x003fe20003800000 */
.L_x_369:
[----:B------:R-:W-:Y:S01]  /*10b50*/  IMAD.MOV.U32 R17, RZ, RZ, R14 ;  /* 0x000000ffff117224 */ /* 0x000fe200078e000e */
[----:B------:R-:W-:Y:S06]  /*10b60*/  BRA `(.L_x_370) ;  /* 0xffffffcc005c7947 */ /* 0x000fec000383ffff */
.L_x_271:
[----:B------:R-:W-:Y:S01]  /*10b70*/  BSSY B0, `(.L_x_371) ;  /* 0x0000007000007945 */ /* 0x000fe20003800000 */
[----:B------:R-:W-:Y:S01]  /*10b80*/  IMAD.MOV.U32 R13, RZ, RZ, R3 ;  /* 0x000000ffff0d7224 */ /* 0x000fe200078e0003 */
[----:B------:R-:W-:Y:S01]  /*10b90*/  MOV R11, 0x1f ;  /* 0x0000001f000b7802 */ /* 0x000fe20000000f00 */
[----:B------:R-:W-:-:S07]  /*10ba0*/  IMAD.MOV.U32 R15, RZ, RZ, -0x1 ;  /* 0xffffffffff0f7424 */ /* 0x000fce00078e00ff */
[----:B012---:R-:W-:Y:S05]  /*10bb0*/  WARPSYNC.COLLECTIVE R15, `(.L_x_372) ;  /* 0x000000000f087348 */ /* 0x007fea0003c00000 */
[----:B------:R3:W4:Y:S02]  /*10bc0*/  SHFL.IDX P6, R14, R13, R12, R11 ;  /* 0x0000000c0d0e7389 */ /* 0x00072400000c000b */
[----:B01234-:R-:W-:Y:S01]  /*10bd0*/  ENDCOLLECTIVE ;  /* 0x000000000000791b */ /* 0x01ffe20003800000 */
.L_x_372:
[----:B------:R-:W-:Y:S05]  /*10be0*/  BSYNC B0 ;  /* 0x0000000000007941 */ /* 0x000fea0003800000 */
.L_x_371:
[----:B------:R-:W-:Y:S05]  /*10bf0*/  BRA `(.L_x_270) ;  /* 0xffffffcc00547947 */ /* 0x000fea000383ffff */
.L_x_275:
[----:B0-----:R0:W2:Y:S02]  /*10c00*/  SYNCS.PHASECHK.TRANS64.TRYWAIT P0, [R5+URZ+0x2d820], R0 ;  /* 0x02d82000050075a7 */ /* 0x0010a4000800017f */
[----:B--2---:R-:W-:Y:S05]  /*10c10*/  @!P0 NANOSLEEP.SYNCS 0x989680 ;  /* 0x009896800000895d */ /* 0x004fea0003900000 */
[----:B------:R-:W2:Y:S02]  /*10c20*/  @!P0 SYNCS.PHASECHK.TRANS64 P0, [R5+URZ+0x2d820], R0 ;  /* 0x02d82000050085a7 */ /* 0x000ea4000800007f */
[----:B--2---:R-:W-:Y:S05]  /*10c30*/  @!P0 BRA `(.L_x_275) ;  /* 0xfffffffc00f08947 */ /* 0x004fea000383ffff */
[----:B------:R-:W-:Y:S05]  /*10c40*/  BRA `(.L_x_373) ;  /* 0xffffffd000407947 */ /* 0x000fea000383ffff */
.L_x_276:
[----:B------:R-:W2:Y:S01]  /*10c50*/  S2R R2, SR_TID.X ;  /* 0x0000000000027919 */ /* 0x000ea20000002100 */
[----:B------:R-:W-:Y:S01]  /*10c60*/  BSSY B0, `(.L_x_374) ;  /* 0x000000a000007945 */ /* 0x000fe20003800000 */
[----:B------:R-:W-:Y:S01]  /*10c70*/  IMAD.MOV.U32 R12, RZ, RZ, RZ ;  /* 0x000000ffff0c7224 */ /* 0x000fe200078e00ff */
[----:B------:R-:W-:Y:S01]  /*10c80*/  MOV R11, 0x1f ;  /* 0x0000001f000b7802 */ /* 0x000fe20000000f00 */
[----:B------:R-:W-:Y:S01]  /*10c90*/  IMAD.MOV.U32 R15, RZ, RZ, -0x1 ;  /* 0xffffffffff0f7424 */ /* 0x000fe200078e00ff */
[----:B--2---:R-:W-:-:S04]  /*10ca0*/  SHF.R.U32.HI R2, RZ, 0x5, R2 ;  /* 0x00000005ff027819 */ /* 0x004fc80000011602 */
[----:B------:R-:W-:-:S05]  /*10cb0*/  LOP3.LUT R2, R2, 0x3, RZ, 0xc0, !PT ;  /* 0x0000000302027812 */ /* 0x000fca00078ec0ff */
[----:B------:R-:W-:-:S07]  /*10cc0*/  IMAD.MOV.U32 R13, RZ, RZ, R2 ;  /* 0x000000ffff0d7224 */ /* 0x000fce00078e0002 */
[----:B01----:R-:W-:Y:S05]  /*10cd0*/  WARPSYNC.COLLECTIVE R15, `(.L_x_375) ;  /* 0x000000000f087348 */ /* 0x003fea0003c00000 */
[----:B------:R2:W3:Y:S02]  /*10ce0*/  SHFL.IDX P6, R14, R13, R12, R11 ;  /* 0x0000000c0d0e7389 */ /* 0x0004e400000c000b */
[----:B0123--:R-:W-:Y:S01]  /*10cf0*/  ENDCOLLECTIVE ;  /* 0x000000000000791b */ /* 0x00ffe20003800000 */
.L_x_375:
[----:B------:R-:W-:Y:S05]  /*10d00*/  BSYNC B0 ;  /* 0x0000000000007941 */ /* 0x000fea0003800000 */
.L_x_374:
[----:B------:R-:W-:Y:S05]  /*10d10*/  BRA `(.L_x_376) ;  /* 0xffffffd000287947 */ /* 0x000fea000383ffff */
.L_x_279:
[----:B------:R-:W-:Y:S01]  /*10d20*/  BSSY B1, `(.L_x_377) ;  /* 0x0000006000017945 */ /* 0x000fe20003800000 */
[----:B------:R-:W-:-:S07]  /*10d30*/  IMAD.MOV.U32 R15, RZ, RZ, -0x1 ;  /* 0xffffffffff0f7424 */ /* 0x000fce00078e00ff */
[----:B01----:R-:W-:Y:S05]  /*10d40*/  WARPSYNC.COLLECTIVE R15, `(.L_x_378) ;  /* 0x000000000f0c7348 */ /* 0x003fea0003c00000 */
[----:B------:R-:W-:Y:S02]  /*10d50*/  ELECT P6, UR62, PT ;  /* 0x00000000003e782f */ /* 0x000fe400038c0000 */
[----:B------:R-:W-:Y:S01]  /*10d60*/  MOV R14, UR62 ;  /* 0x0000003e000e7c02 */ /* 0x000fe20008000f00 */
[----:B01----:R-:W-:Y:S10]  /*10d70*/  ENDCOLLECTIVE ;  /* 0x000000000000791b */ /* 0x003ff40003800000 */
.L_x_378:
[----:B------:R-:W-:Y:S05]  /*10d80*/  BSYNC B1 ;  /* 0x0000000000017941 */ /* 0x000fea0003800000 */
.L_x_377:
[----:B------:R-:W-:Y:S05]  /*10d90*/  BRA `(.L_x_379) ;  /* 0xffffffd000207947 */ /* 0x000fea000383ffff */
.L_x_281:
[----:B0-----:R0:W2:Y:S02]  /*10da0*/  SYNCS.PHASECHK.TRANS64.TRYWAIT P1, [R3+URZ+0x2d840], R2 ;  /* 0x02d84002030075a7 */ /* 0x0010a4000802017f */
[----:B--2---:R-:W-:Y:S05]  /*10db0*/  @!P1 NANOSLEEP.SYNCS 0x989680 ;  /* 0x009896800000995d */ /* 0x004fea0003900000 */
[----:B------:R-:W2:Y:S02]  /*10dc0*/  @!P1 SYNCS.PHASECHK.TRANS64 P1, [R3+URZ+0x2d840], R2 ;  /* 0x02d84002030095a7 */ /* 0x000ea4000802007f */
[----:B--2---:R-:W-:Y:S05]  /*10dd0*/  @!P1 BRA `(.L_x_281) ;  /* 0xfffffffc00f09947 */ /* 0x004fea000383ffff */
[----:B------:R-:W-:Y:S05]  /*10de0*/  BRA `(.L_x_380) ;  /* 0xffffffd000407947 */ /* 0x000fea000383ffff */
.L_x_283:
[----:B--2---:R2:W3:Y:S02]  /*10df0*/  SYNCS.PHASECHK.TRANS64.TRYWAIT P1, [R5+URZ+0x2d840], R0 ;  /* 0x02d84000050075a7 */ /* 0x0044e4000802017f */
[----:B---3--:R-:W-:Y:S05]  /*10e00*/  @!P1 NANOSLEEP.SYNCS 0x989680 ;  /* 0x009896800000995d */ /* 0x008fea0003900000 */
[----:B------:R-:W3:Y:S02]  /*10e10*/  @!P1 SYNCS.PHASECHK.TRANS64 P1, [R5+URZ+0x2d840], R0 ;  /* 0x02d84000050095a7 */ /* 0x000ee4000802007f */
[----:B---3--:R-:W-:Y:S05]  /*10e20*/  @!P1 BRA `(.L_x_283) ;  /* 0xfffffffc00f09947 */ /* 0x008fea000383ffff */
[----:B------:R-:W-:Y:S05]  /*10e30*/  BRA `(.L_x_381) ;  /* 0xffffffd0004c7947 */ /* 0x000fea000383ffff */
.L_x_285:
[----:B---3--:R3:W4:Y:S02]  /*10e40*/  SYNCS.PHASECHK.TRANS64.TRYWAIT P1, [R3+URZ+0x2d860], R2 ;  /* 0x02d86002030075a7 */ /* 0x008724000802017f */
[----:B----4-:R-:W-:Y:S05]  /*10e50*/  @!P1 NANOSLEEP.SYNCS 0x989680 ;  /* 0x009896800000995d */ /* 0x010fea0003900000 */
[----:B------:R-:W4:Y:S02]  /*10e60*/  @!P1 SYNCS.PHASECHK.TRANS64 P1, [R3+URZ+0x2d860], R2 ;  /* 0x02d86002030095a7 */ /* 0x000f24000802007f */
[----:B----4-:R-:W-:Y:S05]  /*10e70*/  @!P1 BRA `(.L_x_285) ;  /* 0xfffffffc00f09947 */ /* 0x010fea000383ffff */
[----:B------:R-:W-:Y:S05]  /*10e80*/  BRA `(.L_x_382) ;  /* 0xffffffd000487947 */ /* 0x000fea000383ffff */
.L_x_383:
        /* <DEDUP_REMOVED lines=15> */
.L_x_2729:


//--------------------- .text._ZN7cutlass13device_kernelIN5flash11enable_sm90INS1_16FlashAttnFwdSm90INS1_25CollectiveMainloopFwdSm90ILi2EN4cute5tupleIJNS5_1CILi1EEES8_S8_EEENS6_IJNS7_ILi192EEENS7_ILi128EEENS7_ILi96EEEEEELi96ENS_6half_tEfNS_4arch4Sm90ELb0ELb0ELb1ELb1ELb1ELb1ELb0ELb0ELb1ELb1ELb0ELb0EEENS1_21CollectiveEpilogueFwdINS6_IJSA_SC_SB_EEES9_SE_SG_Li384ELb1ELb1ELb0ELb0EEENS1_36VarlenDynamicPersistentTileSchedulerILi192ELi128ELi384ELi128ELb0ELb1ELb1ELb0ELb1ELb1EEEEEEEEEvNT_6ParamsE --------------------------
	.section	.text._ZN7cutlass13device_kernelIN5flash11enable_sm90INS1_16FlashAttnFwdSm90INS1_25CollectiveMainloopFwdSm90ILi2EN4cute5tupleIJNS5_1CILi1EEES8_S8_EEENS6_IJNS7_ILi192EEENS7_ILi128EEENS7_ILi96EEEEEELi96ENS_6half_tEfNS_4arch4Sm90ELb0ELb0ELb1ELb1ELb1ELb1ELb0ELb0ELb1ELb1ELb0ELb0EEENS1_21CollectiveEpilogueFwdINS6_IJSA_SC_SB_EEES9_SE_SG_Li384ELb1ELb1ELb0ELb0EEENS1_36VarlenDynamicPersistentTileSchedulerILi192ELi128ELi384ELi128ELb0ELb1ELb1ELb0ELb1ELb1EEEEEEEEEvNT_6ParamsE,"ax",@progbits
	.align	128
.text._ZN7cutlass13device_kernelIN5flash11enable_sm90INS1_16FlashAttnFwdSm90INS1_25CollectiveMainloopFwdSm90ILi2EN4cute5tupleIJNS5_1CILi1EEES8_S8_EEENS6_IJNS7_ILi192EEENS7_ILi128EEENS7_ILi96EEEEEELi96ENS_6half_tEfNS_4arch4Sm90ELb0ELb0ELb1ELb1ELb1ELb1ELb0ELb0ELb1ELb1ELb0ELb0EEENS1_21CollectiveEpilogueFwdINS6_IJSA_SC_SB_EEES9_SE_SG_Li384ELb1ELb1ELb0ELb0EEENS1_36VarlenDynamicPersistentTileSchedulerILi192ELi128ELi384ELi128ELb0ELb1ELb1ELb0ELb1ELb1EEEEEEEEEvNT_6ParamsE:
        .type           _ZN7cutlass13device_kernelIN5flash11enable_sm90INS1_16FlashAttnFwdSm90INS1_25CollectiveMainloopFwdSm90ILi2EN4cute5tupleIJNS5_1CILi1EEES8_S8_EEENS6_IJNS7_ILi192EEENS7_ILi128EEENS7_ILi96EEEEEELi96ENS_6half_tEfNS_4arch4Sm90ELb0ELb0ELb1ELb1ELb1ELb1ELb0ELb0ELb1ELb1ELb0ELb0EEENS1_21CollectiveEpilogueFwdINS6_IJSA_SC_SB_EEES9_SE_SG_Li384ELb1ELb1ELb0ELb0EEENS1_36VarlenDynamicPersistentTileSchedulerILi192ELi128ELi384ELi128ELb0ELb1ELb1ELb0ELb1ELb1EEEEEEEEEvNT_6ParamsE,@function
        .size           _ZN7cutlass13device_kernelIN5flash11enable_sm90INS1_16FlashAttnFwdSm90INS1_25CollectiveMainloopFwdSm90ILi2EN4cute5tupleIJNS5_1CILi1EEES8_S8_EEENS6_IJNS7_ILi192EEENS7_ILi128EEENS7_ILi96EEEEEELi96ENS_6half_tEfNS_4arch4Sm90ELb0ELb0ELb1ELb1ELb1ELb1ELb0ELb0ELb1ELb1ELb0ELb0EEENS1_21CollectiveEpilogueFwdINS6_IJSA_SC_SB_EEES9_SE_SG_Li384ELb1ELb1ELb0ELb0EEENS1_36VarlenDynamicPersistentTileSchedulerILi192ELi128ELi384ELi128ELb0ELb1ELb1ELb0ELb1ELb1EEEEEEEEEvNT_6ParamsE,(.L_x_2730 - _ZN7cutlass13device_kernelIN5flash11enable_sm90INS1_16FlashAttnFwdSm90INS1_25CollectiveMainloopFwdSm90ILi2EN4cute5tupleIJNS5_1CILi1EEES8_S8_EEENS6_IJNS7_ILi192EEENS7_ILi128EEENS7_ILi96EEEEEELi96ENS_6half_tEfNS_4arch4Sm90ELb0ELb0ELb1ELb1ELb1ELb1ELb0ELb0ELb1ELb1ELb0ELb0EEENS1_21CollectiveEpilogueFwdINS6_IJSA_SC_SB_EEES9_SE_SG_Li384ELb1ELb1ELb0ELb0EEENS1_36VarlenDynamicPersistentTileSchedulerILi192ELi128ELi384ELi128ELb0ELb1ELb1ELb0ELb1ELb1EEEEEEEEEvNT_6ParamsE)
        .other          _ZN7cutlass13device_kernelIN5flash11enable_sm90INS1_16FlashAttnFwdSm90INS1_25CollectiveMainloopFwdSm90ILi2EN4cute5tupleIJNS5_1CILi1EEES8_S8_EEENS6_IJNS7_ILi192EEENS7_ILi128EEENS7_ILi96EEEEEELi96ENS_6half_tEfNS_4arch4Sm90ELb0ELb0ELb1ELb1ELb1ELb1ELb0ELb0ELb1ELb1ELb0ELb0EEENS1_21CollectiveEpilogueFwdINS6_IJSA_SC_SB_EEES9_SE_SG_Li384ELb1ELb1ELb0ELb0EEENS1_36VarlenDynamicPersistentTileSchedulerILi192ELi128ELi384ELi128ELb0ELb1ELb1ELb0ELb1ELb1EEEEEEEEEvNT_6ParamsE,@"STO_CUDA_ENTRY STV_DEFAULT"
_ZN7cutlass13device_kernelIN5flash11enable_sm90INS1_16FlashAttnFwdSm90INS1_25CollectiveMainloopFwdSm90ILi2EN4cute5tupleIJNS5_1CILi1EEES8_S8_EEENS6_IJNS7_ILi192EEENS7_ILi128EEENS7_ILi96EEEEEELi96ENS_6half_tEfNS_4arch4Sm90ELb0ELb0ELb1ELb1ELb1ELb1ELb0ELb0ELb1ELb1ELb0ELb0EEENS1_21CollectiveEpilogueFwdINS6_IJSA_SC_SB_EEES9_SE_SG_Li384ELb1ELb1ELb0ELb0EEENS1_36VarlenDynamicPersistentTileSchedulerILi192ELi128ELi384ELi128ELb0ELb1ELb1ELb0ELb1ELb1EEEEEEEEEvNT_6ParamsE:
[----:B------:R-:W0:Y:S02]  /*0000*/  LDC R1, c[0x0][0x28] ;  /* 0x00000a00ff017b82 */ /* 0x000e240000000800 */
[----:B0-----:R-:W-:Y:S01]  /*0010*/  VIADD R1, R1, 0xffffff38 ;  /* 0xffffff3801017836 */ /* 0x001fe20000000000 */
[----:B------:R-:W0:Y:S01]  /*0020*/  S2R R3, SR_TID.X ;  /* 0x0000000000037919 */ /* 0x000e220000002100 */
[----:B------:R-:W-:Y:S01]  /*0030*/  ELECT P0, URZ, PT ;  /* 0x00000000003f782f */ /* 0x000fe20003800000 */
[----:B------:R-:W-:Y:S01]  /*0040*/  BSSY B0, `(.L_x_384) ;  /* 0x000000e000007945 */ /* 0x000fe20003800000 */
[--C-:B0-----:R-:W-:Y:S02]  /*0050*/  SHF.R.U32.HI R0, RZ, 0x5, R3.reuse ;  /* 0x00000005ff007819 */ /* 0x101fe40000011603 */
[----:B------:R-:W-:-:S03]  /*0060*/  SHF.R.U32.HI R3, RZ, 0x7, R3 ;  /* 0x00000007ff037819 */ /* 0x000fc60000011603 */
[----:B------:R-:W0:Y:S02]  /*0070*/  SHFL.IDX PT, R2, R0, RZ, 0x1f ;  /* 0x00001fff00027589 */ /* 0x000e2400000e0000 */
[----:B0-----:R-:W-:-:S13]  /*0080*/  ISETP.EQ.AND P0, PT, R2, RZ, P0 ;  /* 0x000000ff0200720c */ /* 0x001fda0000702270 */
[----:B------:R-:W-:Y:S05]  /*0090*/  @!P0 BRA `(.L_x_385) ;  /* 0x0000000000208947 */ /* 0x000fea0003800000 */
[----:B------:R-:W-:Y:S02]  /*00a0*/  ULDC.64 UR4, c[0x0][0x198] ;  /* 0x0000660000047ab9 */ /* 0x000fe40000000a00 */
[----:B------:R-:W-:Y:S02]  /*00b0*/  UIADD3 UR6, UP0, UR4, 0x570, URZ ;  /* 0x0000057004067890 */ /* 0x000fe4000ff1e03f */
[----:B------:R-:W-:Y:S02]  /*00c0*/  UIADD3 UR4, UP1, UR4, 0x670, URZ ;  /* 0x0000067004047890 */ /* 0x000fe4000ff3e03f */
[----:B------:R-:W-:Y:S02]  /*00d0*/  UIADD3.X UR7, URZ, UR5, URZ, UP0, !UPT ;  /* 0x000000053f077290 */ /* 0x000fe400087fe43f */
[----:B------:R-:W-:-:S07]  /*00e0*/  UIADD3.X UR5, URZ, UR5, URZ, UP1, !UPT ;  /* 0x000000053f057290 */ /* 0x000fce0008ffe43f */
[----:B------:R0:W-:Y:S02]  /*00f0*/  UTMACCTL.PF [UR6] ;  /* 0x00000000060079b9 */ /* 0x0001e40008040000 */
[----:B------:R0:W-:Y:S02]  /*0100*/  UTMACCTL.PF [UR4] ;  /* 0x00000000040079b9 */ /* 0x0001e40008040000 */
[----:B0-----:R-:W-:Y:S01]  /*0110*/  NOP ;  /* 0x0000000000007918 */ /* 0x001fe20000000000 */
.L_x_385:
[----:B------:R-:W-:Y:S05]  /*0120*/  BSYNC B0 ;  /* 0x0000000000007941 */ /* 0x000fea0003800000 */
.L_x_384:
[----:B------:R-:W-:Y:S01]  /*0130*/  VOTEU.ANY UP0, P0 ;  /* 0x00000000003f7886 */ /* 0x000fe20000000100 */
[----:B------:R-:W0:Y:S01]  /*0140*/  SHFL.IDX PT, R3, R3, RZ, 0x1f ;  /* 0x00001fff03037589 */ /* 0x000e2200000e0000 */
[----:B------:R-:W-:Y:S01]  /*0150*/  UMOV UR4, 0x80 ;  /* 0x0000008000047882 */ /* 0x000fe20000000000 */
[----:B------:R-:W-:Y:S01]  /*0160*/  UMOV UR7, 0x180 ;  /* 0x0000018000077882 */ /* 0x000fe20000000000 */
[----:B------:R-:W-:Y:S01]  /*0170*/  VOTEU.ANY UP1, P0 ;  /* 0x00000000003f7886 */ /* 0x000fe20000020100 */
[----:B------:R-:W1:Y:S01]  /*0180*/  @UP0 S2UR UR8, SR_CgaCtaId ;  /* 0x00000000000809c3 */ /* 0x000e620000008800 */
[----:B------:R-:W2:Y:S01]  /*0190*/  SHFL.IDX PT, R2, R0, RZ, 0x1f ;  /* 0x00001fff00027589 */ /* 0x000ea200000e0000 */
[----:B------:R-:W-:Y:S01]  /*01a0*/  @UP0 UMOV UR6, 0x400 ;  /* 0x0000040000060882 */ /* 0x000fe20000000000 */
[----:B------:R-:W-:-:S04]  /*01b0*/  @UP0 UIADD3 UR4, -UR4, 0x100000, URZ ;  /* 0x0010000004040890 */ /* 0x000fc8000fffe13f */
[----:B------:R-:W-:Y:S02]  /*01c0*/  @UP0 USHF.L.U32 UR5, UR4, 0xb, URZ ;  /* 0x0000000b04050899 */ /* 0x000fe4000800063f */
[----:B------:R-:W-:Y:S01]  /*01d0*/  @UP0 USHF.L.U32 UR4, UR4, 0x1, URZ ;  /* 0x0000000104040899 */ /* 0x000fe2000800063f */
[----:B------:R-:W-:Y:S01]  /*01e0*/  VOTEU.ANY UP2, P0 ;  /* 0x00000000003f7886 */ /* 0x000fe20000040100 */
[----:B0-----:R-:W-:Y:S01]  /*01f0*/  R2UR UR9, R3 ;  /* 0x00000000030972ca */ /* 0x001fe200000e0000 */
[----:B-1----:R-:W-:Y:S01]  /*0200*/  @UP0 ULEA UR8, UR8, UR6, 0x18 ;  /* 0x0000000608080291 */ /* 0x002fe2000f8ec03f */
[----:B--2---:R-:W-:Y:S01]  /*0210*/  ISETP.NE.AND P1, PT, R2, RZ, PT ;  /* 0x000000ff0200720c */ /* 0x004fe20003f25270 */
[----:B------:R-:W-:-:S04]  /*0220*/  @UP0 UIADD3 UR6, -UR7, 0x100000, URZ ;  /* 0x0010000007060890 */ /* 0x000fc8000fffe13f */
[----:B------:R-:W-:Y:S02]  /*0230*/  @UP0 USHF.L.U32 UR7, UR6, 0xb, URZ ;  /* 0x0000000b06070899 */ /* 0x000fe4000800063f */
[----:B------:R-:W-:-:S04]  /*0240*/  @UP0 USHF.L.U32 UR6, UR6, 0x1, URZ ;  /* 0x0000000106060899 */ /* 0x000fc8000800063f */
[----:B------:R-:W-:Y:S01]  /*0250*/  UISETP.NE.AND UP0, UPT, UR9, URZ, UPT ;  /* 0x0000003f0900728c */ /* 0x000fe2000bf05270 */
[----:B------:R-:W0:Y:S02]  /*0260*/  FENCE.VIEW.ASYNC.S ;  /* 0x00000000000073c6 */ /* 0x000e240000000000 */
[----:B0-----:R0:W1:Y:S05]  /*0270*/  @UP1 SYNCS.EXCH.64 URZ, [UR8+0x2d800], UR4 ;  /* 0x02d80004083f15b2 */ /* 0x00106a0008000100 */
[----:B------:R0:W2:Y:S01]  /*0280*/  @UP2 SYNCS.EXCH.64 URZ, [UR8+0x2d820], UR6 ;  /* 0x02d82006083f25b2 */ /* 0x0000a20008000100 */
        /* <DEDUP_REMOVED lines=14> */
[----:B0-----:R3:W4:Y:S08]  /*0370*/  SYNCS.EXCH.64 URZ, [UR8+0x2d830], UR4 ;  /* 0x02d83004083f75b2 */ /* 0x0017300008000100 */
[----:B------:R3:W0:Y:S01]  /*0380*/  SYNCS.EXCH.64 URZ, [UR8+0x2d840], UR6 ;  /* 0x02d84006083f75b2 */ /* 0x0006220008000100 */
[----:B------:R3:W0:Y:S01]  /*0390*/  SYNCS.EXCH.64 URZ, [UR8+0x2d838], UR4 ;  /* 0x02d83804083f75b2 */ /* 0x0006220008000100 */
[----:B------:R3:W0:Y:S02]  /*03a0*/  SYNCS.EXCH.64 URZ, [UR8+0x2d848], UR6 ;  /* 0x02d84806083f75b2 */ /* 0x0006240008000100 */
[----:B---3--:R-:W-:Y:S01]  /*03b0*/  NOP ;  /* 0x0000000000007918 */ /* 0x008fe20000000000 */
.L_x_386:
[----:B------:R-:W3:Y:S01]  /*03c0*/  SHFL.IDX PT, R2, R0, RZ, 0x1f ;  /* 0x00001fff00027589 */ /* 0x000ee200000e0000 */
[----:B------:R-:W-:Y:S01]  /*03d0*/  NOP ;  /* 0x0000000000007918 */ /* 0x000fe20000000000 */
[----:B---3--:R-:W-:-:S13]  /*03e0*/  ISETP.NE.AND P0, PT, R2, RZ, PT ;  /* 0x000000ff0200720c */ /* 0x008fda0003f05270 */
        /* <DEDUP_REMOVED lines=17> */
[----:B------:R3:W0:Y:S02]  /*0500*/  SYNCS.EXCH.64 URZ, [UR8+0x2d868], UR6 ;  /* 0x02d86806083f75b2 */ /* 0x0006240008000100 */
[----:B---3--:R-:W-:Y:S01]  /*0510*/  NOP ;  /* 0x0000000000007918 */ /* 0x008fe20000000000 */
.L_x_387:
[----:B------:R-:W3:Y:S01]  /*0520*/  SHFL.IDX PT, R2, R0, RZ, 0x1f ;  /* 0x00001fff00027589 */ /* 0x000ee200000e0000 */
[----:B------:R-:W-:Y:S01]  /*0530*/  NOP ;  /* 0x0000000000007918 */ /* 0x000fe20000000000 */
[----:B---3--:R-:W-:-:S13]  /*0540*/  ISETP.NE.AND P0, PT, R2, RZ, PT ;  /* 0x000000ff0200720c */ /* 0x008fda0003f05270 */
        /* <DEDUP_REMOVED lines=13> */
[----:B------:R3:W0:Y:S02]  /*0620*/  SYNCS.EXCH.64 URZ, [UR6+0x2d888], UR4 ;  /* 0x02d88804063f75b2 */ /* 0x0006240008000100 */
[----:B---3--:R-:W-:Y:S01]  /*0630*/  NOP ;  /* 0x0000000000007918 */ /* 0x008fe20000000000 */
.L_x_388:
        /* <DEDUP_REMOVED lines=22> */
.L_x_389:
        /* <DEDUP_REMOVED lines=22> */
.L_x_390:
[----:B------:R-:W-:Y:S01]  /*0900*/  PLOP3.LUT P0, PT, PT, PT, UP0, 0x80, 0x0 ;  /* 0x000000000000781c */ /* 0x000fe20003f0f008 */
[----:B------:R-:W-:Y:S01]  /*0910*/  UMOV UR36, 0x1 ;  /* 0x0000000100247882 */ /* 0x000fe20000000000 */
[----:B------:R-:W-:Y:S01]  /*0920*/  NOP ;  /* 0x0000000000007918 */ /* 0x000fe20000000000 */
[----:B------:R-:W-:Y:S01]  /*0930*/  USEL UR36, UR36, 0x2, !UP0 ;  /* 0x0000000224247887 */ /* 0x000fe2000c000000 */
[----:B------:R-:W-:Y:S01]  /*0940*/  BSSY B9, `(.L_x_391) ;  /* 0x000191e000097945 */ /* 0x000fe20003800000 */
[----:B------:R-:W-:Y:S01]  /*0950*/  ULDC.64 UR42, c[0x0][0x208] ;  /* 0x00008200002a7ab9 */ /* 0x000fe20000000a00 */
[----:B012-4-:R-:W-:Y:S07]  /*0960*/  BAR.SYNC.DEFER_BLOCKING 0x0 ;  /* 0x0000000000007b1d */ /* 0x017fee0000010000 */
[----:B------:R-:W-:Y:S05]  /*0970*/  @!P0 BRA `(.L_x_392) ;  /* 0x0000012800208947 */ /* 0x000fea0003800000 */
.L_x_393:
[----:B------:R-:W-:-:S08]  /*0980*/  NOP ;  /* 0x0000000000007918 */ /* 0x000fd00000000000 */
[----:B------:R-:W0:Y:S02]  /*0990*/  USETMAXREG.TRY_ALLOC.CTAPOOL UP0, 0xa0 ;  /* 0x000000a0000079c8 */ /* 0x000e240008000600 */
[----:B0-----:R-:W-:-:S13]  /*09a0*/  PLOP3.LUT P0, PT, PT, PT, UP0, 0x80, 0x0 ;  /* 0x000000000000781c */ /* 0x001fda0003f0f008 */
[----:B------:R-:W-:Y:S05]  /*09b0*/  @!P0 BRA `(.L_x_393) ;  /* 0xfffffffc00f08947 */ /* 0x000fea000383ffff */
[----:B------:R-:W0:Y:S01]  /*09c0*/  S2R R0, SR_TID.X ;  /* 0x0000000000007919 */ /* 0x000e220000002100 */
[----:B------:R-:W1:Y:S01]  /*09d0*/  S2UR UR38, SR_CgaCtaId ;  /* 0x00000000002679c3 */ /* 0x000e620000008800 */
[----:B------:R-:W-:Y:S01]  /*09e0*/  UMOV UR4, 0x400 ;  /* 0x0000040000047882 */ /* 0x000fe20000000000 */
[----:B------:R-:W-:-:S06]  /*09f0*/  LOP3.LUT R23, R23, 0xfffffff7, RZ, 0xc0, !PT ;  /* 0xfffffff717177812 */ /* 0x000fcc00078ec0ff */
[----:B------:R-:W-:Y:S06]  /*0a00*/  BAR.ARV 0x8, 0x200 ;  /* 0x0208000000007b1d */ /* 0x000fec0000002000 */
[----:B-1----:R-:W-:-:S06]  /*0a10*/  ULEA UR4, UR38, UR4, 0x18 ;  /* 0x0000000426047291 */ /* 0x002fcc000f8ec03f */
[----:B------:R-:W-:Y:S01]  /*0a20*/  IMAD.U32 R2, RZ, RZ, UR4 ;  /* 0x00000004ff027e24 */ /* 0x000fe2000f8e00ff */
[----:B0-----:R-:W-:Y:S01]  /*0a30*/  SHF.R.U32.HI R0, RZ, 0x7, R0 ;  /* 0x00000007ff007819 */ /* 0x001fe20000011600 */
[----:B------:R-:W-:-:S03]  /*0a40*/  ULDC UR4, c[0x0][0xc3c] ;  /* 0x00030f0000047ab9 */ /* 0x000fc60000000800 */
[----:B------:R-:W-:-:S13]  /*0a50*/  ISETP.NE.AND P0, PT, R0, 0x1, PT ;  /* 0x000000010000780c */ /* 0x000fda0003f05270 */
[----:B------:R-:W-:Y:S01]  /*0a60*/  @P0 LOP3.LUT R23, R23, 0x8, RZ, 0xfc, !PT ;  /* 0x0000000817170812 */ /* 0x000fe200078efcff */
[----:B------:R-:W-:Y:S08]  /*0a70*/  @!P0 BAR.ARV 0x9, 0x100 ;  /* 0x0244000000008b1d */ /* 0x000ff00000002000 */
[----:B------:R-:W-:Y:S06]  /*0a80*/  BAR.SYNC.DEFER_BLOCKING 0x5, 0x200 ;  /* 0x0148000000007b1d */ /* 0x000fec0000010000 */
[----:B------:R-:W0:Y:S02]  /*0a90*/  LDS.128 R28, [R2+0x2d8d0] ;  /* 0x02d8d000021c7984 */ /* 0x000e240000000c00 */
[----:B------:R-:W-:Y:S06]  /*0aa0*/  BAR.ARV 0x4, 0x200 ;  /* 0x0108000000007b1d */ /* 0x000fec0000002000 */
[----:B0-----:R-:W-:-:S13]  /*0ab0*/  ISETP.GE.AND P0, PT, R31, UR4, PT ;  /* 0x000000041f007c0c */ /* 0x001fda000bf06270 */
[----:B------:R-:W-:Y:S05]  /*0ac0*/  @P0 BRA `(.L_x_394) ;  /* 0x0000019000140947 */ /* 0x000fea0003800000 */
[----:B------:R-:W0:Y:S01]  /*0ad0*/  S2R R0, SR_TID.X ;  /* 0x0000000000007919 */ /* 0x000e220000002100 */
[----:B------:R-:W-:Y:S01]  /*0ae0*/  IMAD.MOV.U32 R19, RZ, RZ, -0x2 ;  /* 0xfffffffeff137424 */ /* 0x000fe200078e00ff */
[----:B------:R-:W-:Y:S01]  /*0af0*/  R2UR UR40, R2 ;  /* 0x00000000022872ca */ /* 0x000fe200000e0000 */
[----:B------:R-:W-:Y:S01]  /*0b00*/  IMAD.MOV.U32 R137, RZ, RZ, RZ ;  /* 0x000000ffff897224 */ /* 0x000fe200078e00ff */
[----:B------:R-:W-:Y:S01]  /*0b10*/  MOV R157, RZ ;  /* 0x000000ff009d7202 */ /* 0x000fe20000000f00 */
[----:B------:R-:W-:Y:S01]  /*0b20*/  IMAD.MOV.U32 R141, RZ, RZ, RZ ;  /* 0x000000ffff8d7224 */ /* 0x000fe200078e00ff */
[----:B------:R-:W-:Y:S01]  /*0b30*/  ULOP3.LUT UR39, UR36, 0x1, URZ, 0xfc, !UPT ;  /* 0x0000000124277892 */ /* 0x000fe2000f8efc3f */
[----:B------:R-:W-:-:S08]  /*0b40*/  UMOV UR37, URZ ;  /* 0x0000003f00257c82 */ /* 0x000fd00008000000 */
[----:B------:R-:W-:Y:S01]  /*0b50*/  UIADD3 UR40, UR40, 0xc400, URZ ;  /* 0x0000c40028287890 */ /* 0x000fe2000fffe03f */
[----:B0-----:R-:W-:-:S05]  /*0b60*/  VIADD R21, R0, 0xffffff80 ;  /* 0xffffff8000157836 */ /* 0x001fca0000000000 */
[----:B------:R-:W-:Y:S02]  /*0b70*/  LEA.HI R5, R21, R21, RZ, 0x1 ;  /* 0x0000001515057211 */ /* 0x000fe400078f08ff */
[----:B------:R-:W-:Y:S02]  /*0b80*/  SHF.R.S32.HI R0, RZ, 0x1f, R21 ;  /* 0x0000001fff007819 */ /* 0x000fe40000011415 */
[----:B------:R-:W-:Y:S02]  /*0b90*/  LOP3.LUT R3, R5, 0xfffffffe, RZ, 0xc0, !PT ;  /* 0xfffffffe05037812 */ /* 0x000fe400078ec0ff */
[----:B------:R-:W-:Y:S02]  /*0ba0*/  SHF.R.S32.HI R140, RZ, 0x1, R5 ;  /* 0x00000001ff8c7819 */ /* 0x000fe40000011405 */
[----:B------:R-:W-:Y:S02]  /*0bb0*/  IADD3 R22, R21, -R3, RZ ;  /* 0x8000000315167210 */ /* 0x000fe40007ffe0ff */
[----:B------:R-:W-:-:S02]  /*0bc0*/  LEA.HI R4, R0, R21, RZ, 0x4 ;  /* 0x0000001500047211 */ /* 0x000fc400078f20ff */
[----:B------:R-:W-:Y:S01]  /*0bd0*/  LEA.HI R6, R5, R140, RZ, 0x1 ;  /* 0x0000008c05067211 */ /* 0x000fe200078f08ff */
[----:B------:R-:W-:Y:S01]  /*0be0*/  IMAD.SHL.U32 R138, R22, 0x4, RZ ;  /* 0x00000004168a7824 */ /* 0x000fe200078e00ff */
[----:B------:R-:W-:Y:S02]  /*0bf0*/  SHF.R.S32.HI R3, RZ, 0x4, R4 ;  /* 0x00000004ff037819 */ /* 0x000fe40000011404 */
[----:B------:R-:W-:Y:S01]  /*0c00*/  LOP3.LUT R7, R6, 0x7fffffe, RZ, 0xc0, !PT ;  /* 0x07fffffe06077812 */ /* 0x000fe200078ec0ff */
[----:B------:R-:W-:Y:S01]  /*0c10*/  VIADD R8, R138, 0x10 ;  /* 0x000000108a087836 */ /* 0x000fe20000000000 */
[----:B------:R-:W-:Y:S01]  /*0c20*/  LEA.HI R5, R4, R3, RZ, 0x1 ;  /* 0x0000000304057211 */ /* 0x000fe200078f08ff */
[----:B------:R-:W-:Y:S01]  /*0c30*/  VIADD R20, R138, 0x20 ;  /* 0x000000208a147836 */ /* 0x000fe20000000000 */
[----:B------:R-:W-:Y:S02]  /*0c40*/  LOP3.LUT R4, R4, 0xfffffff0, RZ, 0xc0, !PT ;  /* 0xfffffff004047812 */ /* 0x000fe400078ec0ff */
[----:B------:R0:W-:Y:S01]  /*0c50*/  STL [R1+0x24], R8 ;  /* 0x0000240801007387 */ /* 0x0001e20000100800 */
[----:B------:R-:W-:-:S02]  /*0c60*/  IADD3 R9, R138, R8, RZ ;  /* 0x000000088a097210 */ /* 0x000fc40007ffe0ff */
[----:B------:R-:W-:Y:S01]  /*0c70*/  LOP3.LUT R6, R5, 0x1ffffffe, RZ, 0xc0, !PT ;  /* 0x1ffffffe05067812 */ /* 0x000fe200078ec0ff */
[----:B------:R-:W-:Y:S01]  /*0c80*/  IMAD.IADD R5, R138, 0x1, R20 ;  /* 0x000000018a057824 */ /* 0x000fe200078e0214 */
[----:B------:R-:W-:Y:S01]  /*0c90*/  SHF.R.S32.HI R10, RZ, 0x1f, R9 ;  /* 0x0000001fff0a7819 */ /* 0x000fe20000011409 */
[----:B------:R-:W-:Y:S01]  /*0ca0*/  IMAD.IADD R4, R21, 0x1, -R4 ;  /* 0x0000000115047824 */ /* 0x000fe200078e0a04 */
[----:B------:R-:W-:Y:S01]  /*0cb0*/  STL [R1+0x50], R20 ;  /* 0x0000501401007387 */ /* 0x000fe20000100800 */
[----:B------:R-:W-:Y:S01]  /*0cc0*/  IMAD.IADD R6, R3, 0x1, -R6 ;  /* 0x0000000103067824 */ /* 0x000fe200078e0a06 */
[----:B------:R-:W-:Y:S01]  /*0cd0*/  SHF.R.S32.HI R12, RZ, 0x1f, R5 ;  /* 0x0000001fff0c7819 */ /* 0x000fe20000011405 */
[----:B0-----:R-:W-:Y:S01]  /*0ce0*/  IMAD.IADD R8, R140, 0x1, -R7 ;  /* 0x000000018c087824 */ /* 0x001fe200078e0a07 */
[----:B------:R-:W-:Y:S01]  /*0cf0*/  LEA.HI R7, R0, R21, RZ, 0x2 ;  /* 0x0000001500077211 */ /* 0x000fe200078f10ff */
[----:B------:R-:W-:Y:S01]  /*0d00*/  IMAD.SHL.U32 R6, R6, 0x8, RZ ;  /* 0x0000000806067824 */ /* 0x000fe200078e00ff */
[----:B------:R-:W-:-:S02]  /*0d10*/  LEA.HI R15, R12, R5, RZ, 0x3 ;  /* 0x000000050c0f7211 */ /* 0x000fc400078f18ff */
[----:B------:R-:W-:Y:S02]  /*0d20*/  LEA R151, R3, R8, 0x3 ;  /* 0x0000000803977211 */ /* 0x000fe400078e18ff */
[----:B------:R-:W-:Y:S02]  /*0d30*/  LEA.HI R3, R0, R21, RZ, 0x7 ;  /* 0x0000001500037211 */ /* 0x000fe400078f38ff */
[----:B------:R-:W-:Y:S01]  /*0d40*/  LEA.HI R16, R12, R5, RZ, 0x5 ;  /* 0x000000050c107211 */ /* 0x000fe200078f28ff */
[----:B------:R-:W-:Y:S01]  /*0d50*/  IMAD.SHL.U32 R151, R151, 0x20, RZ ;  /* 0x0000002097977824 */ /* 0x000fe200078e00ff */
[----:B------:R-:W-:Y:S02]  /*0d60*/  LOP3.LUT R8, R3, 0xffffff80, RZ, 0xc0, !PT ;  /* 0xffffff8003087812 */ /* 0x000fe400078ec0ff */
[----:B------:R-:W-:Y:S02]  /*0d70*/  SHF.R.S32.HI R18, RZ, 0x7, R3 ;  /* 0x00000007ff127819 */ /* 0x000fe40000011403 */
[----:B------:R-:W-:Y:S01]  /*0d80*/  SHF.R.S32.HI R3, RZ, 0x1f, R4 ;  /* 0x0000001fff037819 */ /* 0x000fe20000011404 */
[----:B------:R-:W-:Y:S01]  /*0d90*/  IMAD.IADD R24, R21, 0x1, -R8 ;  /* 0x0000000115187824 */ /* 0x000fe200078e0a08 */
[----:B------:R-:W-:-:S02]  /*0da0*/  LEA.HI R5, R0, R21, RZ, 0x5 ;  /* 0x0000001500057211 */ /* 0x000fc400078f28ff */
[----:B------:R-:W-:Y:S02]  /*0db0*/  LEA.HI R3, R3, R4, RZ, 0x3 ;  /* 0x0000000403037211 */ /* 0x000fe400078f18ff */
[--C-:B------:R-:W-:Y:S02]  /*0dc0*/  SHF.R.S32.HI R25, RZ, 0x2, R7.reuse ;  /* 0x00000002ff197819 */ /* 0x100fe40000011407 */
[----:B------:R-:W-:Y:S02]  /*0dd0*/  SHF.R.S32.HI R8, RZ, 0x1f, R7 ;  /* 0x0000001fff087819 */ /* 0x000fe40000011407 */
[CC--:B------:R-:W-:Y:S02]  /*0de0*/  LEA.HI R155, R10.reuse, R9.reuse, RZ, 0x3 ;  /* 0x000000090a9b7211 */ /* 0x0c0fe400078f18ff */
[----:B------:R-:W-:Y:S02]  /*0df0*/  LEA.HI R14, R10, R9, RZ, 0x5 ;  /* 0x000000090a0e7211 */ /* 0x000fe400078f28ff */
[----:B------:R-:W-:-:S02]  /*0e00*/  SHF.R.S32.HI R9, RZ, 0x1f, R24 ;  /* 0x0000001fff097819 */ /* 0x000fc40000011418 */
[----:B------:R-:W-:Y:S02]  /*0e10*/  SHF.R.S32.HI R0, RZ, 0x5, R5 ;  /* 0x00000005ff007819 */ /* 0x000fe40000011405 */
[C---:B------:R-:W-:Y:S02]  /*0e20*/  LOP3.LUT R5, R3.reuse, 0xfffffff8, RZ, 0xc0, !PT ;  /* 0xfffffff803057812 */ /* 0x040fe400078ec0ff */
[----:B------:R-:W-:Y:S01]  /*0e30*/  LEA.HI R13, R8, R25, RZ, 0x2 ;  /* 0x00000019080d7211 */ /* 0x000fe200078f10ff */
[----:B------:R-:W-:Y:S01]  /*0e40*/  IMAD R17, R0, 0x10, R4 ;  /* 0x0000001000117824 */ /* 0x000fe200078e0204 */
[----:B------:R-:W-:Y:S01]  /*0e50*/  SHF.L.U32 R3, R3, 0x6, RZ ;  /* 0x0000000603037819 */ /* 0x000fe200000006ff */
[----:B------:R-:W-:Y:S01]  /*0e60*/  IMAD.IADD R5, R4, 0x1, -R5 ;  /* 0x0000000104057824 */ /* 0x000fe200078e0a05 */
[----:B------:R-:W-:Y:S01]  /*0e70*/  LEA.HI R10, R9, R24, RZ, 0x2 ;  /* 0x00000018090a7211 */ /* 0x000fe200078f10ff */
[----:B------:R-:W-:Y:S01]  /*0e80*/  IMAD.HI R8, R18, 0x55555556, RZ ;  /* 0x5555555612087827 */ /* 0x000fe200078e02ff */
[----:B------:R-:W-:-:S02]  /*0e90*/  LOP3.LUT R3, R3, 0x7ffffe00, RZ, 0xc0, !PT ;  /* 0x7ffffe0003037812 */ /* 0x000fc400078ec0ff */
[----:B------:R-:W-:Y:S02]  /*0ea0*/  LOP3.LUT R13, R13, 0xfffffffc, RZ, 0xc0, !PT ;  /* 0xfffffffc0d0d7812 */ /* 0x000fe400078ec0ff */
[--C-:B------:R-:W-:Y:S02]  /*0eb0*/  SHF.R.S32.HI R11, RZ, 0x2, R10.reuse ;  /* 0x00000002ff0b7819 */ /* 0x100fe4000001140a */
[----:B------:R-:W-:Y:S02]  /*0ec0*/  SHF.R.S32.HI R12, RZ, 0x1f, R10 ;  /* 0x0000001fff0c7819 */ /* 0x000fe4000001140a */
[----:B------:R-:W-:Y:S02]  /*0ed0*/  LOP3.LUT R10, R10, 0x7ffffffc, RZ, 0xc0, !PT ;  /* 0x7ffffffc0a0a7812 */ /* 0x000fe400078ec0ff */
[----:B------:R-:W-:Y:S01]  /*0ee0*/  LEA R3, R0, R3, 0xa ;  /* 0x0000000300037211 */ /* 0x000fe200078e50ff */
[----:B------:R-:W-:Y:S01]  /*0ef0*/  IMAD.IADD R0, R25, 0x1, -R13 ;  /* 0x0000000119007824 */ /* 0x000fe200078e0a0d */
[----:B------:R-:W-:Y:S01]  /*0f00*/  LEA.HI R12, R12, R11, RZ, 0x3 ;  /* 0x0000000b0c0c7211 */ /* 0x000fe200078f18ff */
[----:B------:R-:W-:Y:S01]  /*0f10*/  IMAD.IADD R10, R24, 0x1, -R10 ;  /* 0x00000001180a7824 */ /* 0x000fe200078e0a0a */
[----:B------:R-:W-:-:S02]  /*0f20*/  SHF.R.S32.HI R16, RZ, 0x5, R16 ;  /* 0x00000005ff107819 */ /* 0x000fc40000011410 */
[----:B------:R-:W-:Y:S01]  /*0f30*/  SHF.L.U32 R142, R0, 0x6, RZ ;  /* 0x00000006008e7819 */ /* 0x000fe200000006ff */
[----:B------:R-:W-:Y:S01]  /*0f40*/  IMAD R4, R10, R19, 0x80 ;  /* 0x000000800a047424 */ /* 0x000fe200078e0213 */
[----:B------:R-:W-:Y:S01]  /*0f50*/  LOP3.LUT R12, R12, 0xfffffff8, RZ, 0xc0, !PT ;  /* 0xfffffff80c0c7812 */ /* 0x000fe200078ec0ff */
[----:B------:R-:W-:Y:S01]  /*0f60*/  IMAD R16, R16, 0x1800, R151 ;  /* 0x0000180010107824 */ /* 0x000fe200078e0297 */
[----:B------:R-:W-:Y:S02]  /*0f70*/  LOP3.LUT R142, R142, 0xc0, RZ, 0xc0, !PT ;  /* 0x000000c08e8e7812 */ /* 0x000fe400078ec0ff */
[----:B------:R0:W-:Y:S01]  /*0f80*/  STL [R1+0xb8], R4 ;  /* 0x0000b80401007387 */ /* 0x0001e20000100800 */
[----:B------:R-:W-:Y:S01]  /*0f90*/  LEA.HI R9, R9, R24, RZ, 0x5 ;  /* 0x0000001809097211 */ /* 0x000fe200078f28ff */
[----:B------:R-:W-:Y:S01]  /*0fa0*/  IMAD.IADD R12, R11, 0x1, -R12 ;  /* 0x000000010b0c7824 */ /* 0x000fe200078e0a0c */
[----:B------:R-:W-:Y:S01]  /*0fb0*/  SHF.R.U32.HI R143, RZ, 0x3, R142 ;  /* 0x00000003ff8f7819 */ /* 0x000fe2000001168e */
[----:B------:R1:W-:Y:S01]  /*0fc0*/  STL [R1+0x7c], R0 ;  /* 0x00007c0001007387 */ /* 0x0003e20000100800 */
[C---:B------:R-:W-:Y:S01]  /*0fd0*/  R2P PR, R5.reuse, 0x6 ;  /* 0x0000000605007804 */ /* 0x040fe20000000000 */
[----:B------:R-:W-:Y:S01]  /*0fe0*/  IMAD.SHL.U32 R5, R5, 0x40, RZ ;  /* 0x0000004005057824 */ /* 0x000fe200078e00ff */
[----:B------:R-:W-:-:S02]  /*0ff0*/  LEA.HI R8, R8, R8, RZ, 0x1 ;  /* 0x0000000808087211 */ /* 0x000fc400078f08ff */
[----:B------:R-:W-:Y:S02]  /*1000*/  SHF.R.S32.HI R9, RZ, 0x5, R9 ;  /* 0x00000005ff097819 */ /* 0x000fe40000011409 */
[----:B0-----:R-:W-:Y:S01]  /*1010*/  LOP3.LUT R4, R142, 0x18, R15, 0xf8, !PT ;  /* 0x000000188e047812 */ /* 0x001fe200078ef80f */
[----:B------:R-:W-:Y:S01]  /*1020*/  IMAD R8, R8, -0x3, R18 ;  /* 0xfffffffd08087824 */ /* 0x000fe200078e0212 */
[----:B------:R-:W-:Y:S01]  /*1030*/  LOP3.LUT R5, R5, 0x1c0, RZ, 0xc0, !PT ;  /* 0x000001c005057812 */ /* 0x000fe200078ec0ff */
[--C-:B-1----:R-:W-:Y:S01]  /*1040*/  IMAD.U32 R0, R17, 0x20, R6.reuse ;  /* 0x0000002011007824 */ /* 0x102fe200078e0006 */
[----:B------:R-:W-:Y:S01]  /*1050*/  LOP3.LUT R13, R4, R143, RZ, 0x3c, !PT ;  /* 0x0000008f040d7212 */ /* 0x000fe200078e3cff */
[----:B------:R-:W-:Y:S01]  /*1060*/  IMAD.MOV.U32 R18, RZ, RZ, RZ ;  /* 0x000000ffff127224 */ /* 0x000fe200078e00ff */
[----:B------:R-:W-:Y:S02]  /*1070*/  LEA R9, R9, R12, 0x4 ;  /* 0x0000000c09097211 */ /* 0x000fe400078e20ff */
[----:B------:R-:W-:Y:S01]  /*1080*/  LOP3.LUT R7, R7, 0xfffffffc, RZ, 0xc0, !PT ;  /* 0xfffffffc07077812 */ /* 0x000fe200078ec0ff */
[----:B------:R-:W-:Y:S01]  /*1090*/  IMAD.IADD R13, R16, 0x1, R13 ;  /* 0x00000001100d7824 */ /* 0x000fe200078e020d */
[----:B------:R-:W-:Y:S01]  /*10a0*/  LOP3.LUT R6, R5, 0x8, R6, 0xf8, !PT ;  /* 0x0000000805067812 */ /* 0x000fe200078ef806 */
[----:B------:R-:W-:Y:S01]  /*10b0*/  IMAD.SHL.U32 R16, R22, 0x8, RZ ;  /* 0x0000000816107824 */ /* 0x000fe200078e00ff */
[----:B------:R-:W-:Y:S01]  /*10c0*/  SHF.R.U32.HI R5, RZ, 0x3, R5 ;  /* 0x00000003ff057819 */ /* 0x000fe20000011605 */
[----:B------:R-:W-:Y:S01]  /*10d0*/  IMAD R10, R8, 0x40, R9 ;  /* 0x00000040080a7824 */ /* 0x000fe200078e0209 */
[C---:B------:R-:W-:Y:S01]  /*10e0*/  IADD3 R4, R138.reuse, 0x8, RZ ;  /* 0x000000088a047810 */ /* 0x040fe20007ffe0ff */
[----:B------:R-:W-:Y:S01]  /*10f0*/  IMAD.IADD R21, R21, 0x1, -R7 ;  /* 0x0000000115157824 */ /* 0x000fe200078e0a07 */
[----:B------:R-:W-:Y:S01]  /*1100*/  IADD3 R7, R138, 0x28, RZ ;  /* 0x000000288a077810 */ /* 0x000fe20007ffe0ff */
[----:B------:R-:W-:Y:S01]  /*1110*/  VIADD R22, R16, 0x30 ;  /* 0x0000003010167836 */ /* 0x000fe20000000000 */
[----:B------:R-:W-:Y:S01]  /*1120*/  LOP3.LUT R6, R6, R5, RZ, 0x3c, !PT ;  /* 0x0000000506067212 */ /* 0x000fe200078e3cff */
[----:B------:R-:W-:Y:S01]  /*1130*/  VIADD R19, R16, 0x40 ;  /* 0x0000004010137836 */ /* 0x000fe20000000000 */
[----:B------:R0:W-:Y:S01]  /*1140*/  STL [R1+0xc0], R0 ;  /* 0x0000c00001007387 */ /* 0x0001e20000100800 */
[----:B------:R-:W-:Y:S01]  /*1150*/  VIADD R5, R138, 0x18 ;  /* 0x000000188a057836 */ /* 0x000fe20000000000 */
[----:B------:R-:W-:Y:S01]  /*1160*/  SHF.R.S32.HI R12, RZ, 0x1f, R22 ;  /* 0x0000001fff0c7819 */ /* 0x000fe20000011416 */
[----:B------:R-:W-:Y:S01]  /*1170*/  VIADD R136, R16, 0x50 ;  /* 0x0000005010887836 */ /* 0x000fe20000000000 */
[----:B------:R-:W-:Y:S01]  /*1180*/  STL [R1+0xb4], R10 ;  /* 0x0000b40a01007387 */ /* 0x000fe20000100800 */
[----:B------:R-:W-:-:S02]  /*1190*/  SHF.R.S32.HI R8, RZ, 0x1f, R19 ;  /* 0x0000001fff087819 */ /* 0x000fc40000011413 */
[----:B------:R-:W-:Y:S01]  /*11a0*/  SHF.R.S32.HI R14, RZ, 0x5, R14 ;  /* 0x00000005ff0e7819 */ /* 0x000fe2000001140e */
[----:B------:R-:W-:Y:S01]  /*11b0*/  STL [R1+0x54], R7 ;  /* 0x0000540701007387 */ /* 0x000fe20000100800 */
[----:B------:R-:W-:Y:S02]  /*11c0*/  SHF.R.S32.HI R9, RZ, 0x1f, R136 ;  /* 0x0000001fff097819 */ /* 0x000fe40000011488 */
[----:B0-----:R-:W-:Y:S01]  /*11d0*/  LOP3.LUT R0, R142, 0x18, R155, 0xf8, !PT ;  /* 0x000000188e007812 */ /* 0x001fe200078ef89b */
[----:B------:R0:W-:Y:S01]  /*11e0*/  STL [R1+0x4c], R4 ;  /* 0x00004c0401007387 */ /* 0x0001e20000100800 */
[----:B------:R-:W-:Y:S01]  /*11f0*/  IADD3 R3, R3, R6, RZ ;  /* 0x0000000603037210 */ /* 0x000fe20007ffe0ff */
[----:B------:R-:W-:Y:S01]  /*1200*/  IMAD R14, R14, 0x1800, R151 ;  /* 0x000018000e0e7824 */ /* 0x000fe200078e0297 */
[----:B------:R-:W-:Y:S01]  /*1210*/  LOP3.LUT R11, R0, R143, RZ, 0x3c, !PT ;  /* 0x0000008f000b7212 */ /* 0x000fe200078e3cff */
[----:B------:R1:W-:Y:S01]  /*1220*/  STL [R1+0x48], R5 ;  /* 0x0000480501007387 */ /* 0x0003e20000100800 */
[----:B------:R-:W-:Y:S01]  /*1230*/  LEA.HI R0, R21, R21, RZ, 0x1 ;  /* 0x0000001515007211 */ /* 0x000fe200078f08ff */
[----:B------:R-:W-:Y:S01]  /*1240*/  IMAD.MOV.U32 R6, RZ, RZ, 0x40 ;  /* 0x00000040ff067424 */ /* 0x000fe200078e00ff */
[----:B------:R-:W-:Y:S01]  /*1250*/  SHF.R.S32.HI R17, RZ, 0x1f, R16 ;  /* 0x0000001fff117819 */ /* 0x000fe20000011410 */
[----:B------:R-:W-:Y:S01]  /*1260*/  STL [R1+0x20], R12 ;  /* 0x0000200c01007387 */ /* 0x000fe20000100800 */
[----:B------:R-:W-:Y:S01]  /*1270*/  IMAD.IADD R11, R14, 0x1, R11 ;  /* 0x000000010e0b7824 */ /* 0x000fe200078e020b */
[----:B0-----:R-:W-:-:S02]  /*1280*/  SHF.R.S32.HI R4, RZ, 0x1f, R20 ;  /* 0x0000001fff047819 */ /* 0x001fc40000011414 */
[----:B------:R0:W-:Y:S01]  /*1290*/  STL [R1+0x1c], R8 ;  /* 0x00001c0801007387 */ /* 0x0001e20000100800 */
[----:B------:R-:W-:Y:S02]  /*12a0*/  LOP3.LUT R0, R0, 0x1ffffffe, RZ, 0xc0, !PT ;  /* 0x1ffffffe00007812 */ /* 0x000fe400078ec0ff */
[----:B-1----:R-:W-:Y:S01]  /*12b0*/  SHF.R.S32.HI R5, RZ, 0x1f, R7 ;  /* 0x0000001fff057819 */ /* 0x002fe20000011407 */
[----:B------:R-:W-:Y:S01]  /*12c0*/  STL [R1+0x18], R9 ;  /* 0x0000180901007387 */ /* 0x000fe20000100800 */
[----:B------:R-:W-:Y:S01]  /*12d0*/  SEL R6, R6, 0xffffffc0, !P2 ;  /* 0xffffffc006067807 */ /* 0x000fe20005000000 */
[----:B------:R-:W-:Y:S01]  /*12e0*/  IMAD.IADD R0, R21, 0x1, -R0 ;  /* 0x0000000115007824 */ /* 0x000fe200078e0a00 */
[----:B------:R-:W-:Y:S01]  /*12f0*/  SHF.L.U64.HI R5, R7, 0x1, R5 ;  /* 0x0000000107057819 */ /* 0x000fe20000010205 */
[----:B------:R-:W-:Y:S01]  /*1300*/  IMAD R7, R3, 0x2, R2 ;  /* 0x0000000203077824 */ /* 0x000fe200078e0202 */
[----:B------:R-:W-:Y:S02]  /*1310*/  SHF.R.S32.HI R155, RZ, 0x3, R155 ;  /* 0x00000003ff9b7819 */ /* 0x000fe4000001149b */
[----:B0-----:R-:W-:Y:S01]  /*1320*/  SHF.L.U64.HI R8, R20, 0x1, R4 ;  /* 0x0000000114087819 */ /* 0x001fe20000010204 */
[----:B------:R-:W-:Y:S01]  /*1330*/  VIADD R3, R7, 0x21800 ;  /* 0x0002180007037836 */ /* 0x000fe20000000000 */
[----:B------:R-:W-:-:S02]  /*1340*/  LOP3.LUT R4, R142, 0x8, R16, 0xf8, !PT ;  /* 0x000000088e047812 */ /* 0x000fc400078ef810 */
[----:B------:R-:W-:Y:S01]  /*1350*/  SHF.R.S32.HI R156, RZ, 0x3, R15 ;  /* 0x00000003ff9c7819 */ /* 0x000fe2000001140f */
[----:B------:R0:W-:Y:S01]  /*1360*/  STL [R1+0xa0], R8 ;  /* 0x0000a00801007387 */ /* 0x0001e20000100800 */
[----:B------:R-:W-:-:S03]  /*1370*/  LOP3.LUT R4, R4, R143, RZ, 0x3c, !PT ;  /* 0x0000008f04047212 */ /* 0x000fc600078e3cff */
[----:B------:R1:W-:Y:S01]  /*1380*/  STL [R1+0xa4], R5 ;  /* 0x0000a40501007387 */ /* 0x0003e20000100800 */
[----:B------:R-:W-:-:S03]  /*1390*/  IADD3 R4, R151, R4, RZ ;  /* 0x0000000497047210 */ /* 0x000fc60007ffe0ff */
[----:B------:R-:W-:Y:S01]  /*13a0*/  STL [R1+0x60], R7 ;  /* 0x0000600701007387 */ /* 0x000fe20000100800 */
[----:B0-----:R-:W-:-:S03]  /*13b0*/  LOP3.LUT R8, R142, 0x18, R16, 0xf8, !PT ;  /* 0x000000188e087812 */ /* 0x001fc600078ef810 */
[----:B------:R0:W-:Y:S01]  /*13c0*/  STL [R1+0x78], R4 ;  /* 0x0000780401007387 */ /* 0x0001e20000100800 */
[----:B------:R-:W-:Y:S02]  /*13d0*/  LOP3.LUT R8, R8, R143, RZ, 0x3c, !PT ;  /* 0x0000008f08087212 */ /* 0x000fe400078e3cff */
[----:B-1----:R-:W-:-:S03]  /*13e0*/  LEA R5, R13, UR40, 0x1 ;  /* 0x000000280d057c11 */ /* 0x002fc6000f8e08ff */
[----:B------:R-:W-:Y:S02]  /*13f0*/  IMAD.IADD R8, R151, 0x1, R8 ;  /* 0x0000000197087824 */ /* 0x000fe400078e0208 */
[----:B0-----:R-:W-:Y:S01]  /*1400*/  VIADD R4, R7, 0x21820 ;  /* 0x0002182007047836 */ /* 0x001fe20000000000 */
[----:B------:R-:W-:Y:S02]  /*1410*/  LEA R7, R11, UR40, 0x1 ;  /* 0x000000280b077c11 */ /* 0x000fe4000f8e08ff */
[----:B------:R-:W-:-:S03]  /*1420*/  @P1 IADD3 R4, R3, -0x20, RZ ;  /* 0xffffffe003041810 */ /* 0x000fc60007ffe0ff */
[----:B------:R0:W-:Y:S04]  /*1430*/  STL [R1+0xac], R7 ;  /* 0x0000ac0701007387 */ /* 0x0001e80000100800 */
[----:B------:R1:W-:Y:S01]  /*1440*/  STL [R1+0xa8], R5 ;  /* 0x0000a80501007387 */ /* 0x0003e20000100800 */
[----:B0-----:R-:W-:Y:S01]  /*1450*/  LEA R7, R8, UR40, 0x1 ;  /* 0x0000002808077c11 */ /* 0x001fe2000f8e08ff */
[----:B-1----:R-:W-:-:S04]  /*1460*/  IMAD R5, R0, 0x8, R10 ;  /* 0x0000000800057824 */ /* 0x002fc800078e020a */
[----:B------:R-:W-:Y:S01]  /*1470*/  STL [R1+0xb0], R7 ;  /* 0x0000b00701007387 */ /* 0x000fe20000100800 */
[----:B------:R-:W-:Y:S02]  /*1480*/  IMAD.IADD R0, R3, 0x1, R6 ;  /* 0x0000000103007824 */ /* 0x000fe400078e0206 */
[----:B------:R-:W-:Y:S01]  /*1490*/  IMAD.IADD R3, R6, 0x1, R4 ;  /* 0x0000000106037824 */ /* 0x000fe200078e0204 */
[----:B------:R-:W-:Y:S04]  /*14a0*/  STL [R1+0x80], R4 ;  /* 0x0000800401007387 */ /* 0x000fe80000100800 */
[----:B------:R-:W-:Y:S04]  /*14b0*/  STL [R1+0xbc], R5 ;  /* 0x0000bc0501007387 */ /* 0x000fe80000100800 */
[----:B------:R0:W-:Y:S04]  /*14c0*/  STL [R1+0x68], R0 ;  /* 0x0000680001007387 */ /* 0x0001e80000100800 */
[----:B------:R1:W-:Y:S01]  /*14d0*/  STL [R1+0x64], R3 ;  /* 0x0000640301007387 */ /* 0x0003e20000100800 */
[----:B0-----:R-:W-:-:S05]  /*14e0*/  IADD3 R0, R4, 0x6000, RZ ;  /* 0x0000600004007810 */ /* 0x001fca0007ffe0ff */
[----:B------:R1:W-:Y:S02]  /*14f0*/  STL [R1+0x84], R0 ;  /* 0x0000840001007387 */ /* 0x0003e40000100800 */
.L_x_536:
[----:B0-----:R-:W0:Y:S02]  /*1500*/  LDC.64 R4, c[0x0][0xc88] ;  /* 0x00032200ff047b82 */ /* 0x001e240000000a00 */
[----:B0-----:R-:W-:-:S05]  /*1510*/  IMAD.WIDE R4, R31, 0x4, R4 ;  /* 0x000000041f047825 */ /* 0x001fca00078e0204 */
[----:B-12---:R-:W2:Y:S01]  /*1520*/  LDG.E R0, desc[UR42][R4.64] ;  /* 0x0000002a04007981 */ /* 0x006ea2000c1e1900 */
[----:B------:R-:W-:Y:S05]  /*1530*/  YIELD ;  /* 0x0000000000007946 */ /* 0x000fea0003800000 */
[----:B------:R-:W-:Y:S01]  /*1540*/  ULDC.64 UR4, c[0x0][0xa28] ;  /* 0x00028a0000047ab9 */ /* 0x000fe20000000a00 */
[----:B------:R-:W-:Y:S01]  /*1550*/  ULDC.64 UR8, c[0x0][0xa18] ;  /* 0x0002860000087ab9 */ /* 0x000fe20000000a00 */
[----:B------:R-:W-:Y:S01]  /*1560*/  ISETP.NE.U32.AND P1, PT, RZ, UR4, PT ;  /* 0x00000004ff007c0c */ /* 0x000fe2000bf25070 */
[----:B------:R-:W-:Y:S01]  /*1570*/  ULDC.64 UR6, c[0x0][0xa08] ;  /* 0x0002820000067ab9 */ /* 0x000fe20000000a00 */
[----:B------:R-:W-:Y:S01]  /*1580*/  IMAD.MOV.U32 R85, RZ, RZ, RZ ;  /* 0x000000ffff557224 */ /* 0x000fe200078e00ff */
[----:B------:R-:W-:-:S02]  /*1590*/  ISETP.NE.U32.AND P0, PT, RZ, UR6, PT ;  /* 0x00000006ff007c0c */ /* 0x000fc4000bf05070 */
[----:B------:R-:W-:Y:S02]  /*15a0*/  ISETP.NE.AND.EX P1, PT, RZ, UR5, PT, P1 ;  /* 0x00000005ff007c0c */ /* 0x000fe4000bf25310 */
[----:B------:R-:W-:Y:S02]  /*15b0*/  ISETP.NE.AND.EX P0, PT, RZ, UR7, PT, P0 ;  /* 0x00000007ff007c0c */ /* 0x000fe4000bf05300 */
[----:B--2-4-:R-:W-:Y:S01]  /*15c0*/  SHF.R.S32.HI R3, RZ, 0x1f, R0 ;  /* 0x0000001fff037819 */ /* 0x014fe20000011400 */
[----:B------:R-:W-:Y:S08]  /*15d0*/  STL [R1+0x94], R0 ;  /* 0x0000940001007387 */ /* 0x000ff00000100800 */
[C---:B------:R-:W-:Y:S01]  /*15e0*/  @P1 LEA R6, P2, R0.reuse, UR4, 0x2 ;  /* 0x0000000400061c11 */ /* 0x040fe2000f8410ff */
[C---:B---3--:R-:W-:Y:S01]  /*15f0*/  IMAD.SHL.U32 R33, R0.reuse, 0x4, RZ ;  /* 0x0000000400217824 */ /* 0x048fe200078e00ff */
[C-C-:B------:R-:W-:Y:S01]  /*1600*/  SHF.L.U64.HI R32, R0.reuse, 0x2, R3.reuse ;  /* 0x0000000200207819 */ /* 0x140fe20000010203 */
[----:B------:R0:W-:Y:S01]  /*1610*/  STL [R1+0x9c], R3 ;  /* 0x00009c0301007387 */ /* 0x0001e20000100800 */
[----:B------:R-:W-:-:S02]  /*1620*/  @P1 LEA.HI.X R7, R0, UR5, R3, 0x2, P2 ;  /* 0x0000000500071c11 */ /* 0x000fc400090f1403 */
[----:B------:R-:W-:Y:S01]  /*1630*/  ISETP.NE.U32.AND P2, PT, RZ, UR8, PT ;  /* 0x00000008ff007c0c */ /* 0x000fe2000bf45070 */
[----:B------:R-:W-:Y:S01]  /*1640*/  ULDC UR4, c[0x0][0x288] ;  /* 0x0000a20000047ab9 */ /* 0x000fe20000000800 */
[C---:B------:R-:W-:Y:S01]  /*1650*/  IADD3 R8, P3, R33.reuse, UR6, RZ ;  /* 0x0000000621087c10 */ /* 0x040fe2000ff7e0ff */
[----:B------:R1:W-:Y:S01]  /*1660*/  STL [R1+0x8c], R33 ;  /* 0x00008c2101007387 */ /* 0x0003e20000100800 */
[----:B------:R-:W-:Y:S01]  /*1670*/  ISETP.NE.AND.EX P2, PT, RZ, UR9, PT, P2 ;  /* 0x00000009ff007c0c */ /* 0x000fe2000bf45320 */
[----:B0-----:R-:W-:Y:S01]  /*1680*/  IMAD.MOV.U32 R3, RZ, RZ, RZ ;  /* 0x000000ffff037224 */ /* 0x001fe200078e00ff */
[----:B------:R-:W-:Y:S01]  /*1690*/  MOV R100, UR4 ;  /* 0x0000000400647c02 */ /* 0x000fe20008000f00 */
[----:B------:R-:W-:Y:S01]  /*16a0*/  ULDC.64 UR4, c[0x0][0x418] ;  /* 0x0001060000047ab9 */ /* 0x000fe20000000a00 */
[C---:B------:R-:W-:Y:S01]  /*16b0*/  IADD3.X R9, R32.reuse, UR7, RZ, P3, !PT ;  /* 0x0000000720097c10 */ /* 0x040fe20009ffe4ff */
[----:B------:R1:W-:Y:S04]  /*16c0*/  STL [R1+0x90], R32 ;  /* 0x0000902001007387 */ /* 0x0003e80000100800 */
[----:B------:R1:W5:Y:S04]  /*16d0*/  @P1 LDG.E R3, desc[UR42][R6.64] ;  /* 0x0000002a06031981 */ /* 0x000368000c1e1900 */
[----:B------:R-:W-:Y:S01]  /*16e0*/  @P2 IADD3 R4, P1, R33, UR8, RZ ;  /* 0x0000000821042c10 */ /* 0x000fe2000ff3e0ff */
[----:B------:R1:W5:Y:S03]  /*16f0*/  @P0 LDG.E R85, desc[UR42][R8.64] ;  /* 0x0000002a08550981 */ /* 0x000366000c1e1900 */
[----:B------:R-:W-:-:S05]  /*1700*/  @P2 IADD3.X R5, R32, UR9, RZ, P1, !PT ;  /* 0x0000000920052c10 */ /* 0x000fca0008ffe4ff */
[----:B------:R1:W5:Y:S01]  /*1710*/  @P2 LDG.E R100, desc[UR42][R4.64] ;  /* 0x0000002a04642981 */ /* 0x000362000c1e1900 */
[----:B------:R-:W-:Y:S01]  /*1720*/  UISETP.NE.U32.AND UP0, UPT, UR4, URZ, UPT ;  /* 0x0000003f0400728c */ /* 0x000fe2000bf05070 */
[----:B------:R-:W-:Y:S02]  /*1730*/  IMAD.MOV.U32 R25, RZ, RZ, R0 ;  /* 0x000000ffff197224 */ /* 0x000fe400078e0000 */
[----:B------:R-:W-:Y:S01]  /*1740*/  ULDC UR4, c[0x0][0x424] ;  /* 0x0001090000047ab9 */ /* 0x000fe20000000800 */
[----:B------:R-:W-:-:S03]  /*1750*/  UISETP.NE.AND.EX UP0, UPT, UR5, URZ, UPT, UP0 ;  /* 0x0000003f0500728c */ /* 0x000fc6000bf05300 */
[----:B------:R-:W-:Y:S01]  /*1760*/  ULDC UR5, c[0x0][0x2f0] ;  /* 0x0000bc0000057ab9 */ /* 0x000fe20000000800 */
[----:B------:R-:W-:-:S04]  /*1770*/  USEL UR4, UR4, 0x1, UP0 ;  /* 0x0000000104047887 */ /* 0x000fc80008000000 */
[----:B------:R-:W-:-:S03]  /*1780*/  UIMAD UR4, UR4, UR5, URZ ;  /* 0x00000005040472a4 */ /* 0x000fc6000f8e023f */
[----:B------:R-:W-:Y:S02]  /*1790*/  ULDC UR5, c[0x0][0x348] ;  /* 0x0000d20000057ab9 */ /* 0x000fe40000000800 */
[----:B------:R-:W-:Y:S02]  /*17a0*/  IMAD.U32 R24, RZ, RZ, UR5 ;  /* 0x00000005ff187e24 */ /* 0x000fe4000f8e00ff */
[----:B------:R-:W-:Y:S01]  /*17b0*/  IMAD.U32 R28, RZ, RZ, UR4 ;  /* 0x00000004ff1c7e24 */ /* 0x000fe2000f8e00ff */
[----:B-1----:R-:W-:Y:S06]  /*17c0*/  @P2 BRA `(.L_x_395) ;  /* 0x0000000000242947 */ /* 0x002fec0003800000 */
[----:B------:R-:W-:Y:S02]  /*17d0*/  ULDC.64 UR4, c[0x0][0xa00] ;  /* 0x0002800000047ab9 */ /* 0x000fe40000000a00 */
[----:B------:R-:W-:-:S04]  /*17e0*/  ISETP.NE.U32.AND P1, PT, RZ, UR4, PT ;  /* 0x00000004ff007c0c */ /* 0x000fc8000bf25070 */
[----:B------:R-:W-:-:S13]  /*17f0*/  ISETP.NE.AND.EX P1, PT, RZ, UR5, PT, P1 ;  /* 0x00000005ff007c0c */ /* 0x000fda000bf25310 */
[----:B------:R-:W-:Y:S05]  /*1800*/  @!P1 BRA `(.L_x_395) ;  /* 0x0000000000149947 */ /* 0x000fea0003800000 */
[----:B------:R-:W0:Y:S02]  /*1810*/  LDC.64 R4, c[0x0][0xa00] ;  /* 0x00028000ff047b82 */ /* 0x000e240000000a00 */
[----:B0-----:R-:W-:-:S05]  /*1820*/  IMAD.WIDE R4, R25, 0x4, R4 ;  /* 0x0000000419047825 */ /* 0x001fca00078e0204 */
[----:B-----5:R-:W2:Y:S04]  /*1830*/  LDG.E R100, desc[UR42][R4.64] ;  /* 0x0000002a04647981 */ /* 0x020ea8000c1e1900 */
[----:B------:R-:W2:Y:S02]  /*1840*/  LDG.E R7, desc[UR42][R4.64+0x4] ;  /* 0x0000042a04077981 */ /* 0x000ea4000c1e1900 */
[----:B--2---:R-:W-:-:S07]  /*1850*/  IADD3 R100, -R100, R7, RZ ;  /* 0x0000000764647210 */ /* 0x004fce0007ffe1ff */
.L_x_395:
[----:B------:R-:W-:Y:S01]  /*1860*/  ULDC.64 UR4, c[0x0][0xa20] ;  /* 0x0002880000047ab9 */ /* 0x000fe20000000a00 */
[----:B------:R0:W-:Y:S01]  /*1870*/  STL [R1+0x98], R29 ;  /* 0x0000981d01007387 */ /* 0x0001e20000100800 */
[----:B------:R-:W-:-:S03]  /*1880*/  ISETP.NE.U32.AND P1, PT, RZ, UR4, PT ;  /* 0x00000004ff007c0c */ /* 0x000fc6000bf25070 */
[----:B------:R0:W-:Y:S01]  /*1890*/  STL [R1+0x88], R30 ;  /* 0x0000881e01007387 */ /* 0x0001e20000100800 */
[----:B------:R-:W-:-:S13]  /*18a0*/  ISETP.NE.AND.EX P1, PT, RZ, UR5, PT, P1 ;  /* 0x00000005ff007c0c */ /* 0x000fda000bf25310 */
[----:B0-----:R-:W-:Y:S05]  /*18b0*/  @!P1 BRA `(.L_x_396) ;  /* 0x0000000000109947 */ /* 0x001fea0003800000 */
[----:B------:R-:W-:-:S04]  /*18c0*/  IADD3 R4, P0, R33, UR4, RZ ;  /* 0x0000000421047c10 */ /* 0x000fc8000ff1e0ff */
[----:B------:R-:W-:-:S05]  /*18d0*/  IADD3.X R5, R32, UR5, RZ, P0, !PT ;  /* 0x0000000520057c10 */ /* 0x000fca00087fe4ff */
[----:B------:R0:W5:Y:S01]  /*18e0*/  LDG.E R28, desc[UR42][R4.64] ;  /* 0x0000002a041c7981 */ /* 0x000162000c1e1900 */
[----:B------:R-:W-:Y:S05]  /*18f0*/  BRA `(.L_x_397) ;  /* 0x0000000000107947 */ /* 0x000fea0003800000 */
.L_x_396:
[----:B------:R-:W-:Y:S05]  /*1900*/  @!P0 BRA `(.L_x_397) ;  /* 0x00000000000c8947 */ /* 0x000fea0003800000 */
[----:B------:R-:W2:Y:S04]  /*1910*/  LDG.E R5, desc[UR42][R8.64] ;  /* 0x0000002a08057981 */ /* 0x000ea8000c1e1900 */
[----:B------:R-:W2:Y:S02]  /*1920*/  LDG.E R28, desc[UR42][R8.64+0x4] ;  /* 0x0000042a081c7981 */ /* 0x000ea4000c1e1900 */
[----:B--2---:R-:W-:-:S07]  /*1930*/  IMAD.IADD R28, R28, 0x1, -R5 ;  /* 0x000000011c1c7824 */ /* 0x004fce00078e0a05 */
.L_x_397:
[----:B------:R-:W-:Y:S02]  /*1940*/  ULDC.64 UR4, c[0x0][0xa10] ;  /* 0x0002840000047ab9 */ /* 0x000fe40000000a00 */
[----:B------:R-:W-:-:S04]  /*1950*/  ISETP.NE.U32.AND P0, PT, RZ, UR4, PT ;  /* 0x00000004ff007c0c */ /* 0x000fc8000bf05070 */
[----:B------:R-:W-:Y:S01]  /*1960*/  ISETP.NE.AND.EX P0, PT, RZ, UR5, PT, P0 ;  /* 0x00000005ff007c0c */ /* 0x000fe2000bf05300 */
[----:B-----5:R-:W-:Y:S01]  /*1970*/  IMAD.IADD R11, R28, 0x1, -R3 ;  /* 0x000000011c0b7824 */ /* 0x020fe200078e0a03 */
[----:B------:R-:W-:-:S11]  /*1980*/  ULDC.64 UR4, c[0x0][0xa30] ;  /* 0x00028c0000047ab9 */ /* 0x000fd60000000a00 */
[----:B0-----:R-:W0:Y:S02]  /*1990*/  @P0 LDC.64 R4, c[0x0][0xa10] ;  /* 0x00028400ff040b82 */ /* 0x001e240000000a00 */
[----:B0-----:R-:W-:-:S05]  /*19a0*/  @P0 IMAD.WIDE R4, R25, 0x4, R4 ;  /* 0x0000000419040825 */ /* 0x001fca00078e0204 */
[----:B------:R-:W2:Y:S04]  /*19b0*/  @P0 LDG.E R0, desc[UR42][R4.64] ;  /* 0x0000002a04000981 */ /* 0x000ea8000c1e1900 */
[----:B------:R-:W2:Y:S01]  /*19c0*/  @P0 LDG.E R9, desc[UR42][R4.64+0x4] ;  /* 0x0000042a04090981 */ /* 0x000ea2000c1e1900 */
[----:B------:R-:W-:Y:S01]  /*19d0*/  IMAD.MOV R74, RZ, RZ, -R11 ;  /* 0x000000ffff4a7224 */ /* 0x000fe200078e0a0b */
[----:B------:R-:W-:Y:S01]  /*19e0*/  ISETP.NE.U32.AND P1, PT, RZ, UR4, PT ;  /* 0x00000004ff007c0c */ /* 0x000fe2000bf25070 */
[----:B------:R-:W-:-:S03]  /*19f0*/  IMAD.MOV.U32 R97, RZ, RZ, R28 ;  /* 0x000000ffff617224 */ /* 0x000fc600078e001c */
[----:B------:R-:W-:Y:S02]  /*1a00*/  VIMNMX R74, RZ, R74, !PT ;  /* 0x0000004aff4a7248 */ /* 0x000fe40007fe0100 */
[----:B------:R-:W-:-:S13]  /*1a10*/  ISETP.NE.AND.EX P1, PT, RZ, UR5, PT, P1 ;  /* 0x00000005ff007c0c */ /* 0x000fda000bf25310 */
[----:B------:R-:W-:-:S04]  /*1a20*/  @P1 IADD3 R6, P2, R33, UR4, RZ ;  /* 0x0000000421061c10 */ /* 0x000fc8000ff5e0ff */
[----:B------:R-:W-:-:S05]  /*1a30*/  @P1 IADD3.X R7, R32, UR5, RZ, P2, !PT ;  /* 0x0000000520071c10 */ /* 0x000fca00097fe4ff */
[----:B------:R0:W5:Y:S01]  /*1a40*/  @P1 LDG.E R97, desc[UR42][R6.64] ;  /* 0x0000002a06611981 */ /* 0x000162000c1e1900 */
[----:B--2---:R-:W-:-:S05]  /*1a50*/  @P0 IADD3 R24, -R0, R9, RZ ;  /* 0x0000000900180210 */ /* 0x004fca0007ffe1ff */
[----:B------:R-:W-:-:S04]  /*1a60*/  IMAD.IADD R101, R11, 0x1, R24 ;  /* 0x000000010b657824 */ /* 0x000fc800078e0218 */
[----:B------:R-:W-:-:S05]  /*1a70*/  VIADD R0, R101, 0x7f ;  /* 0x0000007f65007836 */ /* 0x000fca0000000000 */
[----:B------:R-:W-:-:S04]  /*1a80*/  SHF.R.S32.HI R3, RZ, 0x1f, R0 ;  /* 0x0000001fff037819 */ /* 0x000fc80000011400 */
[----:B------:R-:W-:-:S04]  /*1a90*/  LEA.HI R3, R3, R0, RZ, 0x7 ;  /* 0x0000000003037211 */ /* 0x000fc800078f38ff */
[----:B------:R-:W-:Y:S02]  /*1aa0*/  LOP3.LUT R5, R3, 0xffffff80, RZ, 0xc0, !PT ;  /* 0xffffff8003057812 */ /* 0x000fe400078ec0ff */
[----:B------:R-:W-:Y:S02]  /*1ab0*/  SHF.R.S32.HI R144, RZ, 0x7, R3 ;  /* 0x00000007ff907819 */ /* 0x000fe40000011403 */
[----:B------:R-:W-:-:S04]  /*1ac0*/  VIADDMNMX R5, R5, -R11, R24, PT ;  /* 0x8000000b05057246 */ /* 0x000fc80003800118 */
[----:B------:R-:W-:Y:S02]  /*1ad0*/  ISETP.GT.AND P0, PT, R5, R74, PT ;  /* 0x0000004a0500720c */ /* 0x000fe40003f04270 */
[----:B------:R-:W-:-:S05]  /*1ae0*/  SHF.R.U32.HI R74, RZ, 0x7, R74 ;  /* 0x00000007ff4a7819 */ /* 0x000fca000001164a */
[----:B------:R-:W-:-:S06]  /*1af0*/  IMAD.MOV.U32 R26, RZ, RZ, R74 ;  /* 0x000000ffff1a7224 */ /* 0x000fcc00078e004a */
[----:B------:R-:W-:-:S04]  /*1b00*/  @P0 IADD3 R0, R5, 0x7f, RZ ;  /* 0x0000007f05000810 */ /* 0x000fc80007ffe0ff */
[----:B------:R-:W-:-:S04]  /*1b10*/  @P0 SHF.R.S32.HI R5, RZ, 0x1f, R0 ;  /* 0x0000001fff050819 */ /* 0x000fc80000011400 */
[----:B------:R-:W-:-:S04]  /*1b20*/  @P0 LEA.HI R5, R5, R0, RZ, 0x7 ;  /* 0x0000000005050211 */ /* 0x000fc800078f38ff */
[----:B------:R-:W-:Y:S02]  /*1b30*/  @P0 SHF.R.S32.HI R26, RZ, 0x7, R5 ;  /* 0x00000007ff1a0819 */ /* 0x000fe40000011405 */
[----:B------:R-:W-:Y:S02]  /*1b40*/  PLOP3.LUT P0, PT, PT, PT, PT, 0x80, 0x0 ;  /* 0x000000000000781c */ /* 0x000fe40003f0f070 */
[----:B------:R-:W-:-:S13]  /*1b50*/  ISETP.GT.AND P1, PT, R26, R74, PT ;  /* 0x0000004a1a00720c */ /* 0x000fda0003f24270 */
[----:B0-----:R-:W-:Y:S05]  /*1b60*/  @!P1 BRA `(.L_x_398) ;  /* 0x0000005000fc9947 */ /* 0x001fea0003800000 */
[----:B------:R-:W-:Y:S01]  /*1b70*/  VIADD R0, R2, 0x15400 ;  /* 0x0001540002007836 */ /* 0x000fe20000000000 */
[----:B------:R-:W-:Y:S04]  /*1b80*/  BSSY B6, `(.L_x_399) ;  /* 0x0000013000067945 */ /* 0x000fe80003800000 */
[----:B------:R-:W-:-:S13]  /*1b90*/  LOP3.LUT P0, RZ, R0, 0x1bf, RZ, 0xc0, !PT ;  /* 0x000001bf00ff7812 */ /* 0x000fda000780c0ff */
[----:B------:R-:W-:Y:S05]  /*1ba0*/  @!P0 BRA `(.L_x_400) ;  /* 0x0000000000408947 */ /* 0x000fea0003800000 */
[----:B------:R-:W-:Y:S01]  /*1bb0*/  MOV R14, 0x0 ;  /* 0x00000000000e7802 */ /* 0x000fe20000000f00 */
[----:B------:R-:W-:Y:S01]  /*1bc0*/  ULDC.64 UR4, c[0x4][0x88] ;  /* 0x0100220000047ab9 */ /* 0x000fe20000000a00 */
[----:B------:R-:W-:Y:S01]  /*1bd0*/  ULDC.64 UR6, c[0x4][0x18] ;  /* 0x0100060000067ab9 */ /* 0x000fe20000000a00 */
[----:B------:R-:W-:Y:S01]  /*1be0*/  IMAD.U32 R4, RZ, RZ, UR4 ;  /* 0x00000004ff047e24 */ /* 0x000fe2000f8e00ff */
[----:B------:R-:W-:Y:S01]  /*1bf0*/  MOV R5, UR5 ;  /* 0x0000000500057c02 */ /* 0x000fe20008000f00 */
[----:B------:R-:W-:Y:S01]  /*1c00*/  ULDC.64 UR4, c[0x4][0x90] ;  /* 0x0100240000047ab9 */ /* 0x000fe20000000a00 */
[----:B------:R-:W0:Y:S01]  /*1c10*/  LDC.64 R14, c[0x4][R14] ;  /* 0x010000000e0e7b82 */ /* 0x000e220000000a00 */
[----:B------:R-:W-:Y:S01]  /*1c20*/  IMAD.U32 R6, RZ, RZ, UR4 ;  /* 0x00000004ff067e24 */ /* 0x000fe2000f8e00ff */
[----:B------:R-:W-:Y:S01]  /*1c30*/  MOV R11, UR7 ;  /* 0x00000007000b7c02 */ /* 0x000fe20008000f00 */
[----:B------:R-:W-:Y:S02]  /*1c40*/  IMAD.U32 R7, RZ, RZ, UR5 ;  /* 0x00000005ff077e24 */ /* 0x000fe4000f8e00ff */
[----:B------:R-:W-:-:S02]  /*1c50*/  IMAD.U32 R10, RZ, RZ, UR6 ;  /* 0x00000006ff0a7e24 */ /* 0x000fc4000f8e00ff */
[----:B------:R-:W-:Y:S02]  /*1c60*/  IMAD.MOV.U32 R8, RZ, RZ, 0x70 ;  /* 0x00000070ff087424 */ /* 0x000fe400078e00ff */
[----:B------:R-:W-:Y:S02]  /*1c70*/  IMAD.MOV.U32 R12, RZ, RZ, 0x1 ;  /* 0x00000001ff0c7424 */ /* 0x000fe400078e00ff */
[----:B------:R-:W-:-:S07]  /*1c80*/  IMAD.MOV.U32 R13, RZ, RZ, RZ ;  /* 0x000000ffff0d7224 */ /* 0x000fce00078e00ff */
[----:B------:R-:W-:-:S07]  /*1c90*/  LEPC R20, `(.L_x_400) ;  /* 0x000000001014794e */ /* 0x000fce0000000000 */
[----:B0----5:R-:W-:Y:S05]  /*1ca0*/  CALL.ABS.NOINC R14 ;  /* 0x000000000e007343 */ /* 0x021fea0003c00000 */
.L_x_400:
[----:B------:R-:W-:Y:S05]  /*1cb0*/  BSYNC B6 ;  /* 0x0000000000067941 */ /* 0x000fea0003800000 */
.L_x_399:
[----:B------:R-:W-:Y:S01]  /*1cc0*/  IADD3 R27, R2, 0x400, RZ ;  /* 0x00000400021b7810 */ /* 0x000fe20007ffe0ff */
[----:B------:R-:W-:Y:S03]  /*1cd0*/  BSSY B6, `(.L_x_401) ;  /* 0x0000013000067945 */ /* 0x000fe60003800000 */
[----:B------:R-:W-:-:S13]  /*1ce0*/  LOP3.LUT P0, RZ, R27, 0x1bf, RZ, 0xc0, !PT ;  /* 0x000001bf1bff7812 */ /* 0x000fda000780c0ff */
[----:B------:R-:W-:Y:S05]  /*1cf0*/  @!P0 BRA `(.L_x_402) ;  /* 0x0000000000408947 */ /* 0x000fea0003800000 */
[----:B------:R-:W-:Y:S01]  /*1d00*/  MOV R14, 0x0 ;  /* 0x00000000000e7802 */ /* 0x000fe20000000f00 */
[----:B------:R-:W-:Y:S01]  /*1d10*/  ULDC.64 UR4, c[0x4][0x88] ;  /* 0x0100220000047ab9 */ /* 0x000fe20000000a00 */
[----:B------:R-:W-:Y:S01]  /*1d20*/  ULDC.64 UR6, c[0x4][0x18] ;  /* 0x0100060000067ab9 */ /* 0x000fe20000000a00 */
[----:B------:R-:W-:Y:S01]  /*1d30*/  IMAD.U32 R4, RZ, RZ, UR4 ;  /* 0x00000004ff047e24 */ /* 0x000fe2000f8e00ff */
[----:B------:R-:W-:Y:S01]  /*1d40*/  MOV R12, 0x1 ;  /* 0x00000001000c7802 */ /* 0x000fe20000000f00 */
[----:B------:R-:W-:Y:S01]  /*1d50*/  IMAD.U32 R5, RZ, RZ, UR5 ;  /* 0x00000005ff057e24 */ /* 0x000fe2000f8e00ff */
[----:B------:R-:W0:Y:S01]  /*1d60*/  LDC.64 R14, c[0x4][R14] ;  /* 0x010000000e0e7b82 */ /* 0x000e220000000a00 */
[----:B------:R-:W-:Y:S01]  /*1d70*/  ULDC.64 UR4, c[0x4][0x90] ;  /* 0x0100240000047ab9 */ /* 0x000fe20000000a00 */
[----:B------:R-:W-:Y:S01]  /*1d80*/  IMAD.U32 R10, RZ, RZ, UR6 ;  /* 0x00000006ff0a7e24 */ /* 0x000fe2000f8e00ff */
[----:B------:R-:W-:Y:S01]  /*1d90*/  MOV R7, UR5 ;  /* 0x0000000500077c02 */ /* 0x000fe20008000f00 */
[----:B------:R-:W-:-:S02]  /*1da0*/  IMAD.U32 R6, RZ, RZ, UR4 ;  /* 0x00000004ff067e24 */ /* 0x000fc4000f8e00ff */
[----:B------:R-:W-:Y:S02]  /*1db0*/  IMAD.U32 R11, RZ, RZ, UR7 ;  /* 0x00000007ff0b7e24 */ /* 0x000fe4000f8e00ff */
[----:B------:R-:W-:Y:S02]  /*1dc0*/  IMAD.MOV.U32 R8, RZ, RZ, 0x70 ;  /* 0x00000070ff087424 */ /* 0x000fe400078e00ff */
[----:B------:R-:W-:-:S07]  /*1dd0*/  IMAD.MOV.U32 R13, RZ, RZ, RZ ;  /* 0x000000ffff0d7224 */ /* 0x000fce00078e00ff */
[----:B------:R-:W-:-:S07]  /*1de0*/  LEPC R20, `(.L_x_402) ;  /* 0x000000001014794e */ /* 0x000fce0000000000 */
[----:B0----5:R-:W-:Y:S05]  /*1df0*/  CALL.ABS.NOINC R14 ;  /* 0x000000000e007343 */ /* 0x021fea0003c00000 */
.L_x_402:
[----:B------:R-:W-:Y:S05]  /*1e00*/  BSYNC B6 ;  /* 0x0000000000067941 */ /* 0x000fea0003800000 */
.L_x_401:
[----:B------:R-:W-:Y:S01]  /*1e10*/  ULDC.64 UR4, c[0x0][0x9f8] ;  /* 0x00027e0000047ab9 */ /* 0x000fe20000000a00 */
[----:B------:R-:W0:Y:S01]  /*1e20*/  S2R R20, SR_TID.X ;  /* 0x0000000000147919 */ /* 0x000e220000002100 */
[----:B------:R-:W-:Y:S01]  /*1e30*/  ISETP.NE.U32.AND P0, PT, RZ, UR4, PT ;  /* 0x00000004ff007c0c */ /* 0x000fe2000bf05070 */
[----:B------:R-:W1:Y:S03]  /*1e40*/  LDC.64 R4, c[0x0][0x408] ;  /* 0x00010200ff047b82 */ /* 0x000e660000000a00 */
[----:B------:R-:W-:Y:S01]  /*1e50*/  ISETP.NE.AND.EX P0, PT, RZ, UR5, PT, P0 ;  /* 0x00000005ff007c0c */ /* 0x000fe2000bf05300 */
[----:B------:R-:W-:-:S04]  /*1e60*/  VIADD R0, R16, 0x10 ;  /* 0x0000001010007836 */ /* 0x000fc80000000000 */
[----:B------:R-:W2:Y:S08]  /*1e70*/  LDC R99, c[0x0][0x3f4] ;  /* 0x0000fd00ff637b82 */ /* 0x000eb00000000800 */
[----:B------:R-:W-:Y:S02]  /*1e80*/  @P0 IADD3 R6, P1, R33, UR4, RZ ;  /* 0x0000000421060c10 */ /* 0x000fe4000ff3e0ff */
[----:B------:R-:W3:Y:S02]  /*1e90*/  LDL R33, [R1+0x7c] ;  /* 0x00007c0001217983 */ /* 0x000ee40000100800 */
[----:B------:R-:W-:-:S05]  /*1ea0*/  @P0 IADD3.X R7, R32, UR5, RZ, P1, !PT ;  /* 0x0000000520070c10 */ /* 0x000fca0008ffe4ff */
[----:B------:R4:W3:Y:S01]  /*1eb0*/  @P0 LDG.E R25, desc[UR42][R6.64] ;  /* 0x0000002a06190981 */ /* 0x0008e2000c1e1900 */
[----:B0-----:R-:W-:-:S04]  /*1ec0*/  SHF.R.U32.HI R31, RZ, 0x7, R20 ;  /* 0x00000007ff1f7819 */ /* 0x001fc80000011614 */
[----:B------:R-:W-:Y:S01]  /*1ed0*/  ISETP.NE.AND P6, PT, R31, 0x1, PT ;  /* 0x000000011f00780c */ /* 0x000fe20003fc5270 */
[----:B----4-:R-:W0:-:S12]  /*1ee0*/  LDC.64 R6, c[0x0][0x3f8] ;  /* 0x0000fe00ff067b82 */ /* 0x010e180000000a00 */
[----:B------:R-:W-:Y:S05]  /*1ef0*/  @!P6 WARPSYNC.ALL ;  /* 0x000000000000e948 */ /* 0x000fea0003800000 */
[----:B------:R-:W-:Y:S02]  /*1f00*/  ULDC UR4, c[0x0][0x2f4] ;  /* 0x0000bd0000047ab9 */ /* 0x000fe40000000800 */
[----:B------:R-:W-:Y:S02]  /*1f10*/  ISETP.GE.AND P1, PT, R0, UR4, PT ;  /* 0x0000000400007c0c */ /* 0x000fe4000bf26270 */
[----:B------:R-:W-:Y:S02]  /*1f20*/  ISETP.GE.AND P0, PT, R16, UR4, PT ;  /* 0x0000000410007c0c */ /* 0x000fe4000bf06270 */
[----:B------:R-:W-:-:S02]  /*1f30*/  SEL R8, RZ, 0xffffffff, P1 ;  /* 0xffffffffff087807 */ /* 0x000fc40000800000 */
[----:B------:R-:W-:-:S03]  /*1f40*/  SEL R3, RZ, 0x1, P0 ;  /* 0x00000001ff037807 */ /* 0x000fc60000000000 */
[----:B------:R-:W-:Y:S01]  /*1f50*/  IMAD.SHL.U32 R8, R8, 0x2, RZ ;  /* 0x0000000208087824 */ /* 0x000fe200078e00ff */
[----:B------:R-:W-:-:S04]  /*1f60*/  SHF.R.S32.HI R11, RZ, 0x1f, R140 ;  /* 0x0000001fff0b7819 */ /* 0x000fc8000001148c */
[----:B------:R-:W-:Y:S02]  /*1f70*/  LOP3.LUT R8, R8, 0x2, R3, 0xe2, !PT ;  /* 0x0000000208087812 */ /* 0x000fe400078ee203 */
[----:B------:R-:W-:Y:S01]  /*1f80*/  IADD3 R3, R16, 0x20, RZ ;  /* 0x0000002010037810 */ /* 0x000fe20007ffe0ff */
[----:B-1----:R-:W-:-:S03]  /*1f90*/  IMAD R9, R11, R4, RZ ;  /* 0x000000040b097224 */ /* 0x002fc600078e02ff */
[----:B------:R-:W-:Y:S01]  /*1fa0*/  ISETP.GE.AND P0, PT, R3, UR4, PT ;  /* 0x0000000403007c0c */ /* 0x000fe2000bf06270 */
[----:B------:R-:W-:Y:S01]  /*1fb0*/  IMAD R13, R140, R5, R9 ;  /* 0x000000058c0d7224 */ /* 0x000fe200078e0209 */
[----:B------:R-:W1:Y:S01]  /*1fc0*/  S2R R32, SR_TID.X ;  /* 0x0000000000207919 */ /* 0x000e620000002100 */
[----:B------:R-:W-:Y:S02]  /*1fd0*/  ISETP.GE.AND P1, PT, R22, UR4, PT ;  /* 0x0000000416007c0c */ /* 0x000fe4000bf26270 */
[----:B------:R-:W-:Y:S02]  /*1fe0*/  SEL R9, RZ, 0x4, P0 ;  /* 0x00000004ff097807 */ /* 0x000fe40000000000 */
[----:B------:R-:W-:Y:S02]  /*1ff0*/  ISETP.GE.AND P0, PT, R19, UR4, PT ;  /* 0x0000000413007c0c */ /* 0x000fe4000bf06270 */
[----:B------:R-:W-:Y:S02]  /*2000*/  SHF.R.S32.HI R139, RZ, 0x1f, R138 ;  /* 0x0000001fff8b7819 */ /* 0x000fe4000001148a */
[----:B------:R-:W-:-:S02]  /*2010*/  SEL R10, RZ, 0x8, P1 ;  /* 0x00000008ff0a7807 */ /* 0x000fc40000800000 */
[----:B------:R-:W-:Y:S02]  /*2020*/  SEL R21, RZ, 0x10, P0 ;  /* 0x00000010ff157807 */ /* 0x000fe40000000000 */
[-C--:B--2---:R-:W-:Y:S02]  /*2030*/  ISETP.GE.AND P0, PT, R16, R99.reuse, PT ;  /* 0x000000631000720c */ /* 0x084fe40003f06270 */
[-C--:B------:R-:W-:Y:S01]  /*2040*/  ISETP.GE.AND P3, PT, R0, R99.reuse, PT ;  /* 0x000000630000720c */ /* 0x080fe20003f66270 */
[----:B------:R-:W-:Y:S01]  /*2050*/  IMAD.WIDE.U32 R70, R140, R4, R16 ;  /* 0x000000048c467225 */ /* 0x000fe200078e0010 */
[----:B------:R-:W-:Y:S02]  /*2060*/  LOP3.LUT R8, R10, R8, R9, 0xfe, !PT ;  /* 0x000000080a087212 */ /* 0x000fe400078efe09 */
[----:B------:R-:W-:Y:S01]  /*2070*/  SEL R9, R99, RZ, P0 ;  /* 0x000000ff63097207 */ /* 0x000fe20000000000 */
[----:B------:R-:W-:Y:S01]  /*2080*/  IMAD.WIDE.U32 R68, R140, R4, R138 ;  /* 0x000000048c447225 */ /* 0x000fe200078e008a */
[----:B------:R-:W-:-:S03]  /*2090*/  ISETP.GE.AND P2, PT, R3, R99, PT ;  /* 0x000000630300720c */ /* 0x000fc60003f46270 */
[----:B0-----:R-:W-:Y:S01]  /*20a0*/  IMAD R11, R11, R6, RZ ;  /* 0x000000060b0b7224 */ /* 0x001fe200078e02ff */
[----:B------:R-:W-:Y:S01]  /*20b0*/  LOP3.LUT R21, R8, R21, RZ, 0xfc, !PT ;  /* 0x0000001508157212 */ /* 0x000fe200078efcff */
[----:B------:R-:W-:Y:S01]  /*20c0*/  IMAD.IADD R71, R71, 0x1, R13 ;  /* 0x0000000147477824 */ /* 0x000fe200078e020d */
[----:B------:R-:W-:Y:S01]  /*20d0*/  SEL R8, R99, RZ, P2 ;  /* 0x000000ff63087207 */ /* 0x000fe20001000000 */
[----:B------:R-:W-:Y:S02]  /*20e0*/  IMAD.IADD R69, R13, 0x1, R69 ;  /* 0x000000010d457824 */ /* 0x000fe400078e0245 */
[----:B------:R-:W-:Y:S01]  /*20f0*/  IMAD R13, R140, R7, R11 ;  /* 0x000000078c0d7224 */ /* 0x000fe200078e020b */
[----:B------:R-:W-:Y:S01]  /*2100*/  SEL R11, R99, RZ, P3 ;  /* 0x000000ff630b7207 */ /* 0x000fe20001800000 */
[----:B------:R-:W-:Y:S01]  /*2110*/  IMAD.IADD R9, R16, 0x1, R9 ;  /* 0x0000000110097824 */ /* 0x000fe200078e0209 */
[----:B------:R-:W-:Y:S02]  /*2120*/  LOP3.LUT R23, R23, 0xfffffffe, RZ, 0xc0, !PT ;  /* 0xfffffffe17177812 */ /* 0x000fe400078ec0ff */
[----:B------:R-:W-:Y:S01]  /*2130*/  IADD3 R12, R3, R8, RZ ;  /* 0x00000008030c7210 */ /* 0x000fe20007ffe0ff */
[----:B------:R-:W-:Y:S01]  /*2140*/  IMAD.IADD R11, R0, 0x1, R11 ;  /* 0x00000001000b7824 */ /* 0x000fe200078e020b */
[----:B------:R-:W-:-:S02]  /*2150*/  SHF.R.S32.HI R8, RZ, 0x1f, R9 ;  /* 0x0000001fff087819 */ /* 0x000fc40000011409 */
[----:B------:R-:W-:Y:S01]  /*2160*/  @P3 LOP3.LUT R23, R23, 0x1, RZ, 0xfc, !PT ;  /* 0x0000000117173812 */ /* 0x000fe200078efcff */
[-C--:B------:R-:W-:Y:S01]  /*2170*/  IMAD.WIDE.U32 R66, R140, R6.reuse, R16 ;  /* 0x000000068c427225 */ /* 0x080fe200078e0010 */
[-C--:B------:R-:W-:Y:S02]  /*2180*/  LEA.HI R73, R8, R9.reuse, RZ, 0x3 ;  /* 0x0000000908497211 */ /* 0x080fe400078f18ff */
[----:B------:R-:W-:Y:S01]  /*2190*/  LOP3.LUT R23, R23, 0xfffffffd, RZ, 0xc0, !PT ;  /* 0xfffffffd17177812 */ /* 0x000fe200078ec0ff */
[----:B------:R-:W-:Y:S01]  /*21a0*/  IMAD.WIDE.U32 R64, R140, R6, R138 ;  /* 0x000000068c407225 */ /* 0x000fe200078e008a */
[----:B------:R-:W-:Y:S02]  /*21b0*/  LEA.HI R8, R8, R9, RZ, 0x5 ;  /* 0x0000000908087211 */ /* 0x000fe400078f28ff */
[----:B------:R-:W-:Y:S01]  /*21c0*/  SHF.R.S32.HI R10, RZ, 0x1f, R11 ;  /* 0x0000001fff0a7819 */ /* 0x000fe2000001140b */
[----:B------:R-:W-:Y:S01]  /*21d0*/  IMAD.IADD R65, R13, 0x1, R65 ;  /* 0x000000010d417824 */ /* 0x000fe200078e0241 */
[----:B------:R-:W-:Y:S01]  /*21e0*/  IADD3 R67, R67, R13, RZ ;  /* 0x0000000d43437210 */ /* 0x000fe20007ffe0ff */
[----:B------:R-:W-:Y:S01]  /*21f0*/  IMAD.SHL.U32 R9, R8, 0x80, RZ ;  /* 0x0000008008097824 */ /* 0x000fe200078e00ff */
[----:B------:R-:W-:-:S02]  /*2200*/  @P2 LOP3.LUT R23, R23, 0x2, RZ, 0xfc, !PT ;  /* 0x0000000217172812 */ /* 0x000fc400078efcff */
[----:B------:R-:W-:Y:S02]  /*2210*/  SHF.R.S32.HI R13, RZ, 0x1f, R12 ;  /* 0x0000001fff0d7819 */ /* 0x000fe4000001140c */
[-C--:B------:R-:W-:Y:S01]  /*2220*/  LEA.HI R72, R10, R11.reuse, RZ, 0x3 ;  /* 0x0000000b0a487211 */ /* 0x080fe200078f18ff */
[----:B-1----:R-:W-:Y:S01]  /*2230*/  VIADD R34, R32, 0xffffff80 ;  /* 0xffffff8020227836 */ /* 0x002fe20000000000 */
[----:B------:R-:W-:Y:S02]  /*2240*/  LEA.HI R10, R10, R11, RZ, 0x5 ;  /* 0x0000000b0a0a7211 */ /* 0x000fe400078f28ff */
[----:B------:R-:W-:Y:S02]  /*2250*/  LOP3.LUT R8, R142, 0x18, R73, 0xf8, !PT ;  /* 0x000000188e087812 */ /* 0x000fe400078ef849 */
[----:B-----5:R-:W-:Y:S02]  /*2260*/  SHF.R.S32.HI R15, RZ, 0x1f, R97 ;  /* 0x0000001fff0f7819 */ /* 0x020fe40000011461 */
[----:B------:R-:W-:-:S02]  /*2270*/  LOP3.LUT R23, R23, 0xfffffffb, RZ, 0xc0, !PT ;  /* 0xfffffffb17177812 */ /* 0x000fc400078ec0ff */
[CC--:B------:R-:W-:Y:S01]  /*2280*/  LEA.HI R63, R13.reuse, R12.reuse, RZ, 0x3 ;  /* 0x0000000c0d3f7211 */ /* 0x0c0fe200078f18ff */
[----:B------:R-:W-:Y:S01]  /*2290*/  IMAD.SHL.U32 R11, R10, 0x80, RZ ;  /* 0x000000800a0b7824 */ /* 0x000fe200078e00ff */
[----:B------:R-:W-:Y:S02]  /*22a0*/  LEA.HI R12, R13, R12, RZ, 0x5 ;  /* 0x0000000c0d0c7211 */ /* 0x000fe400078f28ff */
[----:B------:R-:W-:Y:S02]  /*22b0*/  LOP3.LUT R96, R9, 0xfffff000, RZ, 0xc0, !PT ;  /* 0xfffff00009607812 */ /* 0x000fe400078ec0ff */
[----:B------:R-:W-:Y:S01]  /*22c0*/  LOP3.LUT R8, R8, R143, RZ, 0x3c, !PT ;  /* 0x0000008f08087212 */ /* 0x000fe200078e3cff */
[C---:B------:R-:W-:Y:S01]  /*22d0*/  IMAD R20, R15.reuse, R4, RZ ;  /* 0x000000040f147224 */ /* 0x040fe200078e02ff */
[----:B------:R-:W-:Y:S02]  /*22e0*/  LOP3.LUT R10, R142, 0x18, R72, 0xf8, !PT ;  /* 0x000000188e0a7812 */ /* 0x000fe400078ef848 */
[----:B------:R-:W-:Y:S01]  /*22f0*/  LEA.HI R32, R34, R34, RZ, 0x1 ;  /* 0x0000002222207211 */ /* 0x000fe200078f08ff */
[----:B------:R-:W-:Y:S01]  /*2300*/  IMAD.SHL.U32 R13, R12, 0x80, RZ ;  /* 0x000000800c0d7824 */ /* 0x000fe200078e00ff */
[----:B------:R-:W-:Y:S01]  /*2310*/  IADD3 R96, R8, R96, R151 ;  /* 0x0000006008607210 */ /* 0x000fe20007ffe097 */
[----:B------:R-:W-:Y:S01]  /*2320*/  IMAD R8, R15, R6, RZ ;  /* 0x000000060f087224 */ /* 0x000fe200078e02ff */
[----:B------:R-:W-:Y:S01]  /*2330*/  LOP3.LUT R12, R11, 0xfffff000, RZ, 0xc0, !PT ;  /* 0xfffff0000b0c7812 */ /* 0x000fe200078ec0ff */
[C---:B------:R-:W-:Y:S01]  /*2340*/  IMAD R9, R97.reuse, R5, R20 ;  /* 0x0000000561097224 */ /* 0x040fe200078e0214 */
[----:B------:R-:W-:Y:S01]  /*2350*/  LOP3.LUT R10, R10, R143, RZ, 0x3c, !PT ;  /* 0x0000008f0a0a7212 */ /* 0x000fe200078e3cff */
[----:B------:R-:W-:Y:S01]  /*2360*/  IMAD.WIDE.U32 R70, R97, R4, R70 ;  /* 0x0000000461467225 */ /* 0x000fe200078e0046 */
[----:B------:R-:W-:-:S02]  /*2370*/  LOP3.LUT R32, R32, 0xfffffffe, RZ, 0xc0, !PT ;  /* 0xfffffffe20207812 */ /* 0x000fc400078ec0ff */
[----:B------:R-:W-:Y:S01]  /*2380*/  LOP3.LUT R14, R142, 0x18, R63, 0xf8, !PT ;  /* 0x000000188e0e7812 */ /* 0x000fe200078ef83f */
[----:B------:R-:W-:Y:S01]  /*2390*/  IMAD.WIDE.U32 R68, R97, R4, R68 ;  /* 0x0000000461447225 */ /* 0x000fe200078e0044 */
[----:B------:R-:W-:-:S03]  /*23a0*/  IADD3 R95, R10, R12, R151 ;  /* 0x0000000c0a5f7210 */ /* 0x000fc60007ffe097 */
[C---:B------:R-:W-:Y:S02]  /*23b0*/  IMAD R75, R97.reuse, R7, R8 ;  /* 0x00000007614b7224 */ /* 0x040fe400078e0208 */
[-C--:B------:R-:W-:Y:S01]  /*23c0*/  IMAD.WIDE.U32 R66, R97, R6.reuse, R66 ;  /* 0x0000000661427225 */ /* 0x080fe200078e0042 */
[----:B------:R-:W-:Y:S02]  /*23d0*/  LOP3.LUT R94, R13, 0xfffff000, RZ, 0xc0, !PT ;  /* 0xfffff0000d5e7812 */ /* 0x000fe400078ec0ff */
[----:B------:R-:W-:Y:S01]  /*23e0*/  LOP3.LUT R14, R14, R143, RZ, 0x3c, !PT ;  /* 0x0000008f0e0e7212 */ /* 0x000fe200078e3cff */
[----:B------:R-:W-:Y:S01]  /*23f0*/  IMAD.IADD R84, R71, 0x1, R9 ;  /* 0x0000000147547824 */ /* 0x000fe200078e0209 */
[----:B------:R-:W-:Y:S01]  /*2400*/  LOP3.LUT R8, R73, 0xfffffff8, RZ, 0xc0, !PT ;  /* 0xfffffff849087812 */ /* 0x000fe200078ec0ff */
[----:B------:R-:W-:Y:S01]  /*2410*/  IMAD.IADD R82, R9, 0x1, R69 ;  /* 0x0000000109527824 */ /* 0x000fe200078e0245 */
[----:B------:R-:W-:Y:S01]  /*2420*/  LOP3.LUT R9, R72, 0xfffffff8, RZ, 0xc0, !PT ;  /* 0xfffffff848097812 */ /* 0x000fe200078ec0ff */
[----:B------:R-:W-:Y:S01]  /*2430*/  IMAD.WIDE.U32 R64, R97, R6, R64 ;  /* 0x0000000661407225 */ /* 0x000fe200078e0040 */
[----:B------:R-:W-:-:S03]  /*2440*/  LOP3.LUT R10, R63, 0xfffffff8, RZ, 0xc0, !PT ;  /* 0xfffffff83f0a7812 */ /* 0x000fc600078ec0ff */
[----:B------:R-:W-:Y:S01]  /*2450*/  IMAD.IADD R32, R34, 0x1, -R32 ;  /* 0x0000000122207824 */ /* 0x000fe200078e0a20 */
[----:B------:R-:W-:Y:S01]  /*2460*/  SHF.L.U64.HI R89, R4, 0x7, R5 ;  /* 0x0000000704597819 */ /* 0x000fe20000010205 */
[----:B------:R-:W-:Y:S01]  /*2470*/  IMAD.IADD R85, R85, 0x1, R28 ;  /* 0x0000000155557824 */ /* 0x000fe200078e021c */
[C---:B------:R-:W-:Y:S01]  /*2480*/  SHF.L.U64.HI R90, R6.reuse, 0x7, R7 ;  /* 0x00000007065a7819 */ /* 0x040fe20000010207 */
[----:B------:R-:W-:Y:S01]  /*2490*/  IMAD.SHL.U32 R5, R6, 0x80, RZ ;  /* 0x0000008006057824 */ /* 0x000fe200078e00ff */
[----:B------:R-:W-:Y:S01]  /*24a0*/  IADD3 R102, R31, 0x8, RZ ;  /* 0x000000081f667810 */ /* 0x000fe20007ffe0ff */
[----:B------:R-:W-:Y:S01]  /*24b0*/  IMAD R7, R32, 0xc0, R140 ;  /* 0x000000c020077824 */ /* 0x000fe200078e028c */
[----:B------:R-:W-:Y:S01]  /*24c0*/  IADD3 R83, R67, R75, RZ ;  /* 0x0000004b43537210 */ /* 0x000fe20007ffe0ff */
[----:B------:R-:W-:Y:S01]  /*24d0*/  IMAD.SHL.U32 R99, R99, 0x2, RZ ;  /* 0x0000000263637824 */ /* 0x000fe200078e00ff */
[----:B------:R-:W-:Y:S01]  /*24e0*/  IADD3 R94, R14, R94, R151 ;  /* 0x0000005e0e5e7210 */ /* 0x000fe20007ffe097 */
[----:B------:R-:W-:Y:S01]  /*24f0*/  IMAD.IADD R75, R75, 0x1, R65 ;  /* 0x000000014b4b7824 */ /* 0x000fe200078e0241 */
[----:B------:R-:W-:-:S02]  /*2500*/  SHF.L.U32 R4, R4, 0x7, RZ ;  /* 0x0000000704047819 */ /* 0x000fc400000006ff */
[----:B------:R-:W-:Y:S02]  /*2510*/  SHF.R.S32.HI R6, RZ, 0x1f, R30 ;  /* 0x0000001fff067819 */ /* 0x000fe4000001141e */
[----:B------:R-:W-:Y:S02]  /*2520*/  SHF.R.S32.HI R93, RZ, 0x1f, R8 ;  /* 0x0000001fff5d7819 */ /* 0x000fe40000011408 */
[----:B------:R-:W-:Y:S02]  /*2530*/  SHF.R.S32.HI R92, RZ, 0x1f, R9 ;  /* 0x0000001fff5c7819 */ /* 0x000fe40000011409 */
[----:B------:R-:W-:Y:S01]  /*2540*/  SHF.R.S32.HI R91, RZ, 0x1f, R10 ;  /* 0x0000001fff5b7819 */ /* 0x000fe2000001140a */
[----:B------:R-:W-:Y:S01]  /*2550*/  @!P6 BAR.SYNC.DEFER_BLOCKING 0x9, 0x100 ;  /* 0x024400000000eb1d */ /* 0x000fe20000010000 */
[----:B---3--:R-:W-:-:S13]  /*2560*/  LOP3.LUT P1, RZ, R33, 0x2, RZ, 0xc0, !PT ;  /* 0x0000000221ff7812 */ /* 0x008fda000782c0ff */
[----:B------:R-:W-:Y:S02]  /*2570*/  @P1 LOP3.LUT R23, R23, 0x4, RZ, 0xfc, !PT ;  /* 0x0000000417171812 */ /* 0x000fe400078efcff */
[----:B------:R-:W-:-:S04]  /*2580*/  ISETP.GE.AND P1, PT, R136, UR4, PT ;  /* 0x0000000488007c0c */ /* 0x000fc8000bf26270 */
[----:B------:R-:W-:-:S04]  /*2590*/  SEL R20, RZ, 0x20, P1 ;  /* 0x00000020ff147807 */ /* 0x000fc80000800000 */
[C---:B------:R-:W-:Y:S02]  /*25a0*/  LOP3.LUT R20, R21.reuse, R20, RZ, 0xfc, !PT ;  /* 0x0000001415147212 */ /* 0x040fe400078efcff */
[----:B------:R-:W-:Y:S02]  /*25b0*/  SHF.R.S32.HI R88, RZ, 0x1f, R25 ;  /* 0x0000001fff587819 */ /* 0x000fe40000011419 */
[----:B------:R-:W-:Y:S02]  /*25c0*/  LOP3.LUT R21, R21, 0x1, RZ, 0xc0, !PT ;  /* 0x0000000115157812 */ /* 0x000fe400078ec0ff */
[C---:B------:R-:W-:Y:S02]  /*25d0*/  LOP3.LUT R28, R20.reuse, 0x2, RZ, 0xc0, !PT ;  /* 0x00000002141c7812 */ /* 0x040fe400078ec0ff */
[----:B------:R-:W-:-:S07]  /*25e0*/  LOP3.LUT R31, R20, 0x4, RZ, 0xc0, !PT ;  /* 0x00000004141f7812 */ /* 0x000fce00078ec0ff */
.L_x_461:
[----:B--2---:R-:W2:Y:S01]  /*25f0*/  LDL R35, [R1+0x7c] ;  /* 0x00007c0001237983 */ /* 0x004ea20000100800 */
[----:B------:R-:W0:Y:S03]  /*2600*/  LDC R77, c[0x0][0x430] ;  /* 0x00010c00ff4d7b82 */ /* 0x000e260000000800 */
[----:B---3--:R-:W3:Y:S01]  /*2610*/  LDL R37, [R1+0x78] ;  /* 0x0000780001257983 */ /* 0x008ee20000100800 */
[----:B------:R-:W-:-:S04]  /*2620*/  VIADD R26, R26, 0xffffffff ;  /* 0xffffffff1a1a7836 */ /* 0x000fc80000000000 */
[----:B------:R-:W-:Y:S01]  /*2630*/  IMAD R12, R26, 0x80, R7 ;  /* 0x000000801a0c7824 */ /* 0x000fe200078e0207 */
[----:B-1----:R-:W1:Y:S04]  /*2640*/  LDC R98, c[0x0][0x3f4] ;  /* 0x0000fd00ff627b82 */ /* 0x002e680000000800 */
[----:B------:R-:W-:Y:S02]  /*2650*/  ISETP.GE.AND P1, PT, R12, R24, PT ;  /* 0x000000180c00720c */ /* 0x000fe40003f26270 */
[----:B0-----:R-:W-:Y:S02]  /*2660*/  ISETP.NE.AND P2, PT, R77, 0x1, PT ;  /* 0x000000014d00780c */ /* 0x001fe40003f45270 */
[----:B------:R-:W-:-:S11]  /*2670*/  ISETP.GT.OR P1, PT, R7, 0x7f, P1 ;  /* 0x0000007f0700780c */ /* 0x000fd60000f24670 */
[----:B------:R-:W0:Y:S08]  /*2680*/  @P2 LDC R11, c[0x0][0x434] ;  /* 0x00010d00ff0b2b82 */ /* 0x000e300000000800 */
[----:B------:R-:W4:Y:S08]  /*2690*/  @P2 LDC R34, c[0x0][0x438] ;  /* 0x00010e00ff222b82 */ /* 0x000f300000000800 */
[----:B------:R-:W1:Y:S01]  /*26a0*/  @!P1 LDC.64 R14, c[0x0][0x428] ;  /* 0x00010a00ff0e9b82 */ /* 0x000e620000000a00 */
[----:B------:R-:W-:-:S07]  /*26b0*/  IADD3 R36, R85, R12, RZ ;  /* 0x0000000c55247210 */ /* 0x000fce0007ffe0ff */
[----:B------:R-:W1:Y:S01]  /*26c0*/  @!P1 LDC.64 R12, c[0x0][0x418] ;  /* 0x00010600ff0c9b82 */ /* 0x000e620000000a00 */
[----:B0-----:R-:W-:-:S04]  /*26d0*/  @P2 IMAD.HI.U32 R11, R36, R11, RZ ;  /* 0x0000000b240b2227 */ /* 0x001fc800078e00ff */
[----:B------:R-:W-:Y:S01]  /*26e0*/  IMAD.MOV.U32 R32, RZ, RZ, R36 ;  /* 0x000000ffff207224 */ /* 0x000fe200078e0024 */
[----:B----4-:R-:W-:-:S04]  /*26f0*/  @P2 SHF.R.U32.HI R32, RZ, R34, R11 ;  /* 0x00000022ff202219 */ /* 0x010fc8000001160b */
[----:B------:R-:W-:Y:S01]  /*2700*/  @!P1 SHF.R.S32.HI R33, RZ, 0x1f, R32 ;  /* 0x0000001fff219819 */ /* 0x000fe20000011420 */
[----:B-1----:R-:W-:-:S04]  /*2710*/  @!P1 IMAD R34, R88, R14, RZ ;  /* 0x0000000e58229224 */ /* 0x002fc800078e02ff */
[C---:B------:R-:W-:Y:S02]  /*2720*/  @!P1 IMAD R11, R25.reuse, R15, R34 ;  /* 0x0000000f190b9224 */ /* 0x040fe400078e0222 */
[----:B------:R-:W-:-:S04]  /*2730*/  @!P1 IMAD.WIDE.U32 R14, R25, R14, R32 ;  /* 0x0000000e190e9225 */ /* 0x000fc800078e0020 */
[----:B------:R-:W-:Y:S01]  /*2740*/  @!P1 IMAD.IADD R11, R15, 0x1, R11 ;  /* 0x000000010f0b9824 */ /* 0x000fe200078e020b */
[----:B------:R-:W-:-:S04]  /*2750*/  @!P1 LEA R12, P2, R14, R12, 0x2 ;  /* 0x0000000c0e0c9211 */ /* 0x000fc800078410ff */
[----:B------:R-:W-:Y:S02]  /*2760*/  @!P1 LEA.HI.X R13, R14, R13, R11, 0x2, P2 ;  /* 0x0000000d0e0d9211 */ /* 0x000fe400010f140b */
[----:B------:R-:W-:Y:S01]  /*2770*/  ISETP.GE.AND P2, PT, R98, 0x1, PT ;  /* 0x000000016200780c */ /* 0x000fe20003f46270 */
[----:B------:R-:W-:Y:S01]  /*2780*/  IMAD.MOV.U32 R76, RZ, RZ, RZ ;  /* 0x000000ffff4c7224 */ /* 0x000fe200078e00ff */
[----:B------:R-:W-:Y:S01]  /*2790*/  IADD3 R32, -R32, RZ, RZ ;  /* 0x000000ff20207210 */ /* 0x000fe20007ffe1ff */
[----:B------:R-:W-:Y:S05]  /*27a0*/  YIELD ;  /* 0x0000000000007946 */ /* 0x000fea0003800000 */
[----:B------:R-:W-:Y:S01]  /*27b0*/  BSSY B0, `(.L_x_403) ;  /* 0x0000414000007945 */ /* 0x000fe20003800000 */
[----:B------:R0:W5:Y:S01]  /*27c0*/  @!P1 LDG.E R76, desc[UR42][R12.64] ;  /* 0x0000002a0c4c9981 */ /* 0x000162000c1e1900 */
[----:B------:R-:W-:Y:S01]  /*27d0*/  IMAD R77, R77, R32, R36 ;  /* 0x000000204d4d7224 */ /* 0x000fe200078e0224 */
[----:B------:R-:W-:-:S02]  /*27e0*/  ISETP.GT.AND P1, PT, R26, R74, PT ;  /* 0x0000004a1a00720c */ /* 0x000fc40003f24270 */
[----:B--2---:R-:W-:Y:S01]  /*27f0*/  LOP3.LUT P3, RZ, R35, 0x2, RZ, 0xc0, !PT ;  /* 0x0000000223ff7812 */ /* 0x004fe2000786c0ff */
[----:B---3--:R-:W-:-:S04]  /*2800*/  IMAD R62, R18, 0x3000, R37 ;  /* 0x00003000123e7824 */ /* 0x008fc800078e0225 */
[----:B------:R-:W-:-:S08]  /*2810*/  VIADD R14, R62, 0x10 ;  /* 0x000000103e0e7836 */ /* 0x000fd00000000000 */
[C---:B------:R-:W-:Y:S02]  /*2820*/  @P3 VIADD R14, R62.reuse, 0xfffffff0 ;  /* 0xfffffff03e0e3836 */ /* 0x040fe40000000000 */
[----:B------:R-:W-:-:S03]  /*2830*/  IMAD R62, R62, 0x2, R27 ;  /* 0x000000023e3e7824 */ /* 0x000fc600078e021b */
[----:B------:R-:W-:Y:S01]  /*2840*/  LEA R61, R14, R27, 0x1 ;  /* 0x0000001b0e3d7211 */ /* 0x000fe200078e08ff */
[----:B0-----:R-:W-:Y:S06]  /*2850*/  @!P2 BRA `(.L_x_404) ;  /* 0x0000003800f4a947 */ /* 0x001fec0003800000 */
[----:B------:R-:W-:Y:S01]  /*2860*/  SHF.R.S32.HI R78, RZ, 0x1f, R77 ;  /* 0x0000001fff4e7819 */ /* 0x000fe2000001144d */
[----:B------:R-:W-:Y:S01]  /*2870*/  ULDC.64 UR4, c[0x0][0x300] ;  /* 0x0000c00000047ab9 */ /* 0x000fe20000000a00 */
[----:B-----5:R-:W-:Y:S01]  /*2880*/  SHF.R.S32.HI R79, RZ, 0x1f, R76 ;  /* 0x0000001fff4f7819 */ /* 0x020fe2000001144c */
[----:B------:R-:W-:-:S04]  /*2890*/  IMAD.WIDE.U32 R12, R77, UR4, RZ ;  /* 0x000000044d0c7c25 */ /* 0x000fc8000f8e00ff */
[----:B------:R-:W-:Y:S02]  /*28a0*/  IMAD R14, R78, UR4, RZ ;  /* 0x000000044e0e7c24 */ /* 0x000fe4000f8e02ff */
[----:B------:R-:W-:Y:S02]  /*28b0*/  IMAD R80, R26, -0x80, R24 ;  /* 0xffffff801a507824 */ /* 0x000fe400078e0218 */
[----:B------:R-:W-:Y:S01]  /*28c0*/  IMAD R11, R77, UR5, R14 ;  /* 0x000000054d0b7c24 */ /* 0x000fe2000f8e020e */
[----:B------:R-:W-:Y:S01]  /*28d0*/  ULDC.64 UR4, c[0x0][0x310] ;  /* 0x0000c40000047ab9 */ /* 0x000fe20000000a00 */
[----:B------:R-:W-:Y:S01]  /*28e0*/  IMAD R14, R90, R26, RZ ;  /* 0x0000001a5a0e7224 */ /* 0x000fe200078e02ff */
[----:B------:R-:W-:Y:S01]  /*28f0*/  VIMNMX R80, R80, 0x80, PT ;  /* 0x0000008050507848 */ /* 0x000fe20003fe0100 */
[----:B------:R-:W-:Y:S02]  /*2900*/  IMAD R15, R79, UR4, RZ ;  /* 0x000000044f0f7c24 */ /* 0x000fe4000f8e02ff */
[----:B------:R-:W-:-:S02]  /*2910*/  IMAD.IADD R13, R13, 0x1, R11 ;  /* 0x000000010d0d7824 */ /* 0x000fc400078e020b */
[C---:B------:R-:W-:Y:S02]  /*2920*/  IMAD R15, R76.reuse, UR5, R15 ;  /* 0x000000054c0f7c24 */ /* 0x040fe4000f8e020f */
[----:B------:R-:W-:Y:S01]  /*2930*/  IMAD.WIDE.U32 R12, R76, UR4, R12 ;  /* 0x000000044c0c7c25 */ /* 0x000fe2000f8e000c */
[----:B------:R-:W-:-:S03]  /*2940*/  ULDC.64 UR4, c[0x0][0x308] ;  /* 0x0000c20000047ab9 */ /* 0x000fc60000000a00 */
[----:B------:R-:W-:Y:S02]  /*2950*/  IMAD R11, R6, UR4, RZ ;  /* 0x00000004060b7c24 */ /* 0x000fe4000f8e02ff */
[----:B------:R-:W-:Y:S02]  /*2960*/  IMAD.IADD R13, R13, 0x1, R15 ;  /* 0x000000010d0d7824 */ /* 0x000fe400078e020f */
[C---:B------:R-:W-:Y:S01]  /*2970*/  IMAD R57, R30.reuse, UR5, R11 ;  /* 0x000000051e397c24 */ /* 0x040fe2000f8e020b */
[----:B------:R-:W-:Y:S01]  /*2980*/  SHF.R.S32.HI R11, RZ, 0x1f, R26 ;  /* 0x0000001fff0b7819 */ /* 0x000fe2000001141a */
[----:B------:R-:W-:Y:S01]  /*2990*/  IMAD.WIDE.U32 R12, R30, UR4, R12 ;  /* 0x000000041e0c7c25 */ /* 0x000fe2000f8e000c */
[----:B------:R-:W-:-:S03]  /*29a0*/  ULDC.64 UR4, c[0x0][0x2e8] ;  /* 0x0000ba0000047ab9 */ /* 0x000fc60000000a00 */
[----:B------:R-:W-:Y:S01]  /*29b0*/  IMAD.IADD R57, R13, 0x1, R57 ;  /* 0x000000010d397824 */ /* 0x000fe200078e0239 */
[C---:B------:R-:W-:Y:S01]  /*29c0*/  LEA R56, P2, R12.reuse, UR4, 0x1 ;  /* 0x000000040c387c11 */ /* 0x040fe2000f8408ff */
[----:B------:R-:W-:Y:S01]  /*29d0*/  ULDC.U8 UR4, c[0x0][0x410] ;  /* 0x0001040000047ab9 */ /* 0x000fe20000000000 */
[----:B------:R-:W-:Y:S02]  /*29e0*/  IMAD R15, R89, R26, RZ ;  /* 0x0000001a590f7224 */ /* 0x000fe400078e02ff */
[----:B------:R-:W-:Y:S01]  /*29f0*/  LEA.HI.X R57, R12, UR5, R57, 0x1, P2 ;  /* 0x000000050c397c11 */ /* 0x000fe200090f0c39 */
[C---:B------:R-:W-:Y:S01]  /*2a00*/  IMAD R33, R11.reuse, R5, R14 ;  /* 0x000000050b217224 */ /* 0x040fe200078e020e */
[----:B------:R-:W-:Y:S01]  /*2a10*/  ISETP.NE.AND P2, PT, RZ, UR4, PT ;  /* 0x00000004ff007c0c */ /* 0x000fe2000bf45270 */
[----:B------:R-:W-:Y:S02]  /*2a20*/  IMAD R35, R11, R4, R15 ;  /* 0x000000040b237224 */ /* 0x000fe400078e020f */
[----:B------:R-:W-:-:S04]  /*2a30*/  IMAD.WIDE.U32 R14, R5, R26, RZ ;  /* 0x0000001a050e7225 */ /* 0x000fc800078e00ff */
[----:B------:R-:W-:Y:S01]  /*2a40*/  IMAD.WIDE.U32 R12, R4, R26, RZ ;  /* 0x0000001a040c7225 */ /* 0x000fe200078e00ff */
[----:B------:R-:W-:-:S03]  /*2a50*/  IADD3 R11, R15, R33, RZ ;  /* 0x000000210f0b7210 */ /* 0x000fc60007ffe0ff */
[----:B------:R-:W-:Y:S02]  /*2a60*/  IMAD.IADD R58, R13, 0x1, R35 ;  /* 0x000000010d3a7824 */ /* 0x000fe400078e0223 */
[----:B------:R-:W-:Y:S05]  /*2a70*/  @!P2 BRA `(.L_x_405) ;  /* 0x0000001c0014a947 */ /* 0x000fea0003800000 */
[----:B------:R-:W-:Y:S01]  /*2a80*/  ISETP.GE.AND P3, PT, R140, R80, PT ;  /* 0x000000508c00720c */ /* 0x000fe20003f66270 */
[----:B------:R-:W-:Y:S01]  /*2a90*/  BSSY B1, `(.L_x_406) ;  /* 0x000003b000017945 */ /* 0x000fe20003800000 */
        /* <DEDUP_REMOVED lines=12> */
[----:B------:R-:W-:Y:S06]  /*2b60*/  @P3 BRA `(.L_x_407) ;  /* 0x0000000000b43947 */ /* 0x000fec0003800000 */
[----:B------:R-:W2:Y:S04]  /*2b70*/  LDL R87, [R1+0x4c] ;  /* 0x00004c0001577983 */ /* 0x000ea80000100800 */
[----:B------:R-:W3:Y:S04]  /*2b80*/  LDL R86, [R1+0x24] ;  /* 0x0000240001567983 */ /* 0x000ee80000100800 */
[----:B------:R-:W4:Y:S04]  /*2b90*/  LDL R81, [R1+0x48] ;  /* 0x0000480001517983 */ /* 0x000f280000100800 */
[----:B------:R-:W4:Y:S04]  /*2ba0*/  LDL R60, [R1+0x50] ;  /* 0x00005000013c7983 */ /* 0x000f280000100800 */
[----:B------:R-:W4:Y:S01]  /*2bb0*/  LDL R59, [R1+0x54] ;  /* 0x00005400013b7983 */ /* 0x000f220000100800 */
[----:B------:R-:W-:Y:S01]  /*2bc0*/  IADD3 R14, P2, R64, R14, RZ ;  /* 0x0000000e400e7210 */ /* 0x000fe20007f5e0ff */
[----:B------:R-:W-:Y:S01]  /*2bd0*/  ULDC.64 UR4, c[0x0][0x3e8] ;  /* 0x0000fa0000047ab9 */ /* 0x000fe20000000a00 */
[----:B------:R-:W-:-:S02]  /*2be0*/  CS2R R52, SRZ ;  /* 0x0000000000347805 */ /* 0x000fc4000001ff00 */
[----:B------:R-:W-:Y:S01]  /*2bf0*/  CS2R R54, SRZ ;  /* 0x0000000000367805 */ /* 0x000fe2000001ff00 */
[----:B------:R-:W-:Y:S01]  /*2c00*/  IMAD.X R13, R11, 0x1, R75, P2 ;  /* 0x000000010b0d7824 */ /* 0x000fe200010e064b */
[----:B------:R-:W-:-:S05]  /*2c10*/  IADD3 R11, P2, R68, R12, RZ ;  /* 0x0000000c440b7210 */ /* 0x000fca0007f5e0ff */
[----:B------:R-:W-:Y:S01]  /*2c20*/  IMAD.X R58, R58, 0x1, R82, P2 ;  /* 0x000000013a3a7824 */ /* 0x000fe200010e0652 */
[----:B------:R-:W-:-:S04]  /*2c30*/  LEA R12, P2, R14, UR4, 0x1 ;  /* 0x000000040e0c7c11 */ /* 0x000fc8000f8408ff */
[----:B------:R-:W-:Y:S01]  /*2c40*/  LEA.HI.X R13, R14, UR5, R13, 0x1, P2 ;  /* 0x000000050e0d7c11 */ /* 0x000fe200090f0c0d */
[----:B------:R-:W-:Y:S02]  /*2c50*/  ULDC.64 UR4, c[0x0][0x400] ;  /* 0x0001000000047ab9 */ /* 0x000fe40000000a00 */
[----:B------:R-:W-:-:S04]  /*2c60*/  LEA R14, P2, R11, UR4, 0x1 ;  /* 0x000000040b0e7c11 */ /* 0x000fc8000f8408ff */
[----:B------:R-:W-:Y:S02]  /*2c70*/  LEA.HI.X R15, R11, UR5, R58, 0x1, P2 ;  /* 0x000000050b0f7c11 */ /* 0x000fe400090f0c3a */
[----:B------:R-:W-:Y:S02]  /*2c80*/  ISETP.GE.AND P2, PT, R138, R98, PT ;  /* 0x000000628a00720c */ /* 0x000fe40003f46270 */
[----:B------:R-:W-:Y:S02]  /*2c90*/  CS2R R48, SRZ ;  /* 0x0000000000307805 */ /* 0x000fe4000001ff00 */
[----:B------:R-:W-:-:S09]  /*2ca0*/  CS2R R50, SRZ ;  /* 0x0000000000327805 */ /* 0x000fd2000001ff00 */
[----:B------:R0:W5:Y:S04]  /*2cb0*/  @!P2 LDG.E.64 R52, desc[UR42][R12.64] ;  /* 0x0000002a0c34a981 */ /* 0x000168000c1e1b00 */
[----:B------:R0:W5:Y:S01]  /*2cc0*/  @!P2 LDG.E.64 R54, desc[UR42][R14.64] ;  /* 0x0000002a0e36a981 */ /* 0x000162000c1e1b00 */
        /* <DEDUP_REMOVED lines=8> */
[----:B--2---:R-:W-:-:S13]  /*2d50*/  ISETP.GE.AND P2, PT, R87, R98, PT ;  /* 0x000000625700720c */ /* 0x004fda0003f46270 */
[----:B------:R0:W5:Y:S04]  /*2d60*/  @!P2 LDG.E.64 R48, desc[UR42][R12.64+0x10] ;  /* 0x0000102a0c30a981 */ /* 0x000168000c1e1b00 */
[----:B------:R0:W5:Y:S01]  /*2d70*/  @!P2 LDG.E.64 R50, desc[UR42][R14.64+0x10] ;  /* 0x0000102a0e32a981 */ /* 0x000162000c1e1b00 */
[----:B---3--:R-:W-:-:S13]  /*2d80*/  ISETP.GE.AND P2, PT, R86, R98, PT ;  /* 0x000000625600720c */ /* 0x008fda0003f46270 */
[----:B------:R0:W5:Y:S04]  /*2d90*/  @!P2 LDG.E.64 R44, desc[UR42][R12.64+0x20] ;  /* 0x0000202a0c2ca981 */ /* 0x000168000c1e1b00 */
[----:B------:R0:W5:Y:S01]  /*2da0*/  @!P2 LDG.E.64 R46, desc[UR42][R14.64+0x20] ;  /* 0x0000202a0e2ea981 */ /* 0x000162000c1e1b00 */
[----:B----4-:R-:W-:-:S13]  /*2db0*/  ISETP.GE.AND P2, PT, R81, R98, PT ;  /* 0x000000625100720c */ /* 0x010fda0003f46270 */
[----:B------:R0:W5:Y:S04]  /*2dc0*/  @!P2 LDG.E.64 R40, desc[UR42][R12.64+0x30] ;  /* 0x0000302a0c28a981 */ /* 0x000168000c1e1b00 */
[----:B------:R0:W5:Y:S01]  /*2dd0*/  @!P2 LDG.E.64 R42, desc[UR42][R14.64+0x30] ;  /* 0x0000302a0e2aa981 */ /* 0x000162000c1e1b00 */
[----:B------:R-:W-:-:S13]  /*2de0*/  ISETP.GE.AND P2, PT, R60, R98, PT ;  /* 0x000000623c00720c */ /* 0x000fda0003f46270 */
[----:B------:R0:W5:Y:S04]  /*2df0*/  @!P2 LDG.E.64 R36, desc[UR42][R12.64+0x40] ;  /* 0x0000402a0c24a981 */ /* 0x000168000c1e1b00 */
[----:B------:R0:W5:Y:S01]  /*2e00*/  @!P2 LDG.E.64 R38, desc[UR42][R14.64+0x40] ;  /* 0x0000402a0e26a981 */ /* 0x000162000c1e1b00 */
[----:B------:R-:W-:-:S13]  /*2e10*/  ISETP.GE.AND P2, PT, R59, R98, PT ;  /* 0x000000623b00720c */ /* 0x000fda0003f46270 */
[----:B------:R0:W5:Y:S04]  /*2e20*/  @!P2 LDG.E.64 R32, desc[UR42][R12.64+0x50] ;  /* 0x0000502a0c20a981 */ /* 0x000168000c1e1b00 */
[----:B------:R0:W5:Y:S02]  /*2e30*/  @!P2 LDG.E.64 R34, desc[UR42][R14.64+0x50] ;  /* 0x0000502a0e22a981 */ /* 0x000164000c1e1b00 */
.L_x_407:
[----:B------:R-:W-:Y:S05]  /*2e40*/  BSYNC B1 ;  /* 0x0000000000017941 */ /* 0x000fea0003800000 */
.L_x_406:
[----:B-----5:R-:W-:Y:S01]  /*2e50*/  MOV R11, R32 ;  /* 0x00000020000b7202 */ /* 0x020fe20000000f00 */
[----:B0-----:R-:W-:Y:S01]  /*2e60*/  IMAD.MOV.U32 R12, RZ, RZ, R33 ;  /* 0x000000ffff0c7224 */ /* 0x001fe200078e0021 */
[----:B------:R-:W-:Y:S01]  /*2e70*/  UISETP.NE.AND UP0, UPT, UR39, 0x3, UPT ;  /* 0x000000032700788c */ /* 0x000fe2000bf05270 */
[----:B------:R-:W-:Y:S01]  /*2e80*/  IMAD.MOV.U32 R13, RZ, RZ, R36 ;  /* 0x000000ffff0d7224 */ /* 0x000fe200078e0024 */
[----:B------:R-:W-:Y:S01]  /*2e90*/  PRMT R59, R11, 0x7610, R59 ;  /* 0x000076100b3b7816 */ /* 0x000fe2000000003b */
[----:B------:R-:W-:Y:S01]  /*2ea0*/  IMAD.MOV.U32 R11, RZ, RZ, R37 ;  /* 0x000000ffff0b7224 */ /* 0x000fe200078e0025 */
[----:B------:R-:W-:Y:S01]  /*2eb0*/  PRMT R58, R58, 0x5410, R12 ;  /* 0x000054103a3a7816 */ /* 0x000fe2000000000c */
[----:B------:R-:W-:Y:S01]  /*2ec0*/  IMAD.MOV.U32 R14, RZ, RZ, R41 ;  /* 0x000000ffff0e7224 */ /* 0x000fe200078e0029 */
[----:B------:R-:W-:Y:S02]  /*2ed0*/  MOV R12, R40 ;  /* 0x00000028000c7202 */ /* 0x000fe40000000f00 */
[----:B------:R-:W-:Y:S01]  /*2ee0*/  PRMT R86, R13, 0x5410, R11 ;  /* 0x000054100d567816 */ /* 0x000fe2000000000b */
[----:B------:R-:W-:Y:S01]  /*2ef0*/  IMAD.MOV.U32 R11, RZ, RZ, R44 ;  /* 0x000000ffff0b7224 */ /* 0x000fe200078e002c */
[----:B------:R-:W-:Y:S01]  /*2f00*/  PRMT R103, R12, 0x5410, R14 ;  /* 0x000054100c677816 */ /* 0x000fe2000000000e */
[----:B------:R-:W-:Y:S01]  /*2f10*/  IMAD.MOV.U32 R12, RZ, RZ, R45 ;  /* 0x000000ffff0c7224 */ /* 0x000fe200078e002d */
[----:B------:R-:W-:-:S04]  /*2f20*/  PLOP3.LUT P2, PT, PT, PT, UP0, 0x80, 0x0 ;  /* 0x000000000000781c */ /* 0x000fc80003f4f008 */
[----:B------:R-:W-:Y:S01]  /*2f30*/  PRMT R107, R12, 0x5410, R11 ;  /* 0x000054100c6b7816 */ /* 0x000fe2000000000b */
[----:B------:R-:W-:Y:S01]  /*2f40*/  IMAD.MOV.U32 R12, RZ, RZ, R49 ;  /* 0x000000ffff0c7224 */ /* 0x000fe200078e0031 */
[----:B------:R-:W-:-:S04]  /*2f50*/  MOV R11, R48 ;  /* 0x00000030000b7202 */ /* 0x000fc80000000f00 */
[----:B------:R-:W-:Y:S01]  /*2f60*/  PRMT R109, R12, 0x7610, R109 ;  /* 0x000076100c6d7816 */ /* 0x000fe2000000006d */
[----:B------:R-:W-:Y:S01]  /*2f70*/  IMAD.MOV.U32 R12, RZ, RZ, R53 ;  /* 0x000000ffff0c7224 */ /* 0x000fe200078e0035 */
[----:B------:R-:W-:Y:S01]  /*2f80*/  PRMT R108, R108, 0x5410, R11 ;  /* 0x000054106c6c7816 */ /* 0x000fe2000000000b */
[----:B------:R-:W-:-:S03]  /*2f90*/  IMAD.MOV.U32 R11, RZ, RZ, R52 ;  /* 0x000000ffff0b7224 */ /* 0x000fc600078e0034 */
[----:B------:R-:W-:Y:S01]  /*2fa0*/  PRMT R110, R12, 0x7610, R110 ;  /* 0x000076100c6e7816 */ /* 0x000fe2000000006e */
[----:B------:R-:W-:Y:S01]  /*2fb0*/  IMAD.MOV.U32 R12, RZ, RZ, R35 ;  /* 0x000000ffff0c7224 */ /* 0x000fe200078e0023 */
[----:B------:R-:W-:Y:S02]  /*2fc0*/  PRMT R109, R109, 0x5410, R11 ;  /* 0x000054106d6d7816 */ /* 0x000fe4000000000b */
[----:B------:R-:W-:Y:S02]  /*2fd0*/  MOV R11, R34 ;  /* 0x00000022000b7202 */ /* 0x000fe40000000f00 */
[----:B------:R-:W-:Y:S01]  /*2fe0*/  PRMT R59, R59, 0x5410, R12 ;  /* 0x000054103b3b7816 */ /* 0x000fe2000000000c */
[----:B------:R-:W-:Y:S01]  /*2ff0*/  IMAD.MOV.U32 R12, RZ, RZ, R38 ;  /* 0x000000ffff0c7224 */ /* 0x000fe200078e0026 */
[----:B------:R-:W-:Y:S01]  /*3000*/  PRMT R58, R11, 0x7610, R58 ;  /* 0x000076100b3a7816 */ /* 0x000fe2000000003a */
[----:B------:R-:W-:-:S05]  /*3010*/  IMAD.MOV.U32 R11, RZ, RZ, R39 ;  /* 0x000000ffff0b7224 */ /* 0x000fca00078e0027 */
[----:B------:R-:W-:Y:S01]  /*3020*/  PRMT R87, R12, 0x5410, R11 ;  /* 0x000054100c577816 */ /* 0x000fe2000000000b */
[----:B------:R-:W-:Y:S01]  /*3030*/  IMAD.MOV.U32 R11, RZ, RZ, R43 ;  /* 0x000000ffff0b7224 */ /* 0x000fe200078e002b */
[----:B------:R-:W-:-:S04]  /*3040*/  MOV R12, R42 ;  /* 0x0000002a000c7202 */ /* 0x000fc80000000f00 */
[----:B------:R-:W-:Y:S01]  /*3050*/  PRMT R105, R12, 0x5410, R11 ;  /* 0x000054100c697816 */ /* 0x000fe2000000000b */
[----:B------:R-:W-:Y:S02]  /*3060*/  IMAD.MOV.U32 R12, RZ, RZ, R47 ;  /* 0x000000ffff0c7224 */ /* 0x000fe400078e002f */
[----:B------:R-:W-:-:S03]  /*3070*/  IMAD.MOV.U32 R11, RZ, RZ, R46 ;  /* 0x000000ffff0b7224 */ /* 0x000fc600078e002e */
[----:B------:R-:W-:Y:S01]  /*3080*/  PRMT R108, R12, 0x7610, R108 ;  /* 0x000076100c6c7816 */ /* 0x000fe2000000006c */
[----:B------:R-:W-:Y:S01]  /*3090*/  IMAD.MOV.U32 R12, RZ, RZ, R51 ;  /* 0x000000ffff0c7224 */ /* 0x000fe200078e0033 */
[----:B------:R-:W-:Y:S02]  /*30a0*/  PRMT R110, R110, 0x5410, R11 ;  /* 0x000054106e6e7816 */ /* 0x000fe4000000000b */
[----:B------:R-:W-:-:S04]  /*30b0*/  MOV R11, R50 ;  /* 0x00000032000b7202 */ /* 0x000fc80000000f00 */
[----:B------:R-:W-:Y:S01]  /*30c0*/  PRMT R111, R11, 0x5410, R12 ;  /* 0x000054100b6f7816 */ /* 0x000fe2000000000c */
[----:B------:R-:W-:Y:S02]  /*30d0*/  IMAD.MOV.U32 R11, RZ, RZ, R54 ;  /* 0x000000ffff0b7224 */ /* 0x000fe400078e0036 */
[----:B------:R-:W-:-:S05]  /*30e0*/  IMAD.MOV.U32 R12, RZ, RZ, R55 ;  /* 0x000000ffff0c7224 */ /* 0x000fca00078e0037 */
[----:B------:R-:W-:Y:S01]  /*30f0*/  PRMT R112, R11, 0x5410, R12 ;  /* 0x000054100b707816 */ /* 0x000fe2000000000c */
[----:B------:R-:W-:Y:S06]  /*3100*/  @!P2 BRA `(.L_x_408) ;  /* 0x000000000004a947 */ /* 0x000fec0003800000 */
[----:B------:R-:W-:Y:S01]  /*3110*/  BPT.TRAP 0x1 ;  /* 0x000000040000795c */ /* 0x000fe20000300000 */
.L_x_408:
[----:B------:R-:W-:Y:S01]  /*3120*/  LEA R60, R18, R2, 0x3 ;  /* 0x00000002123c7211 */ /* 0x000fe200078e18ff */
[----:B------:R-:W-:Y:S01]  /*3130*/  BSSY B1, `(.L_x_409) ;  /* 0x0000004000017945 */ /* 0x000fe20003800000 */
[----:B------:R-:W-:-:S04]  /*3140*/  SHF.L.U32 R81, R137, 0x1f, RZ ;  /* 0x0000001f89517819 */ /* 0x000fc800000006ff */
[----:B------:R-:W0:Y:S02]  /*3150*/  SYNCS.PHASECHK.TRANS64.TRYWAIT P4, [R60+URZ+0x2d890], R81 ;  /* 0x02d890513c0075a7 */ /* 0x000e24000808017f */
[----:B0-----:R-:W-:Y:S05]  /*3160*/  @!P4 BRA `(.L_x_410) ;  /* 0x000001680074c947 */ /* 0x001fea0003800000 */
.L_x_659:
[----:B------:R-:W-:Y:S05]  /*3170*/  BSYNC B1 ;  /* 0x0000000000017941 */ /* 0x000fea0003800000 */
.L_x_409:
[----:B------:R-:W-:-:S03]  /*3180*/  UMOV UR4, 0xffffffff ;  /* 0xffffffff00047882 */ /* 0x000fc60000000000 */
[----:B------:R-:W-:Y:S05]  /*3190*/  BRA.DIV UR4, `(.L_x_411) ;  /* 0x0000016a047c7947 */ /* 0x000fea000b800000 */
[----:B------:R-:W1:Y:S04]  /*31a0*/  SHFL.IDX PT, R57, R57, RZ, 0x1e1f ;  /* 0x001e1fff39397589 */ /* 0x000e6800000e0000 */
[----:B------:R-:W2:Y:S02]  /*31b0*/  SHFL.IDX PT, R56, R56, RZ, 0x1e1f ;  /* 0x001e1fff38387589 */ /* 0x000ea400000e0000 */
.L_x_663:
[----:B------:R-:W-:Y:S05]  /*31c0*/  @P3 BRA `(.L_x_412) ;  /* 0x0000003400c83947 */ /* 0x000fea0003800000 */
[----:B------:R-:W-:Y:S01]  /*31d0*/  ISETP.NE.AND P3, PT, R21, RZ, PT ;  /* 0x000000ff1500720c */ /* 0x000fe20003f65270 */
[----:B------:R-:W-:-:S12]  /*31e0*/  BSSY B1, `(.L_x_413) ;  /* 0x0000036000017945 */ /* 0x000fd80003800000 */
[----:B------:R-:W-:Y:S05]  /*31f0*/  @!P3 BRA `(.L_x_414) ;  /* 0x0000000000d0b947 */ /* 0x000fea0003800000 */
[----:B------:R3:W4:Y:S01]  /*3200*/  LDS.128 R12, [R62+0x15000] ;  /* 0x015000003e0c7984 */ /* 0x0007220000000c00 */
[----:B------:R-:W-:Y:S01]  /*3210*/  ISETP.GE.AND P3, PT, R138, R98, PT ;  /* 0x000000628a00720c */ /* 0x000fe20003f66270 */
[----:B------:R-:W-:-:S12]  /*3220*/  BSSY B2, `(.L_x_415) ;  /* 0x000002e000027945 */ /* 0x000fd80003800000 */
[----:B---3--:R-:W-:Y:S05]  /*3230*/  @P3 BRA `(.L_x_416) ;  /* 0x0000000000b03947 */ /* 0x008fea0003800000 */
[--C-:B------:R-:W-:Y:S02]  /*3240*/  SHF.R.U64 R11, R52, 0x10, R53.reuse ;  /* 0x00000010340b7819 */ /* 0x100fe40000001235 */
[----:B------:R-:W-:Y:S01]  /*3250*/  SHF.R.U32.HI R52, RZ, 0x10, R53 ;  /* 0x00000010ff347819 */ /* 0x000fe20000011635 */
[----:B----4-:R-:W-:Y:S01]  /*3260*/  IMAD.MOV.U32 R53, RZ, RZ, R13 ;  /* 0x000000ffff357224 */ /* 0x010fe200078e000d */
[--C-:B------:R-:W-:Y:S01]  /*3270*/  SHF.R.U64 R54, R54, 0x10, R55.reuse ;  /* 0x0000001036367819 */ /* 0x100fe20000001237 */
[----:B------:R-:W-:Y:S01]  /*3280*/  HADD2.F32 R11, -RZ, R11.H0_H0 ;  /* 0x2000000bff0b7230 */ /* 0x000fe20000004100 */
[----:B------:R-:W-:Y:S02]  /*3290*/  SHF.R.U32.HI R55, RZ, 0x10, R55 ;  /* 0x00000010ff377819 */ /* 0x000fe40000011637 */
[----:B------:R-:W-:Y:S02]  /*32a0*/  HADD2.F32 R104, -RZ, R53.H1_H1 ;  /* 0x30000035ff687230 */ /* 0x000fe40000004100 */
[----:B------:R-:W-:-:S02]  /*32b0*/  HADD2.F32 R13, -RZ, R54.H0_H0 ;  /* 0x20000036ff0d7230 */ /* 0x000fc40000004100 */
[----:B------:R-:W-:Y:S02]  /*32c0*/  HADD2.F32 R106, -RZ, R53.H0_H0 ;  /* 0x20000035ff6a7230 */ /* 0x000fe40000004100 */
[----:B------:R-:W-:Y:S02]  /*32d0*/  HADD2.F32 R55, -RZ, R55.H0_H0 ;  /* 0x20000037ff377230 */ /* 0x000fe40000004100 */
[-C--:B------:R-:W-:Y:S01]  /*32e0*/  FMUL.FTZ R53, R104, R13.reuse ;  /* 0x0000000d68357220 */ /* 0x080fe20000410000 */
[----:B------:R-:W-:-:S03]  /*32f0*/  FMUL.FTZ R13, R106, R13 ;  /* 0x0000000d6a0d7220 */ /* 0x000fc60000410000 */
[-C--:B------:R-:W-:Y:S01]  /*3300*/  FFMA.FTZ R54, R106, R11.reuse, -R53 ;  /* 0x0000000b6a367223 */ /* 0x080fe20000010835 */
[----:B------:R-:W-:Y:S02]  /*3310*/  HADD2.F32 R53, -RZ, R52.H0_H0 ;  /* 0x20000034ff357230 */ /* 0x000fe40000004100 */
[----:B------:R-:W-:Y:S01]  /*3320*/  FFMA.FTZ R11, R104, R11, R13 ;  /* 0x0000000b680b7223 */ /* 0x000fe2000001000d */
[--C-:B------:R-:W-:Y:S02]  /*3330*/  HADD2.F32 R104, -RZ, R15.reuse.H1_H1 ;  /* 0x3000000fff687230 */ /* 0x100fe40000004100 */
[----:B------:R-:W-:Y:S02]  /*3340*/  HADD2.F32 R52, -RZ, R15.H0_H0 ;  /* 0x2000000fff347230 */ /* 0x000fe40000004100 */
[----:B------:R-:W-:Y:S02]  /*3350*/  IMAD.MOV.U32 R106, RZ, RZ, R12 ;  /* 0x000000ffff6a7224 */ /* 0x000fe400078e000c */
[----:B------:R-:W-:Y:S01]  /*3360*/  FMUL.FTZ R13, R104, R55 ;  /* 0x00000037680d7220 */ /* 0x000fe20000410000 */
[----:B------:R-:W-:-:S02]  /*3370*/  HADD2.F32 R15, -RZ, R109.H1_H1 ;  /* 0x3000006dff0f7230 */ /* 0x000fc40000004100 */
[C---:B------:R-:W-:Y:S01]  /*3380*/  FMUL.FTZ R55, R52.reuse, R55 ;  /* 0x0000003734377220 */ /* 0x040fe20000410000 */
[----:B------:R-:W-:Y:S01]  /*3390*/  F2FP.F16.F32.PACK_AB R11, R11, R54 ;  /* 0x000000360b0b723e */ /* 0x000fe200000000ff */
[-C--:B------:R-:W-:Y:S01]  /*33a0*/  FFMA.FTZ R13, R52, R53.reuse, -R13 ;  /* 0x00000035340d7223 */ /* 0x080fe2000001080d */
[----:B------:R-:W-:Y:S02]  /*33b0*/  HADD2.F32 R12, -RZ, R106.H1_H1 ;  /* 0x3000006aff0c7230 */ /* 0x000fe40000004100 */
[----:B------:R-:W-:Y:S01]  /*33c0*/  FFMA.FTZ R104, R104, R53, R55 ;  /* 0x0000003568687223 */ /* 0x000fe20000010037 */
[----:B------:R-:W-:Y:S02]  /*33d0*/  HADD2.F32 R53, -RZ, R112.H0_H0 ;  /* 0x20000070ff357230 */ /* 0x000fe40000004100 */
[----:B------:R-:W-:Y:S02]  /*33e0*/  HADD2.F32 R106, -RZ, R106.H0_H0 ;  /* 0x2000006aff6a7230 */ /* 0x000fe40000004100 */
[----:B------:R-:W-:Y:S01]  /*33f0*/  F2FP.F16.F32.PACK_AB R104, R104, R13 ;  /* 0x0000000d6868723e */ /* 0x000fe200000000ff */
[----:B------:R-:W-:Y:S01]  /*3400*/  FMUL.FTZ R55, R12, R53 ;  /* 0x000000350c377220 */ /* 0x000fe20000410000 */
[----:B------:R-:W-:-:S02]  /*3410*/  IMAD.MOV.U32 R13, RZ, RZ, R11 ;  /* 0x000000ffff0d7224 */ /* 0x000fc400078e000b */
[C---:B------:R-:W-:Y:S01]  /*3420*/  FMUL.FTZ R53, R106.reuse, R53 ;  /* 0x000000356a357220 */ /* 0x040fe20000410000 */
[-C--:B------:R-:W-:Y:S01]  /*3430*/  FFMA.FTZ R52, R106, R15.reuse, -R55 ;  /* 0x0000000f6a347223 */ /* 0x080fe20000010837 */
[----:B------:R-:W-:Y:S02]  /*3440*/  HADD2.F32 R55, -RZ, R14.H0_H0 ;  /* 0x2000000eff377230 */ /* 0x000fe40000004100 */
[----:B------:R-:W-:Y:S01]  /*3450*/  FFMA.FTZ R15, R12, R15, R53 ;  /* 0x0000000f0c0f7223 */ /* 0x000fe20000010035 */
[----:B------:R-:W-:Y:S02]  /*3460*/  HADD2.F32 R12, -RZ, R112.H1_H1 ;  /* 0x30000070ff0c7230 */ /* 0x000fe40000004100 */
[----:B------:R-:W-:Y:S02]  /*3470*/  HADD2.F32 R53, -RZ, R14.H1_H1 ;  /* 0x3000000eff357230 */ /* 0x000fe40000004100 */
[----:B------:R-:W-:-:S03]  /*3480*/  HADD2.F32 R106, -RZ, R110.H0_H0 ;  /* 0x2000006eff6a7230 */ /* 0x000fc60000004100 */
[-C--:B------:R-:W-:Y:S01]  /*3490*/  FMUL.FTZ R14, R53, R12.reuse ;  /* 0x0000000c350e7220 */ /* 0x080fe20000410000 */
[----:B------:R-:W-:-:S03]  /*34a0*/  FMUL.FTZ R12, R55, R12 ;  /* 0x0000000c370c7220 */ /* 0x000fc60000410000 */
[-C--:B------:R-:W-:Y:S01]  /*34b0*/  FFMA.FTZ R14, R55, R106.reuse, -R14 ;  /* 0x0000006a370e7223 */ /* 0x080fe2000001080e */
[----:B------:R-:W-:Y:S01]  /*34c0*/  FFMA.FTZ R53, R53, R106, R12 ;  /* 0x0000006a35357223 */ /* 0x000fe2000001000c */
[----:B------:R-:W-:Y:S02]  /*34d0*/  F2FP.F16.F32.PACK_AB R12, R15, R52 ;  /* 0x000000340f0c723e */ /* 0x000fe400000000ff */
[----:B------:R-:W-:Y:S02]  /*34e0*/  MOV R15, R104 ;  /* 0x00000068000f7202 */ /* 0x000fe40000000f00 */
[----:B------:R-:W-:-:S07]  /*34f0*/  F2FP.F16.F32.PACK_AB R14, R53, R14 ;  /* 0x0000000e350e723e */ /* 0x000fce00000000ff */
.L_x_416:
[----:B------:R-:W-:Y:S05]  /*3500*/  BSYNC B2 ;  /* 0x0000000000027941 */ /* 0x000fea0003800000 */
.L_x_415:
[----:B--2---:R-:W-:-:S04]  /*3510*/  LEA R52, P3, R16, R56, 0x1 ;  /* 0x0000003810347211 */ /* 0x004fc800078608ff */
[----:B-1----:R-:W-:-:S05]  /*3520*/  LEA.HI.X R53, R16, R57, R17, 0x1, P3 ;  /* 0x0000003910357211 */ /* 0x002fca00018f0c11 */
[----:B----4-:R3:W-:Y:S04]  /*3530*/  ST.E.128 desc[UR42][R52.64], R12 ;  /* 0x0000000c34007985 */ /* 0x0107e8000c101d2a */
.L_x_414:
[----:B------:R-:W-:Y:S05]  /*3540*/  BSYNC B1 ;  /* 0x0000000000017941 */ /* 0x000fea0003800000 */
.L_x_413:
[----:B------:R-:W-:Y:S01]  /*3550*/  ISETP.NE.AND P3, PT, R28, RZ, PT ;  /* 0x000000ff1c00720c */ /* 0x000fe20003f65270 */
[----:B------:R-:W-:-:S12]  /*3560*/  BSSY B1, `(.L_x_417) ;  /* 0x0000037000017945 */ /* 0x000fd80003800000 */
[----:B------:R-:W-:Y:S05]  /*3570*/  @!P3 BRA `(.L_x_418) ;  /* 0x0000000000d4b947 */ /* 0x000fea0003800000 */
[----:B------:R-:W4:Y:S01]  /*3580*/  LDL R11, [R1+0x4c] ;  /* 0x00004c00010b7983 */ /* 0x000f220000100800 */
[----:B------:R-:W-:Y:S03]  /*3590*/  BSSY B2, `(.L_x_419) ;  /* 0x000002e000027945 */ /* 0x000fe60003800000 */
[----:B---3--:R3:W0:Y:S01]  /*35a0*/  LDS.128 R12, [R61+0x15000] ;  /* 0x015000003d0c7984 */ /* 0x0086220000000c00 */
[----:B----4-:R-:W-:-:S13]  /*35b0*/  ISETP.GE.AND P3, PT, R11, R98, PT ;  /* 0x000000620b00720c */ /* 0x010fda0003f66270 */
[----:B0--3--:R-:W-:Y:S05]  /*35c0*/  @P3 BRA `(.L_x_420) ;  /* 0x0000000000a83947 */ /* 0x009fea0003800000 */
[--C-:B------:R-:W-:Y:S01]  /*35d0*/  SHF.R.U64 R11, R48, 0x10, R49.reuse ;  /* 0x00000010300b7819 */ /* 0x100fe20000001231 */
[----:B------:R-:W-:Y:S01]  /*35e0*/  HADD2.F32 R53, -RZ, R111.H1_H1 ;  /* 0x3000006fff357230 */ /* 0x000fe20000004100 */
[----:B------:R-:W-:Y:S02]  /*35f0*/  SHF.R.U32.HI R48, RZ, 0x10, R49 ;  /* 0x00000010ff307819 */ /* 0x000fe40000011631 */
[--C-:B------:R-:W-:Y:S02]  /*3600*/  SHF.R.U64 R49, R50, 0x10, R51.reuse ;  /* 0x0000001032317819 */ /* 0x100fe40000001233 */
[----:B------:R-:W-:Y:S01]  /*3610*/  SHF.R.U32.HI R50, RZ, 0x10, R51 ;  /* 0x00000010ff327819 */ /* 0x000fe20000011633 */
[----:B------:R-:W-:Y:S02]  /*3620*/  IMAD.MOV.U32 R51, RZ, RZ, R13 ;  /* 0x000000ffff337224 */ /* 0x000fe400078e000d */
[----:B------:R-:W-:Y:S02]  /*3630*/  HADD2.F32 R13, -RZ, R49.H0_H0 ;  /* 0x20000031ff0d7230 */ /* 0x000fe40000004100 */
[----:B------:R-:W-:-:S02]  /*3640*/  HADD2.F32 R49, -RZ, R11.H0_H0 ;  /* 0x2000000bff317230 */ /* 0x000fc40000004100 */
[--C-:B------:R-:W-:Y:S02]  /*3650*/  HADD2.F32 R52, -RZ, R51.reuse.H1_H1 ;  /* 0x30000033ff347230 */ /* 0x100fe40000004100 */
[----:B------:R-:W-:Y:S02]  /*3660*/  HADD2.F32 R54, -RZ, R51.H0_H0 ;  /* 0x20000033ff367230 */ /* 0x000fe40000004100 */
[----:B------:R-:W-:Y:S02]  /*3670*/  HADD2.F32 R50, -RZ, R50.H0_H0 ;  /* 0x20000032ff327230 */ /* 0x000fe40000004100 */
[-C--:B------:R-:W-:Y:S01]  /*3680*/  FMUL.FTZ R11, R52, R13.reuse ;  /* 0x0000000d340b7220 */ /* 0x080fe20000410000 */
[----:B------:R-:W-:Y:S02]  /*3690*/  HADD2.F32 R48, -RZ, R48.H0_H0 ;  /* 0x20000030ff307230 */ /* 0x000fe40000004100 */
[----:B------:R-:W-:Y:S01]  /*36a0*/  FMUL.FTZ R13, R54, R13 ;  /* 0x0000000d360d7220 */ /* 0x000fe20000410000 */
[----:B------:R-:W-:-:S02]  /*36b0*/  HADD2.F32 R51, -RZ, R111.H0_H0 ;  /* 0x2000006fff337230 */ /* 0x000fc40000004100 */
[-C--:B------:R-:W-:Y:S01]  /*36c0*/  FFMA.FTZ R11, R54, R49.reuse, -R11 ;  /* 0x00000031360b7223 */ /* 0x080fe2000001080b */
[----:B------:R-:W-:Y:S01]  /*36d0*/  FFMA.FTZ R52, R52, R49, R13 ;  /* 0x0000003134347223 */ /* 0x000fe2000001000d */
[--C-:B------:R-:W-:Y:S02]  /*36e0*/  HADD2.F32 R13, -RZ, R15.reuse.H1_H1 ;  /* 0x3000000fff0d7230 */ /* 0x100fe40000004100 */
[----:B------:R-:W-:Y:S02]  /*36f0*/  HADD2.F32 R49, -RZ, R15.H0_H0 ;  /* 0x2000000fff317230 */ /* 0x000fe40000004100 */
[----:B------:R-:W-:Y:S01]  /*3700*/  F2FP.F16.F32.PACK_AB R11, R52, R11 ;  /* 0x0000000b340b723e */ /* 0x000fe200000000ff */
[-C--:B------:R-:W-:Y:S02]  /*3710*/  FMUL.FTZ R54, R13, R50.reuse ;  /* 0x000000320d367220 */ /* 0x080fe40000410000 */
[C---:B------:R-:W-:Y:S02]  /*3720*/  FMUL.FTZ R50, R49.reuse, R50 ;  /* 0x0000003231327220 */ /* 0x040fe40000410000 */
[----:B------:R-:W-:Y:S01]  /*3730*/  FFMA.FTZ R15, R49, R48, -R54 ;  /* 0x00000030310f7223 */ /* 0x000fe20000010836 */
[----:B------:R-:W-:-:S02]  /*3740*/  HADD2.F32 R49, -RZ, R108.H1_H1 ;  /* 0x3000006cff317230 */ /* 0x000fc40000004100 */
[----:B------:R-:W-:Y:S01]  /*3750*/  FFMA.FTZ R48, R13, R48, R50 ;  /* 0x000000300d307223 */ /* 0x000fe20000010032 */
[--C-:B------:R-:W-:Y:S02]  /*3760*/  HADD2.F32 R50, -RZ, R12.reuse.H0_H0 ;  /* 0x2000000cff327230 */ /* 0x100fe40000004100 */
[----:B------:R-:W-:Y:S02]  /*3770*/  HADD2.F32 R12, -RZ, R12.H1_H1 ;  /* 0x3000000cff0c7230 */ /* 0x000fe40000004100 */
[----:B------:R-:W-:-:S03]  /*3780*/  F2FP.F16.F32.PACK_AB R15, R48, R15 ;  /* 0x0000000f300f723e */ /* 0x000fc600000000ff */
[-C--:B------:R-:W-:Y:S01]  /*3790*/  FMUL.FTZ R13, R12, R51.reuse ;  /* 0x000000330c0d7220 */ /* 0x080fe20000410000 */
[----:B------:R-:W-:-:S03]  /*37a0*/  FMUL.FTZ R51, R50, R51 ;  /* 0x0000003332337220 */ /* 0x000fc60000410000 */
[-C--:B------:R-:W-:Y:S01]  /*37b0*/  FFMA.FTZ R13, R50, R49.reuse, -R13 ;  /* 0x00000031320d7223 */ /* 0x080fe2000001080d */
[--C-:B------:R-:W-:Y:S02]  /*37c0*/  HADD2.F32 R50, -RZ, R14.reuse.H0_H0 ;  /* 0x2000000eff327230 */ /* 0x100fe40000004100 */
[----:B------:R-:W-:Y:S01]  /*37d0*/  FFMA.FTZ R12, R12, R49, R51 ;  /* 0x000000310c0c7223 */ /* 0x000fe20000010033 */
[----:B------:R-:W-:Y:S02]  /*37e0*/  HADD2.F32 R14, -RZ, R14.H1_H1 ;  /* 0x3000000eff0e7230 */ /* 0x000fe40000004100 */
[----:B------:R-:W-:Y:S02]  /*37f0*/  HADD2.F32 R49, -RZ, R109.H0_H0 ;  /* 0x2000006dff317230 */ /* 0x000fe40000004100 */
[----:B------:R-:W-:Y:S01]  /*3800*/  F2FP.F16.F32.PACK_AB R12, R12, R13 ;  /* 0x0000000d0c0c723e */ /* 0x000fe200000000ff */
[-C--:B------:R-:W-:Y:S01]  /*3810*/  FMUL.FTZ R51, R14, R53.reuse ;  /* 0x000000350e337220 */ /* 0x080fe20000410000 */
[----:B------:R-:W-:Y:S01]  /*3820*/  FMUL.FTZ R53, R50, R53 ;  /* 0x0000003532357220 */ /* 0x000fe20000410000 */
[----:B------:R-:W-:-:S02]  /*3830*/  IMAD.MOV.U32 R13, RZ, RZ, R11 ;  /* 0x000000ffff0d7224 */ /* 0x000fc400078e000b */
[-C--:B------:R-:W-:Y:S01]  /*3840*/  FFMA.FTZ R51, R50, R49.reuse, -R51 ;  /* 0x0000003132337223 */ /* 0x080fe20000010833 */
[----:B------:R-:W-:-:S05]  /*3850*/  FFMA.FTZ R14, R14, R49, R53 ;  /* 0x000000310e0e7223 */ /* 0x000fca0000010035 */
[----:B------:R-:W-:-:S07]  /*3860*/  F2FP.F16.F32.PACK_AB R14, R14, R51 ;  /* 0x000000330e0e723e */ /* 0x000fce00000000ff */
.L_x_420:
[----:B------:R-:W-:Y:S05]  /*3870*/  BSYNC B2 ;  /* 0x0000000000027941 */ /* 0x000fea0003800000 */
.L_x_419:
[----:B--2---:R-:W-:Y:S01]  /*3880*/  MOV R48, R56 ;  /* 0x0000003800307202 */ /* 0x004fe20000000f00 */
[----:B------:R-:W-:Y:S02]  /*3890*/  IMAD.SHL.U32 R11, R155, 0x8, RZ ;  /* 0x000000089b0b7824 */ /* 0x000fe400078e00ff */
[----:B-1----:R-:W-:Y:S02]  /*38a0*/  IMAD.MOV.U32 R49, RZ, RZ, R57 ;  /* 0x000000ffff317224 */ /* 0x002fe400078e0039 */
[----:B------:R-:W-:-:S05]  /*38b0*/  IMAD.WIDE R48, R11, 0x2, R48 ;  /* 0x000000020b307825 */ /* 0x000fca00078e0230 */
[----:B------:R4:W-:Y:S02]  /*38c0*/  ST.E.128 desc[UR42][R48.64], R12 ;  /* 0x0000000c30007985 */ /* 0x0009e4000c101d2a */
.L_x_418:
[----:B------:R-:W-:Y:S05]  /*38d0*/  BSYNC B1 ;  /* 0x0000000000017941 */ /* 0x000fea0003800000 */
.L_x_417:
[----:B------:R-:W-:Y:S01]  /*38e0*/  ISETP.NE.AND P3, PT, R31, RZ, PT ;  /* 0x000000ff1f00720c */ /* 0x000fe20003f65270 */
[----:B------:R-:W-:-:S12]  /*38f0*/  BSSY B1, `(.L_x_421) ;  /* 0x0000037000017945 */ /* 0x000fd80003800000 */
[----:B------:R-:W-:Y:S05]  /*3900*/  @!P3 BRA `(.L_x_422) ;  /* 0x0000000000d4b947 */ /* 0x000fea0003800000 */
[----:B------:R-:W5:Y:S01]  /*3910*/  LDL R11, [R1+0x24] ;  /* 0x00002400010b7983 */ /* 0x000f620000100800 */
[----:B------:R-:W-:Y:S03]  /*3920*/  BSSY B2, `(.L_x_423) ;  /* 0x000002e000027945 */ /* 0x000fe60003800000 */
[----:B---34-:R3:W4:Y:S01]  /*3930*/  LDS.128 R12, [R62+0x17000] ;  /* 0x017000003e0c7984 */ /* 0x0187220000000c00 */
[----:B-----5:R-:W-:-:S13]  /*3940*/  ISETP.GE.AND P3, PT, R11, R98, PT ;  /* 0x000000620b00720c */ /* 0x020fda0003f66270 */
[----:B---34-:R-:W-:Y:S05]  /*3950*/  @P3 BRA `(.L_x_424) ;  /* 0x0000000000a83947 */ /* 0x018fea0003800000 */
[----:B------:R-:W-:Y:S01]  /*3960*/  SHF.R.U64 R48, R46, 0x10, R47 ;  /* 0x000000102e307819 */ /* 0x000fe2000000122f */
[--C-:B------:R-:W-:Y:S01]  /*3970*/  HADD2.F32 R11, -RZ, R13.reuse.H1_H1 ;  /* 0x3000000dff0b7230 */ /* 0x100fe20000004100 */
[----:B------:R-:W-:Y:S01]  /*3980*/  SHF.R.U64 R44, R44, 0x10, R45 ;  /* 0x000000102c2c7819 */ /* 0x000fe2000000122d */
[----:B------:R-:W-:Y:S02]  /*3990*/  HADD2.F32 R13, -RZ, R13.H0_H0 ;  /* 0x2000000dff0d7230 */ /* 0x000fe40000004100 */
[----:B------:R-:W-:Y:S02]  /*39a0*/  HADD2.F32 R48, -RZ, R48.H0_H0 ;  /* 0x20000030ff307230 */ /* 0x000fe40000004100 */
[----:B------:R-:W-:Y:S02]  /*39b0*/  HADD2.F32 R44, -RZ, R44.H0_H0 ;  /* 0x2000002cff2c7230 */ /* 0x000fe40000004100 */
[----:B------:R-:W-:Y:S02]  /*39c0*/  HADD2.F32 R110, -RZ, R110.H1_H1 ;  /* 0x3000006eff6e7230 */ /* 0x000fe40000004100 */
[-C--:B------:R-:W-:Y:S01]  /*39d0*/  FMUL.FTZ R46, R11, R48.reuse ;  /* 0x000000300b2e7220 */ /* 0x080fe20000410000 */
[----:B------:R-:W-:-:S03]  /*39e0*/  FMUL.FTZ R48, R13, R48 ;  /* 0x000000300d307220 */ /* 0x000fc60000410000 */
[-C--:B------:R-:W-:Y:S01]  /*39f0*/  FFMA.FTZ R46, R13, R44.reuse, -R46 ;  /* 0x0000002c0d2e7223 */ /* 0x080fe2000001082e */
[----:B------:R-:W-:Y:S01]  /*3a00*/  FFMA.FTZ R11, R11, R44, R48 ;  /* 0x0000002c0b0b7223 */ /* 0x000fe20000010030 */
[----:B------:R-:W-:Y:S01]  /*3a10*/  SHF.R.U32.HI R48, RZ, 0x10, R47 ;  /* 0x00000010ff307819 */ /* 0x000fe2000001162f */
[--C-:B------:R-:W-:Y:S01]  /*3a20*/  HADD2.F32 R13, -RZ, R15.reuse.H1_H1 ;  /* 0x3000000fff0d7230 */ /* 0x100fe20000004100 */
[----:B------:R-:W-:Y:S01]  /*3a30*/  SHF.R.U32.HI R44, RZ, 0x10, R45 ;  /* 0x00000010ff2c7819 */ /* 0x000fe2000001162d */
[----:B------:R-:W-:Y:S01]  /*3a40*/  HADD2.F32 R15, -RZ, R15.H0_H0 ;  /* 0x2000000fff0f7230 */ /* 0x000fe20000004100 */
[----:B------:R-:W-:Y:S01]  /*3a50*/  F2FP.F16.F32.PACK_AB R11, R11, R46 ;  /* 0x0000002e0b0b723e */ /* 0x000fe200000000ff */
[----:B------:R-:W-:Y:S02]  /*3a60*/  HADD2.F32 R48, -RZ, R48.H0_H0 ;  /* 0x20000030ff307230 */ /* 0x000fe40000004100 */
[----:B------:R-:W-:Y:S02]  /*3a70*/  HADD2.F32 R44, -RZ, R44.H0_H0 ;  /* 0x2000002cff2c7230 */ /* 0x000fe40000004100 */
[----:B------:R-:W-:-:S02]  /*3a80*/  HADD2.F32 R45, -RZ, R107.H1_H1 ;  /* 0x3000006bff2d7230 */ /* 0x000fc40000004100 */
[-C--:B------:R-:W-:Y:S01]  /*3a90*/  FMUL.FTZ R50, R13, R48.reuse ;  /* 0x000000300d327220 */ /* 0x080fe20000410000 */
[C---:B------:R-:W-:Y:S01]  /*3aa0*/  FMUL.FTZ R48, R15.reuse, R48 ;  /* 0x000000300f307220 */ /* 0x040fe20000410000 */
[----:B------:R-:W-:Y:S02]  /*3ab0*/  HADD2.F32 R107, -RZ, R107.H0_H0 ;  /* 0x2000006bff6b7230 */ /* 0x000fe40000004100 */
[-C--:B------:R-:W-:Y:S01]  /*3ac0*/  FFMA.FTZ R50, R15, R44.reuse, -R50 ;  /* 0x0000002c0f327223 */ /* 0x080fe20000010832 */
[----:B------:R-:W-:Y:S01]  /*3ad0*/  FFMA.FTZ R13, R13, R44, R48 ;  /* 0x0000002c0d0d7223 */ /* 0x000fe20000010030 */
[--C-:B------:R-:W-:Y:S02]  /*3ae0*/  HADD2.F32 R15, -RZ, R12.reuse.H1_H1 ;  /* 0x3000000cff0f7230 */ /* 0x100fe40000004100 */
[----:B------:R-:W-:Y:S02]  /*3af0*/  HADD2.F32 R44, -RZ, R12.H0_H0 ;  /* 0x2000000cff2c7230 */ /* 0x000fe40000004100 */
[----:B------:R-:W-:Y:S01]  /*3b00*/  F2FP.F16.F32.PACK_AB R50, R13, R50 ;  /* 0x000000320d32723e */ /* 0x000fe200000000ff */
[----:B------:R-:W-:Y:S01]  /*3b10*/  FMUL.FTZ R47, R15, R110 ;  /* 0x0000006e0f2f7220 */ /* 0x000fe20000410000 */
[----:B------:R-:W-:-:S02]  /*3b20*/  IMAD.MOV.U32 R13, RZ, RZ, R11 ;  /* 0x000000ffff0d7224 */ /* 0x000fc400078e000b */
[C---:B------:R-:W-:Y:S01]  /*3b30*/  FMUL.FTZ R110, R44.reuse, R110 ;  /* 0x0000006e2c6e7220 */ /* 0x040fe20000410000 */
[-C--:B------:R-:W-:Y:S01]  /*3b40*/  FFMA.FTZ R12, R44, R45.reuse, -R47 ;  /* 0x0000002d2c0c7223 */ /* 0x080fe2000001082f */
[--C-:B------:R-:W-:Y:S02]  /*3b50*/  HADD2.F32 R44, -RZ, R14.reuse.H0_H0 ;  /* 0x2000000eff2c7230 */ /* 0x100fe40000004100 */
[----:B------:R-:W-:Y:S01]  /*3b60*/  FFMA.FTZ R15, R15, R45, R110 ;  /* 0x0000002d0f0f7223 */ /* 0x000fe2000001006e */
[----:B------:R-:W-:Y:S02]  /*3b70*/  HADD2.F32 R14, -RZ, R14.H1_H1 ;  /* 0x3000000eff0e7230 */ /* 0x000fe40000004100 */
[----:B------:R-:W-:Y:S02]  /*3b80*/  HADD2.F32 R45, -RZ, R108.H0_H0 ;  /* 0x2000006cff2d7230 */ /* 0x000fe40000004100 */
[----:B------:R-:W-:Y:S01]  /*3b90*/  F2FP.F16.F32.PACK_AB R12, R15, R12 ;  /* 0x0000000c0f0c723e */ /* 0x000fe200000000ff */
[----:B------:R-:W-:-:S02]  /*3ba0*/  IMAD.MOV.U32 R15, RZ, RZ, R50 ;  /* 0x000000ffff0f7224 */ /* 0x000fc400078e0032 */
[-C--:B------:R-:W-:Y:S01]  /*3bb0*/  FMUL.FTZ R47, R14, R45.reuse ;  /* 0x0000002d0e2f7220 */ /* 0x080fe20000410000 */
[----:B------:R-:W-:-:S03]  /*3bc0*/  FMUL.FTZ R45, R44, R45 ;  /* 0x0000002d2c2d7220 */ /* 0x000fc60000410000 */
[-C--:B------:R-:W-:Y:S01]  /*3bd0*/  FFMA.FTZ R44, R44, R107.reuse, -R47 ;  /* 0x0000006b2c2c7223 */ /* 0x080fe2000001082f */
[----:B------:R-:W-:-:S05]  /*3be0*/  FFMA.FTZ R45, R14, R107, R45 ;  /* 0x0000006b0e2d7223 */ /* 0x000fca000001002d */
[----:B------:R-:W-:-:S07]  /*3bf0*/  F2FP.F16.F32.PACK_AB R14, R45, R44 ;  /* 0x0000002c2d0e723e */ /* 0x000fce00000000ff */
.L_x_424:
[----:B------:R-:W-:Y:S05]  /*3c00*/  BSYNC B2 ;  /* 0x0000000000027941 */ /* 0x000fea0003800000 */
.L_x_423:
[----:B------:R-:W-:Y:S01]  /*3c10*/  SHF.L.U32 R11, R156, 0x3, RZ ;  /* 0x000000039c0b7819 */ /* 0x000fe200000006ff */
[----:B--2---:R-:W-:Y:S02]  /*3c20*/  IMAD.MOV.U32 R44, RZ, RZ, R56 ;  /* 0x000000ffff2c7224 */ /* 0x004fe400078e0038 */
[----:B-1----:R-:W-:Y:S02]  /*3c30*/  IMAD.MOV.U32 R45, RZ, RZ, R57 ;  /* 0x000000ffff2d7224 */ /* 0x002fe400078e0039 */
[----:B------:R-:W-:-:S05]  /*3c40*/  IMAD.WIDE R44, R11, 0x2, R44 ;  /* 0x000000020b2c7825 */ /* 0x000fca00078e022c */
[----:B------:R1:W-:Y:S02]  /*3c50*/  ST.E.128 desc[UR42][R44.64], R12 ;  /* 0x0000000c2c007985 */ /* 0x0003e4000c101d2a */
.L_x_422:
[----:B------:R-:W-:Y:S05]  /*3c60*/  BSYNC B1 ;  /* 0x0000000000017941 */ /* 0x000fea0003800000 */
.L_x_421:
[----:B------:R-:W-:Y:S01]  /*3c70*/  LOP3.LUT P3, RZ, R20, 0x8, RZ, 0xc0, !PT ;  /* 0x0000000814ff7812 */ /* 0x000fe2000786c0ff */
[----:B------:R-:W-:-:S12]  /*3c80*/  BSSY B1, `(.L_x_425) ;  /* 0x0000037000017945 */ /* 0x000fd80003800000 */
[----:B------:R-:W-:Y:S05]  /*3c90*/  @!P3 BRA `(.L_x_426) ;  /* 0x0000000000d4b947 */ /* 0x000fea0003800000 */
[----:B-1-34-:R-:W3:Y:S04]  /*3ca0*/  LDL R12, [R1+0x20] ;  /* 0x00002000010c7983 */ /* 0x01aee80000100800 */
[----:B------:R-:W4:Y:S01]  /*3cb0*/  LDL R11, [R1+0x48] ;  /* 0x00004800010b7983 */ /* 0x000f220000100800 */
[C---:B--2---:R-:W-:Y:S01]  /*3cc0*/  LEA R44, P3, R22.reuse, R56, 0x1 ;  /* 0x00000038162c7211 */ /* 0x044fe200078608ff */
[----:B------:R-:W-:Y:S03]  /*3cd0*/  BSSY B2, `(.L_x_427) ;  /* 0x0000030000027945 */ /* 0x000fe60003800000 */
[----:B---3--:R-:W-:Y:S02]  /*3ce0*/  LEA.HI.X R45, R22, R57, R12, 0x1, P3 ;  /* 0x00000039162d7211 */ /* 0x008fe400018f0c0c */
[----:B------:R1:W2:Y:S01]  /*3cf0*/  LDS.128 R12, [R61+0x17000] ;  /* 0x017000003d0c7984 */ /* 0x0002a20000000c00 */
[----:B----4-:R-:W-:-:S13]  /*3d00*/  ISETP.GE.AND P3, PT, R11, R98, PT ;  /* 0x000000620b00720c */ /* 0x010fda0003f66270 */
[----:B-1----:R-:W-:Y:S05]  /*3d10*/  @P3 BRA `(.L_x_428) ;  /* 0x0000000000ac3947 */ /* 0x002fea0003800000 */
[----:B------:R-:W-:Y:S01]  /*3d20*/  SHF.R.U64 R42, R42, 0x10, R43 ;  /* 0x000000102a2a7819 */ /* 0x000fe2000000122b */
[--C-:B--2---:R-:W-:Y:S01]  /*3d30*/  HADD2.F32 R11, -RZ, R13.reuse.H1_H1 ;  /* 0x3000000dff0b7230 */ /* 0x104fe20000004100 */
[----:B------:R-:W-:Y:S01]  /*3d40*/  SHF.R.U64 R46, R40, 0x10, R41 ;  /* 0x00000010282e7819 */ /* 0x000fe20000001229 */
[----:B------:R-:W-:Y:S01]  /*3d50*/  HADD2.F32 R40, -RZ, R13.H0_H0 ;  /* 0x2000000dff287230 */ /* 0x000fe20000004100 */
[----:B------:R-:W-:Y:S01]  /*3d60*/  SHF.R.U32.HI R43, RZ, 0x10, R43 ;  /* 0x00000010ff2b7819 */ /* 0x000fe2000001162b */
[----:B------:R-:W-:Y:S02]  /*3d70*/  HADD2.F32 R42, -RZ, R42.H0_H0 ;  /* 0x2000002aff2a7230 */ /* 0x000fe40000004100 */
[----:B------:R-:W-:Y:S02]  /*3d80*/  HADD2.F32 R13, -RZ, R46.H0_H0 ;  /* 0x2000002eff0d7230 */ /* 0x000fe40000004100 */
[----:B------:R-:W-:Y:S02]  /*3d90*/  HADD2.F32 R43, -RZ, R43.H0_H0 ;  /* 0x2000002bff2b7230 */ /* 0x000fe40000004100 */
[-C--:B------:R-:W-:Y:S01]  /*3da0*/  FMUL.FTZ R47, R11, R42.reuse ;  /* 0x0000002a0b2f7220 */ /* 0x080fe20000410000 */
[----:B------:R-:W-:Y:S01]  /*3db0*/  FMUL.FTZ R42, R40, R42 ;  /* 0x0000002a282a7220 */ /* 0x000fe20000410000 */
[----:B------:R-:W-:-:S02]  /*3dc0*/  HADD2.F32 R46, -RZ, R105.H0_H0 ;  /* 0x20000069ff2e7230 */ /* 0x000fc40000004100 */
[-C--:B------:R-:W-:Y:S01]  /*3dd0*/  FFMA.FTZ R40, R40, R13.reuse, -R47 ;  /* 0x0000000d28287223 */ /* 0x080fe2000001082f */
[----:B------:R-:W-:Y:S01]  /*3de0*/  FFMA.FTZ R11, R11, R13, R42 ;  /* 0x0000000d0b0b7223 */ /* 0x000fe2000001002a */
[----:B------:R-:W-:Y:S01]  /*3df0*/  IMAD.MOV.U32 R13, RZ, RZ, R15 ;  /* 0x000000ffff0d7224 */ /* 0x000fe200078e000f */
[----:B------:R-:W-:Y:S01]  /*3e00*/  SHF.R.U32.HI R42, RZ, 0x10, R41 ;  /* 0x00000010ff2a7819 */ /* 0x000fe20000011629 */
[----:B------:R-:W-:Y:S01]  /*3e10*/  HADD2.F32 R47, -RZ, R14.H0_H0 ;  /* 0x2000000eff2f7230 */ /* 0x000fe20000004100 */
[----:B------:R-:W-:Y:S02]  /*3e20*/  MOV R41, R12 ;  /* 0x0000000c00297202 */ /* 0x000fe40000000f00 */
[--C-:B------:R-:W-:Y:S01]  /*3e30*/  HADD2.F32 R15, -RZ, R13.reuse.H1_H1 ;  /* 0x3000000dff0f7230 */ /* 0x100fe20000004100 */
[----:B------:R-:W-:Y:S01]  /*3e40*/  F2FP.F16.F32.PACK_AB R11, R11, R40 ;  /* 0x000000280b0b723e */ /* 0x000fe200000000ff */
[----:B------:R-:W-:Y:S02]  /*3e50*/  HADD2.F32 R12, -RZ, R13.H0_H0 ;  /* 0x2000000dff0c7230 */ /* 0x000fe40000004100 */
[----:B------:R-:W-:-:S02]  /*3e60*/  HADD2.F32 R42, -RZ, R42.H0_H0 ;  /* 0x2000002aff2a7230 */ /* 0x000fc40000004100 */
[CC--:B------:R-:W-:Y:S01]  /*3e70*/  FMUL.FTZ R13, R15.reuse, R43.reuse ;  /* 0x0000002b0f0d7220 */ /* 0x0c0fe20000410000 */
[C---:B------:R-:W-:Y:S01]  /*3e80*/  FMUL.FTZ R48, R12.reuse, R43 ;  /* 0x0000002b0c307220 */ /* 0x040fe20000410000 */
[--C-:B------:R-:W-:Y:S02]  /*3e90*/  HADD2.F32 R43, -RZ, R41.reuse.H0_H0 ;  /* 0x20000029ff2b7230 */ /* 0x100fe40000004100 */
[-C--:B------:R-:W-:Y:S01]  /*3ea0*/  FFMA.FTZ R12, R12, R42.reuse, -R13 ;  /* 0x0000002a0c0c7223 */ /* 0x080fe2000001080d */
[----:B------:R-:W-:Y:S02]  /*3eb0*/  HADD2.F32 R13, -RZ, R41.H1_H1 ;  /* 0x30000029ff0d7230 */ /* 0x000fe40000004100 */
[----:B------:R-:W-:Y:S01]  /*3ec0*/  FFMA.FTZ R15, R15, R42, R48 ;  /* 0x0000002a0f0f7223 */ /* 0x000fe20000010030 */
[----:B------:R-:W-:Y:S02]  /*3ed0*/  HADD2.F32 R42, -RZ, R103.H0_H0 ;  /* 0x20000067ff2a7230 */ /* 0x000fe40000004100 */
[----:B------:R-:W-:Y:S01]  /*3ee0*/  FMUL.FTZ R52, R43, R46 ;  /* 0x0000002e2b347220 */ /* 0x000fe20000410000 */
[----:B------:R-:W-:-:S02]  /*3ef0*/  HADD2.F32 R48, -RZ, R105.H1_H1 ;  /* 0x30000069ff307230 */ /* 0x000fc40000004100 */
[C---:B------:R-:W-:Y:S01]  /*3f00*/  FMUL.FTZ R50, R13.reuse, R46 ;  /* 0x0000002e0d327220 */ /* 0x040fe20000410000 */
[----:B------:R-:W-:Y:S02]  /*3f10*/  HADD2.F32 R41, -RZ, R14.H1_H1 ;  /* 0x3000000eff297230 */ /* 0x000fe40000004100 */
[-C--:B------:R-:W-:Y:S01]  /*3f20*/  FFMA.FTZ R13, R13, R42.reuse, R52 ;  /* 0x0000002a0d0d7223 */ /* 0x080fe20000010034 */
[----:B------:R-:W-:Y:S02]  /*3f30*/  HADD2.F32 R46, -RZ, R103.H1_H1 ;  /* 0x30000067ff2e7230 */ /* 0x000fe40000004100 */
[----:B------:R-:W-:Y:S01]  /*3f40*/  FFMA.FTZ R14, R43, R42, -R50 ;  /* 0x0000002a2b0e7223 */ /* 0x000fe20000010832 */
[----:B------:R-:W-:Y:S01]  /*3f50*/  F2FP.F16.F32.PACK_AB R15, R15, R12 ;  /* 0x0000000c0f0f723e */ /* 0x000fe200000000ff */
[-C--:B------:R-:W-:Y:S01]  /*3f60*/  FMUL.FTZ R50, R41, R48.reuse ;  /* 0x0000003029327220 */ /* 0x080fe20000410000 */
[----:B------:R-:W-:Y:S02]  /*3f70*/  FMUL.FTZ R48, R47, R48 ;  /* 0x000000302f307220 */ /* 0x000fe40000410000 */
[----:B------:R-:W-:Y:S01]  /*3f80*/  F2FP.F16.F32.PACK_AB R12, R13, R14 ;  /* 0x0000000e0d0c723e */ /* 0x000fe200000000ff */
[-C--:B------:R-:W-:Y:S01]  /*3f90*/  FFMA.FTZ R50, R47, R46.reuse, -R50 ;  /* 0x0000002e2f327223 */ /* 0x080fe20000010832 */
[----:B------:R-:W-:Y:S01]  /*3fa0*/  FFMA.FTZ R41, R41, R46, R48 ;  /* 0x0000002e29297223 */ /* 0x000fe20000010030 */
[----:B------:R-:W-:-:S04]  /*3fb0*/  IMAD.MOV.U32 R13, RZ, RZ, R11 ;  /* 0x000000ffff0d7224 */ /* 0x000fc800078e000b */
[----:B------:R-:W-:-:S07]  /*3fc0*/  F2FP.F16.F32.PACK_AB R14, R41, R50 ;  /* 0x00000032290e723e */ /* 0x000fce00000000ff */
.L_x_428:
[----:B------:R-:W-:Y:S05]  /*3fd0*/  BSYNC B2 ;  /* 0x0000000000027941 */ /* 0x000fea0003800000 */
.L_x_427:
[----:B--2---:R1:W-:Y:S02]  /*3fe0*/  ST.E.128 desc[UR42][R44.64], R12 ;  /* 0x0000000c2c007985 */ /* 0x0043e4000c101d2a */
.L_x_426:
[----:B------:R-:W-:Y:S05]  /*3ff0*/  BSYNC B1 ;  /* 0x0000000000017941 */ /* 0x000fea0003800000 */
.L_x_425:
        /* <DEDUP_REMOVED lines=11> */
[--C-:B------:R-:W-:Y:S02]  /*40b0*/  SHF.R.U64 R11, R38, 0x10, R39.reuse ;  /* 0x00000010260b7819 */ /* 0x100fe40000001227 */
[----:B------:R-:W-:Y:S02]  /*40c0*/  SHF.R.U32.HI R44, RZ, 0x10, R39 ;  /* 0x00000010ff2c7819 */ /* 0x000fe40000011627 */
[--C-:B------:R-:W-:Y:S01]  /*40d0*/  SHF.R.U64 R43, R36, 0x10, R37.reuse ;  /* 0x00000010242b7819 */ /* 0x100fe20000001225 */
[----:B--2---:R-:W-:Y:S01]  /*40e0*/  IMAD.MOV.U32 R36, RZ, RZ, R12 ;  /* 0x000000ffff247224 */ /* 0x004fe200078e000c */
[----:B------:R-:W-:Y:S01]  /*40f0*/  SHF.R.U32.HI R42, RZ, 0x10, R37 ;  /* 0x00000010ff2a7819 */ /* 0x000fe20000011625 */
[----:B------:R-:W-:Y:S02]  /*4100*/  HADD2.F32 R39, -RZ, R11.H0_H0 ;  /* 0x2000000bff277230 */ /* 0x000fe40000004100 */
[----:B------:R-:W-:Y:S02]  /*4110*/  HADD2.F32 R44, -RZ, R44.H0_H0 ;  /* 0x2000002cff2c7230 */ /* 0x000fe40000004100 */
[----:B------:R-:W-:-:S02]  /*4120*/  HADD2.F32 R12, -RZ, R13.H1_H1 ;  /* 0x3000000dff0c7230 */ /* 0x000fc40000004100 */
[----:B------:R-:W-:Y:S02]  /*4130*/  HADD2.F32 R11, -RZ, R13.H0_H0 ;  /* 0x2000000dff0b7230 */ /* 0x000fe40000004100 */
[--C-:B------:R-:W-:Y:S02]  /*4140*/  HADD2.F32 R37, -RZ, R15.reuse.H1_H1 ;  /* 0x3000000fff257230 */ /* 0x100fe40000004100 */
[-C--:B------:R-:W-:Y:S01]  /*4150*/  FMUL.FTZ R46, R12, R39.reuse ;  /* 0x000000270c2e7220 */ /* 0x080fe20000410000 */
[----:B------:R-:W-:Y:S02]  /*4160*/  HADD2.F32 R13, -RZ, R15.H0_H0 ;  /* 0x2000000fff0d7230 */ /* 0x000fe40000004100 */
[----:B------:R-:W-:Y:S01]  /*4170*/  FMUL.FTZ R39, R11, R39 ;  /* 0x000000270b277220 */ /* 0x000fe20000410000 */
[----:B------:R-:W-:Y:S02]  /*4180*/  HADD2.F32 R38, -RZ, R43.H0_H0 ;  /* 0x2000002bff267230 */ /* 0x000fe40000004100 */
[----:B------:R-:W-:Y:S01]  /*4190*/  FMUL.FTZ R48, R37, R44 ;  /* 0x0000002c25307220 */ /* 0x000fe20000410000 */
[----:B------:R-:W-:-:S02]  /*41a0*/  HADD2.F32 R42, -RZ, R42.H0_H0 ;  /* 0x2000002aff2a7230 */ /* 0x000fc40000004100 */
[----:B------:R-:W-:Y:S01]  /*41b0*/  FMUL.FTZ R44, R13, R44 ;  /* 0x0000002c0d2c7220 */ /* 0x000fe20000410000 */
[--C-:B------:R-:W-:Y:S02]  /*41c0*/  HADD2.F32 R15, -RZ, R36.reuse.H1_H1 ;  /* 0x30000024ff0f7230 */ /* 0x100fe40000004100 */
[-C--:B------:R-:W-:Y:S01]  /*41d0*/  FFMA.FTZ R11, R11, R38.reuse, -R46 ;  /* 0x000000260b0b7223 */ /* 0x080fe2000001082e */
[----:B------:R-:W-:Y:S01]  /*41e0*/  FFMA.FTZ R12, R12, R38, R39 ;  /* 0x000000260c0c7223 */ /* 0x000fe20000010027 */
[-C--:B------:R-:W-:Y:S01]  /*41f0*/  FFMA.FTZ R46, R37, R42.reuse, R44 ;  /* 0x0000002a252e7223 */ /* 0x080fe2000001002c */
[----:B------:R-:W-:Y:S02]  /*4200*/  HADD2.F32 R39, -RZ, R87.H0_H0 ;  /* 0x20000057ff277230 */ /* 0x000fe40000004100 */
[----:B------:R-:W-:Y:S01]  /*4210*/  FFMA.FTZ R13, R13, R42, -R48 ;  /* 0x0000002a0d0d7223 */ /* 0x000fe20000010830 */
[----:B------:R-:W-:Y:S01]  /*4220*/  HADD2.F32 R36, -RZ, R36.H0_H0 ;  /* 0x20000024ff247230 */ /* 0x000fe20000004100 */
[----:B------:R-:W-:Y:S01]  /*4230*/  F2FP.F16.F32.PACK_AB R11, R12, R11 ;  /* 0x0000000b0c0b723e */ /* 0x000fe200000000ff */
[----:B------:R-:W-:-:S02]  /*4240*/  HADD2.F32 R37, -RZ, R14.H1_H1 ;  /* 0x3000000eff257230 */ /* 0x000fc40000004100 */
[-C--:B------:R-:W-:Y:S01]  /*4250*/  FMUL.FTZ R43, R15, R39.reuse ;  /* 0x000000270f2b7220 */ /* 0x080fe20000410000 */
[----:B------:R-:W-:Y:S02]  /*4260*/  HADD2.F32 R87, -RZ, R87.H1_H1 ;  /* 0x30000057ff577230 */ /* 0x000fe40000004100 */
[----:B------:R-:W-:Y:S01]  /*4270*/  FMUL.FTZ R42, R36, R39 ;  /* 0x00000027242a7220 */ /* 0x000fe20000410000 */
[----:B------:R-:W-:Y:S02]  /*4280*/  HADD2.F32 R14, -RZ, R14.H0_H0 ;  /* 0x2000000eff0e7230 */ /* 0x000fe40000004100 */
[--C-:B------:R-:W-:Y:S02]  /*4290*/  HADD2.F32 R38, -RZ, R86.reuse.H0_H0 ;  /* 0x20000056ff267230 */ /* 0x100fe40000004100 */
[-C--:B------:R-:W-:Y:S01]  /*42a0*/  FMUL.FTZ R39, R37, R87.reuse ;  /* 0x0000005725277220 */ /* 0x080fe20000410000 */
[----:B------:R-:W-:Y:S02]  /*42b0*/  HADD2.F32 R86, -RZ, R86.H1_H1 ;  /* 0x30000056ff567230 */ /* 0x000fe40000004100 */
[----:B------:R-:W-:Y:S01]  /*42c0*/  FMUL.FTZ R44, R14, R87 ;  /* 0x000000570e2c7220 */ /* 0x000fe20000410000 */
[-C--:B------:R-:W-:Y:S01]  /*42d0*/  FFMA.FTZ R43, R36, R38.reuse, -R43 ;  /* 0x00000026242b7223 */ /* 0x080fe2000001082b */
[----:B------:R-:W-:Y:S01]  /*42e0*/  FFMA.FTZ R42, R15, R38, R42 ;  /* 0x000000260f2a7223 */ /* 0x000fe2000001002a */
[-C--:B------:R-:W-:Y:S01]  /*42f0*/  FFMA.FTZ R39, R14, R86.reuse, -R39 ;  /* 0x000000560e277223 */ /* 0x080fe20000010827 */
[----:B------:R-:W-:Y:S01]  /*4300*/  FFMA.FTZ R44, R37, R86, R44 ;  /* 0x00000056252c7223 */ /* 0x000fe2000001002c */
[----:B------:R-:W-:Y:S01]  /*4310*/  F2FP.F16.F32.PACK_AB R15, R46, R13 ;  /* 0x0000000d2e0f723e */ /* 0x000fe200000000ff */
[----:B------:R-:W-:Y:S01]  /*4320*/  IMAD.MOV.U32 R13, RZ, RZ, R11 ;  /* 0x000000ffff0d7224 */ /* 0x000fe200078e000b */
[----:B------:R-:W-:-:S02]  /*4330*/  F2FP.F16.F32.PACK_AB R12, R42, R43 ;  /* 0x0000002b2a0c723e */ /* 0x000fc400000000ff */
[----:B------:R-:W-:-:S07]  /*4340*/  F2FP.F16.F32.PACK_AB R14, R44, R39 ;  /* 0x000000272c0e723e */ /* 0x000fce00000000ff */
.L_x_432:
[----:B------:R-:W-:Y:S05]  /*4350*/  BSYNC B2 ;  /* 0x0000000000027941 */ /* 0x000fea0003800000 */
.L_x_431:
[----:B--2---:R1:W-:Y:S02]  /*4360*/  ST.E.128 desc[UR42][R40.64], R12 ;  /* 0x0000000c28007985 */ /* 0x0043e4000c101d2a */
.L_x_430:
[----:B------:R-:W-:Y:S05]  /*4370*/  BSYNC B1 ;  /* 0x0000000000017941 */ /* 0x000fea0003800000 */
.L_x_429:
[----:B------:R-:W-:-:S13]  /*4380*/  LOP3.LUT P3, RZ, R20, 0x20, RZ, 0xc0, !PT ;  /* 0x0000002014ff7812 */ /* 0x000fda000786c0ff */
        /* <DEDUP_REMOVED lines=11> */
[--C-:B------:R-:W-:Y:S01]  /*4440*/  SHF.R.U64 R38, R34, 0x10, R35.reuse ;  /* 0x0000001022267819 */ /* 0x100fe20000001223 */
[----:B------:R-:W-:Y:S01]  /*4450*/  HADD2.F32 R15, -RZ, R15.H0_H0 ;  /* 0x2000000fff0f7230 */ /* 0x000fe20000004100 */
[----:B------:R-:W-:Y:S01]  /*4460*/  SHF.R.U32.HI R35, RZ, 0x10, R35 ;  /* 0x00000010ff237819 */ /* 0x000fe20000011623 */
[----:B------:R-:W-:Y:S01]  /*4470*/  HADD2.F32 R34, -RZ, R11.H0_H0 ;  /* 0x2000000bff227230 */ /* 0x000fe20000004100 */
[----:B------:R-:W-:Y:S01]  /*4480*/  SHF.R.U32.HI R33, RZ, 0x10, R33 ;  /* 0x00000010ff217819 */ /* 0x000fe20000011621 */
[----:B------:R-:W-:Y:S02]  /*4490*/  HADD2.F32 R38, -RZ, R38.H0_H0 ;  /* 0x20000026ff267230 */ /* 0x000fe40000004100 */
[----:B------:R-:W-:Y:S02]  /*44a0*/  HADD2.F32 R11, -RZ, R13.H1_H1 ;  /* 0x3000000dff0b7230 */ /* 0x000fe40000004100 */
[----:B------:R-:W-:-:S02]  /*44b0*/  HADD2.F32 R35, -RZ, R35.H0_H0 ;  /* 0x20000023ff237230 */ /* 0x000fc40000004100 */
[----:B------:R-:W-:Y:S02]  /*44c0*/  HADD2.F32 R13, -RZ, R13.H0_H0 ;  /* 0x2000000dff0d7230 */ /* 0x000fe40000004100 */
[-C--:B------:R-:W-:Y:S01]  /*44d0*/  FMUL.FTZ R40, R11, R38.reuse ;  /* 0x000000260b287220 */ /* 0x080fe20000410000 */
[----:B------:R-:W-:Y:S02]  /*44e0*/  HADD2.F32 R33, -RZ, R33.H0_H0 ;  /* 0x20000021ff217230 */ /* 0x000fe40000004100 */
[CC--:B------:R-:W-:Y:S01]  /*44f0*/  FMUL.FTZ R42, R32.reuse, R35.reuse ;  /* 0x00000023202a7220 */ /* 0x0c0fe20000410000 */
[----:B------:R-:W-:Y:S01]  /*4500*/  FMUL.FTZ R39, R15, R35 ;  /* 0x000000230f277220 */ /* 0x000fe20000410000 */
[C---:B------:R-:W-:Y:S01]  /*4510*/  FMUL.FTZ R38, R13.reuse, R38 ;  /* 0x000000260d267220 */ /* 0x040fe20000410000 */
[-C--:B------:R-:W-:Y:S01]  /*4520*/  FFMA.FTZ R40, R13, R34.reuse, -R40 ;  /* 0x000000220d287223 */ /* 0x080fe20000010828 */
[-C--:B------:R-:W-:Y:S01]  /*4530*/  FFMA.FTZ R42, R15, R33.reuse, -R42 ;  /* 0x000000210f2a7223 */ /* 0x080fe2000001082a */
[----:B------:R-:W-:Y:S01]  /*4540*/  FFMA.FTZ R41, R32, R33, R39 ;  /* 0x0000002120297223 */ /* 0x000fe20000010027 */
[----:B------:R-:W-:Y:S01]  /*4550*/  FFMA.FTZ R35, R11, R34, R38 ;  /* 0x000000220b237223 */ /* 0x000fe20000010026 */
[----:B------:R-:W-:-:S02]  /*4560*/  HADD2.F32 R15, -RZ, R59.H0_H0 ;  /* 0x2000003bff0f7230 */ /* 0x000fc40000004100 */
[----:B------:R-:W-:Y:S02]  /*4570*/  HADD2.F32 R32, -RZ, R58.H0_H0 ;  /* 0x2000003aff207230 */ /* 0x000fe40000004100 */
[----:B------:R-:W-:Y:S02]  /*4580*/  HADD2.F32 R11, -RZ, R12.H1_H1 ;  /* 0x3000000cff0b7230 */ /* 0x000fe40000004100 */
[----:B------:R-:W-:Y:S02]  /*4590*/  HADD2.F32 R13, -RZ, R14.H1_H1 ;  /* 0x3000000eff0d7230 */ /* 0x000fe40000004100 */
[----:B------:R-:W-:Y:S02]  /*45a0*/  HADD2.F32 R59, -RZ, R59.H1_H1 ;  /* 0x3000003bff3b7230 */ /* 0x000fe40000004100 */
[----:B------:R-:W-:Y:S01]  /*45b0*/  FMUL.FTZ R33, R11, R32 ;  /* 0x000000200b217220 */ /* 0x000fe20000410000 */
[----:B------:R-:W-:Y:S02]  /*45c0*/  HADD2.F32 R12, -RZ, R12.H0_H0 ;  /* 0x2000000cff0c7230 */ /* 0x000fe40000004100 */
[----:B------:R-:W-:-:S02]  /*45d0*/  HADD2.F32 R14, -RZ, R14.H0_H0 ;  /* 0x2000000eff0e7230 */ /* 0x000fc40000004100 */
[----:B------:R-:W-:Y:S01]  /*45e0*/  FMUL.FTZ R39, R13, R59 ;  /* 0x0000003b0d277220 */ /* 0x000fe20000410000 */
[----:B------:R-:W-:Y:S02]  /*45f0*/  HADD2.F32 R58, -RZ, R58.H1_H1 ;  /* 0x3000003aff3a7230 */ /* 0x000fe40000004100 */
[C---:B------:R-:W-:Y:S01]  /*4600*/  FMUL.FTZ R32, R12.reuse, R32 ;  /* 0x000000200c207220 */ /* 0x040fe20000410000 */
[----:B------:R-:W-:Y:S01]  /*4610*/  FFMA.FTZ R33, R12, R15, -R33 ;  /* 0x0000000f0c217223 */ /* 0x000fe20000010821 */
[C---:B------:R-:W-:Y:S02]  /*4620*/  FMUL.FTZ R34, R14.reuse, R59 ;  /* 0x0000003b0e227220 */ /* 0x040fe40000410000 */
[----:B------:R-:W-:Y:S01]  /*4630*/  FFMA.FTZ R32, R11, R15, R32 ;  /* 0x0000000f0b207223 */ /* 0x000fe20000010020 */
[-C--:B------:R-:W-:Y:S01]  /*4640*/  FFMA.FTZ R39, R14, R58.reuse, -R39 ;  /* 0x0000003a0e277223 */ /* 0x080fe20000010827 */
[----:B------:R-:W-:Y:S01]  /*4650*/  FFMA.FTZ R34, R13, R58, R34 ;  /* 0x0000003a0d227223 */ /* 0x000fe20000010022 */
[----:B------:R-:W-:-:S02]  /*4660*/  F2FP.F16.F32.PACK_AB R13, R35, R40 ;  /* 0x00000028230d723e */ /* 0x000fc400000000ff */
[----:B------:R-:W-:Y:S02]  /*4670*/  F2FP.F16.F32.PACK_AB R15, R41, R42 ;  /* 0x0000002a290f723e */ /* 0x000fe400000000ff */
[----:B------:R-:W-:Y:S02]  /*4680*/  F2FP.F16.F32.PACK_AB R12, R32, R33 ;  /* 0x00000021200c723e */ /* 0x000fe400000000ff */
[----:B------:R-:W-:-:S07]  /*4690*/  F2FP.F16.F32.PACK_AB R14, R34, R39 ;  /* 0x00000027220e723e */ /* 0x000fce00000000ff */
.L_x_434:
[----:B------:R-:W-:Y:S05]  /*46a0*/  BSYNC B1 ;  /* 0x0000000000017941 */ /* 0x000fea0003800000 */
.L_x_433:
[----:B--2---:R1:W-:Y:S01]  /*46b0*/  ST.E.128 desc[UR42][R36.64], R12 ;  /* 0x0000000c24007985 */ /* 0x0043e2000c101d2a */
[----:B------:R-:W-:Y:S05]  /*46c0*/  BRA `(.L_x_412) ;  /* 0x0000002000887947 */ /* 0x000fea0003800000 */
.L_x_405:
        /* <DEDUP_REMOVED lines=15> */
[----:B------:R-:W-:Y:S01]  /*47c0*/  IADD3 R14, P2, R66, R14, RZ ;  /* 0x0000000e420e7210 */ /* 0x000fe20007f5e0ff */
[----:B------:R-:W-:Y:S01]  /*47d0*/  ULDC.64 UR4, c[0x0][0x3e8] ;  /* 0x0000fa0000047ab9 */ /* 0x000fe20000000a00 */
[----:B------:R-:W-:Y:S02]  /*47e0*/  CS2R R42, SRZ ;  /* 0x00000000002a7805 */ /* 0x000fe4000001ff00 */
[----:B------:R-:W-:Y:S02]  /*47f0*/  CS2R R40, SRZ ;  /* 0x0000000000287805 */ /* 0x000fe4000001ff00 */
[----:B------:R-:W-:Y:S02]  /*4800*/  IADD3.X R13, R11, R83, RZ, P2, !PT ;  /* 0x000000530b0d7210 */ /* 0x000fe400017fe4ff */
[----:B------:R-:W-:Y:S02]  /*4810*/  CS2R R54, SRZ ;  /* 0x0000000000367805 */ /* 0x000fe4000001ff00 */
[----:B------:R-:W-:-:S02]  /*4820*/  IADD3 R11, P2, R70, R12, RZ ;  /* 0x0000000c460b7210 */ /* 0x000fc40007f5e0ff */
[----:B------:R-:W-:-:S03]  /*4830*/  CS2R R52, SRZ ;  /* 0x0000000000347805 */ /* 0x000fc6000001ff00 */
        /* <DEDUP_REMOVED lines=8> */
[----:B------:R-:W-:Y:S02]  /*48c0*/  CS2R R36, SRZ ;  /* 0x0000000000247805 */ /* 0x000fe4000001ff00 */
[----:B------:R-:W-:Y:S02]  /*48d0*/  CS2R R50, SRZ ;  /* 0x0000000000327805 */ /* 0x000fe4000001ff00 */
[----:B------:R-:W-:-:S05]  /*48e0*/  CS2R R48, SRZ ;  /* 0x0000000000307805 */ /* 0x000fca000001ff00 */
[----:B------:R0:W5:Y:S04]  /*48f0*/  @!P2 LDG.E.128 R40, desc[UR42][R12.64] ;  /* 0x0000002a0c28a981 */ /* 0x000168000c1e1d00 */
[----:B------:R0:W5:Y:S01]  /*4900*/  @!P2 LDG.E.128 R52, desc[UR42][R14.64] ;  /* 0x0000002a0e34a981 */ /* 0x000162000c1e1d00 */
[----:B------:R-:W-:Y:S02]  /*4910*/  ISETP.GE.AND P2, PT, R0, R98, PT ;  /* 0x000000620000720c */ /* 0x000fe40003f46270 */
[----:B------:R-:W-:Y:S02]  /*4920*/  CS2R R34, SRZ ;  /* 0x0000000000227805 */ /* 0x000fe4000001ff00 */
[----:B------:R-:W-:Y:S02]  /*4930*/  CS2R R32, SRZ ;  /* 0x0000000000207805 */ /* 0x000fe4000001ff00 */
[----:B------:R-:W-:-:S02]  /*4940*/  CS2R R46, SRZ ;  /* 0x00000000002e7805 */ /* 0x000fc4000001ff00 */
[----:B------:R-:W-:-:S05]  /*4950*/  CS2R R44, SRZ ;  /* 0x00000000002c7805 */ /* 0x000fca000001ff00 */
[----:B------:R0:W5:Y:S04]  /*4960*/  @!P2 LDG.E.128 R36, desc[UR42][R12.64+0x20] ;  /* 0x0000202a0c24a981 */ /* 0x000168000c1e1d00 */
[----:B------:R0:W5:Y:S01]  /*4970*/  @!P2 LDG.E.128 R48, desc[UR42][R14.64+0x20] ;  /* 0x0000202a0e30a981 */ /* 0x000162000c1e1d00 */
[----:B------:R-:W-:-:S13]  /*4980*/  ISETP.GE.AND P2, PT, R3, R98, PT ;  /* 0x000000620300720c */ /* 0x000fda0003f46270 */
[----:B------:R0:W5:Y:S04]  /*4990*/  @!P2 LDG.E.128 R32, desc[UR42][R12.64+0x40] ;  /* 0x0000402a0c20a981 */ /* 0x000168000c1e1d00 */
[----:B------:R0:W5:Y:S02]  /*49a0*/  @!P2 LDG.E.128 R44, desc[UR42][R14.64+0x40] ;  /* 0x0000402a0e2ca981 */ /* 0x000164000c1e1d00 */
.L_x_436:
[----:B------:R-:W-:Y:S05]  /*49b0*/  BSYNC B1 ;  /* 0x0000000000017941 */ /* 0x000fea0003800000 */
.L_x_435:
[----:B-----5:R-:W-:Y:S01]  /*49c0*/  IMAD.MOV.U32 R11, RZ, RZ, R34 ;  /* 0x000000ffff0b7224 */ /* 0x020fe200078e0022 */
[----:B0-----:R-:W-:Y:S01]  /*49d0*/  MOV R13, R32 ;  /* 0x00000020000d7202 */ /* 0x001fe20000000f00 */
[----:B------:R-:W-:Y:S01]  /*49e0*/  IMAD.MOV.U32 R12, RZ, RZ, R35 ;  /* 0x000000ffff0c7224 */ /* 0x000fe200078e0023 */
[----:B------:R-:W-:Y:S01]  /*49f0*/  UISETP.NE.AND UP0, UPT, UR39, 0x3, UPT ;  /* 0x000000032700788c */ /* 0x000fe2000bf05270 */
[----:B------:R-:W-:-:S03]  /*4a00*/  IMAD.MOV.U32 R14, RZ, RZ, R39 ;  /* 0x000000ffff0e7224 */ /* 0x000fc600078e0027 */
[----:B------:R-:W-:Y:S01]  /*4a10*/  PRMT R110, R11, 0x5410, R12 ;  /* 0x000054100b6e7816 */ /* 0x000fe2000000000c */
[----:B------:R-:W-:Y:S01]  /*4a20*/  IMAD.MOV.U32 R12, RZ, RZ, R38 ;  /* 0x000000ffff0c7224 */ /* 0x000fe200078e0026 */
[----:B------:R-:W-:Y:S01]  /*4a30*/  PRMT R116, R14, 0x7610, R116 ;  /* 0x000076100e747816 */ /* 0x000fe20000000074 */
[----:B------:R-:W-:Y:S01]  /*4a40*/  IMAD.MOV.U32 R11, RZ, RZ, R33 ;  /* 0x000000ffff0b7224 */ /* 0x000fe200078e0021 */
[----:B------:R-:W-:Y:S02]  /*4a50*/  PLOP3.LUT P2, PT, PT, PT, UP0, 0x80, 0x0 ;  /* 0x000000000000781c */ /* 0x000fe40003f4f008 */
[----:B------:R-:W-:Y:S01]  /*4a60*/  PRMT R114, R114, 0x5410, R12 ;  /* 0x0000541072727816 */ /* 0x000fe2000000000c */
[----:B------:R-:W-:Y:S01]  /*4a70*/  IMAD.MOV.U32 R12, RZ, RZ, R37 ;  /* 0x000000ffff0c7224 */ /* 0x000fe200078e0025 */
[----:B------:R-:W-:Y:S02]  /*4a80*/  PRMT R111, R13, 0x5410, R11 ;  /* 0x000054100d6f7816 */ /* 0x000fe4000000000b */
[----:B------:R-:W-:-:S02]  /*4a90*/  MOV R11, R36 ;  /* 0x00000024000b7202 */ /* 0x000fc40000000f00 */
        /* <DEDUP_REMOVED lines=17> */
[----:B------:R-:W-:Y:S02]  /*4bb0*/  PRMT R114, R12, 0x7610, R114 ;  /* 0x000076100c727816 */ /* 0x000fe40000000072 */
        /* <DEDUP_REMOVED lines=11> */
[----:B------:R-:W-:Y:S02]  /*4c70*/  PRMT R107, R12, 0x7610, R107 ;  /* 0x000076100c6b7816 */ /* 0x000fe4000000006b */
[----:B------:R-:W-:Y:S01]  /*4c80*/  PRMT R120, R120, 0x5410, R11 ;  /* 0x0000541078787816 */ /* 0x000fe2000000000b */
[----:B------:R-:W-:Y:S06]  /*4c90*/  @!P2 BRA `(.L_x_437) ;  /* 0x000000000004a947 */ /* 0x000fec0003800000 */
[----:B------:R-:W-:Y:S01]  /*4ca0*/  BPT.TRAP 0x1 ;  /* 0x000000040000795c */ /* 0x000fe20000300000 */
.L_x_437:
[----:B------:R-:W-:Y:S01]  /*4cb0*/  IMAD R60, R18, 0x8, R2 ;  /* 0x00000008123c7824 */ /* 0x000fe200078e0202 */
[----:B------:R-:W-:Y:S01]  /*4cc0*/  SHF.L.U32 R81, R137, 0x1f, RZ ;  /* 0x0000001f89517819 */ /* 0x000fe200000006ff */
[----:B------:R-:W-:Y:S03]  /*4cd0*/  BSSY B1, `(.L_x_438) ;  /* 0x0000003000017945 */ /* 0x000fe60003800000 */
[----:B------:R-:W0:Y:S02]  /*4ce0*/  SYNCS.PHASECHK.TRANS64.TRYWAIT P4, [R60+URZ+0x2d890], R81 ;  /* 0x02d890513c0075a7 */ /* 0x000e24000808017f */
[----:B0-----:R-:W-:Y:S05]  /*4cf0*/  @!P4 BRA `(.L_x_439) ;  /* 0x0000014c00f0c947 */ /* 0x001fea0003800000 */
.L_x_664:
[----:B------:R-:W-:Y:S05]  /*4d00*/  BSYNC B1 ;  /* 0x0000000000017941 */ /* 0x000fea0003800000 */
.L_x_438:
[----:B------:R-:W-:-:S03]  /*4d10*/  UMOV UR4, 0xffffffff ;  /* 0xffffffff00047882 */ /* 0x000fc60000000000 */
[----:B------:R-:W-:Y:S05]  /*4d20*/  BRA.DIV UR4, `(.L_x_440) ;  /* 0x0000014e04f87947 */ /* 0x000fea000b800000 */
[----:B------:R1:W2:Y:S04]  /*4d30*/  SHFL.IDX PT, R87, R57, RZ, 0x1e1f ;  /* 0x001e1fff39577589 */ /* 0x0002a800000e0000 */
[----:B------:R1:W3:Y:S02]  /*4d40*/  SHFL.IDX PT, R86, R56, RZ, 0x1e1f ;  /* 0x001e1fff38567589 */ /* 0x0002e400000e0000 */
.L_x_668:
[----:B------:R-:W-:Y:S05]  /*4d50*/  @P3 BRA `(.L_x_412) ;  /* 0x0000001800e43947 */ /* 0x000fea0003800000 */
[----:B------:R-:W4:Y:S01]  /*4d60*/  LDC R11, c[0x0][0x2f4] ;  /* 0x0000bd00ff0b7b82 */ /* 0x000f220000000800 */
[----:B------:R-:W-:Y:S01]  /*4d70*/  ISETP.NE.AND P3, PT, R21, RZ, PT ;  /* 0x000000ff1500720c */ /* 0x000fe20003f65270 */
[----:B------:R-:W-:Y:S01]  /*4d80*/  BSSY B1, `(.L_x_441) ;  /* 0x0000079000017945 */ /* 0x000fe20003800000 */
[----:B----4-:R-:W-:-:S11]  /*4d90*/  IMAD.IADD R103, R11, 0x1, -R99 ;  /* 0x000000010b677824 */ /* 0x010fd600078e0a63 */
[----:B------:R-:W-:Y:S05]  /*4da0*/  @!P3 BRA `(.L_x_442) ;  /* 0x0000000400d8b947 */ /* 0x000fea0003800000 */
[----:B------:R-:W-:Y:S01]  /*4db0*/  SEL R12, R99, R103, !P0 ;  /* 0x00000067630c7207 */ /* 0x000fe20004000000 */
[----:B------:R-:W-:Y:S01]  /*4dc0*/  BSSY B2, `(.L_x_443) ;  /* 0x000006e000027945 */ /* 0x000fe20003800000 */
[----:B------:R-:W-:Y:S02]  /*4dd0*/  ISETP.GE.AND P3, PT, R16, R98, PT ;  /* 0x000000621000720c */ /* 0x000fe40003f66270 */
[----:B------:R-:W-:-:S04]  /*4de0*/  SHF.R.S32.HI R13, RZ, 0x1f, R12 ;  /* 0x0000001fff0d7819 */ /* 0x000fc8000001140c */
[----:B------:R-:W-:-:S04]  /*4df0*/  LEA.HI R13, R13, R12, RZ, 0x4 ;  /* 0x0000000c0d0d7211 */ /* 0x000fc800078f20ff */
[----:B------:R-:W-:-:S04]  /*4e00*/  SHF.R.S32.HI R13, RZ, 0x4, R13 ;  /* 0x00000004ff0d7819 */ /* 0x000fc8000001140d */
[----:B------:R-:W-:-:S04]  /*4e10*/  LEA.HI.SX32 R104, R73, R13, 0x1d ;  /* 0x0000000d49687211 */ /* 0x000fc800078feaff */
[----:B------:R-:W-:-:S04]  /*4e20*/  SHF.R.S32.HI R12, RZ, 0x1f, R104 ;  /* 0x0000001fff0c7819 */ /* 0x000fc80000011468 */
[----:B------:R-:W-:Y:S02]  /*4e30*/  LEA.HI R12, R12, R104, RZ, 0x2 ;  /* 0x000000680c0c7211 */ /* 0x000fe400078f10ff */
[----:B------:R-:W-:-:S03]  /*4e40*/  SHF.L.U32 R104, R104, 0x3, RZ ;  /* 0x0000000368687819 */ /* 0x000fc600000006ff */
[----:B------:R-:W-:Y:S01]  /*4e50*/  IMAD.SHL.U32 R12, R12, 0x400, RZ ;  /* 0x000004000c0c7824 */ /* 0x000fe200078e00ff */
[----:B------:R-:W-:-:S04]  /*4e60*/  LOP3.LUT R13, R142, 0x18, R104, 0xf8, !PT ;  /* 0x000000188e0d7812 */ /* 0x000fc800078ef868 */
[----:B------:R-:W-:Y:S02]  /*4e70*/  LOP3.LUT R13, R13, R143, RZ, 0x3c, !PT ;  /* 0x0000008f0d0d7212 */ /* 0x000fe400078e3cff */
[----:B------:R-:W-:-:S04]  /*4e80*/  LOP3.LUT R12, R12, 0x7ffff000, RZ, 0xc0, !PT ;  /* 0x7ffff0000c0c7812 */ /* 0x000fc800078ec0ff */
[----:B------:R-:W-:-:S05]  /*4e90*/  IADD3 R12, R13, R12, R151 ;  /* 0x0000000c0d0c7210 */ /* 0x000fca0007ffe097 */
[C---:B-1----:R-:W-:Y:S02]  /*4ea0*/  IMAD R56, R18.reuse, 0x3000, R12 ;  /* 0x0000300012387824 */ /* 0x042fe400078e020c */
[----:B------:R-:W-:Y:S02]  /*4eb0*/  IMAD R12, R18, 0x3000, R96 ;  /* 0x00003000120c7824 */ /* 0x000fe400078e0260 */
[--C-:B------:R-:W-:Y:S02]  /*4ec0*/  IMAD R56, R56, 0x2, R2.reuse ;  /* 0x0000000238387824 */ /* 0x100fe400078e0202 */
[----:B------:R-:W-:-:S04]  /*4ed0*/  IMAD R12, R12, 0x2, R2 ;  /* 0x000000020c0c7824 */ /* 0x000fc800078e0202 */
[----:B------:R-:W1:Y:S04]  /*4ee0*/  LDS.128 R56, [R56+0x15400] ;  /* 0x0154000038387984 */ /* 0x000e680000000c00 */
[----:B------:R-:W4:Y:S01]  /*4ef0*/  LDS.128 R12, [R12+0x15400] ;  /* 0x015400000c0c7984 */ /* 0x000f220000000c00 */
[----:B------:R-:W-:Y:S05]  /*4f00*/  @P3 BRA `(.L_x_444) ;  /* 0x0000000400643947 */ /* 0x000fea0003800000 */
[----:B-1----:R-:W-:Y:S01]  /*4f10*/  MOV R106, R57 ;  /* 0x00000039006a7202 */ /* 0x002fe20000000f00 */
[----:B----4-:R-:W-:Y:S01]  /*4f20*/  IMAD.MOV.U32 R105, RZ, RZ, R13 ;  /* 0x000000ffff697224 */ /* 0x010fe200078e000d */
[--C-:B------:R-:W-:Y:S01]  /*4f30*/  SHF.R.U64 R40, R40, 0x10, R41.reuse ;  /* 0x0000001028287819 */ /* 0x100fe20000001229 */
[----:B------:R-:W-:Y:S01]  /*4f40*/  HADD2.F32 R107, -RZ, R107.H0_H0 ;  /* 0x2000006bff6b7230 */ /* 0x000fe20000004100 */
[----:B------:R-:W-:Y:S01]  /*4f50*/  SHF.R.U32.HI R41, RZ, 0x10, R41 ;  /* 0x00000010ff297819 */ /* 0x000fe20000011629 */
[----:B------:R-:W-:Y:S01]  /*4f60*/  HADD2.F32 R13, -RZ, R106.H0_H0 ;  /* 0x2000006aff0d7230 */ /* 0x000fe20000004100 */
[----:B------:R-:W-:Y:S01]  /*4f70*/  SHF.R.U64 R42, R42, 0x10, R43 ;  /* 0x000000102a2a7819 */ /* 0x000fe2000000122b */
[----:B------:R-:W-:Y:S02]  /*4f80*/  HADD2.F32 R109, -RZ, R105.H0_H0 ;  /* 0x20000069ff6d7230 */ /* 0x000fe40000004100 */
[----:B------:R-:W-:Y:S02]  /*4f90*/  HADD2.F32 R108, -RZ, R108.H0_H0 ;  /* 0x2000006cff6c7230 */ /* 0x000fe40000004100 */
[----:B------:R-:W-:Y:S01]  /*4fa0*/  FMUL.FTZ R57, R13, R107 ;  /* 0x0000006b0d397220 */ /* 0x000fe20000410000 */
[----:B------:R-:W-:-:S02]  /*4fb0*/  HADD2.F32 R106, -RZ, R106.H1_H1 ;  /* 0x3000006aff6a7230 */ /* 0x000fc40000004100 */
[C---:B------:R-:W-:Y:S01]  /*4fc0*/  FMUL.FTZ R107, R109.reuse, R107 ;  /* 0x0000006b6d6b7220 */ /* 0x040fe20000410000 */
[----:B------:R-:W-:Y:S02]  /*4fd0*/  HADD2.F32 R41, -RZ, R41.H0_H0 ;  /* 0x20000029ff297230 */ /* 0x000fe40000004100 */
[-C--:B------:R-:W-:Y:S01]  /*4fe0*/  FFMA.FTZ R57, R109, R108.reuse, -R57 ;  /* 0x0000006c6d397223 */ /* 0x080fe20000010839 */
[----:B------:R-:W-:Y:S02]  /*4ff0*/  HADD2.F32 R40, -RZ, R40.H0_H0 ;  /* 0x20000028ff287230 */ /* 0x000fe40000004100 */
[----:B------:R-:W-:Y:S01]  /*5000*/  FFMA.FTZ R13, R13, R108, R107 ;  /* 0x0000006c0d0d7223 */ /* 0x000fe2000001006b */
[--C-:B------:R-:W-:Y:S01]  /*5010*/  SHF.R.U32.HI R107, RZ, 0x10, R53.reuse ;  /* 0x00000010ff6b7819 */ /* 0x100fe20000011635 */
[----:B------:R-:W-:Y:S01]  /*5020*/  HADD2.F32 R108, -RZ, R120.H0_H0 ;  /* 0x20000078ff6c7230 */ /* 0x000fe20000004100 */
[----:B------:R-:W-:Y:S01]  /*5030*/  SHF.R.U64 R53, R52, 0x10, R53 ;  /* 0x0000001034357819 */ /* 0x000fe20000001235 */
[----:B------:R-:W-:-:S02]  /*5040*/  HADD2.F32 R52, -RZ, R105.H1_H1 ;  /* 0x30000069ff347230 */ /* 0x000fc40000004100 */
[----:B------:R-:W-:Y:S02]  /*5050*/  HADD2.F32 R107, -RZ, R107.H0_H0 ;  /* 0x2000006bff6b7230 */ /* 0x000fe40000004100 */
[----:B------:R-:W-:Y:S02]  /*5060*/  HADD2.F32 R53, -RZ, R53.H0_H0 ;  /* 0x20000035ff357230 */ /* 0x000fe40000004100 */
[----:B------:R-:W-:Y:S02]  /*5070*/  HADD2.F32 R42, -RZ, R42.H0_H0 ;  /* 0x2000002aff2a7230 */ /* 0x000fe40000004100 */
[-C--:B------:R-:W-:Y:S01]  /*5080*/  FMUL.FTZ R105, R106, R107.reuse ;  /* 0x0000006b6a697220 */ /* 0x080fe20000410000 */
[----:B------:R-:W-:-:S03]  /*5090*/  FMUL.FTZ R107, R52, R107 ;  /* 0x0000006b346b7220 */ /* 0x000fc60000410000 */
[-C--:B------:R-:W-:Y:S01]  /*50a0*/  FFMA.FTZ R52, R52, R41.reuse, -R105 ;  /* 0x0000002934347223 */ /* 0x080fe20000010869 */
[----:B------:R-:W-:Y:S02]  /*50b0*/  HADD2.F32 R105, -RZ, R59.H0_H0 ;  /* 0x2000003bff697230 */ /* 0x000fe40000004100 */
[----:B------:R-:W-:Y:S01]  /*50c0*/  FFMA.FTZ R41, R106, R41, R107 ;  /* 0x000000296a297223 */ /* 0x000fe2000001006b */
[----:B------:R-:W-:Y:S02]  /*50d0*/  HADD2.F32 R106, -RZ, R118.H1_H1 ;  /* 0x30000076ff6a7230 */ /* 0x000fe40000004100 */
[--C-:B------:R-:W-:Y:S02]  /*50e0*/  HADD2.F32 R107, -RZ, R15.reuse.H0_H0 ;  /* 0x2000000fff6b7230 */ /* 0x100fe40000004100 */
[----:B------:R-:W-:Y:S01]  /*50f0*/  FMUL.FTZ R109, R105, R108 ;  /* 0x0000006c696d7220 */ /* 0x000fe20000410000 */
[----:B------:R-:W-:Y:S01]  /*5100*/  HADD2.F32 R15, -RZ, R15.H1_H1 ;  /* 0x3000000fff0f7230 */ /* 0x000fe20000004100 */
[----:B------:R-:W-:-:S02]  /*5110*/  F2FP.F16.F32.PACK_AB R52, R52, R57 ;  /* 0x000000393434723e */ /* 0x000fc400000000ff */
[C---:B------:R-:W-:Y:S01]  /*5120*/  FFMA.FTZ R109, R107.reuse, R106, -R109 ;  /* 0x0000006a6b6d7223 */ /* 0x040fe2000001086d */
[----:B------:R-:W-:Y:S01]  /*5130*/  FMUL.FTZ R107, R107, R108 ;  /* 0x0000006c6b6b7220 */ /* 0x000fe20000410000 */
[----:B------:R-:W-:Y:S01]  /*5140*/  HADD2.F32 R108, -RZ, R120.H1_H1 ;  /* 0x30000078ff6c7230 */ /* 0x000fe20000004100 */
[----:B------:R-:W-:Y:S01]  /*5150*/  F2FP.F16.F32.PACK_AB R41, R41, R13 ;  /* 0x0000000d2929723e */ /* 0x000fe200000000ff */
[----:B------:R-:W-:Y:S02]  /*5160*/  IMAD.MOV.U32 R13, RZ, RZ, R52 ;  /* 0x000000ffff0d7224 */ /* 0x000fe400078e0034 */
[----:B------:R-:W-:Y:S01]  /*5170*/  FFMA.FTZ R107, R105, R106, R107 ;  /* 0x0000006a696b7223 */ /* 0x000fe2000001006b */
[----:B------:R-:W-:Y:S02]  /*5180*/  SHF.R.U32.HI R105, RZ, 0x10, R43 ;  /* 0x00000010ff697819 */ /* 0x000fe4000001162b */
[--C-:B------:R-:W-:Y:S01]  /*5190*/  SHF.R.U64 R43, R54, 0x10, R55.reuse ;  /* 0x00000010362b7819 */ /* 0x100fe20000001237 */
[----:B------:R-:W-:Y:S01]  /*51a0*/  HADD2.F32 R54, -RZ, R59.H1_H1 ;  /* 0x3000003bff367230 */ /* 0x000fe20000004100 */
[----:B------:R-:W-:Y:S01]  /*51b0*/  SHF.R.U32.HI R55, RZ, 0x10, R55 ;  /* 0x00000010ff377819 */ /* 0x000fe20000011637 */
[----:B------:R-:W-:Y:S01]  /*51c0*/  HADD2.F32 R105, -RZ, R105.H0_H0 ;  /* 0x20000069ff697230 */ /* 0x000fe20000004100 */
[----:B------:R-:W-:Y:S01]  /*51d0*/  MOV R57, R41 ;  /* 0x0000002900397202 */ /* 0x000fe20000000f00 */
[----:B------:R-:W-:-:S02]  /*51e0*/  HADD2.F32 R43, -RZ, R43.H0_H0 ;  /* 0x2000002bff2b7230 */ /* 0x000fc40000004100 */
[----:B------:R-:W-:-:S05]  /*51f0*/  HADD2.F32 R55, -RZ, R55.H0_H0 ;  /* 0x20000037ff377230 */ /* 0x000fca0000004100 */
[----:B------:R-:W-:-:S04]  /*5200*/  FMUL.FTZ R59, R54, R55 ;  /* 0x00000037363b7220 */ /* 0x000fc80000410000 */
[C---:B------:R-:W-:Y:S01]  /*5210*/  FFMA.FTZ R59, R15.reuse, R105, -R59 ;  /* 0x000000690f3b7223 */ /* 0x040fe2000001083b */
[----:B------:R-:W-:Y:S01]  /*5220*/  FMUL.FTZ R15, R15, R55 ;  /* 0x000000370f0f7220 */ /* 0x000fe20000410000 */
[----:B------:R-:W-:-:S03]  /*5230*/  HADD2.F32 R55, -RZ, R119.H0_H0 ;  /* 0x20000077ff377230 */ /* 0x000fc60000004100 */
[----:B------:R-:W-:Y:S01]  /*5240*/  FFMA.FTZ R15, R54, R105, R15 ;  /* 0x00000069360f7223 */ /* 0x000fe2000001000f */
[----:B------:R-:W-:Y:S01]  /*5250*/  HADD2.F32 R54, -RZ, R56.H0_H0 ;  /* 0x20000038ff367230 */ /* 0x000fe20000004100 */
[----:B------:R-:W-:Y:S01]  /*5260*/  F2FP.F16.F32.PACK_AB R59, R59, R109 ;  /* 0x0000006d3b3b723e */ /* 0x000fe200000000ff */
[----:B------:R-:W-:Y:S02]  /*5270*/  HADD2.F32 R105, -RZ, R12.H0_H0 ;  /* 0x2000000cff697230 */ /* 0x000fe40000004100 */
[----:B------:R-:W-:Y:S02]  /*5280*/  HADD2.F32 R56, -RZ, R56.H1_H1 ;  /* 0x30000038ff387230 */ /* 0x000fe40000004100 */
[-C--:B------:R-:W-:Y:S01]  /*5290*/  FMUL.FTZ R106, R54, R108.reuse ;  /* 0x0000006c366a7220 */ /* 0x080fe20000410000 */
[----:B------:R-:W-:Y:S02]  /*52a0*/  HADD2.F32 R12, -RZ, R12.H1_H1 ;  /* 0x3000000cff0c7230 */ /* 0x000fe40000004100 */
[----:B------:R-:W-:Y:S01]  /*52b0*/  FMUL.FTZ R108, R105, R108 ;  /* 0x0000006c696c7220 */ /* 0x000fe20000410000 */
[----:B------:R-:W-:Y:S01]  /*52c0*/  F2FP.F16.F32.PACK_AB R107, R15, R107 ;  /* 0x0000006b0f6b723e */ /* 0x000fe200000000ff */
[----:B------:R-:W-:Y:S01]  /*52d0*/  FFMA.FTZ R106, R105, R55, -R106 ;  /* 0x00000037696a7223 */ /* 0x000fe2000001086a */
[----:B------:R-:W-:-:S02]  /*52e0*/  HADD2.F32 R105, -RZ, R119.H1_H1 ;  /* 0x30000077ff697230 */ /* 0x000fc40000004100 */
[----:B------:R-:W-:Y:S01]  /*52f0*/  FFMA.FTZ R108, R54, R55, R108 ;  /* 0x00000037366c7223 */ /* 0x000fe2000001006c */
[-C--:B------:R-:W-:Y:S01]  /*5300*/  FMUL.FTZ R54, R56, R53.reuse ;  /* 0x0000003538367220 */ /* 0x080fe20000410000 */
[C---:B------:R-:W-:Y:S01]  /*5310*/  FMUL.FTZ R53, R12.reuse, R53 ;  /* 0x000000350c357220 */ /* 0x040fe20000410000 */
[----:B------:R-:W-:Y:S02]  /*5320*/  HADD2.F32 R55, -RZ, R14.H0_H0 ;  /* 0x2000000eff377230 */ /* 0x000fe40000004100 */
[-C--:B------:R-:W-:Y:S01]  /*5330*/  FFMA.FTZ R12, R12, R40.reuse, -R54 ;  /* 0x000000280c0c7223 */ /* 0x080fe20000010836 */
[----:B------:R-:W-:Y:S01]  /*5340*/  FFMA.FTZ R40, R56, R40, R53 ;  /* 0x0000002838287223 */ /* 0x000fe20000010035 */
[----:B------:R-:W-:Y:S02]  /*5350*/  HADD2.F32 R53, -RZ, R58.H0_H0 ;  /* 0x2000003aff357230 */ /* 0x000fe40000004100 */
[----:B------:R-:W-:Y:S01]  /*5360*/  HADD2.F32 R54, -RZ, R118.H0_H0 ;  /* 0x20000076ff367230 */ /* 0x000fe20000004100 */
[----:B------:R-:W-:Y:S01]  /*5370*/  F2FP.F16.F32.PACK_AB R12, R12, R106 ;  /* 0x0000006a0c0c723e */ /* 0x000fe200000000ff */
[----:B------:R-:W-:-:S02]  /*5380*/  HADD2.F32 R58, -RZ, R58.H1_H1 ;  /* 0x3000003aff3a7230 */ /* 0x000fc40000004100 */
[-C--:B------:R-:W-:Y:S01]  /*5390*/  FMUL.FTZ R56, R53, R105.reuse ;  /* 0x0000006935387220 */ /* 0x080fe20000410000 */
[C---:B------:R-:W-:Y:S01]  /*53a0*/  FMUL.FTZ R105, R55.reuse, R105 ;  /* 0x0000006937697220 */ /* 0x040fe20000410000 */
[----:B------:R-:W-:Y:S01]  /*53b0*/  HADD2.F32 R14, -RZ, R14.H1_H1 ;  /* 0x3000000eff0e7230 */ /* 0x000fe20000004100 */
[----:B------:R-:W-:Y:S01]  /*53c0*/  F2FP.F16.F32.PACK_AB R40, R40, R108 ;  /* 0x0000006c2828723e */ /* 0x000fe200000000ff */
[-C--:B------:R-:W-:Y:S01]  /*53d0*/  FFMA.FTZ R56, R55, R54.reuse, -R56 ;  /* 0x0000003637387223 */ /* 0x080fe20000010838 */
[----:B------:R-:W-:Y:S01]  /*53e0*/  FFMA.FTZ R105, R53, R54, R105 ;  /* 0x0000003635697223 */ /* 0x000fe20000010069 */
[-C--:B------:R-:W-:Y:S01]  /*53f0*/  FMUL.FTZ R53, R58, R43.reuse ;  /* 0x0000002b3a357220 */ /* 0x080fe20000410000 */
[C---:B------:R-:W-:Y:S01]  /*5400*/  FMUL.FTZ R43, R14.reuse, R43 ;  /* 0x0000002b0e2b7220 */ /* 0x040fe20000410000 */
[----:B------:R-:W-:Y:S01]  /*5410*/  IMAD.MOV.U32 R15, RZ, RZ, R59 ;  /* 0x000000ffff0f7224 */ /* 0x000fe200078e003b */
[----:B------:R-:W-:Y:S01]  /*5420*/  MOV R59, R107 ;  /* 0x0000006b003b7202 */ /* 0x000fe20000000f00 */
[-C--:B------:R-:W-:Y:S01]  /*5430*/  FFMA.FTZ R53, R14, R42.reuse, -R53 ;  /* 0x0000002a0e357223 */ /* 0x080fe20000010835 */
[----:B------:R-:W-:-:S04]  /*5440*/  FFMA.FTZ R43, R58, R42, R43 ;  /* 0x0000002a3a2b7223 */ /* 0x000fc8000001002b */
[----:B------:R-:W-:Y:S01]  /*5450*/  F2FP.F16.F32.PACK_AB R53, R53, R56 ;  /* 0x000000383535723e */ /* 0x000fe200000000ff */
[----:B------:R-:W-:Y:S01]  /*5460*/  IMAD.MOV.U32 R56, RZ, RZ, R40 ;  /* 0x000000ffff387224 */ /* 0x000fe200078e0028 */
[----:B------:R-:W-:-:S03]  /*5470*/  F2FP.F16.F32.PACK_AB R43, R43, R105 ;  /* 0x000000692b2b723e */ /* 0x000fc600000000ff */
[----:B------:R-:W-:Y:S02]  /*5480*/  IMAD.MOV.U32 R14, RZ, RZ, R53 ;  /* 0x000000ffff0e7224 */ /* 0x000fe400078e0035 */
[----:B------:R-:W-:-:S07]  /*5490*/  IMAD.MOV.U32 R58, RZ, RZ, R43 ;  /* 0x000000ffff3a7224 */ /* 0x000fce00078e002b */
.L_x_444:
[----:B------:R-:W-:Y:S05]  /*54a0*/  BSYNC B2 ;  /* 0x0000000000027941 */ /* 0x000fea0003800000 */
.L_x_443:
[----:B---3--:R-:W-:-:S04]  /*54b0*/  LEA R40, P3, R8, R86, 0x1 ;  /* 0x0000005608287211 */ /* 0x008fc800078608ff */
[----:B--2---:R-:W-:Y:S02]  /*54c0*/  LEA.HI.X R41, R8, R87, R93, 0x1, P3 ;  /* 0x0000005708297211 */ /* 0x004fe400018f0c5d */
[----:B------:R-:W-:-:S03]  /*54d0*/  ISETP.GE.AND P3, PT, R104, R11, PT ;  /* 0x0000000b6800720c */ /* 0x000fc60003f66270 */
[----:B----4-:R2:W-:Y:S10]  /*54e0*/  ST.E.128 desc[UR42][R40.64], R12 ;  /* 0x0000000c28007985 */ /* 0x0105f4000c101d2a */
[----:B--2---:R-:W-:-:S05]  /*54f0*/  @!P3 IMAD.WIDE R12, R104, 0x2, R86 ;  /* 0x00000002680cb825 */ /* 0x004fca00078e0256 */
[----:B-1----:R4:W-:Y:S02]  /*5500*/  @!P3 ST.E.128 desc[UR42][R12.64], R56 ;  /* 0x000000380c00b985 */ /* 0x0029e4000c101d2a */
.L_x_442:
[----:B------:R-:W-:Y:S05]  /*5510*/  BSYNC B1 ;  /* 0x0000000000017941 */ /* 0x000fea0003800000 */
.L_x_441:
[----:B------:R-:W-:Y:S01]  /*5520*/  ISETP.NE.AND P3, PT, R28, RZ, PT ;  /* 0x000000ff1c00720c */ /* 0x000fe20003f65270 */
[----:B------:R-:W-:-:S12]  /*5530*/  BSSY B1, `(.L_x_445) ;  /* 0x0000078000017945 */ /* 0x000fd80003800000 */
[----:B------:R-:W-:Y:S05]  /*5540*/  @!P3 BRA `(.L_x_446) ;  /* 0x0000000400d8b947 */ /* 0x000fea0003800000 */
[----:B------:R-:W-:Y:S01]  /*5550*/  LOP3.LUT P4, RZ, R23, 0x1, RZ, 0xc0, !PT ;  /* 0x0000000117ff7812 */ /* 0x000fe2000788c0ff */
[----:B------:R-:W-:Y:S01]  /*5560*/  BSSY B2, `(.L_x_447) ;  /* 0x000006e000027945 */ /* 0x000fe20003800000 */
[----:B------:R-:W-:Y:S02]  /*5570*/  ISETP.GE.AND P3, PT, R0, R98, PT ;  /* 0x000000620000720c */ /* 0x000fe40003f66270 */
[----:B----4-:R-:W-:-:S04]  /*5580*/  SEL R12, R99, R103, !P4 ;  /* 0x00000067630c7207 */ /* 0x010fc80006000000 */
[----:B------:R-:W-:-:S04]  /*5590*/  SHF.R.S32.HI R13, RZ, 0x1f, R12 ;  /* 0x0000001fff0d7819 */ /* 0x000fc8000001140c */
[----:B------:R-:W-:-:S04]  /*55a0*/  LEA.HI R13, R13, R12, RZ, 0x4 ;  /* 0x0000000c0d0d7211 */ /* 0x000fc800078f20ff */
[----:B------:R-:W-:-:S04]  /*55b0*/  SHF.R.S32.HI R13, RZ, 0x4, R13 ;  /* 0x00000004ff0d7819 */ /* 0x000fc8000001140d */
[----:B------:R-:W-:-:S04]  /*55c0*/  LEA.HI.SX32 R52, R72, R13, 0x1d ;  /* 0x0000000d48347211 */ /* 0x000fc800078feaff */
[----:B------:R-:W-:-:S04]  /*55d0*/  SHF.R.S32.HI R12, RZ, 0x1f, R52 ;  /* 0x0000001fff0c7819 */ /* 0x000fc80000011434 */
[----:B------:R-:W-:Y:S01]  /*55e0*/  LEA.HI R12, R12, R52, RZ, 0x2 ;  /* 0x000000340c0c7211 */ /* 0x000fe200078f10ff */
[----:B------:R-:W-:-:S04]  /*55f0*/  IMAD.SHL.U32 R52, R52, 0x8, RZ ;  /* 0x0000000834347824 */ /* 0x000fc800078e00ff */
[----:B------:R-:W-:Y:S01]  /*5600*/  IMAD.SHL.U32 R12, R12, 0x400, RZ ;  /* 0x000004000c0c7824 */ /* 0x000fe200078e00ff */
[----:B------:R-:W-:-:S04]  /*5610*/  LOP3.LUT R13, R142, 0x18, R52, 0xf8, !PT ;  /* 0x000000188e0d7812 */ /* 0x000fc800078ef834 */
[----:B------:R-:W-:Y:S02]  /*5620*/  LOP3.LUT R13, R13, R143, RZ, 0x3c, !PT ;  /* 0x0000008f0d0d7212 */ /* 0x000fe400078e3cff */
[----:B------:R-:W-:-:S04]  /*5630*/  LOP3.LUT R12, R12, 0x7ffff000, RZ, 0xc0, !PT ;  /* 0x7ffff0000c0c7812 */ /* 0x000fc800078ec0ff */
[----:B------:R-:W-:-:S05]  /*5640*/  IADD3 R12, R13, R12, R151 ;  /* 0x0000000c0d0c7210 */ /* 0x000fca0007ffe097 */
[C---:B------:R-:W-:Y:S02]  /*5650*/  IMAD R40, R18.reuse, 0x3000, R12 ;  /* 0x0000300012287824 */ /* 0x040fe400078e020c */
[----:B------:R-:W-:-:S03]  /*5660*/  IMAD R12, R18, 0x3000, R95 ;  /* 0x00003000120c7824 */ /* 0x000fc600078e025f */
[----:B------:R-:W-:Y:S01]  /*5670*/  LEA R40, R40, R2, 0x1 ;  /* 0x0000000228287211 */ /* 0x000fe200078e08ff */
[----:B------:R-:W-:-:S05]  /*5680*/  IMAD R12, R12, 0x2, R2 ;  /* 0x000000020c0c7824 */ /* 0x000fca00078e0202 */
[----:B------:R-:W4:Y:S04]  /*5690*/  LDS.128 R40, [R40+0x15400] ;  /* 0x0154000028287984 */ /* 0x000f280000000c00 */
[----:B------:R-:W0:Y:S01]  /*56a0*/  LDS.128 R12, [R12+0x15400] ;  /* 0x015400000c0c7984 */ /* 0x000e220000000c00 */
[----:B------:R-:W-:Y:S05]  /*56b0*/  @P3 BRA `(.L_x_448) ;  /* 0x0000000400603947 */ /* 0x000fea0003800000 */
[----:B----4-:R-:W-:Y:S01]  /*56c0*/  IMAD.MOV.U32 R54, RZ, RZ, R41 ;  /* 0x000000ffff367224 */ /* 0x010fe200078e0029 */
[----:B------:R-:W-:Y:S01]  /*56d0*/  SHF.R.U64 R36, R36, 0x10, R37 ;  /* 0x0000001024247819 */ /* 0x000fe20000001225 */
[----:B0-----:R-:W-:Y:S01]  /*56e0*/  IMAD.MOV.U32 R53, RZ, RZ, R13 ;  /* 0x000000ffff357224 */ /* 0x001fe200078e000d */
[----:B------:R-:W-:Y:S01]  /*56f0*/  SHF.R.U32.HI R37, RZ, 0x10, R37 ;  /* 0x00000010ff257819 */ /* 0x000fe20000011625 */
[----:B------:R-:W-:Y:S01]  /*5700*/  HADD2.F32 R55, -RZ, R117.H1_H1 ;  /* 0x30000075ff377230 */ /* 0x000fe20000004100 */
[----:B------:R-:W-:Y:S01]  /*5710*/  SHF.R.U64 R38, R38, 0x10, R39 ;  /* 0x0000001026267819 */ /* 0x000fe20000001227 */
[----:B------:R-:W-:Y:S02]  /*5720*/  HADD2.F32 R13, -RZ, R54.H0_H0 ;  /* 0x20000036ff0d7230 */ /* 0x000fe40000004100 */
[----:B-1----:R-:W-:Y:S02]  /*5730*/  HADD2.F32 R57, -RZ, R53.H0_H0 ;  /* 0x20000035ff397230 */ /* 0x002fe40000004100 */
[----:B------:R-:W-:-:S02]  /*5740*/  HADD2.F32 R56, -RZ, R117.H0_H0 ;  /* 0x20000075ff387230 */ /* 0x000fc40000004100 */
[-C--:B------:R-:W-:Y:S01]  /*5750*/  FMUL.FTZ R41, R13, R55.reuse ;  /* 0x000000370d297220 */ /* 0x080fe20000410000 */
[----:B------:R-:W-:Y:S02]  /*5760*/  HADD2.F32 R54, -RZ, R54.H1_H1 ;  /* 0x30000036ff367230 */ /* 0x000fe40000004100 */
[C---:B------:R-:W-:Y:S01]  /*5770*/  FMUL.FTZ R55, R57.reuse, R55 ;  /* 0x0000003739377220 */ /* 0x040fe20000410000 */
[----:B------:R-:W-:Y:S02]  /*5780*/  HADD2.F32 R37, -RZ, R37.H0_H0 ;  /* 0x20000025ff257230 */ /* 0x000fe40000004100 */
[-C--:B------:R-:W-:Y:S01]  /*5790*/  FFMA.FTZ R41, R57, R56.reuse, -R41 ;  /* 0x0000003839297223 */ /* 0x080fe20000010829 */
[----:B------:R-:W-:Y:S02]  /*57a0*/  HADD2.F32 R36, -RZ, R36.H0_H0 ;  /* 0x20000024ff247230 */ /* 0x000fe40000004100 */
[----:B------:R-:W-:Y:S01]  /*57b0*/  FFMA.FTZ R13, R13, R56, R55 ;  /* 0x000000380d0d7223 */ /* 0x000fe20000010037 */
[--C-:B------:R-:W-:Y:S01]  /*57c0*/  SHF.R.U32.HI R55, RZ, 0x10, R49.reuse ;  /* 0x00000010ff377819 */ /* 0x100fe20000011631 */
[----:B------:R-:W-:Y:S01]  /*57d0*/  HADD2.F32 R56, -RZ, R116.H1_H1 ;  /* 0x30000074ff387230 */ /* 0x000fe20000004100 */
        /* <DEDUP_REMOVED lines=10> */
[----:B------:R-:W-:Y:S02]  /*5880*/  HADD2.F32 R54, -RZ, R116.H0_H0 ;  /* 0x20000074ff367230 */ /* 0x000fe40000004100 */
[--C-:B------:R-:W-:Y:S02]  /*5890*/  HADD2.F32 R55, -RZ, R15.reuse.H0_H0 ;  /* 0x2000000fff377230 */ /* 0x100fe40000004100 */
[----:B------:R-:W-:Y:S01]  /*58a0*/  FMUL.FTZ R57, R53, R56 ;  /* 0x0000003835397220 */ /* 0x000fe20000410000 */
[----:B------:R-:W-:Y:S01]  /*58b0*/  HADD2.F32 R15, -RZ, R15.H1_H1 ;  /* 0x3000000fff0f7230 */ /* 0x000fe20000004100 */
[----:B------:R-:W-:-:S02]  /*58c0*/  F2FP.F16.F32.PACK_AB R41, R48, R41 ;  /* 0x000000293029723e */ /* 0x000fc400000000ff */
[C---:B------:R-:W-:Y:S01]  /*58d0*/  FFMA.FTZ R57, R55.reuse, R54, -R57 ;  /* 0x0000003637397223 */ /* 0x040fe20000010839 */
[----:B------:R-:W-:Y:S01]  /*58e0*/  FMUL.FTZ R55, R55, R56 ;  /* 0x0000003837377220 */ /* 0x000fe20000410000 */
[----:B------:R-:W-:Y:S02]  /*58f0*/  F2FP.F16.F32.PACK_AB R37, R37, R13 ;  /* 0x0000000d2525723e */ /* 0x000fe400000000ff */
[----:B------:R-:W-:Y:S01]  /*5900*/  MOV R13, R41 ;  /* 0x00000029000d7202 */ /* 0x000fe20000000f00 */
[----:B------:R-:W-:Y:S01]  /*5910*/  FFMA.FTZ R55, R53, R54, R55 ;  /* 0x0000003635377223 */ /* 0x000fe20000010037 */
[----:B------:R-:W-:Y:S01]  /*5920*/  SHF.R.U32.HI R53, RZ, 0x10, R39 ;  /* 0x00000010ff357819 */ /* 0x000fe20000011627 */
[----:B------:R-:W-:Y:S01]  /*5930*/  IMAD.MOV.U32 R41, RZ, RZ, R37 ;  /* 0x000000ffff297224 */ /* 0x000fe200078e0025 */
[--C-:B------:R-:W-:Y:S01]  /*5940*/  SHF.R.U64 R39, R50, 0x10, R51.reuse ;  /* 0x0000001032277819 */ /* 0x100fe20000001233 */
[----:B------:R-:W-:Y:S01]  /*5950*/  HADD2.F32 R50, -RZ, R43.H1_H1 ;  /* 0x3000002bff327230 */ /* 0x000fe20000004100 */
[----:B------:R-:W-:Y:S01]  /*5960*/  SHF.R.U32.HI R51, RZ, 0x10, R51 ;  /* 0x00000010ff337819 */ /* 0x000fe20000011633 */
[----:B------:R-:W-:-:S02]  /*5970*/  HADD2.F32 R53, -RZ, R53.H0_H0 ;  /* 0x20000035ff357230 */ /* 0x000fc40000004100 */
[----:B------:R-:W-:Y:S02]  /*5980*/  HADD2.F32 R39, -RZ, R39.H0_H0 ;  /* 0x20000027ff277230 */ /* 0x000fe40000004100 */
[----:B------:R-:W-:-:S05]  /*5990*/  HADD2.F32 R43, -RZ, R51.H0_H0 ;  /* 0x20000033ff2b7230 */ /* 0x000fca0000004100 */
[----:B------:R-:W-:-:S04]  /*59a0*/  FMUL.FTZ R51, R50, R43 ;  /* 0x0000002b32337220 */ /* 0x000fc80000410000 */
[C---:B------:R-:W-:Y:S01]  /*59b0*/  FFMA.FTZ R51, R15.reuse, R53, -R51 ;  /* 0x000000350f337223 */ /* 0x040fe20000010833 */
[----:B------:R-:W-:Y:S01]  /*59c0*/  FMUL.FTZ R15, R15, R43 ;  /* 0x0000002b0f0f7220 */ /* 0x000fe20000410000 */
[--C-:B------:R-:W-:Y:S02]  /*59d0*/  HADD2.F32 R43, -RZ, R40.reuse.H0_H0 ;  /* 0x20000028ff2b7230 */ /* 0x100fe40000004100 */
[----:B------:R-:W-:Y:S02]  /*59e0*/  HADD2.F32 R40, -RZ, R40.H1_H1 ;  /* 0x30000028ff287230 */ /* 0x000fe40000004100 */
[----:B------:R-:W-:Y:S01]  /*59f0*/  FFMA.FTZ R15, R50, R53, R15 ;  /* 0x00000035320f7223 */ /* 0x000fe2000001000f */
[--C-:B------:R-:W-:Y:S01]  /*5a00*/  HADD2.F32 R53, -RZ, R115.reuse.H1_H1 ;  /* 0x30000073ff357230 */ /* 0x100fe20000004100 */
[----:B------:R-:W-:Y:S01]  /*5a10*/  F2FP.F16.F32.PACK_AB R51, R51, R57 ;  /* 0x000000393333723e */ /* 0x000fe200000000ff */
[----:B------:R-:W-:Y:S02]  /*5a20*/  HADD2.F32 R50, -RZ, R12.H0_H0 ;  /* 0x2000000cff327230 */ /* 0x000fe40000004100 */
[----:B------:R-:W-:-:S02]  /*5a30*/  HADD2.F32 R115, -RZ, R115.H0_H0 ;  /* 0x20000073ff737230 */ /* 0x000fc40000004100 */
[-C--:B------:R-:W-:Y:S01]  /*5a40*/  FMUL.FTZ R54, R43, R53.reuse ;  /* 0x000000352b367220 */ /* 0x080fe20000410000 */
[----:B------:R-:W-:Y:S02]  /*5a50*/  HADD2.F32 R12, -RZ, R12.H1_H1 ;  /* 0x3000000cff0c7230 */ /* 0x000fe40000004100 */
[C---:B------:R-:W-:Y:S01]  /*5a60*/  FMUL.FTZ R53, R50.reuse, R53 ;  /* 0x0000003532357220 */ /* 0x040fe20000410000 */
[----:B------:R-:W-:Y:S01]  /*5a70*/  F2FP.F16.F32.PACK_AB R55, R15, R55 ;  /* 0x000000370f37723e */ /* 0x000fe200000000ff */
[-C--:B------:R-:W-:Y:S01]  /*5a80*/  FFMA.FTZ R54, R50, R115.reuse, -R54 ;  /* 0x0000007332367223 */ /* 0x080fe20000010836 */
[----:B------:R-:W-:Y:S02]  /*5a90*/  IMAD.MOV.U32 R15, RZ, RZ, R51 ;  /* 0x000000ffff0f7224 */ /* 0x000fe400078e0033 */
[----:B------:R-:W-:Y:S01]  /*5aa0*/  FFMA.FTZ R53, R43, R115, R53 ;  /* 0x000000732b357223 */ /* 0x000fe20000010035 */
[-C--:B------:R-:W-:Y:S01]  /*5ab0*/  FMUL.FTZ R43, R40, R49.reuse ;  /* 0x00000031282b7220 */ /* 0x080fe20000410000 */
[----:B------:R-:W-:-:S03]  /*5ac0*/  FMUL.FTZ R49, R12, R49 ;  /* 0x000000310c317220 */ /* 0x000fc60000410000 */
[-C--:B------:R-:W-:Y:S01]  /*5ad0*/  FFMA.FTZ R43, R12, R36.reuse, -R43 ;  /* 0x000000240c2b7223 */ /* 0x080fe2000001082b */
[----:B------:R-:W-:Y:S01]  /*5ae0*/  FFMA.FTZ R49, R40, R36, R49 ;  /* 0x0000002428317223 */ /* 0x000fe20000010031 */
[----:B------:R-:W-:Y:S02]  /*5af0*/  HADD2.F32 R40, -RZ, R114.H0_H0 ;  /* 0x20000072ff287230 */ /* 0x000fe40000004100 */
[----:B------:R-:W-:Y:S01]  /*5b00*/  HADD2.F32 R12, -RZ, R42.H0_H0 ;  /* 0x2000002aff0c7230 */ /* 0x000fe20000004100 */
[----:B------:R-:W-:Y:S01]  /*5b10*/  F2FP.F16.F32.PACK_AB R54, R43, R54 ;  /* 0x000000362b36723e */ /* 0x000fe200000000ff */
[----:B------:R-:W-:Y:S01]  /*5b20*/  HADD2.F32 R36, -RZ, R14.H0_H0 ;  /* 0x2000000eff247230 */ /* 0x000fe20000004100 */
[----:B------:R-:W-:Y:S01]  /*5b30*/  MOV R43, R55 ;  /* 0x00000037002b7202 */ /* 0x000fe20000000f00 */
[----:B------:R-:W-:Y:S02]  /*5b40*/  HADD2.F32 R114, -RZ, R114.H1_H1 ;  /* 0x30000072ff727230 */ /* 0x000fe40000004100 */
[----:B------:R-:W-:Y:S01]  /*5b50*/  FMUL.FTZ R50, R12, R40 ;  /* 0x000000280c327220 */ /* 0x000fe20000410000 */
[----:B------:R-:W-:-:S02]  /*5b60*/  HADD2.F32 R42, -RZ, R42.H1_H1 ;  /* 0x3000002aff2a7230 */ /* 0x000fc40000004100 */
[C---:B------:R-:W-:Y:S01]  /*5b70*/  FMUL.FTZ R40, R36.reuse, R40 ;  /* 0x0000002824287220 */ /* 0x040fe20000410000 */
[----:B------:R-:W-:Y:S02]  /*5b80*/  HADD2.F32 R14, -RZ, R14.H1_H1 ;  /* 0x3000000eff0e7230 */ /* 0x000fe40000004100 */
[-C--:B------:R-:W-:Y:S01]  /*5b90*/  FFMA.FTZ R50, R36, R114.reuse, -R50 ;  /* 0x0000007224327223 */ /* 0x080fe20000010832 */
[----:B------:R-:W-:Y:S01]  /*5ba0*/  F2FP.F16.F32.PACK_AB R36, R49, R53 ;  /* 0x000000353124723e */ /* 0x000fe200000000ff */
[----:B------:R-:W-:Y:S01]  /*5bb0*/  FFMA.FTZ R40, R12, R114, R40 ;  /* 0x000000720c287223 */ /* 0x000fe20000010028 */
[-C--:B------:R-:W-:Y:S01]  /*5bc0*/  FMUL.FTZ R12, R42, R39.reuse ;  /* 0x000000272a0c7220 */ /* 0x080fe20000410000 */
[----:B------:R-:W-:-:S03]  /*5bd0*/  FMUL.FTZ R39, R14, R39 ;  /* 0x000000270e277220 */ /* 0x000fc60000410000 */
[-C--:B------:R-:W-:Y:S01]  /*5be0*/  FFMA.FTZ R12, R14, R38.reuse, -R12 ;  /* 0x000000260e0c7223 */ /* 0x080fe2000001080c */
[----:B------:R-:W-:-:S04]  /*5bf0*/  FFMA.FTZ R39, R42, R38, R39 ;  /* 0x000000262a277223 */ /* 0x000fc80000010027 */
[----:B------:R-:W-:Y:S01]  /*5c00*/  F2FP.F16.F32.PACK_AB R14, R12, R50 ;  /* 0x000000320c0e723e */ /* 0x000fe200000000ff */
[----:B------:R-:W-:Y:S01]  /*5c10*/  IMAD.MOV.U32 R12, RZ, RZ, R54 ;  /* 0x000000ffff0c7224 */ /* 0x000fe200078e0036 */
[----:B------:R-:W-:Y:S01]  /*5c20*/  F2FP.F16.F32.PACK_AB R42, R39, R40 ;  /* 0x00000028272a723e */ /* 0x000fe200000000ff */
[----:B------:R-:W-:-:S07]  /*5c30*/  IMAD.MOV.U32 R40, RZ, RZ, R36 ;  /* 0x000000ffff287224 */ /* 0x000fce00078e0024 */
.L_x_448:
[----:B------:R-:W-:Y:S05]  /*5c40*/  BSYNC B2 ;  /* 0x0000000000027941 */ /* 0x000fea0003800000 */
.L_x_447:
[----:B---3--:R-:W-:-:S04]  /*5c50*/  LEA R36, P3, R9, R86, 0x1 ;  /* 0x0000005609247211 */ /* 0x008fc800078608ff */
[----:B--2---:R-:W-:Y:S02]  /*5c60*/  LEA.HI.X R37, R9, R87, R92, 0x1, P3 ;  /* 0x0000005709257211 */ /* 0x004fe400018f0c5c */
[----:B------:R-:W-:-:S03]  /*5c70*/  ISETP.GE.AND P3, PT, R52, R11, PT ;  /* 0x0000000b3400720c */ /* 0x000fc60003f66270 */
[----:B0-----:R0:W-:Y:S10]  /*5c80*/  ST.E.128 desc[UR42][R36.64], R12 ;  /* 0x0000000c24007985 */ /* 0x0011f4000c101d2a */
[----:B------:R-:W-:-:S05]  /*5c90*/  @!P3 IMAD.WIDE R38, R52, 0x2, R86 ;  /* 0x000000023426b825 */ /* 0x000fca00078e0256 */
[----:B----4-:R0:W-:Y:S02]  /*5ca0*/  @!P3 ST.E.128 desc[UR42][R38.64], R40 ;  /* 0x000000282600b985 */ /* 0x0101e4000c101d2a */
.L_x_446:
[----:B------:R-:W-:Y:S05]  /*5cb0*/  BSYNC B1 ;  /* 0x0000000000017941 */ /* 0x000fea0003800000 */
.L_x_445:
[----:B------:R-:W-:-:S13]  /*5cc0*/  ISETP.NE.AND P3, PT, R31, RZ, PT ;  /* 0x000000ff1f00720c */ /* 0x000fda0003f65270 */
[----:B------:R-:W-:Y:S05]  /*5cd0*/  @!P3 BRA `(.L_x_412) ;  /* 0x0000000c0004b947 */ /* 0x000fea0003800000 */
[----:B------:R-:W-:Y:S01]  /*5ce0*/  LOP3.LUT P4, RZ, R23, 0x2, RZ, 0xc0, !PT ;  /* 0x0000000217ff7812 */ /* 0x000fe2000788c0ff */
[----:B------:R-:W-:Y:S01]  /*5cf0*/  BSSY B1, `(.L_x_449) ;  /* 0x000006d000017945 */ /* 0x000fe20003800000 */
[C---:B0--3--:R-:W-:Y:S02]  /*5d00*/  LEA R40, P3, R10.reuse, R86, 0x1 ;  /* 0x000000560a287211 */ /* 0x049fe400078608ff */
[----:B------:R-:W-:Y:S02]  /*5d10*/  SEL R103, R99, R103, !P4 ;  /* 0x0000006763677207 */ /* 0x000fe40006000000 */
[----:B--2---:R-:W-:Y:S02]  /*5d20*/  LEA.HI.X R41, R10, R87, R91, 0x1, P3 ;  /* 0x000000570a297211 */ /* 0x004fe400018f0c5b */
[----:B----4-:R-:W-:Y:S02]  /*5d30*/  SHF.R.S32.HI R12, RZ, 0x1f, R103 ;  /* 0x0000001fff0c7819 */ /* 0x010fe40000011467 */
[----:B------:R-:W-:-:S02]  /*5d40*/  ISETP.GE.AND P3, PT, R3, R98, PT ;  /* 0x000000620300720c */ /* 0x000fc40003f66270 */
[----:B------:R-:W-:-:S04]  /*5d50*/  LEA.HI R12, R12, R103, RZ, 0x4 ;  /* 0x000000670c0c7211 */ /* 0x000fc800078f20ff */
[----:B------:R-:W-:-:S04]  /*5d60*/  SHF.R.S32.HI R12, RZ, 0x4, R12 ;  /* 0x00000004ff0c7819 */ /* 0x000fc8000001140c */
[----:B------:R-:W-:-:S04]  /*5d70*/  LEA.HI.SX32 R12, R63, R12, 0x1d ;  /* 0x0000000c3f0c7211 */ /* 0x000fc800078feaff */
[----:B------:R-:W-:Y:S01]  /*5d80*/  SHF.R.S32.HI R13, RZ, 0x1f, R12 ;  /* 0x0000001fff0d7819 */ /* 0x000fe2000001140c */
[----:B------:R-:W-:-:S03]  /*5d90*/  IMAD.SHL.U32 R43, R12, 0x8, RZ ;  /* 0x000000080c2b7824 */ /* 0x000fc600078e00ff */
[----:B------:R-:W-:Y:S02]  /*5da0*/  LEA.HI R13, R13, R12, RZ, 0x2 ;  /* 0x0000000c0d0d7211 */ /* 0x000fe400078f10ff */
[----:B------:R-:W-:-:S03]  /*5db0*/  LOP3.LUT R12, R142, 0x18, R43, 0xf8, !PT ;  /* 0x000000188e0c7812 */ /* 0x000fc600078ef82b */
[----:B------:R-:W-:Y:S01]  /*5dc0*/  IMAD.SHL.U32 R13, R13, 0x400, RZ ;  /* 0x000004000d0d7824 */ /* 0x000fe200078e00ff */
[----:B------:R-:W-:-:S04]  /*5dd0*/  LOP3.LUT R14, R12, R143, RZ, 0x3c, !PT ;  /* 0x0000008f0c0e7212 */ /* 0x000fc800078e3cff */
[----:B------:R-:W-:Y:S01]  /*5de0*/  LOP3.LUT R12, R13, 0x7ffff000, RZ, 0xc0, !PT ;  /* 0x7ffff0000d0c7812 */ /* 0x000fe200078ec0ff */
[----:B------:R-:W-:-:S03]  /*5df0*/  IMAD R13, R18, 0x3000, R94 ;  /* 0x00003000120d7824 */ /* 0x000fc600078e025e */
[----:B------:R-:W-:Y:S01]  /*5e00*/  IADD3 R15, R14, R12, R151 ;  /* 0x0000000c0e0f7210 */ /* 0x000fe20007ffe097 */
[----:B------:R-:W-:-:S04]  /*5e10*/  IMAD R13, R13, 0x2, R2 ;  /* 0x000000020d0d7824 */ /* 0x000fc800078e0202 */
[----:B------:R-:W-:-:S05]  /*5e20*/  IMAD R15, R18, 0x3000, R15 ;  /* 0x00003000120f7824 */ /* 0x000fca00078e020f */
[----:B------:R-:W-:Y:S02]  /*5e30*/  LEA R36, R15, R2, 0x1 ;  /* 0x000000020f247211 */ /* 0x000fe400078e08ff */
[----:B------:R-:W0:Y:S04]  /*5e40*/  LDS.128 R12, [R13+0x15400] ;  /* 0x015400000d0c7984 */ /* 0x000e280000000c00 */
[----:B------:R-:W2:Y:S01]  /*5e50*/  LDS.128 R36, [R36+0x15400] ;  /* 0x0154000024247984 */ /* 0x000ea20000000c00 */
[----:B------:R-:W-:Y:S05]  /*5e60*/  @P3 BRA `(.L_x_450) ;  /* 0x0000000400543947 */ /* 0x000fea0003800000 */
[----:B------:R-:W-:Y:S01]  /*5e70*/  SHF.R.U64 R32, R32, 0x10, R33 ;  /* 0x0000001020207819 */ /* 0x000fe20000001221 */
[----:B--2---:R-:W-:Y:S01]  /*5e80*/  IMAD.MOV.U32 R48, RZ, RZ, R37 ;  /* 0x000000ffff307224 */ /* 0x004fe200078e0025 */
[----:B------:R-:W-:Y:S01]  /*5e90*/  SHF.R.U32.HI R42, RZ, 0x10, R33 ;  /* 0x00000010ff2a7819 */ /* 0x000fe20000011621 */
[----:B------:R-:W-:Y:S01]  /*5ea0*/  HADD2.F32 R52, -RZ, R113.H1_H1 ;  /* 0x30000071ff347230 */ /* 0x000fe20000004100 */
[----:B------:R-:W-:Y:S01]  /*5eb0*/  SHF.R.U64 R33, R44, 0x10, R45 ;  /* 0x000000102c217819 */ /* 0x000fe2000000122d */
[----:B------:R-:W-:Y:S01]  /*5ec0*/  HADD2.F32 R50, -RZ, R111.H1_H1 ;  /* 0x3000006fff327230 */ /* 0x000fe20000004100 */
[--C-:B------:R-:W-:Y:S01]  /*5ed0*/  SHF.R.U64 R34, R34, 0x10, R35.reuse ;  /* 0x0000001022227819 */ /* 0x100fe20000001223 */
[--C-:B------:R-:W-:Y:S01]  /*5ee0*/  HADD2.F32 R49, -RZ, R48.reuse.H0_H0 ;  /* 0x20000030ff317230 */ /* 0x100fe20000004100 */
[----:B------:R-:W-:Y:S01]  /*5ef0*/  SHF.R.U32.HI R44, RZ, 0x10, R35 ;  /* 0x00000010ff2c7819 */ /* 0x000fe20000011623 */
[----:B0-----:R-:W-:Y:S01]  /*5f00*/  IMAD.MOV.U32 R37, RZ, RZ, R15 ;  /* 0x000000ffff257224 */ /* 0x001fe200078e000f */
[--C-:B------:R-:W-:Y:S01]  /*5f10*/  SHF.R.U64 R35, R46, 0x10, R47.reuse ;  /* 0x000000102e237819 */ /* 0x100fe2000000122f */
[----:B------:R-:W-:Y:S01]  /*5f20*/  HADD2.F32 R48, -RZ, R48.H1_H1 ;  /* 0x30000030ff307230 */ /* 0x000fe20000004100 */
[----:B------:R-:W-:Y:S01]  /*5f30*/  SHF.R.U32.HI R46, RZ, 0x10, R47 ;  /* 0x00000010ff2e7819 */ /* 0x000fe2000001162f */
[----:B------:R-:W-:Y:S01]  /*5f40*/  IMAD.MOV.U32 R47, RZ, RZ, R13 ;  /* 0x000000ffff2f7224 */ /* 0x000fe200078e000d */
[----:B------:R-:W-:Y:S01]  /*5f50*/  SHF.R.U32.HI R45, RZ, 0x10, R45 ;  /* 0x00000010ff2d7819 */ /* 0x000fe2000001162d */
[----:B------:R-:W-:-:S03]  /*5f60*/  FMUL.FTZ R54, R49, R52 ;  /* 0x0000003431367220 */ /* 0x000fc60000410000 */
[----:B------:R-:W-:Y:S02]  /*5f70*/  HADD2.F32 R13, -RZ, R47.H0_H0 ;  /* 0x2000002fff0d7230 */ /* 0x000fe40000004100 */
[----:B------:R-:W-:Y:S02]  /*5f80*/  HADD2.F32 R51, -RZ, R45.H0_H0 ;  /* 0x2000002dff337230 */ /* 0x000fe40000004100 */
[----:B------:R-:W-:Y:S02]  /*5f90*/  HADD2.F32 R47, -RZ, R47.H1_H1 ;  /* 0x3000002fff2f7230 */ /* 0x000fe40000004100 */
[C---:B------:R-:W-:Y:S01]  /*5fa0*/  FMUL.FTZ R52, R13.reuse, R52 ;  /* 0x000000340d347220 */ /* 0x040fe20000410000 */
[----:B------:R-:W-:Y:S02]  /*5fb0*/  HADD2.F32 R45, -RZ, R42.H0_H0 ;  /* 0x2000002aff2d7230 */ /* 0x000fe40000004100 */
[----:B------:R-:W-:Y:S01]  /*5fc0*/  FMUL.FTZ R42, R48, R51 ;  /* 0x00000033302a7220 */ /* 0x000fe20000410000 */
[-C--:B------:R-:W-:Y:S01]  /*5fd0*/  FFMA.FTZ R13, R13, R50.reuse, -R54 ;  /* 0x000000320d0d7223 */ /* 0x080fe20000010836 */
[----:B------:R-:W-:Y:S01]  /*5fe0*/  FFMA.FTZ R15, R49, R50, R52 ;  /* 0x00000032310f7223 */ /* 0x000fe20000010034 */
[----:B------:R-:W-:Y:S01]  /*5ff0*/  MOV R49, R39 ;  /* 0x0000002700317202 */ /* 0x000fe20000000f00 */
[----:B------:R-:W-:Y:S01]  /*6000*/  FMUL.FTZ R51, R47, R51 ;  /* 0x000000332f337220 */ /* 0x000fe20000410000 */
[----:B------:R-:W-:-:S02]  /*6010*/  HADD2.F32 R52, -RZ, R112.H1_H1 ;  /* 0x30000070ff347230 */ /* 0x000fc40000004100 */
[-C--:B------:R-:W-:Y:S01]  /*6020*/  FFMA.FTZ R42, R47, R45.reuse, -R42 ;  /* 0x0000002d2f2a7223 */ /* 0x080fe2000001082a */
[----:B------:R-:W-:Y:S02]  /*6030*/  HADD2.F32 R50, -RZ, R110.H1_H1 ;  /* 0x3000006eff327230 */ /* 0x000fe40000004100 */
[----:B------:R-:W-:Y:S01]  /*6040*/  FFMA.FTZ R48, R48, R45, R51 ;  /* 0x0000002d30307223 */ /* 0x000fe20000010033 */
[----:B------:R-:W-:Y:S02]  /*6050*/  HADD2.F32 R39, -RZ, R49.H0_H0 ;  /* 0x20000031ff277230 */ /* 0x000fe40000004100 */
[----:B------:R-:W-:Y:S01]  /*6060*/  HADD2.F32 R45, -RZ, R37.H0_H0 ;  /* 0x20000025ff2d7230 */ /* 0x000fe20000004100 */
[----:B------:R-:W-:Y:S01]  /*6070*/  F2FP.F16.F32.PACK_AB R13, R42, R13 ;  /* 0x0000000d2a0d723e */ /* 0x000fe200000000ff */
[----:B------:R-:W-:Y:S02]  /*6080*/  HADD2.F32 R49, -RZ, R49.H1_H1 ;  /* 0x30000031ff317230 */ /* 0x000fe40000004100 */
[----:B------:R-:W-:Y:S01]  /*6090*/  FMUL.FTZ R54, R39, R52 ;  /* 0x0000003427367220 */ /* 0x000fe20000410000 */
[----:B------:R-:W-:-:S02]  /*60a0*/  HADD2.F32 R47, -RZ, R46.H0_H0 ;  /* 0x2000002eff2f7230 */ /* 0x000fc40000004100 */
[C---:B------:R-:W-:Y:S01]  /*60b0*/  FMUL.FTZ R52, R45.reuse, R52 ;  /* 0x000000342d347220 */ /* 0x040fe20000410000 */
[----:B------:R-:W-:Y:S02]  /*60c0*/  HADD2.F32 R46, -RZ, R37.H1_H1 ;  /* 0x30000025ff2e7230 */ /* 0x000fe40000004100 */
[-C--:B------:R-:W-:Y:S01]  /*60d0*/  FFMA.FTZ R37, R45, R50.reuse, -R54 ;  /* 0x000000322d257223 */ /* 0x080fe20000010836 */
[----:B------:R-:W-:Y:S02]  /*60e0*/  HADD2.F32 R45, -RZ, R44.H0_H0 ;  /* 0x2000002cff2d7230 */ /* 0x000fe40000004100 */
[-C--:B------:R-:W-:Y:S01]  /*60f0*/  FMUL.FTZ R51, R49, R47.reuse ;  /* 0x0000002f31337220 */ /* 0x080fe20000410000 */
[----:B------:R-:W-:Y:S01]  /*6100*/  FFMA.FTZ R39, R39, R50, R52 ;  /* 0x0000003227277223 */ /* 0x000fe20000010034 */
[C---:B------:R-:W-:Y:S01]  /*6110*/  FMUL.FTZ R54, R46.reuse, R47 ;  /* 0x0000002f2e367220 */ /* 0x040fe20000410000 */
[----:B------:R-:W-:Y:S02]  /*6120*/  HADD2.F32 R52, -RZ, R113.H0_H0 ;  /* 0x20000071ff347230 */ /* 0x000fe40000004100 */
[----:B------:R-:W-:Y:S01]  /*6130*/  FFMA.FTZ R44, R46, R45, -R51 ;  /* 0x0000002d2e2c7223 */ /* 0x000fe20000010833 */
[----:B------:R-:W-:-:S02]  /*6140*/  HADD2.F32 R51, -RZ, R33.H0_H0 ;  /* 0x20000021ff337230 */ /* 0x000fc40000004100 */
[----:B------:R-:W-:Y:S01]  /*6150*/  FFMA.FTZ R46, R49, R45, R54 ;  /* 0x0000002d312e7223 */ /* 0x000fe20000010036 */
[----:B------:R-:W-:Y:S02]  /*6160*/  HADD2.F32 R45, -RZ, R36.H0_H0 ;  /* 0x20000024ff2d7230 */ /* 0x000fe40000004100 */
[----:B------:R-:W-:Y:S01]  /*6170*/  HADD2.F32 R33, -RZ, R12.H0_H0 ;  /* 0x2000000cff217230 */ /* 0x000fe20000004100 */
[----:B------:R-:W-:Y:S01]  /*6180*/  F2FP.F16.F32.PACK_AB R44, R44, R37 ;  /* 0x000000252c2c723e */ /* 0x000fe200000000ff */
[----:B------:R-:W-:Y:S01]  /*6190*/  HADD2.F32 R47, -RZ, R36.H1_H1 ;  /* 0x30000024ff2f7230 */ /* 0x000fe20000004100 */
[----:B------:R-:W-:Y:S01]  /*61a0*/  F2FP.F16.F32.PACK_AB R37, R48, R15 ;  /* 0x0000000f3025723e */ /* 0x000fe200000000ff */
[----:B------:R-:W-:Y:S02]  /*61b0*/  HADD2.F32 R36, -RZ, R12.H1_H1 ;  /* 0x3000000cff247230 */ /* 0x000fe40000004100 */
[----:B------:R-:W-:Y:S01]  /*61c0*/  FMUL.FTZ R12, R45, R52 ;  /* 0x000000342d0c7220 */ /* 0x000fe20000410000 */
[----:B------:R-:W-:-:S02]  /*61d0*/  HADD2.F32 R50, -RZ, R111.H0_H0 ;  /* 0x2000006fff327230 */ /* 0x000fc40000004100 */
[-C--:B------:R-:W-:Y:S01]  /*61e0*/  FMUL.FTZ R53, R47, R51.reuse ;  /* 0x000000332f357220 */ /* 0x080fe20000410000 */
[----:B------:R-:W-:Y:S02]  /*61f0*/  HADD2.F32 R49, -RZ, R32.H0_H0 ;  /* 0x20000020ff317230 */ /* 0x000fe40000004100 */
[C---:B------:R-:W-:Y:S01]  /*6200*/  FMUL.FTZ R32, R33.reuse, R52 ;  /* 0x0000003421207220 */ /* 0x040fe20000410000 */
[C---:B------:R-:W-:Y:S01]  /*6210*/  FMUL.FTZ R52, R36.reuse, R51 ;  /* 0x0000003324347220 */ /* 0x040fe20000410000 */
[-C--:B------:R-:W-:Y:S01]  /*6220*/  FFMA.FTZ R12, R33, R50.reuse, -R12 ;  /* 0x00000032210c7223 */ /* 0x080fe2000001080c */
[----:B------:R-:W-:Y:S02]  /*6230*/  HADD2.F32 R112, -RZ, R112.H0_H0 ;  /* 0x20000070ff707230 */ /* 0x000fe40000004100 */
[----:B------:R-:W-:Y:S01]  /*6240*/  FFMA.FTZ R32, R45, R50, R32 ;  /* 0x000000322d207223 */ /* 0x000fe20000010020 */
[-C--:B------:R-:W-:Y:S01]  /*6250*/  FFMA.FTZ R33, R36, R49.reuse, -R53 ;  /* 0x0000003124217223 */ /* 0x080fe20000010835 */
[----:B------:R-:W-:Y:S01]  /*6260*/  FFMA.FTZ R45, R47, R49, R52 ;  /* 0x000000312f2d7223 */ /* 0x000fe20000010034 */
[----:B------:R-:W-:Y:S01]  /*6270*/  HADD2.F32 R49, -RZ, R35.H0_H0 ;  /* 0x20000023ff317230 */ /* 0x000fe20000004100 */
[----:B------:R-:W-:Y:S01]  /*6280*/  F2FP.F16.F32.PACK_AB R39, R46, R39 ;  /* 0x000000272e27723e */ /* 0x000fe200000000ff */
[----:B------:R-:W-:Y:S01]  /*6290*/  HADD2.F32 R36, -RZ, R38.H0_H0 ;  /* 0x20000026ff247230 */ /* 0x000fe20000004100 */
[----:B------:R-:W-:Y:S01]  /*62a0*/  F2FP.F16.F32.PACK_AB R12, R33, R12 ;  /* 0x0000000c210c723e */ /* 0x000fe200000000ff */
[----:B------:R-:W-:-:S02]  /*62b0*/  HADD2.F32 R35, -RZ, R14.H0_H0 ;  /* 0x2000000eff237230 */ /* 0x000fc40000004100 */
[----:B------:R-:W-:Y:S02]  /*62c0*/  HADD2.F32 R38, -RZ, R38.H1_H1 ;  /* 0x30000026ff267230 */ /* 0x000fe40000004100 */
[----:B------:R-:W-:Y:S02]  /*62d0*/  HADD2.F32 R14, -RZ, R14.H1_H1 ;  /* 0x3000000eff0e7230 */ /* 0x000fe40000004100 */
[-C--:B------:R-:W-:Y:S01]  /*62e0*/  FMUL.FTZ R51, R35, R112.reuse ;  /* 0x0000007023337220 */ /* 0x080fe20000410000 */
[----:B------:R-:W-:Y:S02]  /*62f0*/  HADD2.F32 R110, -RZ, R110.H0_H0 ;  /* 0x2000006eff6e7230 */ /* 0x000fe40000004100 */
[-C--:B------:R-:W-:Y:S01]  /*6300*/  FMUL.FTZ R53, R38, R49.reuse ;  /* 0x0000003126357220 */ /* 0x080fe20000410000 */
[----:B------:R-:W-:Y:S02]  /*6310*/  HADD2.F32 R47, -RZ, R34.H0_H0 ;  /* 0x20000022ff2f7230 */ /* 0x000fe40000004100 */
[----:B------:R-:W-:Y:S01]  /*6320*/  FMUL.FTZ R34, R36, R112 ;  /* 0x0000007024227220 */ /* 0x000fe20000410000 */
[----:B------:R-:W-:Y:S01]  /*6330*/  FMUL.FTZ R49, R14, R49 ;  /* 0x000000310e317220 */ /* 0x000fe20000410000 */
[----:B------:R-:W-:Y:S01]  /*6340*/  FFMA.FTZ R51, R36, R110, R51 ;  /* 0x0000006e24337223 */ /* 0x000fe20000010033 */
[----:B------:R-:W-:Y:S01]  /*6350*/  F2FP.F16.F32.PACK_AB R36, R45, R32 ;  /* 0x000000202d24723e */ /* 0x000fe200000000ff */
[----:B------:R-:W-:Y:S01]  /*6360*/  FFMA.FTZ R34, R35, R110, -R34 ;  /* 0x0000006e23227223 */ /* 0x000fe20000010822 */
[-C--:B------:R-:W-:Y:S01]  /*6370*/  FFMA.FTZ R53, R14, R47.reuse, -R53 ;  /* 0x0000002f0e357223 */ /* 0x080fe20000010835 */
[----:B------:R-:W-:Y:S01]  /*6380*/  FFMA.FTZ R38, R38, R47, R49 ;  /* 0x0000002f26267223 */ /* 0x000fe20000010031 */
[----:B------:R-:W-:-:S03]  /*6390*/  IMAD.MOV.U32 R15, RZ, RZ, R44 ;  /* 0x000000ffff0f7224 */ /* 0x000fc600078e002c */
[----:B------:R-:W-:Y:S02]  /*63a0*/  F2FP.F16.F32.PACK_AB R14, R53, R34 ;  /* 0x00000022350e723e */ /* 0x000fe400000000ff */
[----:B------:R-:W-:-:S07]  /*63b0*/  F2FP.F16.F32.PACK_AB R38, R38, R51 ;  /* 0x000000332626723e */ /* 0x000fce00000000ff */
.L_x_450:
[----:B------:R-:W-:Y:S05]  /*63c0*/  BSYNC B1 ;  /* 0x0000000000017941 */ /* 0x000fea0003800000 */
.L_x_449:
[----:B0-----:R0:W-:Y:S01]  /*63d0*/  ST.E.128 desc[UR42][R40.64], R12 ;  /* 0x0000000c28007985 */ /* 0x0011e2000c101d2a */
[----:B------:R-:W-:-:S13]  /*63e0*/  ISETP.GE.AND P3, PT, R43, R11, PT ;  /* 0x0000000b2b00720c */ /* 0x000fda0003f66270 */
[----:B------:R-:W-:Y:S05]  /*63f0*/  @P3 BRA `(.L_x_412) ;  /* 0x00000004003c3947 */ /* 0x000fea0003800000 */
[----:B------:R-:W-:-:S05]  /*6400*/  IMAD.WIDE R86, R43, 0x2, R86 ;  /* 0x000000022b567825 */ /* 0x000fca00078e0256 */
[----:B--2---:R2:W-:Y:S01]  /*6410*/  ST.E.128 desc[UR42][R86.64], R36 ;  /* 0x0000002456007985 */ /* 0x0045e2000c101d2a */
[----:B------:R-:W-:Y:S05]  /*6420*/  BRA `(.L_x_412) ;  /* 0x0000000400307947 */ /* 0x000fea0003800000 */
.L_x_404:
[----:B------:R-:W-:-:S06]  /*6430*/  UISETP.NE.AND UP0, UPT, UR39, 0x3, UPT ;  /* 0x000000032700788c */ /* 0x000fcc000bf05270 */
[----:B------:R-:W-:-:S13]  /*6440*/  PLOP3.LUT P2, PT, PT, PT, UP0, 0x80, 0x0 ;  /* 0x000000000000781c */ /* 0x000fda0003f4f008 */
[----:B------:R-:W-:Y:S05]  /*6450*/  @!P2 BRA `(.L_x_451) ;  /* 0x000000000004a947 */ /* 0x000fea0003800000 */
[----:B------:R-:W-:Y:S01]  /*6460*/  BPT.TRAP 0x1 ;  /* 0x000000040000795c */ /* 0x000fe20000300000 */
.L_x_451:
[----:B------:R-:W-:Y:S01]  /*6470*/  IMAD R60, R18, 0x8, R2 ;  /* 0x00000008123c7824 */ /* 0x000fe200078e0202 */
[----:B------:R-:W-:Y:S01]  /*6480*/  SHF.L.U32 R81, R137, 0x1f, RZ ;  /* 0x0000001f89517819 */ /* 0x000fe200000006ff */
[----:B------:R-:W-:Y:S01]  /*6490*/  BSSY B1, `(.L_x_452) ;  /* 0x0000004000017945 */ /* 0x000fe20003800000 */
[----:B------:R-:W-:Y:S02]  /*64a0*/  SHF.R.S32.HI R78, RZ, 0x1f, R77 ;  /* 0x0000001fff4e7819 */ /* 0x000fe4000001144d */
[----:B------:R-:W0:Y:S02]  /*64b0*/  SYNCS.PHASECHK.TRANS64.TRYWAIT P3, [R60+URZ+0x2d890], R81 ;  /* 0x02d890513c0075a7 */ /* 0x000e24000806017f */
[----:B0-----:R-:W-:Y:S05]  /*64c0*/  @!P3 BRA `(.L_x_453) ;  /* 0x00000138005cb947 */ /* 0x001fea0003800000 */
.L_x_669:
[----:B------:R-:W-:Y:S05]  /*64d0*/  BSYNC B1 ;  /* 0x0000000000017941 */ /* 0x000fea0003800000 */
.L_x_452:
[----:B------:R-:W-:Y:S01]  /*64e0*/  ULDC.64 UR4, c[0x0][0x300] ;  /* 0x0000c00000047ab9 */ /* 0x000fe20000000a00 */
[----:B-----5:R-:W-:Y:S01]  /*64f0*/  SHF.R.S32.HI R79, RZ, 0x1f, R76 ;  /* 0x0000001fff4f7819 */ /* 0x020fe2000001144c */
[----:B------:R-:W-:Y:S02]  /*6500*/  IMAD R14, R78, UR4, RZ ;  /* 0x000000044e0e7c24 */ /* 0x000fe4000f8e02ff */
[----:B------:R-:W-:-:S04]  /*6510*/  IMAD.WIDE.U32 R12, R77, UR4, RZ ;  /* 0x000000044d0c7c25 */ /* 0x000fc8000f8e00ff */
[----:B------:R-:W-:Y:S01]  /*6520*/  IMAD R11, R77, UR5, R14 ;  /* 0x000000054d0b7c24 */ /* 0x000fe2000f8e020e */
[----:B------:R-:W-:Y:S01]  /*6530*/  ULDC.64 UR4, c[0x0][0x310] ;  /* 0x0000c40000047ab9 */ /* 0x000fe20000000a00 */
[----:B------:R-:W-:Y:S02]  /*6540*/  IMAD R80, R26, -0x80, R24 ;  /* 0xffffff801a507824 */ /* 0x000fe400078e0218 */
[----:B------:R-:W-:Y:S02]  /*6550*/  IMAD R15, R79, UR4, RZ ;  /* 0x000000044f0f7c24 */ /* 0x000fe4000f8e02ff */
[----:B------:R-:W-:Y:S01]  /*6560*/  IMAD.IADD R13, R13, 0x1, R11 ;  /* 0x000000010d0d7824 */ /* 0x000fe200078e020b */
[----:B------:R-:W-:Y:S01]  /*6570*/  VIMNMX R80, R80, 0x80, PT ;  /* 0x0000008050507848 */ /* 0x000fe20003fe0100 */
[C---:B------:R-:W-:Y:S02]  /*6580*/  IMAD R15, R76.reuse, UR5, R15 ;  /* 0x000000054c0f7c24 */ /* 0x040fe4000f8e020f */
[----:B------:R-:W-:Y:S01]  /*6590*/  IMAD.WIDE.U32 R12, R76, UR4, R12 ;  /* 0x000000044c0c7c25 */ /* 0x000fe2000f8e000c */
[----:B------:R-:W-:-:S03]  /*65a0*/  ULDC.64 UR4, c[0x0][0x308] ;  /* 0x0000c20000047ab9 */ /* 0x000fc60000000a00 */
[----:B------:R-:W-:Y:S01]  /*65b0*/  IMAD R11, R6, UR4, RZ ;  /* 0x00000004060b7c24 */ /* 0x000fe2000f8e02ff */
[----:B------:R-:W-:-:S03]  /*65c0*/  IADD3 R13, R13, R15, RZ ;  /* 0x0000000f0d0d7210 */ /* 0x000fc60007ffe0ff */
[C---:B------:R-:W-:Y:S02]  /*65d0*/  IMAD R11, R30.reuse, UR5, R11 ;  /* 0x000000051e0b7c24 */ /* 0x040fe4000f8e020b */
[----:B------:R-:W-:Y:S01]  /*65e0*/  IMAD.WIDE.U32 R12, R30, UR4, R12 ;  /* 0x000000041e0c7c25 */ /* 0x000fe2000f8e000c */
[----:B------:R-:W-:-:S03]  /*65f0*/  ULDC.64 UR4, c[0x0][0x2e8] ;  /* 0x0000ba0000047ab9 */ /* 0x000fc60000000a00 */
[----:B------:R-:W-:Y:S01]  /*6600*/  IMAD.IADD R11, R13, 0x1, R11 ;  /* 0x000000010d0b7824 */ /* 0x000fe200078e020b */
[----:B------:R-:W-:Y:S01]  /*6610*/  LEA R38, P3, R12, UR4, 0x1 ;  /* 0x000000040c267c11 */ /* 0x000fe2000f8608ff */
[----:B------:R-:W-:-:S03]  /*6620*/  UMOV UR4, 0xffffffff ;  /* 0xffffffff00047882 */ /* 0x000fc60000000000 */
[----:B------:R-:W-:Y:S02]  /*6630*/  LEA.HI.X R13, R12, UR5, R11, 0x1, P3 ;  /* 0x000000050c0d7c11 */ /* 0x000fe400098f0c0b */
[----:B------:R-:W-:Y:S01]  /*6640*/  ISETP.GT.AND P3, PT, R80, R140, PT ;  /* 0x0000008c5000720c */ /* 0x000fe20003f64270 */
[----:B------:R-:W-:-:S12]  /*6650*/  BRA.DIV UR4, `(.L_x_454) ;  /* 0x0000013a040c7947 */ /* 0x000fd8000b800000 */
[----:B------:R1:W2:Y:S04]  /*6660*/  SHFL.IDX PT, R39, R13, RZ, 0x1e1f ;  /* 0x001e1fff0d277589 */ /* 0x0002a800000e0000 */
[----:B------:R-:W3:Y:S02]  /*6670*/  SHFL.IDX PT, R38, R38, RZ, 0x1e1f ;  /* 0x001e1fff26267589 */ /* 0x000ee400000e0000 */
.L_x_673:
[----:B------:R-:W-:Y:S05]  /*6680*/  @!P3 BRA `(.L_x_412) ;  /* 0x000000000098b947 */ /* 0x000fea0003800000 */
[----:B------:R-:W4:Y:S01]  /*6690*/  LDL R12, [R1+0x20] ;  /* 0x00002000010c7983 */ /* 0x000f220000100800 */
[----:B------:R-:W-:-:S03]  /*66a0*/  ULDC UR4, c[0x0][0x2f4] ;  /* 0x0000bd0000047ab9 */ /* 0x000fc60000000800 */
[----:B------:R-:W5:Y:S04]  /*66b0*/  LDL R11, [R1+0x1c] ;  /* 0x00001c00010b7983 */ /* 0x000f680000100800 */
[----:B------:R-:W5:Y:S01]  /*66c0*/  LDL R40, [R1+0x18] ;  /* 0x0000180001287983 */ /* 0x000f620000100800 */
[----:B------:R-:W-:Y:S02]  /*66d0*/  ISETP.GE.AND P5, PT, R16, UR4, PT ;  /* 0x0000000410007c0c */ /* 0x000fe4000bfa6270 */
[----:B------:R-:W-:-:S11]  /*66e0*/  ISETP.GE.AND P4, PT, R22, UR4, PT ;  /* 0x0000000416007c0c */ /* 0x000fd6000bf86270 */
[----:B---3--:R-:W-:-:S04]  /*66f0*/  @!P5 LEA R36, P3, R16, R38, 0x1 ;  /* 0x000000261024d211 */ /* 0x008fc800078608ff */
[----:B--2---:R-:W-:Y:S02]  /*6700*/  @!P5 LEA.HI.X R37, R16, R39, R17, 0x1, P3 ;  /* 0x000000271025d211 */ /* 0x004fe400018f0c11 */
[----:B------:R-:W-:-:S04]  /*6710*/  @!P4 LEA R34, P3, R22, R38, 0x1 ;  /* 0x000000261622c211 */ /* 0x000fc800078608ff */
[----:B----4-:R-:W-:Y:S02]  /*6720*/  @!P4 LEA.HI.X R35, R22, R39, R12, 0x1, P3 ;  /* 0x000000271623c211 */ /* 0x010fe400018f0c0c */
[----:B-1----:R-:W1:Y:S01]  /*6730*/  @!P5 LDS.128 R12, [R62+0x15000] ;  /* 0x015000003e0cd984 */ /* 0x002e620000000c00 */
[----:B------:R-:W-:-:S13]  /*6740*/  ISETP.GE.AND P3, PT, R19, UR4, PT ;  /* 0x0000000413007c0c */ /* 0x000fda000bf66270 */
[----:B------:R-:W-:-:S04]  /*6750*/  @!P3 LEA R32, P6, R19, R38, 0x1 ;  /* 0x000000261320b211 */ /* 0x000fc800078c08ff */
[----:B-----5:R-:W-:Y:S01]  /*6760*/  @!P3 LEA.HI.X R33, R19, R39, R11, 0x1, P6 ;  /* 0x000000271321b211 */ /* 0x020fe200030f0c0b */
[----:B-1----:R1:W-:Y:S01]  /*6770*/  @!P5 ST.E.128 desc[UR42][R36.64], R12 ;  /* 0x0000000c2400d985 */ /* 0x0023e2000c101d2a */
[----:B------:R-:W-:-:S13]  /*6780*/  ISETP.GE.AND P5, PT, R0, UR4, PT ;  /* 0x0000000400007c0c */ /* 0x000fda000bfa6270 */
[----:B------:R-:W2:Y:S01]  /*6790*/  @!P5 LDS.128 R12, [R61+0x15000] ;  /* 0x015000003d0cd984 */ /* 0x000ea20000000c00 */
[----:B------:R-:W-:Y:S01]  /*67a0*/  @!P5 IMAD.SHL.U32 R11, R155, 0x8, RZ ;  /* 0x000000089b0bd824 */ /* 0x000fe200078e00ff */
[----:B-1----:R-:W-:Y:S01]  /*67b0*/  @!P5 MOV R37, R39 ;  /* 0x000000270025d202 */ /* 0x002fe20000000f00 */
[----:B------:R-:W-:-:S04]  /*67c0*/  @!P5 IMAD.MOV.U32 R36, RZ, RZ, R38 ;  /* 0x000000ffff24d224 */ /* 0x000fc800078e0026 */
[----:B------:R-:W-:-:S05]  /*67d0*/  @!P5 IMAD.WIDE R36, R11, 0x2, R36 ;  /* 0x000000020b24d825 */ /* 0x000fca00078e0224 */
[----:B--2---:R1:W-:Y:S01]  /*67e0*/  @!P5 ST.E.128 desc[UR42][R36.64], R12 ;  /* 0x0000000c2400d985 */ /* 0x0043e2000c101d2a */
[----:B------:R-:W-:-:S13]  /*67f0*/  ISETP.GE.AND P5, PT, R3, UR4, PT ;  /* 0x0000000403007c0c */ /* 0x000fda000bfa6270 */
[----:B------:R-:W2:Y:S01]  /*6800*/  @!P5 LDS.128 R12, [R62+0x17000] ;  /* 0x017000003e0cd984 */ /* 0x000ea20000000c00 */
[----:B------:R-:W-:Y:S02]  /*6810*/  @!P5 IMAD.SHL.U32 R11, R156, 0x8, RZ ;  /* 0x000000089c0bd824 */ /* 0x000fe400078e00ff */
[----:B-1----:R-:W-:Y:S02]  /*6820*/  @!P5 IMAD.MOV.U32 R36, RZ, RZ, R38 ;  /* 0x000000ffff24d224 */ /* 0x002fe400078e0026 */
[----:B------:R-:W-:Y:S02]  /*6830*/  @!P5 IMAD.MOV.U32 R37, RZ, RZ, R39 ;  /* 0x000000ffff25d224 */ /* 0x000fe400078e0027 */
[----:B------:R-:W-:-:S05]  /*6840*/  @!P5 IMAD.WIDE R36, R11, 0x2, R36 ;  /* 0x000000020b24d825 */ /* 0x000fca00078e0224 */
[----:B--2---:R1:W-:Y:S01]  /*6850*/  @!P5 ST.E.128 desc[UR42][R36.64], R12 ;  /* 0x0000000c2400d985 */ /* 0x0043e2000c101d2a */
[----:B------:R-:W-:-:S03]  /*6860*/  ISETP.GE.AND P5, PT, R136, UR4, PT ;  /* 0x0000000488007c0c */ /* 0x000fc6000bfa6270 */
[----:B------:R-:W2:Y:S10]  /*6870*/  @!P4 LDS.128 R12, [R61+0x17000] ;  /* 0x017000003d0cc984 */ /* 0x000eb40000000c00 */
[----:B-1----:R-:W-:-:S04]  /*6880*/  @!P5 LEA R36, P6, R136, R38, 0x1 ;  /* 0x000000268824d211 */ /* 0x002fc800078c08ff */
[----:B------:R-:W-:Y:S01]  /*6890*/  @!P5 LEA.HI.X R37, R136, R39, R40, 0x1, P6 ;  /* 0x000000278825d211 */ /* 0x000fe200030f0c28 */
[----:B--2---:R-:W-:Y:S04]  /*68a0*/  @!P4 ST.E.128 desc[UR42][R34.64], R12 ;  /* 0x0000000c2200c985 */ /* 0x004fe8000c101d2a */
[----:B------:R-:W1:Y:S04]  /*68b0*/  @!P3 LDS.128 R12, [R62+0x19000] ;  /* 0x019000003e0cb984 */ /* 0x000e680000000c00 */
[----:B-1----:R-:W-:Y:S04]  /*68c0*/  @!P3 ST.E.128 desc[UR42][R32.64], R12 ;  /* 0x0000000c2000b985 */ /* 0x002fe8000c101d2a */
[----:B------:R-:W1:Y:S04]  /*68d0*/  @!P5 LDS.128 R12, [R61+0x19000] ;  /* 0x019000003d0cd984 */ /* 0x000e680000000c00 */
[----:B-1----:R4:W-:Y:S02]  /*68e0*/  @!P5 ST.E.128 desc[UR42][R36.64], R12 ;  /* 0x0000000c2400d985 */ /* 0x0029e4000c101d2a */
.L_x_412:
[----:B------:R-:W-:Y:S05]  /*68f0*/  BSYNC B0 ;  /* 0x0000000000007941 */ /* 0x000fea0003800000 */
.L_x_403:
[----:B------:R-:W5:Y:S01]  /*6900*/  S2R R11, SR_TID.X ;  /* 0x00000000000b7919 */ /* 0x000f620000002100 */
[----:B------:R-:W-:Y:S01]  /*6910*/  @!PT LDS RZ, [RZ] ;  /* 0x00000000fffff984 */ /* 0x000fe20000000800 */
[----:B------:R-:W-:Y:S01]  /*6920*/  @!PT LDS RZ, [RZ] ;  /* 0x00000000fffff984 */ /* 0x000fe20000000800 */
[----:B------:R-:W-:Y:S01]  /*6930*/  @!PT LDS RZ, [RZ] ;  /* 0x00000000fffff984 */ /* 0x000fe20000000800 */
[----:B------:R-:W-:Y:S01]  /*6940*/  @!PT LDS RZ, [RZ] ;  /* 0x00000000fffff984 */ /* 0x000fe20000000800 */
[----:B------:R0:W-:Y:S06]  /*6950*/  MEMBAR.ALL.CTA ;  /* 0x0000000000007992 */ /* 0x0001ec0000008000 */
[----:B0-----:R-:W0:Y:S01]  /*6960*/  FENCE.VIEW.ASYNC.S ;  /* 0x00000000000073c6 */ /* 0x001e220000000000 */
[----:B------:R-:W-:Y:S05]  /*6970*/  WARPSYNC.ALL ;  /* 0x0000000000007948 */ /* 0x000fea0003800000 */
[----:B------:R-:W-:Y:S01]  /*6980*/  BSSY B0, `(.L_x_455) ;  /* 0x0000008000007945 */ /* 0x000fe20003800000 */
[----:B0-----:R0:W-:Y:S01]  /*6990*/  BAR.SYNC.DEFER_BLOCKING R102, 0x80 ;  /* 0x000200660000751d */ /* 0x0011e20000010000 */
[----:B-----5:R-:W-:-:S13]  /*69a0*/  LOP3.LUT P3, RZ, R11, 0x7f, RZ, 0xc0, !PT ;  /* 0x0000007f0bff7812 */ /* 0x020fda000786c0ff */
[----:B------:R-:W-:-:S04]  /*69b0*/  @!P3 IADD3 R11, R60, 0x2d8a0, RZ ;  /* 0x0002d8a03c0bb810 */ /* 0x000fc80007ffe0ff */
[----:B------:R-:W-:-:S04]  /*69c0*/  @!P3 PRMT R11, RZ, 0x654, R11 ;  /* 0x00000654ff0bb816 */ /* 0x000fc8000000000b */
[----:B------:R0:W-:Y:S01]  /*69d0*/  @!P3 SYNCS.ARRIVE.TRANS64.RED.A1T0 RZ, [R11+URZ], RZ ;  /* 0x000000ff0bffb9a7 */ /* 0x0001e2000810043f */
[----:B------:R-:W-:Y:S05]  /*69e0*/  @!P2 BRA `(.L_x_456) ;  /* 0x000000000004a947 */ /* 0x000fea0003800000 */
[----:B------:R-:W-:Y:S01]  /*69f0*/  BPT.TRAP 0x1 ;  /* 0x000000040000795c */ /* 0x000fe20000300000 */
.L_x_456:
[----:B------:R-:W-:Y:S05]  /*6a00*/  BSYNC B0 ;  /* 0x0000000000007941 */ /* 0x000fea0003800000 */
.L_x_455:
[----:B------:R-:W5:Y:S01]  /*6a10*/  SYNCS.PHASECHK.TRANS64.TRYWAIT P2, [R60+URZ+0x2d8b0], R81 ;  /* 0x02d8b0513c0075a7 */ /* 0x000f62000804017f */
[----:B------:R-:W-:Y:S04]  /*6a20*/  BSSY B0, `(.L_x_457) ;  /* 0x0000002000007945 */ /* 0x000fe80003800000 */
[----:B-----5:R-:W-:Y:S05]  /*6a30*/  @!P2 BRA `(.L_x_458) ;  /* 0x00000134005ca947 */ /* 0x020fea0003800000 */
.L_x_674:
[----:B------:R-:W-:Y:S05]  /*6a40*/  BSYNC B0 ;  /* 0x0000000000007941 */ /* 0x000fea0003800000 */
.L_x_457:
[----:B------:R-:W-:Y:S01]  /*6a50*/  ULDC.64 UR4, c[0x0][0x328] ;  /* 0x0000ca0000047ab9 */ /* 0x000fe20000000a00 */
[----:B------:R-:W-:Y:S01]  /*6a60*/  BSSY B0, `(.L_x_459) ;  /* 0x000003a000007945 */ /* 0x000fe20003800000 */
[----:B------:R-:W-:Y:S02]  /*6a70*/  IMAD R78, R78, UR4, RZ ;  /* 0x000000044e4e7c24 */ /* 0x000fe4000f8e02ff */
[----:B-1-34-:R-:W-:-:S04]  /*6a80*/  IMAD.WIDE.U32 R12, R77, UR4, RZ ;  /* 0x000000044d0c7c25 */ /* 0x01afc8000f8e00ff */
[----:B------:R-:W-:Y:S01]  /*6a90*/  IMAD R77, R77, UR5, R78 ;  /* 0x000000054d4d7c24 */ /* 0x000fe2000f8e024e */
[----:B------:R-:W-:Y:S02]  /*6aa0*/  ULDC.64 UR4, c[0x0][0x338] ;  /* 0x0000ce0000047ab9 */ /* 0x000fe40000000a00 */
[----:B------:R-:W-:Y:S02]  /*6ab0*/  IMAD R79, R79, UR4, RZ ;  /* 0x000000044f4f7c24 */ /* 0x000fe4000f8e02ff */
[----:B------:R-:W-:Y:S02]  /*6ac0*/  IMAD.IADD R13, R13, 0x1, R77 ;  /* 0x000000010d0d7824 */ /* 0x000fe400078e024d */
[C---:B------:R-:W-:Y:S02]  /*6ad0*/  IMAD R79, R76.reuse, UR5, R79 ;  /* 0x000000054c4f7c24 */ /* 0x040fe4000f8e024f */
[----:B------:R-:W-:Y:S01]  /*6ae0*/  IMAD.WIDE.U32 R12, R76, UR4, R12 ;  /* 0x000000044c0c7c25 */ /* 0x000fe2000f8e000c */
[----:B------:R-:W-:-:S03]  /*6af0*/  ULDC.64 UR4, c[0x0][0x330] ;  /* 0x0000cc0000047ab9 */ /* 0x000fc60000000a00 */
[----:B0-----:R-:W-:Y:S02]  /*6b00*/  IMAD R11, R6, UR4, RZ ;  /* 0x00000004060b7c24 */ /* 0x001fe4000f8e02ff */
[----:B------:R-:W-:Y:S02]  /*6b10*/  IMAD.IADD R13, R13, 0x1, R79 ;  /* 0x000000010d0d7824 */ /* 0x000fe400078e024f */
[C---:B------:R-:W-:Y:S02]  /*6b20*/  IMAD R11, R30.reuse, UR5, R11 ;  /* 0x000000051e0b7c24 */ /* 0x040fe4000f8e020b */
[----:B------:R-:W-:Y:S01]  /*6b30*/  IMAD.WIDE.U32 R12, R30, UR4, R12 ;  /* 0x000000041e0c7c25 */ /* 0x000fe2000f8e000c */
[----:B------:R-:W-:-:S03]  /*6b40*/  ULDC.64 UR4, c[0x0][0x318] ;  /* 0x0000c60000047ab9 */ /* 0x000fc60000000a00 */
[----:B------:R-:W-:Y:S01]  /*6b50*/  IMAD.IADD R13, R13, 0x1, R11 ;  /* 0x000000010d0d7824 */ /* 0x000fe200078e020b */
[----:B------:R-:W-:-:S04]  /*6b60*/  LEA R11, P2, R12, UR4, 0x1 ;  /* 0x000000040c0b7c11 */ /* 0x000fc8000f8408ff */
[----:B------:R-:W-:Y:S01]  /*6b70*/  LEA.HI.X R12, R12, UR5, R13, 0x1, P2 ;  /* 0x000000050c0c7c11 */ /* 0x000fe200090f0c0d */
[----:B--2---:R0:W1:Y:S01]  /*6b80*/  SHFL.IDX PT, R36, R11, RZ, 0x1e1f ;  /* 0x001e1fff0b247589 */ /* 0x00406200000e0000 */
[----:B------:R-:W-:-:S03]  /*6b90*/  ISETP.GT.AND P2, PT, R80, R140, PT ;  /* 0x0000008c5000720c */ /* 0x000fc60003f44270 */
[----:B------:R0:W2:Y:S10]  /*6ba0*/  SHFL.IDX PT, R37, R12, RZ, 0x1e1f ;  /* 0x001e1fff0c257589 */ /* 0x0000b400000e0000 */
[----:B0-----:R-:W-:Y:S05]  /*6bb0*/  @!P2 BRA `(.L_x_460) ;  /* 0x000000000090a947 */ /* 0x001fea0003800000 */
[----:B------:R-:W3:Y:S01]  /*6bc0*/  LDL R15, [R1+0x20] ;  /* 0x00002000010f7983 */ /* 0x000ee20000100800 */
[----:B------:R-:W-:-:S03]  /*6bd0*/  ULDC UR4, c[0x0][0x2f4] ;  /* 0x0000bd0000047ab9 */ /* 0x000fc60000000800 */
[----:B------:R-:W4:Y:S01]  /*6be0*/  LDL R14, [R1+0x1c] ;  /* 0x00001c00010e7983 */ /* 0x000f220000100800 */
[----:B------:R-:W-:Y:S02]  /*6bf0*/  ISETP.GE.AND P5, PT, R16, UR4, PT ;  /* 0x0000000410007c0c */ /* 0x000fe4000bfa6270 */
[----:B------:R-:W-:Y:S01]  /*6c00*/  ISETP.GE.AND P4, PT, R22, UR4, PT ;  /* 0x0000000416007c0c */ /* 0x000fe2000bf86270 */
[----:B------:R-:W5:Y:S10]  /*6c10*/  LDL R40, [R1+0x18] ;  /* 0x0000180001287983 */ /* 0x000f740000100800 */
[----:B-1----:R-:W-:-:S04]  /*6c20*/  @!P5 LEA R38, P2, R16, R36, 0x1 ;  /* 0x000000241026d211 */ /* 0x002fc800078408ff */
[----:B--2---:R-:W-:Y:S02]  /*6c30*/  @!P5 LEA.HI.X R39, R16, R37, R17, 0x1, P2 ;  /* 0x000000251027d211 */ /* 0x004fe400010f0c11 */
[----:B------:R-:W-:-:S04]  /*6c40*/  @!P4 LEA R34, P2, R22, R36, 0x1 ;  /* 0x000000241622c211 */ /* 0x000fc800078408ff */
[----:B---3--:R-:W-:Y:S02]  /*6c50*/  @!P4 LEA.HI.X R35, R22, R37, R15, 0x1, P2 ;  /* 0x000000251623c211 */ /* 0x008fe400010f0c0f */
[----:B------:R-:W-:-:S13]  /*6c60*/  ISETP.GE.AND P2, PT, R19, UR4, PT ;  /* 0x0000000413007c0c */ /* 0x000fda000bf46270 */
[----:B------:R-:W-:-:S04]  /*6c70*/  @!P2 LEA R32, P6, R19, R36, 0x1 ;  /* 0x000000241320a211 */ /* 0x000fc800078c08ff */
[----:B----4-:R-:W-:Y:S02]  /*6c80*/  @!P2 LEA.HI.X R33, R19, R37, R14, 0x1, P6 ;  /* 0x000000251321a211 */ /* 0x010fe400030f0c0e */
[----:B------:R-:W0:Y:S04]  /*6c90*/  @!P5 LDS.128 R12, [R62] ;  /* 0x000000003e0cd984 */ /* 0x000e280000000c00 */
[----:B0-----:R0:W-:Y:S01]  /*6ca0*/  @!P5 ST.E.128 desc[UR42][R38.64], R12 ;  /* 0x0000000c2600d985 */ /* 0x0011e2000c101d2a */
[----:B------:R-:W-:-:S13]  /*6cb0*/  ISETP.GE.AND P5, PT, R0, UR4, PT ;  /* 0x0000000400007c0c */ /* 0x000fda000bfa6270 */
[----:B------:R-:W1:Y:S01]  /*6cc0*/  @!P5 LDS.128 R12, [R61] ;  /* 0x000000003d0cd984 */ /* 0x000e620000000c00 */
[----:B------:R-:W-:-:S05]  /*6cd0*/  @!P5 SHF.L.U32 R11, R155, 0x3, RZ ;  /* 0x000000039b0bd819 */ /* 0x000fca00000006ff */
[----:B0-----:R-:W-:-:S05]  /*6ce0*/  @!P5 IMAD.WIDE R38, R11, 0x2, R36 ;  /* 0x000000020b26d825 */ /* 0x001fca00078e0224 */
[----:B-1----:R0:W-:Y:S01]  /*6cf0*/  @!P5 ST.E.128 desc[UR42][R38.64], R12 ;  /* 0x0000000c2600d985 */ /* 0x0021e2000c101d2a */
[----:B------:R-:W-:-:S13]  /*6d00*/  ISETP.GE.AND P5, PT, R3, UR4, PT ;  /* 0x0000000403007c0c */ /* 0x000fda000bfa6270 */
[----:B------:R-:W1:Y:S01]  /*6d10*/  @!P5 LDS.128 R12, [R62+0x2000] ;  /* 0x002000003e0cd984 */ /* 0x000e620000000c00 */
[----:B------:R-:W-:Y:S02]  /*6d20*/  @!P5 IMAD.SHL.U32 R11, R156, 0x8, RZ ;  /* 0x000000089c0bd824 */ /* 0x000fe400078e00ff */
[----:B0-----:R-:W-:Y:S02]  /*6d30*/  @!P5 IMAD.MOV.U32 R38, RZ, RZ, R36 ;  /* 0x000000ffff26d224 */ /* 0x001fe400078e0024 */
[----:B------:R-:W-:Y:S02]  /*6d40*/  @!P5 IMAD.MOV.U32 R39, RZ, RZ, R37 ;  /* 0x000000ffff27d224 */ /* 0x000fe400078e0025 */
[----:B------:R-:W-:-:S05]  /*6d50*/  @!P5 IMAD.WIDE R38, R11, 0x2, R38 ;  /* 0x000000020b26d825 */ /* 0x000fca00078e0226 */
[----:B-1----:R-:W-:Y:S01]  /*6d60*/  @!P5 ST.E.128 desc[UR42][R38.64], R12 ;  /* 0x0000000c2600d985 */ /* 0x002fe2000c101d2a */
[----:B------:R-:W-:-:S03]  /*6d70*/  ISETP.GE.AND P5, PT, R136, UR4, PT ;  /* 0x0000000488007c0c */ /* 0x000fc6000bfa6270 */
[----:B------:R-:W0:Y:S10]  /*6d80*/  @!P4 LDS.128 R12, [R61+0x2000] ;  /* 0x002000003d0cc984 */ /* 0x000e340000000c00 */
[----:B------:R-:W-:-:S04]  /*6d90*/  @!P5 LEA R36, P6, R136, R36, 0x1 ;  /* 0x000000248824d211 */ /* 0x000fc800078c08ff */
[----:B-----5:R-:W-:Y:S01]  /*6da0*/  @!P5 LEA.HI.X R37, R136, R37, R40, 0x1, P6 ;  /* 0x000000258825d211 */ /* 0x020fe200030f0c28 */
[----:B0-----:R-:W-:Y:S04]  /*6db0*/  @!P4 ST.E.128 desc[UR42][R34.64], R12 ;  /* 0x0000000c2200c985 */ /* 0x001fe8000c101d2a */
[----:B------:R-:W0:Y:S04]  /*6dc0*/  @!P2 LDS.128 R12, [R62+0x4000] ;  /* 0x004000003e0ca984 */ /* 0x000e280000000c00 */
[----:B0-----:R-:W-:Y:S04]  /*6dd0*/  @!P2 ST.E.128 desc[UR42][R32.64], R12 ;  /* 0x0000000c2000a985 */ /* 0x001fe8000c101d2a */
[----:B------:R-:W0:Y:S04]  /*6de0*/  @!P5 LDS.128 R12, [R61+0x4000] ;  /* 0x004000003d0cd984 */ /* 0x000e280000000c00 */
[----:B0-----:R0:W-:Y:S02]  /*6df0*/  @!P5 ST.E.128 desc[UR42][R36.64], R12 ;  /* 0x0000000c2400d985 */ /* 0x0011e4000c101d2a */
.L_x_460:
[----:B------:R-:W-:Y:S05]  /*6e00*/  BSYNC B0 ;  /* 0x0000000000007941 */ /* 0x000fea0003800000 */
.L_x_459:
[----:B------:R-:W-:Y:S01]  /*6e10*/  @!PT LDS RZ, [RZ] ;  /* 0x00000000fffff984 */ /* 0x000fe20000000800 */
[----:B------:R-:W-:Y:S01]  /*6e20*/  @!PT LDS RZ, [RZ] ;  /* 0x00000000fffff984 */ /* 0x000fe20000000800 */
[----:B------:R-:W-:Y:S01]  /*6e30*/  @!PT LDS RZ, [RZ] ;  /* 0x00000000fffff984 */ /* 0x000fe20000000800 */
[----:B------:R-:W-:Y:S01]  /*6e40*/  @!PT LDS RZ, [RZ] ;  /* 0x00000000fffff984 */ /* 0x000fe20000000800 */
[----:B------:R3:W-:Y:S06]  /*6e50*/  MEMBAR.ALL.CTA ;  /* 0x0000000000007992 */ /* 0x0007ec0000008000 */
[----:B---3--:R-:W3:Y:S01]  /*6e60*/  FENCE.VIEW.ASYNC.S ;  /* 0x00000000000073c6 */ /* 0x008ee20000000000 */
[----:B------:R-:W-:Y:S01]  /*6e70*/  VIADD R18, R18, 0x1 ;  /* 0x0000000112127836 */ /* 0x000fe20000000000 */
[----:B------:R-:W-:Y:S01]  /*6e80*/  @!P3 IADD3 R60, R60, 0x2d8c0, RZ ;  /* 0x0002d8c03c3cb810 */ /* 0x000fe20007ffe0ff */
[----:B---3--:R3:W-:Y:S03]  /*6e90*/  BAR.SYNC.DEFER_BLOCKING R102, 0x80 ;  /* 0x000200660000751d */ /* 0x0087e60000010000 */
[----:B------:R-:W-:-:S02]  /*6ea0*/  ISETP.NE.AND P2, PT, R18, 0x2, PT ;  /* 0x000000021200780c */ /* 0x000fc40003f45270 */
[----:B------:R-:W-:Y:S02]  /*6eb0*/  @!P3 PRMT R60, RZ, 0x654, R60 ;  /* 0x00000654ff3cb816 */ /* 0x000fe4000000003c */
[----:B0-----:R-:W-:Y:S02]  /*6ec0*/  SEL R12, RZ, 0x1, P2 ;  /* 0x00000001ff0c7807 */ /* 0x001fe40001000000 */
[----:B------:R-:W-:Y:S02]  /*6ed0*/  SEL R18, R18, RZ, P2 ;  /* 0x000000ff12127207 */ /* 0x000fe40001000000 */
[----:B------:R-:W-:Y:S01]  /*6ee0*/  LOP3.LUT R137, R137, R12, RZ, 0x3c, !PT ;  /* 0x0000000c89897212 */ /* 0x000fe200078e3cff */
[----:B------:R3:W-:Y:S01]  /*6ef0*/  @!P3 SYNCS.ARRIVE.TRANS64.RED.A1T0 RZ, [R60+URZ], RZ ;  /* 0x000000ff3cffb9a7 */ /* 0x0007e2000810043f */
[----:B------:R-:W-:Y:S05]  /*6f00*/  @P1 BRA `(.L_x_461) ;  /* 0xffffffb400b81947 */ /* 0x000fea000383ffff */
[----:B------:R-:W0:Y:S01]  /*6f10*/  S2R R11, SR_TID.X ;  /* 0x00000000000b7919 */ /* 0x000e220000002100 */
[----:B------:R-:W-:Y:S02]  /*6f20*/  PLOP3.LUT P0, PT, PT, PT, PT, 0x8, 0x0 ;  /* 0x000000000000781c */ /* 0x000fe40003f0e170 */
[----:B0-----:R-:W-:-:S04]  /*6f30*/  SHF.R.U32.HI R11, RZ, 0x7, R11 ;  /* 0x00000007ff0b7819 */ /* 0x001fc8000001160b */
[----:B------:R-:W-:-:S13]  /*6f40*/  ISETP.NE.AND P4, PT, R11, 0x1, PT ;  /* 0x000000010b00780c */ /* 0x000fda0003f85270 */
[----:B------:R-:W-:Y:S06]  /*6f50*/  @!P4 BAR.ARV 0x9, 0x100 ;  /* 0x024400000000cb1d */ /* 0x000fec0000002000 */
.L_x_398:
[----:B------:R-:W-:Y:S01]  /*6f60*/  ISETP.GE.AND P2, PT, R101, 0x1, PT ;  /* 0x000000016500780c */ /* 0x000fe20003f46270 */
[----:B------:R-:W-:Y:S01]  /*6f70*/  IMAD.MOV.U32 R3, RZ, RZ, RZ ;  /* 0x000000ffff037224 */ /* 0x000fe200078e00ff */
[----:B------:R-:W-:Y:S01]  /*6f80*/  PLOP3.LUT P1, PT, PT, PT, PT, 0x80, 0x0 ;  /* 0x000000000000781c */ /* 0x000fe20003f2f070 */
[----:B------:R-:W-:Y:S01]  /*6f90*/  IMAD.MOV.U32 R0, RZ, RZ, RZ ;  /* 0x000000ffff007224 */ /* 0x000fe200078e00ff */
[----:B------:R-:W-:Y:S02]  /*6fa0*/  MOV R135, RZ ;  /* 0x000000ff00877202 */ /* 0x000fe40000000f00 */
        /* <DEDUP_REMOVED lines=11> */
[----:B-12---:R-:W-:Y:S02]  /*7060*/  CS2R R36, SRZ ;  /* 0x0000000000247805 */ /* 0x006fe4000001ff00 */
[----:B------:R-:W-:Y:S02]  /*7070*/  CS2R R66, SRZ ;  /* 0x0000000000427805 */ /* 0x000fe4000001ff00 */
[----:B------:R-:W-:Y:S02]  /*7080*/  CS2R R58, SRZ ;  /* 0x00000000003a7805 */ /* 0x000fe4000001ff00 */
[----:B------:R-:W-:-:S02]  /*7090*/  CS2R R72, SRZ ;  /* 0x0000000000487805 */ /* 0x000fc4000001ff00 */
[----:B------:R-:W-:Y:S02]  /*70a0*/  CS2R R46, SRZ ;  /* 0x00000000002e7805 */ /* 0x000fe4000001ff00 */
[----:B------:R-:W-:Y:S02]  /*70b0*/  CS2R R26, SRZ ;  /* 0x00000000001a7805 */ /* 0x000fe4000001ff00 */
[----:B---3--:R-:W-:Y:S01]  /*70c0*/  CS2R R60, SRZ ;  /* 0x00000000003c7805 */ /* 0x008fe2000001ff00 */
[----:B------:R-:W-:Y:S01]  /*70d0*/  IMAD.MOV.U32 R74, RZ, RZ, RZ ;  /* 0x000000ffff4a7224 */ /* 0x000fe200078e00ff */
[----:B------:R-:W-:Y:S02]  /*70e0*/  CS2R R48, SRZ ;  /* 0x0000000000307805 */ /* 0x000fe4000001ff00 */
[----:B------:R-:W-:Y:S02]  /*70f0*/  CS2R R38, SRZ ;  /* 0x0000000000267805 */ /* 0x000fe4000001ff00 */
[----:B------:R-:W-:Y:S01]  /*7100*/  CS2R R62, SRZ ;  /* 0x00000000003e7805 */ /* 0x000fe2000001ff00 */
[----:B------:R-:W-:-:S02]  /*7110*/  IMAD.MOV.U32 R51, RZ, RZ, RZ ;  /* 0x000000ffff337224 */ /* 0x000fc400078e00ff */
[----:B------:R-:W-:Y:S01]  /*7120*/  IMAD.MOV.U32 R6, RZ, RZ, RZ ;  /* 0x000000ffff067224 */ /* 0x000fe200078e00ff */
[----:B------:R-:W-:Y:S06]  /*7130*/  @P0 BRA `(.L_x_462) ;  /* 0x00000000000c0947 */ /* 0x000fec0003800000 */
[----:B------:R-:W0:Y:S01]  /*7140*/  FENCE.VIEW.ASYNC.G ;  /* 0x00000000000073c6 */ /* 0x000e220000000100 */
[----:B------:R-:W-:Y:S05]  /*7150*/  WARPSYNC.ALL ;  /* 0x0000000000007948 */ /* 0x000fea0003800000 */
[----:B0-----:R-:W-:Y:S06]  /*7160*/  BAR.ARV 0xc, 0x200 ;  /* 0x0308000000007b1d */ /* 0x001fec0000002000 */
.L_x_462:
[----:B------:R-:W-:Y:S01]  /*7170*/  MOV R50, RZ ;  /* 0x000000ff00327202 */ /* 0x000fe20000000f00 */
[----:B------:R-:W-:Y:S01]  /*7180*/  IMAD.MOV.U32 R7, RZ, RZ, RZ ;  /* 0x000000ffff077224 */ /* 0x000fe200078e00ff */
[----:B------:R-:W-:Y:S06]  /*7190*/  @!P2 BRA `(.L_x_463) ;  /* 0x000000a000b0a947 */ /* 0x000fec0003800000 */
[----:B------:R-:W-:-:S03]  /*71a0*/  UMOV UR4, 0xffffffff ;  /* 0xffffffff00047882 */ /* 0x000fc60000000000 */
[----:B------:R-:W-:Y:S05]  /*71b0*/  BRA.DIV UR4, `(.L_x_464) ;  /* 0x0000012e04907947 */ /* 0x000fea000b800000 */
[----:B------:R-:W0:Y:S02]  /*71c0*/  S2R R0, SR_TID.X ;  /* 0x0000000000007919 */ /* 0x000e240000002100 */
[----:B0-----:R-:W-:-:S05]  /*71d0*/  VIADD R3, R0, 0xffffff80 ;  /* 0xffffff8000037836 */ /* 0x001fca0000000000 */
[----:B------:R-:W-:-:S04]  /*71e0*/  SHF.R.S32.HI R0, RZ, 0x1f, R3 ;  /* 0x0000001fff007819 */ /* 0x000fc80000011403 */
[----:B------:R-:W-:-:S04]  /*71f0*/  LEA.HI R0, R0, R3, RZ, 0x7 ;  /* 0x0000000300007211 */ /* 0x000fc800078f38ff */
[----:B------:R-:W-:-:S06]  /*7200*/  SHF.R.S32.HI R0, RZ, 0x7, R0 ;  /* 0x00000007ff007819 */ /* 0x000fcc0000011400 */
[----:B------:R-:W0:Y:S04]  /*7210*/  SHFL.IDX PT, R0, R0, RZ, 0x1f ;  /* 0x00001fff00007589 */ /* 0x000e2800000e0000 */
[----:B0-----:R1:W-:Y:S02]  /*7220*/  STL [R1+0x6c], R0 ;  /* 0x00006c0001007387 */ /* 0x0013e40000100800 */
.L_x_677:
[----:B------:R-:W1:Y:S01]  /*7230*/  LDL R3, [R1+0x6c] ;  /* 0x00006c0001037983 */ /* 0x000e620000100800 */
[----:B------:R-:W-:Y:S01]  /*7240*/  BSSY B6, `(.L_x_465) ;  /* 0x000001b000067945 */ /* 0x000fe20003800000 */
[----:B-1----:R-:W-:-:S05]  /*7250*/  IMAD.HI R0, R3, 0x55555556, RZ ;  /* 0x5555555603007827 */ /* 0x002fca00078e02ff */
[----:B------:R-:W-:-:S05]  /*7260*/  LEA.HI R44, R0, R0, RZ, 0x1 ;  /* 0x00000000002c7211 */ /* 0x000fca00078f08ff */
[----:B------:R-:W-:Y:S02]  /*7270*/  IMAD R44, R44, -0x3, R3 ;  /* 0xfffffffd2c2c7824 */ /* 0x000fe400078e0203 */
[----:B------:R-:W-:-:S05]  /*7280*/  VIADD R3, R2, 0x21800 ;  /* 0x0002180002037836 */ /* 0x000fca0000000000 */
[----:B------:R-:W-:Y:S02]  /*7290*/  LEA R0, R44, R3, 0xd ;  /* 0x000000032c007211 */ /* 0x000fe400078e68ff */
[----:B------:R-:W-:Y:S02]  /*72a0*/  LOP3.LUT P0, RZ, R3, 0x3ff, RZ, 0xc0, !PT ;  /* 0x000003ff03ff7812 */ /* 0x000fe4000780c0ff */
[----:B------:R-:W-:-:S04]  /*72b0*/  SHF.R.U32.HI R0, RZ, 0x4, R0 ;  /* 0x00000004ff007819 */ /* 0x000fc80000011600 */
[----:B------:R-:W-:-:S05]  /*72c0*/  LOP3.LUT R0, R0, 0x3fff, RZ, 0xc0, !PT ;  /* 0x00003fff00007812 */ /* 0x000fca00078ec0ff */
[----:B------:R1:W-:Y:S02]  /*72d0*/  STL [R1+0x74], R0 ;  /* 0x0000740001007387 */ /* 0x0003e40000100800 */
[----:B------:R-:W-:Y:S05]  /*72e0*/  @!P0 BRA `(.L_x_466) ;  /* 0x0000000000408947 */ /* 0x000fea0003800000 */
[----:B-1----:R-:W-:Y:S01]  /*72f0*/  MOV R0, 0x0 ;  /* 0x0000000000007802 */ /* 0x002fe20000000f00 */
[----:B------:R-:W-:Y:S01]  /*7300*/  ULDC.64 UR4, c[0x4][0x88] ;  /* 0x0100220000047ab9 */ /* 0x000fe20000000a00 */
[----:B------:R-:W-:Y:S01]  /*7310*/  ULDC.64 UR6, c[0x4][0x90] ;  /* 0x0100240000067ab9 */ /* 0x000fe20000000a00 */
[----:B------:R-:W-:Y:S01]  /*7320*/  IMAD.U32 R4, RZ, RZ, UR4 ;  /* 0x00000004ff047e24 */ /* 0x000fe2000f8e00ff */
[----:B0-----:R0:W1:Y:S01]  /*7330*/  LDC.64 R14, c[0x4][R0] ;  /* 0x01000000000e7b82 */ /* 0x0010620000000a00 */
[----:B------:R-:W-:Y:S01]  /*7340*/  IMAD.U32 R5, RZ, RZ, UR5 ;  /* 0x00000005ff057e24 */ /* 0x000fe2000f8e00ff */
[----:B------:R-:W-:Y:S01]  /*7350*/  ULDC.64 UR4, c[0x4][0x28] ;  /* 0x01000a0000047ab9 */ /* 0x000fe20000000a00 */
[----:B------:R-:W-:Y:S01]  /*7360*/  IMAD.U32 R6, RZ, RZ, UR6 ;  /* 0x00000006ff067e24 */ /* 0x000fe2000f8e00ff */
[----:B------:R-:W-:Y:S01]  /*7370*/  MOV R7, UR7 ;  /* 0x0000000700077c02 */ /* 0x000fe20008000f00 */
[----:B------:R-:W-:Y:S01]  /*7380*/  IMAD.U32 R10, RZ, RZ, UR4 ;  /* 0x00000004ff0a7e24 */ /* 0x000fe2000f8e00ff */
[----:B------:R-:W-:Y:S01]  /*7390*/  MOV R12, 0x1 ;  /* 0x00000001000c7802 */ /* 0x000fe20000000f00 */
[----:B------:R-:W-:-:S02]  /*73a0*/  IMAD.U32 R11, RZ, RZ, UR5 ;  /* 0x00000005ff0b7e24 */ /* 0x000fc4000f8e00ff */
[----:B------:R-:W-:Y:S02]  /*73b0*/  IMAD.MOV.U32 R8, RZ, RZ, 0x70 ;  /* 0x00000070ff087424 */ /* 0x000fe400078e00ff */
[----:B0-----:R-:W-:-:S07]  /*73c0*/  IMAD.MOV.U32 R13, RZ, RZ, RZ ;  /* 0x000000ffff0d7224 */ /* 0x001fce00078e00ff */
[----:B------:R-:W-:-:S07]  /*73d0*/  LEPC R20, `(.L_x_466) ;  /* 0x000000001014794e */ /* 0x000fce0000000000 */
[----:B-1---5:R-:W-:Y:S05]  /*73e0*/  CALL.ABS.NOINC R14 ;  /* 0x000000000e007343 */ /* 0x022fea0003c00000 */
.L_x_466:
[----:B------:R-:W-:Y:S05]  /*73f0*/  BSYNC B6 ;  /* 0x0000000000067941 */ /* 0x000fea0003800000 */
.L_x_465:
[----:B------:R-:W-:Y:S02]  /*7400*/  ULDC UR4, c[0x0][0x3f4] ;  /* 0x0000fd0000047ab9 */ /* 0x000fe40000000800 */
[----:B------:R-:W-:-:S13]  /*7410*/  ISETP.LT.AND P0, PT, RZ, UR4, PT ;  /* 0x00000004ff007c0c */ /* 0x000fda000bf01270 */
[----:B------:R-:W-:Y:S05]  /*7420*/  @P0 BRA `(.L_x_467) ;  /* 0x0000000000400947 */ /* 0x000fea0003800000 */
[----:B------:R-:W-:-:S04]  /*7430*/  ULEA.HI UR4, UR37, UR37, URZ, 0x1 ;  /* 0x0000002525047291 */ /* 0x000fc8000f8f083f */
[----:B------:R-:W-:-:S04]  /*7440*/  ULOP3.LUT UR4, UR4, 0xfffffffe, URZ, 0xc0, !UPT ;  /* 0xfffffffe04047892 */ /* 0x000fc8000f8ec03f */
[----:B------:R-:W-:-:S06]  /*7450*/  UIADD3 UR4, UR37, -UR4, URZ ;  /* 0x8000000425047290 */ /* 0x000fcc000fffe03f */
[----:B------:R-:W-:-:S05]  /*7460*/  IMAD.U32 R3, RZ, RZ, UR4 ;  /* 0x00000004ff037e24 */ /* 0x000fca000f8e00ff */
[----:B------:R-:W-:-:S04]  /*7470*/  SHF.L.U32 R3, R3, 0x1f, RZ ;  /* 0x0000001f03037819 */ /* 0x000fc800000006ff */
[----:B------:R2:W3:Y:S03]  /*7480*/  SYNCS.PHASECHK.TRANS64.TRYWAIT P0, [R2+URZ+0x2d800], R3 ;  /* 0x02d80003020075a7 */ /* 0x0004e6000800017f */
[----:B---3--:R-:W-:Y:S05]  /*7490*/  @!P0 NANOSLEEP.SYNCS 0x989680 ;  /* 0x009896800000895d */ /* 0x008fea0003900000 */
[----:B------:R-:W3:Y:S01]  /*74a0*/  @!P0 SYNCS.PHASECHK.TRANS64 P0, [R2+URZ+0x2d800], R3 ;  /* 0x02d80003020085a7 */ /* 0x000ee2000800007f */
[----:B------:R-:W-:Y:S04]  /*74b0*/  BSSY B0, `(.L_x_468) ;  /* 0x0000006000007945 */ /* 0x000fe80003800000 */
[----:B---3--:R-:W-:Y:S05]  /*74c0*/  @P0 BRA `(.L_x_469) ;  /* 0x0000000000100947 */ /* 0x008fea0003800000 */
.L_x_470:
[----:B---3--:R3:W4:Y:S02]  /*74d0*/  SYNCS.PHASECHK.TRANS64.TRYWAIT P0, [R2+URZ+0x2d800], R3 ;  /* 0x02d80003020075a7 */ /* 0x008724000800017f */
[----:B----4-:R-:W-:Y:S05]  /*74e0*/  @!P0 NANOSLEEP.SYNCS 0x989680 ;  /* 0x009896800000895d */ /* 0x010fea0003900000 */
[----:B------:R-:W4:Y:S02]  /*74f0*/  @!P0 SYNCS.PHASECHK.TRANS64 P0, [R2+URZ+0x2d800], R3 ;  /* 0x02d80003020085a7 */ /* 0x000f24000800007f */
[----:B----4-:R-:W-:Y:S05]  /*7500*/  @!P0 BRA `(.L_x_470) ;  /* 0xfffffffc00f08947 */ /* 0x010fea000383ffff */
.L_x_469:
[----:B------:R-:W-:Y:S05]  /*7510*/  BSYNC B0 ;  /* 0x0000000000007941 */ /* 0x000fea0003800000 */
.L_x_468:
[----:B------:R-:W-:Y:S05]  /*7520*/  BRA `(.L_x_471) ;  /* 0x0000003800247947 */ /* 0x000fea0003800000 */
.L_x_467:
[----:B-1---5:R-:W-:Y:S01]  /*7530*/  SHF.R.S32.HI R0, RZ, 0x1f, R97 ;  /* 0x0000001fff007819 */ /* 0x022fe20000011461 */
[----:B------:R-:W-:Y:S01]  /*7540*/  ULOP3.LUT UP0, URZ, UR40, 0x1bf, URZ, 0xc0, !UPT ;  /* 0x000001bf283f7892 */ /* 0x000fe2000f80c03f */
[----:B------:R-:W-:Y:S01]  /*7550*/  ULDC.64 UR4, c[0x0][0x3f8] ;  /* 0x0000fe0000047ab9 */ /* 0x000fe20000000a00 */
[----:B------:R-:W-:Y:S02]  /*7560*/  ULDC.64 UR6, c[0x0][0x408] ;  /* 0x0001020000067ab9 */ /* 0x000fe40000000a00 */
[C---:B------:R-:W-:Y:S02]  /*7570*/  IMAD R6, R0.reuse, UR4, RZ ;  /* 0x0000000400067c24 */ /* 0x040fe4000f8e02ff */
[----:B------:R-:W-:Y:S01]  /*7580*/  IMAD R0, R0, UR6, RZ ;  /* 0x0000000600007c24 */ /* 0x000fe2000f8e02ff */
[----:B------:R-:W-:Y:S01]  /*7590*/  PLOP3.LUT P2, PT, PT, PT, UP0, 0x80, 0x0 ;  /* 0x000000000000781c */ /* 0x000fe20003f4f008 */
[C---:B------:R-:W-:Y:S02]  /*75a0*/  IMAD R25, R97.reuse, UR5, R6 ;  /* 0x0000000561197c24 */ /* 0x040fe4000f8e0206 */
[----:B------:R-:W-:Y:S01]  /*75b0*/  IMAD.WIDE.U32 R4, R97, UR4, RZ ;  /* 0x0000000461047c25 */ /* 0x000fe2000f8e00ff */
[----:B------:R-:W-:-:S03]  /*75c0*/  ULDC.64 UR4, c[0x0][0x3e8] ;  /* 0x0000fa0000047ab9 */ /* 0x000fc60000000a00 */
[C---:B------:R-:W-:Y:S01]  /*75d0*/  IMAD R27, R97.reuse, UR7, R0 ;  /* 0x00000007611b7c24 */ /* 0x040fe2000f8e0200 */
[----:B------:R-:W-:Y:S01]  /*75e0*/  LEA R24, P0, R4, UR4, 0x1 ;  /* 0x0000000404187c11 */ /* 0x000fe2000f8008ff */
[----:B------:R-:W-:Y:S01]  /*75f0*/  IMAD.WIDE.U32 R6, R97, UR6, RZ ;  /* 0x0000000661067c25 */ /* 0x000fe2000f8e00ff */
[----:B------:R-:W-:-:S03]  /*7600*/  ULDC.64 UR6, c[0x0][0x400] ;  /* 0x0001000000067ab9 */ /* 0x000fc60000000a00 */
[----:B------:R-:W-:Y:S01]  /*7610*/  IMAD.IADD R25, R25, 0x1, R5 ;  /* 0x0000000119197824 */ /* 0x000fe200078e0205 */
[----:B------:R-:W-:Y:S02]  /*7620*/  LEA R26, P1, R6, UR6, 0x1 ;  /* 0x00000006061a7c11 */ /* 0x000fe4000f8208ff */
[----:B------:R-:W-:Y:S02]  /*7630*/  IADD3 R27, R27, R7, RZ ;  /* 0x000000071b1b7210 */ /* 0x000fe40007ffe0ff */
[----:B------:R-:W-:Y:S02]  /*7640*/  LEA.HI.X R25, R4, UR5, R25, 0x1, P0 ;  /* 0x0000000504197c11 */ /* 0x000fe400080f0c19 */
[----:B------:R-:W-:Y:S01]  /*7650*/  LEA.HI.X R27, R6, UR7, R27, 0x1, P1 ;  /* 0x00000007061b7c11 */ /* 0x000fe200088f0c1b */
[----:B------:R-:W-:Y:S06]  /*7660*/  @!P2 BRA `(.L_x_472) ;  /* 0x000000000040a947 */ /* 0x000fec0003800000 */
[----:B0-----:R-:W-:Y:S01]  /*7670*/  MOV R14, 0x0 ;  /* 0x00000000000e7802 */ /* 0x001fe20000000f00 */
[----:B------:R-:W-:Y:S01]  /*7680*/  ULDC.64 UR4, c[0x4][0x88] ;  /* 0x0100220000047ab9 */ /* 0x000fe20000000a00 */
[----:B------:R-:W-:Y:S01]  /*7690*/  ULDC.64 UR6, c[0x4][0x90] ;  /* 0x0100240000067ab9 */ /* 0x000fe20000000a00 */
[----:B------:R-:W-:Y:S01]  /*76a0*/  IMAD.U32 R4, RZ, RZ, UR4 ;  /* 0x00000004ff047e24 */ /* 0x000fe2000f8e00ff */
[----:B------:R-:W-:Y:S01]  /*76b0*/  MOV R7, UR7 ;  /* 0x0000000700077c02 */ /* 0x000fe20008000f00 */
[----:B------:R-:W-:Y:S01]  /*76c0*/  IMAD.U32 R5, RZ, RZ, UR5 ;  /* 0x00000005ff057e24 */ /* 0x000fe2000f8e00ff */
[----:B------:R-:W0:Y:S01]  /*76d0*/  LDC.64 R14, c[0x4][R14] ;  /* 0x010000000e0e7b82 */ /* 0x000e220000000a00 */
[----:B------:R-:W-:Y:S01]  /*76e0*/  ULDC.64 UR4, c[0x4][0x20] ;  /* 0x0100080000047ab9 */ /* 0x000fe20000000a00 */
[----:B------:R-:W-:Y:S01]  /*76f0*/  IMAD.U32 R6, RZ, RZ, UR6 ;  /* 0x00000006ff067e24 */ /* 0x000fe2000f8e00ff */
[----:B------:R-:W-:Y:S01]  /*7700*/  MOV R12, 0x1 ;  /* 0x00000001000c7802 */ /* 0x000fe20000000f00 */
[----:B------:R-:W-:-:S02]  /*7710*/  IMAD.U32 R10, RZ, RZ, UR4 ;  /* 0x00000004ff0a7e24 */ /* 0x000fc4000f8e00ff */
[----:B------:R-:W-:Y:S02]  /*7720*/  IMAD.U32 R11, RZ, RZ, UR5 ;  /* 0x00000005ff0b7e24 */ /* 0x000fe4000f8e00ff */
[----:B------:R-:W-:Y:S02]  /*7730*/  IMAD.MOV.U32 R8, RZ, RZ, 0x70 ;  /* 0x00000070ff087424 */ /* 0x000fe400078e00ff */
[----:B------:R-:W-:-:S07]  /*7740*/  IMAD.MOV.U32 R13, RZ, RZ, RZ ;  /* 0x000000ffff0d7224 */ /* 0x000fce00078e00ff */
[----:B------:R-:W-:-:S07]  /*7750*/  LEPC R20, `(.L_x_472) ;  /* 0x000000001014794e */ /* 0x000fce0000000000 */
[----:B0-----:R-:W-:Y:S05]  /*7760*/  CALL.ABS.NOINC R14 ;  /* 0x000000000e007343 */ /* 0x001fea0003c00000 */
.L_x_472:
[----:B------:R-:W-:Y:S01]  /*7770*/  ULDC.U8 UR4, c[0x0][0x410] ;  /* 0x0001040000047ab9 */ /* 0x000fe20000000000 */
[----:B------:R-:W-:Y:S01]  /*7780*/  BSSY B0, `(.L_x_473) ;  /* 0x000035b000007945 */ /* 0x000fe20003800000 */
[----:B------:R-:W-:Y:S01]  /*7790*/  ISETP.NE.AND P0, PT, RZ, UR4, PT ;  /* 0x00000004ff007c0c */ /* 0x000fe2000bf05270 */
[----:B------:R-:W-:-:S12]  /*77a0*/  IMAD R6, R29, 0xc0, R140 ;  /* 0x000000c01d067824 */ /* 0x000fd800078e028c */
[----:B------:R-:W-:Y:S05]  /*77b0*/  @!P0 BRA `(.L_x_474) ;  /* 0x0000001800d88947 */ /* 0x000fea0003800000 */
[----:B------:R-:W-:-:S03]  /*77c0*/  UMOV UR4, 0xffffffff ;  /* 0xffffffff00047882 */ /* 0x000fc60000000000 */
[----:B------:R-:W-:Y:S05]  /*77d0*/  BRA.DIV UR4, `(.L_x_475) ;  /* 0x0000012a04487947 */ /* 0x000fea000b800000 */
[----:B------:R1:W2:Y:S04]  /*77e0*/  SHFL.IDX PT, R3, R25, RZ, 0x1e1f ;  /* 0x001e1fff19037589 */ /* 0x0002a800000e0000 */
[----:B------:R1:W3:Y:S04]  /*77f0*/  SHFL.IDX PT, R0, R24, RZ, 0x1e1f ;  /* 0x001e1fff18007589 */ /* 0x0002e800000e0000 */
[----:B------:R1:W4:Y:S04]  /*7800*/  SHFL.IDX PT, R5, R27, RZ, 0x1e1f ;  /* 0x001e1fff1b057589 */ /* 0x00032800000e0000 */
[----:B------:R1:W0:Y:S02]  /*7810*/  SHFL.IDX PT, R4, R26, RZ, 0x1e1f ;  /* 0x001e1fff1a047589 */ /* 0x00022400000e0000 */
.L_x_683:
[----:B------:R-:W-:Y:S01]  /*7820*/  ULDC UR4, c[0x0][0x448] ;  /* 0x0001120000047ab9 */ /* 0x000fe20000000800 */
[----:B------:R-:W-:Y:S01]  /*7830*/  BSSY B1, `(.L_x_476) ;  /* 0x000005a000017945 */ /* 0x000fe20003800000 */
[----:B------:R-:W-:Y:S01]  /*7840*/  IMAD R45, R100, UR4, RZ ;  /* 0x00000004642d7c24 */ /* 0x000fe2000f8e02ff */
[----:B------:R-:W-:Y:S02]  /*7850*/  CS2R R34, SRZ ;  /* 0x0000000000227805 */ /* 0x000fe4000001ff00 */
[----:B------:R-:W-:Y:S02]  /*7860*/  CS2R R30, SRZ ;  /* 0x00000000001e7805 */ /* 0x000fe4000001ff00 */
[----:B-1----:R-:W-:Y:S02]  /*7870*/  CS2R R26, SRZ ;  /* 0x00000000001a7805 */ /* 0x002fe4000001ff00 */
[----:B------:R-:W-:Y:S02]  /*7880*/  CS2R R20, SRZ ;  /* 0x0000000000147805 */ /* 0x000fe4000001ff00 */
[----:B------:R-:W-:Y:S01]  /*7890*/  ISETP.GE.AND P0, PT, R6, R45, PT ;  /* 0x0000002d0600720c */ /* 0x000fe20003f06270 */
[----:B------:R-:W-:Y:S01]  /*78a0*/  IMAD R45, R29, -0xc0, R45 ;  /* 0xffffff401d2d7824 */ /* 0x000fe200078e022d */
[----:B------:R-:W-:-:S02]  /*78b0*/  CS2R R12, SRZ ;  /* 0x00000000000c7805 */ /* 0x000fc4000001ff00 */
[----:B------:R-:W-:Y:S02]  /*78c0*/  CS2R R8, SRZ ;  /* 0x0000000000087805 */ /* 0x000fe4000001ff00 */
[----:B------:R-:W-:Y:S02]  /*78d0*/  CS2R R36, SRZ ;  /* 0x0000000000247805 */ /* 0x000fe4000001ff00 */
[----:B------:R-:W-:Y:S02]  /*78e0*/  CS2R R32, SRZ ;  /* 0x0000000000207805 */ /* 0x000fe4000001ff00 */
[----:B------:R-:W-:Y:S02]  /*78f0*/  CS2R R28, SRZ ;  /* 0x00000000001c7805 */ /* 0x000fe4000001ff00 */
[----:B------:R-:W-:Y:S02]  /*7900*/  CS2R R24, SRZ ;  /* 0x0000000000187805 */ /* 0x000fe4000001ff00 */
[----:B0-----:R-:W-:-:S02]  /*7910*/  CS2R R14, SRZ ;  /* 0x00000000000e7805 */ /* 0x001fc4000001ff00 */
[----:B------:R-:W-:Y:S01]  /*7920*/  CS2R R10, SRZ ;  /* 0x00000000000a7805 */ /* 0x000fe2000001ff00 */
[----:B------:R-:W-:Y:S06]  /*7930*/  @P0 BRA `(.L_x_477) ;  /* 0x0000000400240947 */ /* 0x000fec0003800000 */
[----:B------:R-:W2:Y:S01]  /*7940*/  LDL R7, [R1+0x4c] ;  /* 0x00004c0001077983 */ /* 0x000ea20000100800 */
[----:B------:R-:W-:-:S03]  /*7950*/  ULDC UR4, c[0x0][0x3f4] ;  /* 0x0000fd0000047ab9 */ /* 0x000fc60000000800 */
[----:B------:R-:W4:Y:S04]  /*7960*/  LDL R39, [R1+0x24] ;  /* 0x0000240001277983 */ /* 0x000f280000100800 */
[----:B------:R-:W4:Y:S04]  /*7970*/  LDL R38, [R1+0x48] ;  /* 0x0000480001267983 */ /* 0x000f280000100800 */
[----:B------:R-:W4:Y:S04]  /*7980*/  LDL R35, [R1+0x50] ;  /* 0x0000500001237983 */ /* 0x000f280000100800 */
[----:B------:R-:W4:Y:S04]  /*7990*/  LDL R34, [R1+0x54] ;  /* 0x0000540001227983 */ /* 0x000f280000100800 */
[----:B------:R-:W4:Y:S04]  /*79a0*/  LDL R49, [R1+0xa0] ;  /* 0x0000a00001317983 */ /* 0x000f280000100800 */
[----:B------:R-:W4:Y:S01]  /*79b0*/  LDL R48, [R1+0xa4] ;  /* 0x0000a40001307983 */ /* 0x000f220000100800 */
[----:B------:R-:W-:-:S02]  /*79c0*/  CS2R R32, SRZ ;  /* 0x0000000000207805 */ /* 0x000fc4000001ff00 */
[----:B------:R-:W-:Y:S02]  /*79d0*/  CS2R R30, SRZ ;  /* 0x00000000001e7805 */ /* 0x000fe4000001ff00 */
[----:B------:R-:W-:Y:S02]  /*79e0*/  CS2R R28, SRZ ;  /* 0x00000000001c7805 */ /* 0x000fe4000001ff00 */
[----:B------:R-:W-:Y:S02]  /*79f0*/  CS2R R26, SRZ ;  /* 0x00000000001a7805 */ /* 0x000fe4000001ff00 */
[----:B------:R-:W-:Y:S02]  /*7a00*/  CS2R R24, SRZ ;  /* 0x0000000000187805 */ /* 0x000fe4000001ff00 */
[----:B------:R-:W-:Y:S02]  /*7a10*/  CS2R R20, SRZ ;  /* 0x0000000000147805 */ /* 0x000fe4000001ff00 */
[----:B------:R-:W-:-:S02]  /*7a20*/  CS2R R36, SRZ ;  /* 0x0000000000247805 */ /* 0x000fc4000001ff00 */
[C---:B--2---:R-:W-:Y:S01]  /*7a30*/  ISETP.GE.AND P3, PT, R7.reuse, UR4, PT ;  /* 0x0000000407007c0c */ /* 0x044fe2000bf66270 */
[----:B------:R-:W-:Y:S01]  /*7a40*/  IMAD.SHL.U32 R9, R7, 0x2, RZ ;  /* 0x0000000207097824 */ /* 0x000fe200078e00ff */
[----:B------:R-:W-:-:S04]  /*7a50*/  SHF.R.S32.HI R6, RZ, 0x1f, R7 ;  /* 0x0000001fff067819 */ /* 0x000fc80000011407 */
[----:B------:R-:W-:-:S07]  /*7a60*/  SHF.L.U64.HI R10, R7, 0x1, R6 ;  /* 0x00000001070a7819 */ /* 0x000fce0000010206 */
[----:B---3--:R-:W-:Y:S02]  /*7a70*/  @!P3 IADD3 R6, P0, R0, R9, RZ ;  /* 0x000000090006b210 */ /* 0x008fe40007f1e0ff */
[----:B----4-:R-:W-:-:S03]  /*7a80*/  ISETP.GE.AND P1, PT, R39, UR4, PT ;  /* 0x0000000427007c0c */ /* 0x010fc6000bf26270 */
[--C-:B------:R-:W-:Y:S01]  /*7a90*/  @!P3 IMAD.X R7, R3, 0x1, R10.reuse, P0 ;  /* 0x000000010307b824 */ /* 0x100fe200000e060a */
[----:B------:R-:W-:Y:S02]  /*7aa0*/  @!P3 IADD3 R8, P0, R4, R9, RZ ;  /* 0x000000090408b210 */ /* 0x000fe40007f1e0ff */
[----:B------:R-:W-:Y:S02]  /*7ab0*/  SHF.R.S32.HI R11, RZ, 0x1f, R39 ;  /* 0x0000001fff0b7819 */ /* 0x000fe40000011427 */
[----:B------:R-:W-:Y:S01]  /*7ac0*/  SHF.L.U32 R13, R39, 0x1, RZ ;  /* 0x00000001270d7819 */ /* 0x000fe200000006ff */
[----:B------:R-:W-:Y:S01]  /*7ad0*/  @!P3 IMAD.X R9, R5, 0x1, R10, P0 ;  /* 0x000000010509b824 */ /* 0x000fe200000e060a */
[----:B------:R-:W-:Y:S01]  /*7ae0*/  ISETP.GE.AND P0, PT, R38, UR4, PT ;  /* 0x0000000426007c0c */ /* 0x000fe2000bf06270 */
[----:B------:R0:W5:Y:S01]  /*7af0*/  @!P3 LD.E.64 R32, desc[UR42][R6.64] ;  /* 0x0000002a0620b980 */ /* 0x000162000c101b00 */
[----:B------:R-:W-:Y:S02]  /*7b00*/  SHF.L.U64.HI R14, R39, 0x1, R11 ;  /* 0x00000001270e7819 */ /* 0x000fe4000001020b */
[----:B------:R-:W-:Y:S01]  /*7b10*/  @!P1 IADD3 R10, P2, R0, R13, RZ ;  /* 0x0000000d000a9210 */ /* 0x000fe20007f5e0ff */
[----:B------:R1:W5:Y:S01]  /*7b20*/  @!P3 LD.E.64 R30, desc[UR42][R8.64] ;  /* 0x0000002a081eb980 */ /* 0x000362000c101b00 */
[----:B------:R-:W-:-:S02]  /*7b30*/  SHF.R.S32.HI R15, RZ, 0x1f, R38 ;  /* 0x0000001fff0f7819 */ /* 0x000fc40000011426 */
[----:B------:R-:W-:Y:S01]  /*7b40*/  @!P1 IADD3 R12, P3, R4, R13, RZ ;  /* 0x0000000d040c9210 */ /* 0x000fe20007f7e0ff */
[----:B0-----:R-:W-:-:S03]  /*7b50*/  IMAD.SHL.U32 R7, R38, 0x2, RZ ;  /* 0x0000000226077824 */ /* 0x001fc600078e00ff */
[----:B------:R-:W-:Y:S01]  /*7b60*/  @!P1 IADD3.X R13, R5, R14, RZ, P3, !PT ;  /* 0x0000000e050d9210 */ /* 0x000fe20001ffe4ff */
[----:B------:R-:W-:Y:S01]  /*7b70*/  @!P1 IMAD.X R11, R3, 0x1, R14, P2 ;  /* 0x00000001030b9824 */ /* 0x000fe200010e060e */
[----:B------:R-:W-:Y:S02]  /*7b80*/  SHF.L.U64.HI R6, R38, 0x1, R15 ;  /* 0x0000000126067819 */ /* 0x000fe4000001020f */
[-C--:B------:R-:W-:Y:S01]  /*7b90*/  @!P0 IADD3 R38, P2, R0, R7.reuse, RZ ;  /* 0x0000000700268210 */ /* 0x080fe20007f5e0ff */
[----:B------:R-:W5:Y:S01]  /*7ba0*/  @!P1 LD.E.64 R26, desc[UR42][R12.64] ;  /* 0x0000002a0c1a9980 */ /* 0x000f62000c101b00 */
[----:B-1----:R-:W-:-:S03]  /*7bb0*/  @!P0 IADD3 R8, P3, R4, R7, RZ ;  /* 0x0000000704088210 */ /* 0x002fc60007f7e0ff */
[----:B------:R0:W5:Y:S01]  /*7bc0*/  @!P1 LD.E.64 R28, desc[UR42][R10.64] ;  /* 0x0000002a0a1c9980 */ /* 0x000162000c101b00 */
[--C-:B------:R-:W-:Y:S01]  /*7bd0*/  @!P0 IMAD.X R39, R3, 0x1, R6.reuse, P2 ;  /* 0x0000000103278824 */ /* 0x100fe200010e0606 */
[----:B------:R-:W-:Y:S01]  /*7be0*/  ISETP.GE.AND P1, PT, R35, UR4, PT ;  /* 0x0000000423007c0c */ /* 0x000fe2000bf26270 */
[----:B------:R-:W-:Y:S01]  /*7bf0*/  @!P0 IMAD.X R9, R5, 0x1, R6, P3 ;  /* 0x0000000105098824 */ /* 0x000fe200018e0606 */
[----:B------:R-:W-:Y:S02]  /*7c00*/  ISETP.GE.AND P2, PT, R138, UR4, PT ;  /* 0x000000048a007c0c */ /* 0x000fe4000bf46270 */
[----:B------:R-:W5:Y:S01]  /*7c10*/  @!P0 LD.E.64 R24, desc[UR42][R38.64] ;  /* 0x0000002a26188980 */ /* 0x000f62000c101b00 */
[----:B------:R-:W-:-:S03]  /*7c20*/  IMAD.SHL.U32 R7, R35, 0x2, RZ ;  /* 0x0000000223077824 */ /* 0x000fc600078e00ff */
[----:B------:R1:W5:Y:S01]  /*7c30*/  @!P0 LD.E.64 R20, desc[UR42][R8.64] ;  /* 0x0000002a08148980 */ /* 0x000362000c101b00 */
[C---:B------:R-:W-:Y:S02]  /*7c40*/  ISETP.GE.AND P0, PT, R34.reuse, UR4, PT ;  /* 0x0000000422007c0c */ /* 0x040fe4000bf06270 */
[----:B0-----:R-:W-:Y:S02]  /*7c50*/  SHF.L.U32 R11, R34, 0x1, RZ ;  /* 0x00000001220b7819 */ /* 0x001fe400000006ff */
[-C--:B------:R-:W-:Y:S02]  /*7c60*/  @!P1 IADD3 R40, P4, R0, R7.reuse, RZ ;  /* 0x0000000700289210 */ /* 0x080fe40007f9e0ff */
[----:B------:R-:W-:Y:S01]  /*7c70*/  @!P1 IADD3 R6, P3, R4, R7, RZ ;  /* 0x0000000704069210 */ /* 0x000fe20007f7e0ff */
[----:B------:R-:W-:-:S04]  /*7c80*/  @!P2 IMAD.WIDE R46, R138, 0x2, R4 ;  /* 0x000000028a2ea825 */ /* 0x000fc800078e0204 */
[----:B-1----:R-:W-:Y:S02]  /*7c90*/  @!P2 IMAD.MOV.U32 R8, RZ, RZ, R0 ;  /* 0x000000ffff08a224 */ /* 0x002fe400078e0000 */
[----:B------:R-:W-:Y:S01]  /*7ca0*/  @!P2 IMAD.MOV.U32 R9, RZ, RZ, R3 ;  /* 0x000000ffff09a224 */ /* 0x000fe200078e0003 */
[-C--:B------:R-:W-:Y:S01]  /*7cb0*/  @!P0 IADD3 R4, P5, R4, R11.reuse, RZ ;  /* 0x0000000b04048210 */ /* 0x080fe20007fbe0ff */
[----:B------:R-:W-:Y:S01]  /*7cc0*/  @!P1 IMAD.X R41, R3, 0x1, R49, P4 ;  /* 0x0000000103299824 */ /* 0x000fe200020e0631 */
[----:B------:R-:W-:Y:S01]  /*7cd0*/  @!P0 IADD3 R38, P4, R0, R11, RZ ;  /* 0x0000000b00268210 */ /* 0x000fe20007f9e0ff */
[----:B------:R-:W-:Y:S01]  /*7ce0*/  @!P2 IMAD.WIDE R42, R138, 0x2, R8 ;  /* 0x000000028a2aa825 */ /* 0x000fe200078e0208 */
[----:B------:R-:W-:Y:S02]  /*7cf0*/  CS2R R14, SRZ ;  /* 0x00000000000e7805 */ /* 0x000fe4000001ff00 */
[----:B------:R-:W-:Y:S02]  /*7d00*/  CS2R R34, SRZ ;  /* 0x0000000000227805 */ /* 0x000fe4000001ff00 */
[----:B------:R-:W-:-:S02]  /*7d10*/  CS2R R12, SRZ ;  /* 0x00000000000c7805 */ /* 0x000fc4000001ff00 */
[----:B------:R-:W-:Y:S02]  /*7d20*/  @!P1 IADD3.X R7, R5, R49, RZ, P3, !PT ;  /* 0x0000003105079210 */ /* 0x000fe40001ffe4ff */
[----:B------:R-:W-:Y:S02]  /*7d30*/  CS2R R10, SRZ ;  /* 0x00000000000a7805 */ /* 0x000fe4000001ff00 */
[----:B------:R-:W-:Y:S01]  /*7d40*/  CS2R R8, SRZ ;  /* 0x0000000000087805 */ /* 0x000fe2000001ff00 */
[--C-:B------:R-:W-:Y:S01]  /*7d50*/  @!P0 IMAD.X R39, R3, 0x1, R48.reuse, P4 ;  /* 0x0000000103278824 */ /* 0x100fe200020e0630 */
[----:B------:R0:W5:Y:S01]  /*7d60*/  @!P2 LD.E.64 R36, desc[UR42][R42.64] ;  /* 0x0000002a2a24a980 */ /* 0x000162000c101b00 */
[----:B------:R-:W-:-:S03]  /*7d70*/  @!P0 IMAD.X R5, R5, 0x1, R48, P5 ;  /* 0x0000000105058824 */ /* 0x000fc600028e0630 */
[----:B------:R0:W5:Y:S04]  /*7d80*/  @!P2 LD.E.64 R34, desc[UR42][R46.64] ;  /* 0x0000002a2e22a980 */ /* 0x000168000c101b00 */
[----:B------:R0:W5:Y:S04]  /*7d90*/  @!P1 LD.E.64 R14, desc[UR42][R40.64] ;  /* 0x0000002a280e9980 */ /* 0x000168000c101b00 */
[----:B------:R0:W5:Y:S04]  /*7da0*/  @!P1 LD.E.64 R12, desc[UR42][R6.64] ;  /* 0x0000002a060c9980 */ /* 0x000168000c101b00 */
[----:B------:R0:W5:Y:S04]  /*7db0*/  @!P0 LD.E.64 R10, desc[UR42][R38.64] ;  /* 0x0000002a260a8980 */ /* 0x000168000c101b00 */
[----:B------:R0:W5:Y:S02]  /*7dc0*/  @!P0 LD.E.64 R8, desc[UR42][R4.64] ;  /* 0x0000002a04088980 */ /* 0x000164000c101b00 */
.L_x_477:
[----:B------:R-:W-:Y:S05]  /*7dd0*/  BSYNC B1 ;  /* 0x0000000000017941 */ /* 0x000fea0003800000 */
.L_x_476:
[----:B------:R-:W-:Y:S01]  /*7de0*/  ULEA.HI UR4, UR37, UR37, URZ, 0x1 ;  /* 0x0000002525047291 */ /* 0x000fe2000f8f083f */
[----:B--2--5:R-:W-:Y:S01]  /*7df0*/  MOV R3, R35 ;  /* 0x0000002300037202 */ /* 0x024fe20000000f00 */
[----:B---3--:R-:W-:Y:S01]  /*7e00*/  IMAD.MOV.U32 R0, RZ, RZ, R34 ;  /* 0x000000ffff007224 */ /* 0x008fe200078e0022 */
[----:B------:R-:W-:Y:S01]  /*7e10*/  VIMNMX R45, R45, 0xc0, PT ;  /* 0x000000c02d2d7848 */ /* 0x000fe20003fe0100 */
[----:B------:R-:W-:Y:S01]  /*7e20*/  ULOP3.LUT UR4, UR4, 0xfffffffe, URZ, 0xc0, !UPT ;  /* 0xfffffffe04047892 */ /* 0x000fe2000f8ec03f */
[----:B0-----:R-:W-:Y:S01]  /*7e30*/  PRMT R47, R47, 0x5410, R3 ;  /* 0x000054102f2f7816 */ /* 0x001fe20000000003 */
[----:B------:R-:W-:Y:S01]  /*7e40*/  IMAD.MOV.U32 R4, RZ, RZ, R30 ;  /* 0x000000ffff047224 */ /* 0x000fe200078e001e */
[----:B------:R-:W-:Y:S01]  /*7e50*/  PRMT R50, R0, 0x7610, R50 ;  /* 0x0000761000327816 */ /* 0x000fe20000000032 */
[----:B------:R-:W-:Y:S01]  /*7e60*/  UIADD3 UR4, UR37, -UR4, URZ ;  /* 0x8000000425047290 */ /* 0x000fe2000fffe03f */
[----:B------:R-:W-:Y:S01]  /*7e70*/  IMAD.MOV.U32 R0, RZ, RZ, R31 ;  /* 0x000000ffff007224 */ /* 0x000fe200078e001f */
[----:B------:R-:W-:Y:S01]  /*7e80*/  ISETP.GE.AND P1, PT, R140, R45, PT ;  /* 0x0000002d8c00720c */ /* 0x000fe20003f26270 */
[----:B----4-:R-:W-:Y:S01]  /*7e90*/  IMAD.MOV.U32 R5, RZ, RZ, R27 ;  /* 0x000000ffff057224 */ /* 0x010fe200078e001b */
[----:B------:R-:W-:Y:S01]  /*7ea0*/  PRMT R58, R4, 0x7610, R58 ;  /* 0x00007610043a7816 */ /* 0x000fe2000000003a */
[----:B------:R-:W-:Y:S01]  /*7eb0*/  IMAD.MOV.U32 R6, RZ, RZ, R13 ;  /* 0x000000ffff067224 */ /* 0x000fe200078e000d */
[----:B------:R-:W-:Y:S01]  /*7ec0*/  MOV R4, R26 ;  /* 0x0000001a00047202 */ /* 0x000fe20000000f00 */
[----:B------:R-:W-:Y:S01]  /*7ed0*/  IMAD.U32 R3, RZ, RZ, UR4 ;  /* 0x00000004ff037e24 */ /* 0x000fe2000f8e00ff */
[----:B------:R-:W-:Y:S01]  /*7ee0*/  PRMT R47, R0, 0x7610, R47 ;  /* 0x00007610002f7816 */ /* 0x000fe2000000002f */
[----:B------:R-:W-:Y:S01]  /*7ef0*/  IMAD.MOV.U32 R0, RZ, RZ, R20 ;  /* 0x000000ffff007224 */ /* 0x000fe200078e0014 */
[----:B------:R-:W-:Y:S01]  /*7f00*/  PRMT R46, R4, 0x7610, R46 ;  /* 0x00007610042e7816 */ /* 0x000fe2000000002e */
[----:B------:R-:W-:Y:S01]  /*7f10*/  IMAD.MOV.U32 R4, RZ, RZ, R21 ;  /* 0x000000ffff047224 */ /* 0x000fe200078e0015 */
[----:B------:R-:W-:Y:S01]  /*7f20*/  SHF.L.U32 R3, R3, 0x1f, RZ ;  /* 0x0000001f03037819 */ /* 0x000fe200000006ff */
[----:B------:R-:W-:Y:S01]  /*7f30*/  BSSY B1, `(.L_x_478) ;  /* 0x000001d000017945 */ /* 0x000fe20003800000 */
[----:B------:R-:W-:-:S02]  /*7f40*/  PRMT R45, R45, 0x5410, R5 ;  /* 0x000054102d2d7816 */ /* 0x000fc40000000005 */
[----:B------:R-:W0:Y:S01]  /*7f50*/  SYNCS.PHASECHK.TRANS64.TRYWAIT P0, [R2+URZ+0x2d800], R3 ;  /* 0x02d80003020075a7 */ /* 0x000e22000800017f */
[----:B------:R-:W-:Y:S02]  /*7f60*/  MOV R5, R12 ;  /* 0x0000000c00057202 */ /* 0x000fe40000000f00 */
[----:B------:R-:W-:Y:S01]  /*7f70*/  PRMT R42, R0, 0x5410, R4 ;  /* 0x00005410002a7816 */ /* 0x000fe20000000004 */
[----:B------:R-:W-:Y:S01]  /*7f80*/  IMAD.MOV.U32 R0, RZ, RZ, R8 ;  /* 0x000000ffff007224 */ /* 0x000fe200078e0008 */
[----:B------:R-:W-:Y:S01]  /*7f90*/  PRMT R40, R5, 0x5410, R6 ;  /* 0x0000541005287816 */ /* 0x000fe20000000006 */
[----:B------:R-:W-:Y:S01]  /*7fa0*/  IMAD.MOV.U32 R4, RZ, RZ, R9 ;  /* 0x000000ffff047224 */ /* 0x000fe200078e0009 */
[----:B------:R-:W-:Y:S01]  /*7fb0*/  MOV R5, R36 ;  /* 0x0000002400057202 */ /* 0x000fe20000000f00 */
[----:B------:R-:W-:-:S03]  /*7fc0*/  IMAD.MOV.U32 R6, RZ, RZ, R37 ;  /* 0x000000ffff067224 */ /* 0x000fc600078e0025 */
[----:B------:R-:W-:Y:S01]  /*7fd0*/  PRMT R38, R0, 0x5410, R4 ;  /* 0x0000541000267816 */ /* 0x000fe20000000004 */
        /* <DEDUP_REMOVED lines=10> */
[----:B------:R-:W-:Y:S01]  /*8080*/  PRMT R46, R46, 0x5410, R5 ;  /* 0x000054102e2e7816 */ /* 0x000fe20000000005 */
[----:B------:R-:W-:Y:S01]  /*8090*/  IMAD.MOV.U32 R6, RZ, RZ, R15 ;  /* 0x000000ffff067224 */ /* 0x000fe200078e000f */
[----:B------:R-:W-:-:S02]  /*80a0*/  MOV R5, R14 ;  /* 0x0000000e00057202 */ /* 0x000fc40000000f00 */
[----:B------:R-:W-:Y:S01]  /*80b0*/  PRMT R43, R0, 0x5410, R4 ;  /* 0x00005410002b7816 */ /* 0x000fe20000000004 */
[----:B------:R-:W-:Y:S01]  /*80c0*/  IMAD.MOV.U32 R0, RZ, RZ, R10 ;  /* 0x000000ffff007224 */ /* 0x000fe200078e000a */
[----:B------:R-:W-:Y:S01]  /*80d0*/  PRMT R41, R5, 0x5410, R6 ;  /* 0x0000541005297816 */ /* 0x000fe20000000006 */
[----:B------:R-:W-:Y:S01]  /*80e0*/  IMAD.MOV.U32 R4, RZ, RZ, R11 ;  /* 0x000000ffff047224 */ /* 0x000fe200078e000b */
[----:B0-----:R-:W-:Y:S06]  /*80f0*/  @!P0 BRA `(.L_x_479) ;  /* 0x0000012000748947 */ /* 0x001fec0003800000 */
.L_x_684:
[----:B------:R-:W-:Y:S05]  /*8100*/  BSYNC B1 ;  /* 0x0000000000017941 */ /* 0x000fea0003800000 */
.L_x_478:
[----:B------:R-:W-:Y:S01]  /*8110*/  PRMT R39, R0, 0x5410, R4 ;  /* 0x0000541000277816 */ /* 0x000fe20000000004 */
[----:B------:R-:W-:Y:S06]  /*8120*/  @P1 BRA `(.L_x_480) ;  /* 0x0000002c00001947 */ /* 0x000fec0003800000 */
[----:B------:R-:W0:Y:S01]  /*8130*/  LDL R54, [R1+0x78] ;  /* 0x0000780001367983 */ /* 0x000e220000100800 */
[----:B------:R-:W1:Y:S03]  /*8140*/  LDC R5, c[0x0][0x3f4] ;  /* 0x0000fd00ff057b82 */ /* 0x000e660000000800 */
[----:B------:R-:W2:Y:S04]  /*8150*/  LDL R53, [R1+0x4c] ;  /* 0x00004c0001357983 */ /* 0x000ea80000100800 */
[----:B------:R-:W3:Y:S04]  /*8160*/  LDL R52, [R1+0x24] ;  /* 0x0000240001347983 */ /* 0x000ee80000100800 */
[----:B------:R-:W4:Y:S04]  /*8170*/  LDL R51, [R1+0x48] ;  /* 0x0000480001337983 */ /* 0x000f280000100800 */
[----:B------:R-:W5:Y:S04]  /*8180*/  LDL R49, [R1+0x50] ;  /* 0x0000500001317983 */ /* 0x000f680000100800 */
[----:B------:R-:W5:Y:S04]  /*8190*/  LDL R7, [R1+0x54] ;  /* 0x0000540001077983 */ /* 0x000f680000100800 */
[----:B------:R-:W5:Y:S01]  /*81a0*/  LDL R6, [R1+0x7c] ;  /* 0x00007c0001067983 */ /* 0x000f620000100800 */
[----:B-1----:R-:W-:Y:S01]  /*81b0*/  ISETP.GE.AND P6, PT, R138, R5, PT ;  /* 0x000000058a00720c */ /* 0x002fe20003fc6270 */
[----:B------:R-:W-:Y:S01]  /*81c0*/  BSSY B1, `(.L_x_481) ;  /* 0x0000034000017945 */ /* 0x000fe20003800000 */
[----:B0-----:R-:W-:-:S02]  /*81d0*/  LEA R3, R54, R2, 0x1 ;  /* 0x0000000236037211 */ /* 0x001fc400078e08ff */
[----:B--2---:R-:W-:-:S03]  /*81e0*/  ISETP.GE.AND P0, PT, R53, R5, PT ;  /* 0x000000053500720c */ /* 0x004fc60003f06270 */
[----:B------:R-:W-:Y:S01]  /*81f0*/  VIADD R0, R3, 0x20 ;  /* 0x0000002003007836 */ /* 0x000fe20000000000 */
[-C--:B---3--:R-:W-:Y:S02]  /*8200*/  ISETP.GE.AND P1, PT, R52, R5.reuse, PT ;  /* 0x000000053400720c */ /* 0x088fe40003f26270 */
[-C--:B----4-:R-:W-:Y:S02]  /*8210*/  ISETP.GE.AND P2, PT, R51, R5.reuse, PT ;  /* 0x000000053300720c */ /* 0x090fe40003f46270 */
[-C--:B-----5:R-:W-:Y:S02]  /*8220*/  ISETP.GE.AND P3, PT, R49, R5.reuse, PT ;  /* 0x000000053100720c */ /* 0x0a0fe40003f66270 */
[----:B------:R-:W-:Y:S02]  /*8230*/  ISETP.GE.AND P4, PT, R7, R5, PT ;  /* 0x000000050700720c */ /* 0x000fe40003f86270 */
[----:B------:R-:W-:Y:S01]  /*8240*/  LOP3.LUT P5, RZ, R6, 0x2, RZ, 0xc0, !PT ;  /* 0x0000000206ff7812 */ /* 0x000fe200078ac0ff */
[----:B------:R-:W-:-:S12]  /*8250*/  @P6 BRA `(.L_x_482) ;  /* 0x0000000000a86947 */ /* 0x000fd80003800000 */
[----:B------:R-:W0:Y:S01]  /*8260*/  LDS.128 R4, [R3+0xc400] ;  /* 0x00c4000003047984 */ /* 0x000e220000000c00 */
[----:B------:R-:W-:Y:S01]  /*8270*/  SHF.R.U32.HI R49, RZ, 0x10, R37 ;  /* 0x00000010ff317819 */ /* 0x000fe20000011625 */
[----:B------:R-:W-:Y:S01]  /*8280*/  HADD2.F32 R50, -RZ, R50.H0_H0 ;  /* 0x20000032ff327230 */ /* 0x000fe20000004100 */
[----:B------:R-:W-:Y:S01]  /*8290*/  SHF.R.U32.HI R51, RZ, 0x10, R35 ;  /* 0x00000010ff337819 */ /* 0x000fe20000011623 */
[----:B------:R-:W-:Y:S01]  /*82a0*/  HADD2.F32 R48, -RZ, R48.H0_H0 ;  /* 0x20000030ff307230 */ /* 0x000fe20000004100 */
[----:B------:R-:W-:Y:S01]  /*82b0*/  SHF.R.U64 R57, R36, 0x10, R37 ;  /* 0x0000001024397819 */ /* 0x000fe20000001225 */
[----:B------:R-:W-:Y:S01]  /*82c0*/  HADD2.F32 R49, -RZ, R49.H0_H0 ;  /* 0x20000031ff317230 */ /* 0x000fe20000004100 */
[----:B------:R-:W-:Y:S01]  /*82d0*/  SHF.R.U64 R55, R34, 0x10, R35 ;  /* 0x0000001022377819 */ /* 0x000fe20000001223 */
[----:B------:R-:W-:Y:S02]  /*82e0*/  HADD2.F32 R51, -RZ, R51.H0_H0 ;  /* 0x20000033ff337230 */ /* 0x000fe40000004100 */
[----:B0-----:R-:W-:-:S02]  /*82f0*/  HADD2.F32 R36, -RZ, R7.H0_H0 ;  /* 0x20000007ff247230 */ /* 0x001fc40000004100 */
[----:B------:R-:W-:Y:S02]  /*8300*/  HADD2.F32 R37, -RZ, R7.H1_H1 ;  /* 0x30000007ff257230 */ /* 0x000fe40000004100 */
[--C-:B------:R-:W-:Y:S02]  /*8310*/  HADD2.F32 R7, -RZ, R4.reuse.H0_H0 ;  /* 0x20000004ff077230 */ /* 0x100fe40000004100 */
[----:B------:R-:W-:Y:S02]  /*8320*/  HADD2.F32 R4, -RZ, R4.H1_H1 ;  /* 0x30000004ff047230 */ /* 0x000fe40000004100 */
[C---:B------:R-:W-:Y:S01]  /*8330*/  FMUL.FTZ R54, R37.reuse, R49 ;  /* 0x0000003125367220 */ /* 0x040fe20000410000 */
[-C--:B------:R-:W-:Y:S01]  /*8340*/  FMUL.FTZ R53, R37, R51.reuse ;  /* 0x0000003325357220 */ /* 0x080fe20000410000 */
[--C-:B------:R-:W-:Y:S02]  /*8350*/  HADD2.F32 R34, -RZ, R6.reuse.H0_H0 ;  /* 0x20000006ff227230 */ /* 0x100fe40000004100 */
[----:B------:R-:W-:Y:S01]  /*8360*/  FMUL.FTZ R52, R4, R50 ;  /* 0x0000003204347220 */ /* 0x000fe20000410000 */
[----:B------:R-:W-:Y:S01]  /*8370*/  FFMA.FTZ R56, R36, R51, R54 ;  /* 0x0000003324387223 */ /* 0x000fe20000010036 */
[----:B------:R-:W-:-:S02]  /*8380*/  HADD2.F32 R35, -RZ, R6.H1_H1 ;  /* 0x30000006ff237230 */ /* 0x000fc40000004100 */
[-C--:B------:R-:W-:Y:S01]  /*8390*/  FMUL.FTZ R54, R4, R48.reuse ;  /* 0x0000003004367220 */ /* 0x080fe20000410000 */
[C---:B------:R-:W-:Y:S01]  /*83a0*/  FFMA.FTZ R52, R7.reuse, R48, -R52 ;  /* 0x0000003007347223 */ /* 0x040fe20000010834 */
[----:B------:R-:W-:Y:S02]  /*83b0*/  HADD2.F32 R6, -RZ, R5.H0_H0 ;  /* 0x20000005ff067230 */ /* 0x000fe40000004100 */
[----:B------:R-:W-:Y:S01]  /*83c0*/  FFMA.FTZ R53, R36, R49, -R53 ;  /* 0x0000003124357223 */ /* 0x000fe20000010835 */
[----:B------:R-:W-:Y:S02]  /*83d0*/  HADD2.F32 R48, -RZ, R47.H1_H1 ;  /* 0x3000002fff307230 */ /* 0x000fe40000004100 */
[----:B------:R-:W-:Y:S01]  /*83e0*/  FFMA.FTZ R49, R7, R50, R54 ;  /* 0x0000003207317223 */ /* 0x000fe20000010036 */
[----:B------:R-:W-:Y:S02]  /*83f0*/  HADD2.F32 R5, -RZ, R5.H1_H1 ;  /* 0x30000005ff057230 */ /* 0x000fe40000004100 */
[----:B------:R-:W-:-:S02]  /*8400*/  HADD2.F32 R36, -RZ, R58.H1_H1 ;  /* 0x3000003aff247230 */ /* 0x000fc40000004100 */
[C---:B------:R-:W-:Y:S01]  /*8410*/  FMUL.FTZ R51, R35.reuse, R48 ;  /* 0x0000003023337220 */ /* 0x040fe20000410000 */
[----:B------:R-:W-:Y:S02]  /*8420*/  HADD2.F32 R37, -RZ, R55.H0_H0 ;  /* 0x20000037ff257230 */ /* 0x000fe40000004100 */
[----:B------:R-:W-:Y:S02]  /*8430*/  HADD2.F32 R4, -RZ, R57.H0_H0 ;  /* 0x20000039ff047230 */ /* 0x000fe40000004100 */
[-C--:B------:R-:W-:Y:S01]  /*8440*/  FMUL.FTZ R35, R35, R36.reuse ;  /* 0x0000002423237220 */ /* 0x080fe20000410000 */
[C---:B------:R-:W-:Y:S01]  /*8450*/  FFMA.FTZ R51, R34.reuse, R36, -R51 ;  /* 0x0000002422337223 */ /* 0x040fe20000010833 */
[C---:B------:R-:W-:Y:S01]  /*8460*/  FMUL.FTZ R7, R5.reuse, R37 ;  /* 0x0000002505077220 */ /* 0x040fe20000410000 */
[----:B------:R-:W-:Y:S01]  /*8470*/  FMUL.FTZ R50, R5, R4 ;  /* 0x0000000405327220 */ /* 0x000fe20000410000 */
[----:B------:R-:W-:Y:S02]  /*8480*/  FFMA.FTZ R34, R34, R48, R35 ;  /* 0x0000003022227223 */ /* 0x000fe40000010023 */
[----:B------:R-:W-:Y:S01]  /*8490*/  FFMA.FTZ R5, R6, R4, -R7 ;  /* 0x0000000406057223 */ /* 0x000fe20000010807 */
[----:B------:R-:W-:Y:S01]  /*84a0*/  F2FP.F16.F32.PACK_AB R7, R56, R53 ;  /* 0x000000353807723e */ /* 0x000fe200000000ff */
[----:B------:R-:W-:Y:S01]  /*84b0*/  FFMA.FTZ R50, R6, R37, R50 ;  /* 0x0000002506327223 */ /* 0x000fe20000010032 */
[----:B------:R-:W-:-:S02]  /*84c0*/  F2FP.F16.F32.PACK_AB R4, R49, R52 ;  /* 0x000000343104723e */ /* 0x000fc400000000ff */
[----:B------:R-:W-:Y:S02]  /*84d0*/  F2FP.F16.F32.PACK_AB R6, R34, R51 ;  /* 0x000000332206723e */ /* 0x000fe400000000ff */
[----:B------:R-:W-:-:S05]  /*84e0*/  F2FP.F16.F32.PACK_AB R5, R50, R5 ;  /* 0x000000053205723e */ /* 0x000fca00000000ff */
[----:B------:R0:W-:Y:S02]  /*84f0*/  STS.128 [R3+0xc400], R4 ;  /* 0x00c4000403007388 */ /* 0x0001e40000000c00 */
.L_x_482:
[----:B------:R-:W-:Y:S05]  /*8500*/  BSYNC B1 ;  /* 0x0000000000017941 */ /* 0x000fea0003800000 */
.L_x_481:
[----:B------:R-:W-:Y:S01]  /*8510*/  BSSY B1, `(.L_x_483) ;  /* 0x000002d000017945 */ /* 0x000fe20003800000 */
[----:B------:R-:W-:-:S03]  /*8520*/  @P5 VIADD R0, R3, 0xffffffe0 ;  /* 0xffffffe003005836 */ /* 0x000fc60000000000 */
[----:B------:R-:W-:Y:S05]  /*8530*/  @P0 BRA `(.L_x_484) ;  /* 0x0000000000a80947 */ /* 0x000fea0003800000 */
[----:B0-----:R-:W0:Y:S01]  /*8540*/  LDS.128 R4, [R0+0xc400] ;  /* 0x00c4000000047984 */ /* 0x001e220000000c00 */
        /* <DEDUP_REMOVED lines=8> */
[----:B------:R-:W-:-:S02]  /*85d0*/  HADD2.F32 R47, -RZ, R47.H0_H0 ;  /* 0x2000002fff2f7230 */ /* 0x000fc40000004100 */
[--C-:B0-----:R-:W-:Y:S02]  /*85e0*/  HADD2.F32 R33, -RZ, R7.reuse.H1_H1 ;  /* 0x30000007ff217230 */ /* 0x101fe40000004100 */
[----:B------:R-:W-:Y:S02]  /*85f0*/  HADD2.F32 R32, -RZ, R7.H0_H0 ;  /* 0x20000007ff207230 */ /* 0x000fe40000004100 */
[--C-:B------:R-:W-:Y:S02]  /*8600*/  HADD2.F32 R7, -RZ, R4.reuse.H0_H0 ;  /* 0x20000004ff077230 */ /* 0x100fe40000004100 */
[C---:B------:R-:W-:Y:S01]  /*8610*/  FMUL.FTZ R50, R33.reuse, R35 ;  /* 0x0000002321327220 */ /* 0x040fe20000410000 */
[----:B------:R-:W-:Y:S02]  /*8620*/  HADD2.F32 R4, -RZ, R4.H1_H1 ;  /* 0x30000004ff047230 */ /* 0x000fe40000004100 */
[----:B------:R-:W-:Y:S01]  /*8630*/  FMUL.FTZ R49, R33, R37 ;  /* 0x0000002521317220 */ /* 0x000fe20000410000 */
[----:B------:R-:W-:-:S02]  /*8640*/  HADD2.F32 R30, -RZ, R6.H0_H0 ;  /* 0x20000006ff1e7230 */ /* 0x000fc40000004100 */
[----:B------:R-:W-:Y:S01]  /*8650*/  FFMA.FTZ R52, R32, R37, R50 ;  /* 0x0000002520347223 */ /* 0x000fe20000010032 */
[----:B------:R-:W-:Y:S02]  /*8660*/  HADD2.F32 R31, -RZ, R6.H1_H1 ;  /* 0x30000006ff1f7230 */ /* 0x000fe40000004100 */
[----:B------:R-:W-:Y:S01]  /*8670*/  FMUL.FTZ R48, R4, R36 ;  /* 0x0000002404307220 */ /* 0x000fe20000410000 */
[--C-:B------:R-:W-:Y:S02]  /*8680*/  HADD2.F32 R6, -RZ, R5.reuse.H0_H0 ;  /* 0x20000005ff067230 */ /* 0x100fe40000004100 */
[----:B------:R-:W-:Y:S01]  /*8690*/  FFMA.FTZ R49, R32, R35, -R49 ;  /* 0x0000002320317223 */ /* 0x000fe20000010831 */
[-C--:B------:R-:W-:Y:S01]  /*86a0*/  FMUL.FTZ R50, R4, R34.reuse ;  /* 0x0000002204327220 */ /* 0x080fe20000410000 */
[----:B------:R-:W-:Y:S02]  /*86b0*/  HADD2.F32 R5, -RZ, R5.H1_H1 ;  /* 0x30000005ff057230 */ /* 0x000fe40000004100 */
[----:B------:R-:W-:Y:S01]  /*86c0*/  FFMA.FTZ R48, R7, R34, -R48 ;  /* 0x0000002207307223 */ /* 0x000fe20000010830 */
[----:B------:R-:W-:-:S02]  /*86d0*/  HADD2.F32 R32, -RZ, R59.H1_H1 ;  /* 0x3000003bff207230 */ /* 0x000fc40000004100 */
[----:B------:R-:W-:Y:S01]  /*86e0*/  FFMA.FTZ R35, R7, R36, R50 ;  /* 0x0000002407237223 */ /* 0x000fe20000010032 */
[----:B------:R-:W-:Y:S02]  /*86f0*/  HADD2.F32 R33, -RZ, R51.H0_H0 ;  /* 0x20000033ff217230 */ /* 0x000fe40000004100 */
[C---:B------:R-:W-:Y:S01]  /*8700*/  FMUL.FTZ R37, R31.reuse, R47 ;  /* 0x0000002f1f257220 */ /* 0x040fe20000410000 */
[----:B------:R-:W-:Y:S02]  /*8710*/  HADD2.F32 R4, -RZ, R53.H0_H0 ;  /* 0x20000035ff047230 */ /* 0x000fe40000004100 */
[-C--:B------:R-:W-:Y:S01]  /*8720*/  FMUL.FTZ R36, R31, R32.reuse ;  /* 0x000000201f247220 */ /* 0x080fe20000410000 */
[C---:B------:R-:W-:Y:S01]  /*8730*/  FMUL.FTZ R7, R5.reuse, R33 ;  /* 0x0000002105077220 */ /* 0x040fe20000410000 */
[C---:B------:R-:W-:Y:S01]  /*8740*/  FFMA.FTZ R37, R30.reuse, R32, -R37 ;  /* 0x000000201e257223 */ /* 0x040fe20000010825 */
[-C--:B------:R-:W-:Y:S01]  /*8750*/  FMUL.FTZ R34, R5, R4.reuse ;  /* 0x0000000405227220 */ /* 0x080fe20000410000 */
[----:B------:R-:W-:Y:S01]  /*8760*/  FFMA.FTZ R36, R30, R47, R36 ;  /* 0x0000002f1e247223 */ /* 0x000fe20000010024 */
[----:B------:R-:W-:Y:S01]  /*8770*/  FFMA.FTZ R5, R6, R4, -R7 ;  /* 0x0000000406057223 */ /* 0x000fe20000010807 */
[----:B------:R-:W-:Y:S01]  /*8780*/  F2FP.F16.F32.PACK_AB R7, R52, R49 ;  /* 0x000000313407723e */ /* 0x000fe200000000ff */
[----:B------:R-:W-:Y:S01]  /*8790*/  FFMA.FTZ R34, R6, R33, R34 ;  /* 0x0000002106227223 */ /* 0x000fe20000010022 */
[----:B------:R-:W-:-:S02]  /*87a0*/  F2FP.F16.F32.PACK_AB R4, R35, R48 ;  /* 0x000000302304723e */ /* 0x000fc400000000ff */
[----:B------:R-:W-:Y:S02]  /*87b0*/  F2FP.F16.F32.PACK_AB R6, R36, R37 ;  /* 0x000000252406723e */ /* 0x000fe400000000ff */
[----:B------:R-:W-:-:S05]  /*87c0*/  F2FP.F16.F32.PACK_AB R5, R34, R5 ;  /* 0x000000052205723e */ /* 0x000fca00000000ff */
[----:B------:R1:W-:Y:S02]  /*87d0*/  STS.128 [R0+0xc400], R4 ;  /* 0x00c4000400007388 */ /* 0x0003e40000000c00 */
.L_x_484:
[----:B------:R-:W-:Y:S05]  /*87e0*/  BSYNC B1 ;  /* 0x0000000000017941 */ /* 0x000fea0003800000 */
.L_x_483:
[----:B------:R-:W-:Y:S04]  /*87f0*/  BSSY B1, `(.L_x_485) ;  /* 0x000002c000017945 */ /* 0x000fe80003800000 */
[----:B------:R-:W-:Y:S05]  /*8800*/  @P1 BRA `(.L_x_486) ;  /* 0x0000000000a81947 */ /* 0x000fea0003800000 */
[----:B01----:R-:W0:Y:S01]  /*8810*/  LDS.128 R4, [R3+0xf400] ;  /* 0x00f4000003047984 */ /* 0x003e220000000c00 */
[----:B------:R-:W-:Y:S01]  /*8820*/  SHF.R.U32.HI R32, RZ, 0x10, R27 ;  /* 0x00000010ff207819 */ /* 0x000fe2000001161b */
[--C-:B------:R-:W-:Y:S01]  /*8830*/  HADD2.F32 R30, -RZ, R46.reuse.H1_H1 ;  /* 0x3000002eff1e7230 */ /* 0x100fe20000004100 */
[--C-:B------:R-:W-:Y:S01]  /*8840*/  SHF.R.U32.HI R31, RZ, 0x10, R29.reuse ;  /* 0x00000010ff1f7819 */ /* 0x100fe2000001161d */
[----:B------:R-:W-:Y:S01]  /*8850*/  HADD2.F32 R46, -RZ, R46.H0_H0 ;  /* 0x2000002eff2e7230 */ /* 0x000fe20000004100 */
[----:B------:R-:W-:Y:S01]  /*8860*/  SHF.R.U64 R47, R28, 0x10, R29 ;  /* 0x000000101c2f7819 */ /* 0x000fe2000000121d */
[----:B------:R-:W-:Y:S01]  /*8870*/  HADD2.F32 R32, -RZ, R32.H0_H0 ;  /* 0x20000020ff207230 */ /* 0x000fe20000004100 */
[----:B------:R-:W-:Y:S01]  /*8880*/  SHF.R.U64 R37, R26, 0x10, R27 ;  /* 0x000000101a257819 */ /* 0x000fe2000000121b */
[----:B------:R-:W-:Y:S02]  /*8890*/  HADD2.F32 R31, -RZ, R31.H0_H0 ;  /* 0x2000001fff1f7230 */ /* 0x000fe40000004100 */
[----:B0-----:R-:W-:-:S02]  /*88a0*/  HADD2.F32 R29, -RZ, R7.H1_H1 ;  /* 0x30000007ff1d7230 */ /* 0x001fc40000004100 */
[----:B------:R-:W-:Y:S02]  /*88b0*/  HADD2.F32 R28, -RZ, R7.H0_H0 ;  /* 0x20000007ff1c7230 */ /* 0x000fe40000004100 */
[--C-:B------:R-:W-:Y:S02]  /*88c0*/  HADD2.F32 R7, -RZ, R4.reuse.H0_H0 ;  /* 0x20000004ff077230 */ /* 0x100fe40000004100 */
[CC--:B------:R-:W-:Y:S01]  /*88d0*/  FMUL.FTZ R33, R29.reuse, R32.reuse ;  /* 0x000000201d217220 */ /* 0x0c0fe20000410000 */
[----:B------:R-:W-:Y:S01]  /*88e0*/  FMUL.FTZ R29, R29, R31 ;  /* 0x0000001f1d1d7220 */ /* 0x000fe20000410000 */
[----:B------:R-:W-:Y:S02]  /*88f0*/  HADD2.F32 R4, -RZ, R4.H1_H1 ;  /* 0x30000004ff047230 */ /* 0x000fe40000004100 */
[--C-:B------:R-:W-:Y:S02]  /*8900*/  HADD2.F32 R26, -RZ, R6.reuse.H0_H0 ;  /* 0x20000006ff1a7230 */ /* 0x100fe40000004100 */
[----:B------:R-:W-:Y:S01]  /*8910*/  FFMA.FTZ R36, R28, R32, R29 ;  /* 0x000000201c247223 */ /* 0x000fe2000001001d */
[----:B------:R-:W-:-:S02]  /*8920*/  HADD2.F32 R27, -RZ, R6.H1_H1 ;  /* 0x30000006ff1b7230 */ /* 0x000fc40000004100 */
[----:B------:R-:W-:Y:S01]  /*8930*/  FMUL.FTZ R34, R4, R46 ;  /* 0x0000002e04227220 */ /* 0x000fe20000410000 */
[----:B------:R-:W-:Y:S02]  /*8940*/  HADD2.F32 R29, -RZ, R45.H1_H1 ;  /* 0x3000002dff1d7230 */ /* 0x000fe40000004100 */
[----:B------:R-:W-:Y:S01]  /*8950*/  FFMA.FTZ R35, R28, R31, -R33 ;  /* 0x0000001f1c237223 */ /* 0x000fe20000010821 */
[----:B------:R-:W-:Y:S02]  /*8960*/  HADD2.F32 R6, -RZ, R5.H0_H0 ;  /* 0x20000005ff067230 */ /* 0x000fe40000004100 */
[-C--:B------:R-:W-:Y:S01]  /*8970*/  FMUL.FTZ R32, R4, R30.reuse ;  /* 0x0000001e04207220 */ /* 0x080fe20000410000 */
[----:B------:R-:W-:Y:S02]  /*8980*/  HADD2.F32 R45, -RZ, R45.H0_H0 ;  /* 0x2000002dff2d7230 */ /* 0x000fe40000004100 */
        /* <DEDUP_REMOVED lines=18> */
.L_x_486:
[----:B------:R-:W-:Y:S05]  /*8ab0*/  BSYNC B1 ;  /* 0x0000000000017941 */ /* 0x000fea0003800000 */
.L_x_485:
[----:B------:R-:W-:Y:S04]  /*8ac0*/  BSSY B1, `(.L_x_487) ;  /* 0x000002c000017945 */ /* 0x000fe80003800000 */
[----:B------:R-:W-:Y:S05]  /*8ad0*/  @P2 BRA `(.L_x_488) ;  /* 0x0000000000a82947 */ /* 0x000fea0003800000 */
[----:B012---:R-:W0:Y:S01]  /*8ae0*/  LDS.128 R4, [R0+0xf400] ;  /* 0x00f4000000047984 */ /* 0x007e220000000c00 */
[----:B------:R-:W-:Y:S01]  /*8af0*/  SHF.R.U32.HI R27, RZ, 0x10, R25 ;  /* 0x00000010ff1b7819 */ /* 0x000fe20000011619 */
[----:B------:R-:W-:Y:S01]  /*8b00*/  HADD2.F32 R26, -RZ, R43.H0_H0 ;  /* 0x2000002bff1a7230 */ /* 0x000fe20000004100 */
[----:B------:R-:W-:Y:S01]  /*8b10*/  SHF.R.U32.HI R29, RZ, 0x10, R21 ;  /* 0x00000010ff1d7819 */ /* 0x000fe20000011615 */
[--C-:B------:R-:W-:Y:S01]  /*8b20*/  HADD2.F32 R28, -RZ, R42.reuse.H0_H0 ;  /* 0x2000002aff1c7230 */ /* 0x100fe20000004100 */
[----:B------:R-:W-:Y:S01]  /*8b30*/  SHF.R.U64 R35, R24, 0x10, R25 ;  /* 0x0000001018237819 */ /* 0x000fe20000001219 */
[----:B------:R-:W-:Y:S01]  /*8b40*/  HADD2.F32 R27, -RZ, R27.H0_H0 ;  /* 0x2000001bff1b7230 */ /* 0x000fe20000004100 */
[----:B------:R-:W-:Y:S01]  /*8b50*/  SHF.R.U64 R33, R20, 0x10, R21 ;  /* 0x0000001014217819 */ /* 0x000fe20000001215 */
[----:B------:R-:W-:Y:S02]  /*8b60*/  HADD2.F32 R29, -RZ, R29.H0_H0 ;  /* 0x2000001dff1d7230 */ /* 0x000fe40000004100 */
[----:B------:R-:W-:-:S02]  /*8b70*/  HADD2.F32 R42, -RZ, R42.H1_H1 ;  /* 0x3000002aff2a7230 */ /* 0x000fc40000004100 */
[----:B------:R-:W-:Y:S02]  /*8b80*/  HADD2.F32 R43, -RZ, R43.H1_H1 ;  /* 0x3000002bff2b7230 */ /* 0x000fe40000004100 */
        /* <DEDUP_REMOVED lines=15> */
[----:B------:R-:W-:-:S02]  /*8c80*/  HADD2.F32 R24, -RZ, R33.H0_H0 ;  /* 0x20000021ff187230 */ /* 0x000fc40000004100 */
[----:B------:R-:W-:Y:S01]  /*8c90*/  FFMA.FTZ R25, R7, R28, R32 ;  /* 0x0000001c07197223 */ /* 0x000fe20000010020 */
[----:B------:R-:W-:Y:S02]  /*8ca0*/  HADD2.F32 R4, -RZ, R35.H0_H0 ;  /* 0x20000023ff047230 */ /* 0x000fe40000004100 */
[C---:B------:R-:W-:Y:S01]  /*8cb0*/  FMUL.FTZ R27, R21.reuse, R42 ;  /* 0x0000002a151b7220 */ /* 0x040fe20000410000 */
[-C--:B------:R-:W-:Y:S01]  /*8cc0*/  FMUL.FTZ R29, R21, R43.reuse ;  /* 0x0000002b151d7220 */ /* 0x080fe20000410000 */
[C---:B------:R-:W-:Y:S01]  /*8cd0*/  FMUL.FTZ R7, R5.reuse, R24 ;  /* 0x0000001805077220 */ /* 0x040fe20000410000 */
[----:B------:R-:W-:Y:S01]  /*8ce0*/  FMUL.FTZ R21, R5, R4 ;  /* 0x0000000405157220 */ /* 0x000fe20000410000 */
[C---:B------:R-:W-:Y:S01]  /*8cf0*/  FFMA.FTZ R27, R20.reuse, R43, -R27 ;  /* 0x0000002b141b7223 */ /* 0x040fe2000001081b */
[----:B------:R-:W-:Y:S01]  /*8d00*/  FFMA.FTZ R20, R20, R42, R29 ;  /* 0x0000002a14147223 */ /* 0x000fe2000001001d */
[C---:B------:R-:W-:Y:S01]  /*8d10*/  FFMA.FTZ R5, R6.reuse, R4, -R7 ;  /* 0x0000000406057223 */ /* 0x040fe20000010807 */
[----:B------:R-:W-:Y:S01]  /*8d20*/  FFMA.FTZ R24, R6, R24, R21 ;  /* 0x0000001806187223 */ /* 0x000fe20000010015 */
[----:B------:R-:W-:-:S02]  /*8d30*/  F2FP.F16.F32.PACK_AB R7, R34, R31 ;  /* 0x0000001f2207723e */ /* 0x000fc400000000ff */
[----:B------:R-:W-:Y:S02]  /*8d40*/  F2FP.F16.F32.PACK_AB R6, R20, R27 ;  /* 0x0000001b1406723e */ /* 0x000fe400000000ff */
[----:B------:R-:W-:Y:S02]  /*8d50*/  F2FP.F16.F32.PACK_AB R4, R25, R30 ;  /* 0x0000001e1904723e */ /* 0x000fe400000000ff */
[----:B------:R-:W-:-:S05]  /*8d60*/  F2FP.F16.F32.PACK_AB R5, R24, R5 ;  /* 0x000000051805723e */ /* 0x000fca00000000ff */
[----:B------:R3:W-:Y:S02]  /*8d70*/  STS.128 [R0+0xf400], R4 ;  /* 0x00f4000400007388 */ /* 0x0007e40000000c00 */
.L_x_488:
[----:B------:R-:W-:Y:S05]  /*8d80*/  BSYNC B1 ;  /* 0x0000000000017941 */ /* 0x000fea0003800000 */
.L_x_487:
[----:B------:R-:W-:Y:S04]  /*8d90*/  BSSY B1, `(.L_x_489) ;  /* 0x000002c000017945 */ /* 0x000fe80003800000 */
[----:B------:R-:W-:Y:S05]  /*8da0*/  @P3 BRA `(.L_x_490) ;  /* 0x0000000000a83947 */ /* 0x000fea0003800000 */
[----:B0123--:R-:W0:Y:S01]  /*8db0*/  LDS.128 R4, [R3+0x12400] ;  /* 0x0124000003047984 */ /* 0x00fe220000000c00 */
        /* <DEDUP_REMOVED lines=41> */
.L_x_490:
[----:B------:R-:W-:Y:S05]  /*9050*/  BSYNC B1 ;  /* 0x0000000000017941 */ /* 0x000fea0003800000 */
.L_x_489:
[----:B------:R-:W-:Y:S05]  /*9060*/  @P4 BRA `(.L_x_480) ;  /* 0x0000001c00304947 */ /* 0x000fea0003800000 */
[----:B01234-:R-:W0:Y:S01]  /*9070*/  LDS.128 R4, [R0+0x12400] ;  /* 0x0124000000047984 */ /* 0x01fe220000000c00 */
[----:B------:R-:W-:Y:S01]  /*9080*/  SHF.R.U32.HI R14, RZ, 0x10, R9 ;  /* 0x00000010ff0e7819 */ /* 0x000fe20000011609 */
[--C-:B------:R-:W-:Y:S01]  /*9090*/  HADD2.F32 R13, -RZ, R38.reuse.H0_H0 ;  /* 0x20000026ff0d7230 */ /* 0x100fe20000004100 */
[--C-:B------:R-:W-:Y:S01]  /*90a0*/  SHF.R.U32.HI R12, RZ, 0x10, R11.reuse ;  /* 0x00000010ff0c7819 */ /* 0x100fe2000001160b */
[----:B------:R-:W-:Y:S01]  /*90b0*/  HADD2.F32 R38, -RZ, R38.H1_H1 ;  /* 0x30000026ff267230 */ /* 0x000fe20000004100 */
[----:B------:R-:W-:Y:S01]  /*90c0*/  SHF.R.U64 R24, R10, 0x10, R11 ;  /* 0x000000100a187819 */ /* 0x000fe2000000120b */
[----:B------:R-:W-:Y:S01]  /*90d0*/  HADD2.F32 R14, -RZ, R14.H0_H0 ;  /* 0x2000000eff0e7230 */ /* 0x000fe20000004100 */
[----:B------:R-:W-:Y:S01]  /*90e0*/  SHF.R.U64 R21, R8, 0x10, R9 ;  /* 0x0000001008157819 */ /* 0x000fe20000001209 */
[----:B------:R-:W-:Y:S02]  /*90f0*/  HADD2.F32 R12, -RZ, R12.H0_H0 ;  /* 0x2000000cff0c7230 */ /* 0x000fe40000004100 */
[----:B------:R-:W-:-:S02]  /*9100*/  HADD2.F32 R11, -RZ, R39.H0_H0 ;  /* 0x20000027ff0b7230 */ /* 0x000fc40000004100 */
[----:B------:R-:W-:Y:S02]  /*9110*/  HADD2.F32 R39, -RZ, R39.H1_H1 ;  /* 0x30000027ff277230 */ /* 0x000fe40000004100 */
[--C-:B0-----:R-:W-:Y:S02]  /*9120*/  HADD2.F32 R10, -RZ, R7.reuse.H1_H1 ;  /* 0x30000007ff0a7230 */ /* 0x101fe40000004100 */
[--C-:B------:R-:W-:Y:S02]  /*9130*/  HADD2.F32 R3, -RZ, R4.reuse.H0_H0 ;  /* 0x20000004ff037230 */ /* 0x100fe40000004100 */
[----:B------:R-:W-:Y:S02]  /*9140*/  HADD2.F32 R9, -RZ, R7.H0_H0 ;  /* 0x20000007ff097230 */ /* 0x000fe40000004100 */
[C---:B------:R-:W-:Y:S01]  /*9150*/  FMUL.FTZ R20, R10.reuse, R14 ;  /* 0x0000000e0a147220 */ /* 0x040fe20000410000 */
[----:B------:R-:W-:Y:S02]  /*9160*/  HADD2.F32 R4, -RZ, R4.H1_H1 ;  /* 0x30000004ff047230 */ /* 0x000fe40000004100 */
[----:B------:R-:W-:Y:S01]  /*9170*/  FMUL.FTZ R15, R10, R12 ;  /* 0x0000000c0a0f7220 */ /* 0x000fe20000410000 */
[----:B------:R-:W-:-:S02]  /*9180*/  HADD2.F32 R7, -RZ, R6.H0_H0 ;  /* 0x20000006ff077230 */ /* 0x000fc40000004100 */
[C---:B------:R-:W-:Y:S01]  /*9190*/  FFMA.FTZ R20, R9.reuse, R12, -R20 ;  /* 0x0000000c09147223 */ /* 0x040fe20000010814 */
[----:B------:R-:W-:Y:S02]  /*91a0*/  HADD2.F32 R8, -RZ, R6.H1_H1 ;  /* 0x30000006ff087230 */ /* 0x000fe40000004100 */
[C---:B------:R-:W-:Y:S01]  /*91b0*/  FMUL.FTZ R10, R4.reuse, R13 ;  /* 0x0000000d040a7220 */ /* 0x040fe20000410000 */
[--C-:B------:R-:W-:Y:S02]  /*91c0*/  HADD2.F32 R6, -RZ, R5.reuse.H0_H0 ;  /* 0x20000005ff067230 */ /* 0x100fe40000004100 */
[----:B------:R-:W-:Y:S01]  /*91d0*/  FFMA.FTZ R15, R9, R14, R15 ;  /* 0x0000000e090f7223 */ /* 0x000fe2000001000f */
[-C--:B------:R-:W-:Y:S01]  /*91e0*/  FMUL.FTZ R12, R4, R11.reuse ;  /* 0x0000000b040c7220 */ /* 0x080fe20000410000 */
[----:B------:R-:W-:Y:S02]  /*91f0*/  HADD2.F32 R5, -RZ, R5.H1_H1 ;  /* 0x30000005ff057230 */ /* 0x000fe40000004100 */
[----:B------:R-:W-:Y:S01]  /*9200*/  FFMA.FTZ R10, R3, R11, -R10 ;  /* 0x0000000b030a7223 */ /* 0x000fe2000001080a */
[----:B------:R-:W-:-:S02]  /*9210*/  HADD2.F32 R9, -RZ, R21.H0_H0 ;  /* 0x20000015ff097230 */ /* 0x000fc40000004100 */
[----:B------:R-:W-:Y:S01]  /*9220*/  FFMA.FTZ R3, R3, R13, R12 ;  /* 0x0000000d03037223 */ /* 0x000fe2000001000c */
[----:B------:R-:W-:Y:S02]  /*9230*/  HADD2.F32 R4, -RZ, R24.H0_H0 ;  /* 0x20000018ff047230 */ /* 0x000fe40000004100 */
[C---:B------:R-:W-:Y:S01]  /*9240*/  FMUL.FTZ R12, R8.reuse, R38 ;  /* 0x00000026080c7220 */ /* 0x040fe20000410000 */
[----:B------:R-:W-:Y:S01]  /*9250*/  FMUL.FTZ R13, R8, R39 ;  /* 0x00000027080d7220 */ /* 0x000fe20000410000 */
        /* <DEDUP_REMOVED lines=10> */
[----:B------:R0:W-:Y:S01]  /*9300*/  STS.128 [R0+0x12400], R4 ;  /* 0x0124000400007388 */ /* 0x0001e20000000c00 */
[----:B------:R-:W-:Y:S05]  /*9310*/  BRA `(.L_x_480) ;  /* 0x0000001800847947 */ /* 0x000fea0003800000 */
.L_x_474:
[----:B------:R-:W-:-:S03]  /*9320*/  UMOV UR4, 0xffffffff ;  /* 0xffffffff00047882 */ /* 0x000fc60000000000 */
[----:B------:R-:W-:Y:S05]  /*9330*/  BRA.DIV UR4, `(.L_x_491) ;  /* 0x0000010e04f87947 */ /* 0x000fea000b800000 */
[----:B------:R1:W2:Y:S04]  /*9340*/  SHFL.IDX PT, R3, R25, RZ, 0x1e1f ;  /* 0x001e1fff19037589 */ /* 0x0002a800000e0000 */
[----:B------:R1:W3:Y:S04]  /*9350*/  SHFL.IDX PT, R0, R24, RZ, 0x1e1f ;  /* 0x001e1fff18007589 */ /* 0x0002e800000e0000 */
[----:B------:R1:W4:Y:S04]  /*9360*/  SHFL.IDX PT, R21, R27, RZ, 0x1e1f ;  /* 0x001e1fff1b157589 */ /* 0x00032800000e0000 */
[----:B------:R1:W0:Y:S02]  /*9370*/  SHFL.IDX PT, R20, R26, RZ, 0x1e1f ;  /* 0x001e1fff1a147589 */ /* 0x00022400000e0000 */
.L_x_690:
[----:B------:R-:W-:Y:S01]  /*9380*/  ULDC UR4, c[0x0][0x448] ;  /* 0x0001120000047ab9 */ /* 0x000fe20000000800 */
[----:B------:R-:W-:Y:S01]  /*9390*/  BSSY B1, `(.L_x_492) ;  /* 0x0000037000017945 */ /* 0x000fe20003800000 */
[----:B------:R-:W-:Y:S01]  /*93a0*/  IMAD R45, R100, UR4, RZ ;  /* 0x00000004642d7c24 */ /* 0x000fe2000f8e02ff */
[----:B------:R-:W-:Y:S02]  /*93b0*/  CS2R R4, SRZ ;  /* 0x0000000000047805 */ /* 0x000fe4000001ff00 */
[----:B------:R-:W-:Y:S02]  /*93c0*/  CS2R R8, SRZ ;  /* 0x0000000000087805 */ /* 0x000fe4000001ff00 */
[----:B------:R-:W-:Y:S02]  /*93d0*/  CS2R R10, SRZ ;  /* 0x00000000000a7805 */ /* 0x000fe4000001ff00 */
[----:B------:R-:W-:Y:S02]  /*93e0*/  CS2R R12, SRZ ;  /* 0x00000000000c7805 */ /* 0x000fe4000001ff00 */
[----:B------:R-:W-:Y:S01]  /*93f0*/  ISETP.GE.AND P0, PT, R6, R45, PT ;  /* 0x0000002d0600720c */ /* 0x000fe20003f06270 */
[----:B------:R-:W-:Y:S01]  /*9400*/  IMAD R45, R29, -0xc0, R45 ;  /* 0xffffff401d2d7824 */ /* 0x000fe200078e022d */
[----:B------:R-:W-:-:S02]  /*9410*/  CS2R R6, SRZ ;  /* 0x0000000000067805 */ /* 0x000fc4000001ff00 */
[----:B0-----:R-:W-:Y:S02]  /*9420*/  CS2R R14, SRZ ;  /* 0x00000000000e7805 */ /* 0x001fe4000001ff00 */
[----:B-1----:R-:W-:Y:S02]  /*9430*/  CS2R R24, SRZ ;  /* 0x0000000000187805 */ /* 0x002fe4000001ff00 */
[----:B------:R-:W-:Y:S02]  /*9440*/  CS2R R26, SRZ ;  /* 0x00000000001a7805 */ /* 0x000fe4000001ff00 */
[----:B------:R-:W-:Y:S02]  /*9450*/  CS2R R28, SRZ ;  /* 0x00000000001c7805 */ /* 0x000fe4000001ff00 */
[----:B------:R-:W-:Y:S02]  /*9460*/  CS2R R30, SRZ ;  /* 0x00000000001e7805 */ /* 0x000fe4000001ff00 */
[----:B------:R-:W-:-:S02]  /*9470*/  CS2R R32, SRZ ;  /* 0x0000000000207805 */ /* 0x000fc4000001ff00 */
[----:B------:R-:W-:Y:S01]  /*9480*/  CS2R R34, SRZ ;  /* 0x0000000000227805 */ /* 0x000fe2000001ff00 */
[----:B------:R-:W-:Y:S06]  /*9490*/  @P0 BRA `(.L_x_493) ;  /* 0x0000000000980947 */ /* 0x000fec0003800000 */
[----:B------:R-:W-:Y:S01]  /*94a0*/  ULDC UR4, c[0x0][0x3f4] ;  /* 0x0000fd0000047ab9 */ /* 0x000fe20000000800 */
[C---:B------:R-:W-:Y:S01]  /*94b0*/  VIADD R4, R16.reuse, 0x10 ;  /* 0x0000001010047836 */ /* 0x040fe20000000000 */
[C---:B------:R-:W-:Y:S02]  /*94c0*/  ISETP.GE.AND P2, PT, R16.reuse, UR4, PT ;  /* 0x0000000410007c0c */ /* 0x040fe4000bf46270 */
[----:B------:R-:W-:Y:S02]  /*94d0*/  CS2R R28, SRZ ;  /* 0x00000000001c7805 */ /* 0x000fe4000001ff00 */
[----:B------:R-:W-:Y:S02]  /*94e0*/  IADD3 R5, R16, 0x20, RZ ;  /* 0x0000002010057810 */ /* 0x000fe40007ffe0ff */
[----:B------:R-:W-:Y:S02]  /*94f0*/  CS2R R30, SRZ ;  /* 0x00000000001e7805 */ /* 0x000fe4000001ff00 */
[----:B------:R-:W-:Y:S01]  /*9500*/  ISETP.GE.AND P3, PT, R4, UR4, PT ;  /* 0x0000000404007c0c */ /* 0x000fe2000bf66270 */
[----:B---3--:R-:W-:Y:S01]  /*9510*/  IMAD.MOV.U32 R4, RZ, RZ, R0 ;  /* 0x000000ffff047224 */ /* 0x008fe200078e0000 */
[----:B------:R-:W-:Y:S01]  /*9520*/  ISETP.GE.AND P4, PT, R5, UR4, PT ;  /* 0x0000000405007c0c */ /* 0x000fe2000bf86270 */
[----:B--2---:R-:W-:Y:S01]  /*9530*/  IMAD.MOV.U32 R5, RZ, RZ, R3 ;  /* 0x000000ffff057224 */ /* 0x004fe200078e0003 */
[----:B------:R-:W-:-:S02]  /*9540*/  CS2R R8, SRZ ;  /* 0x0000000000087805 */ /* 0x000fc4000001ff00 */
[----:B------:R-:W-:Y:S02]  /*9550*/  CS2R R10, SRZ ;  /* 0x00000000000a7805 */ /* 0x000fe4000001ff00 */
[----:B------:R-:W-:Y:S02]  /*9560*/  CS2R R32, SRZ ;  /* 0x0000000000207805 */ /* 0x000fe4000001ff00 */
[----:B------:R-:W-:Y:S01]  /*9570*/  CS2R R34, SRZ ;  /* 0x0000000000227805 */ /* 0x000fe2000001ff00 */
[----:B------:R-:W-:Y:S02]  /*9580*/  @!P2 IMAD.SHL.U32 R37, R16, 0x2, RZ ;  /* 0x000000021025a824 */ /* 0x000fe400078e00ff */
[----:B------:R-:W-:Y:S02]  /*9590*/  @!P3 SHF.L.U32 R49, R155, 0x3, RZ ;  /* 0x000000039b31b819 */ /* 0x000fe400000006ff */
[----:B------:R-:W-:Y:S01]  /*95a0*/  @!P4 IMAD.SHL.U32 R41, R156, 0x8, RZ ;  /* 0x000000089c29c824 */ /* 0x000fe200078e00ff */
[----:B------:R-:W-:-:S02]  /*95b0*/  @!P2 IADD3 R38, P0, R0, R37, RZ ;  /* 0x000000250026a210 */ /* 0x000fc40007f1e0ff */
[----:B------:R-:W-:Y:S01]  /*95c0*/  @!P2 IADD3 R36, P1, R20, R37, RZ ;  /* 0x000000251424a210 */ /* 0x000fe20007f3e0ff */
[----:B------:R-:W-:Y:S01]  /*95d0*/  @!P3 IMAD.WIDE R42, R49, 0x2, R4 ;  /* 0x00000002312ab825 */ /* 0x000fe200078e0204 */
[----:B------:R-:W-:Y:S02]  /*95e0*/  @!P2 SHF.L.U64.HI R0, R16, 0x1, R17 ;  /* 0x000000011000a819 */ /* 0x000fe40000010211 */
[----:B------:R-:W-:Y:S02]  /*95f0*/  CS2R R12, SRZ ;  /* 0x00000000000c7805 */ /* 0x000fe4000001ff00 */
[----:B------:R-:W-:Y:S01]  /*9600*/  CS2R R14, SRZ ;  /* 0x00000000000e7805 */ /* 0x000fe2000001ff00 */
[----:B------:R-:W-:Y:S01]  /*9610*/  @!P4 IMAD.WIDE R46, R41, 0x2, R4 ;  /* 0x00000002292ec825 */ /* 0x000fe200078e0204 */
[----:B------:R-:W-:Y:S02]  /*9620*/  CS2R R24, SRZ ;  /* 0x0000000000187805 */ /* 0x000fe4000001ff00 */
[----:B------:R-:W-:-:S02]  /*9630*/  CS2R R26, SRZ ;  /* 0x00000000001a7805 */ /* 0x000fc4000001ff00 */
[----:B------:R-:W-:Y:S02]  /*9640*/  CS2R R4, SRZ ;  /* 0x0000000000047805 */ /* 0x000fe4000001ff00 */
[----:B------:R-:W-:Y:S01]  /*9650*/  CS2R R6, SRZ ;  /* 0x0000000000067805 */ /* 0x000fe2000001ff00 */
[--C-:B----4-:R-:W-:Y:S01]  /*9660*/  @!P3 IMAD.WIDE R48, R49, 0x2, R20.reuse ;  /* 0x000000023130b825 */ /* 0x110fe200078e0214 */
[----:B------:R0:W5:Y:S03]  /*9670*/  @!P3 LD.E.128 R28, desc[UR42][R42.64] ;  /* 0x0000002a2a1cb980 */ /* 0x000166000c101d00 */
[----:B------:R-:W-:Y:S01]  /*9680*/  @!P4 IMAD.WIDE R40, R41, 0x2, R20 ;  /* 0x000000022928c825 */ /* 0x000fe200078e0214 */
[----:B------:R0:W5:Y:S03]  /*9690*/  @!P3 LD.E.128 R8, desc[UR42][R48.64] ;  /* 0x0000002a3008b980 */ /* 0x000166000c101d00 */
[--C-:B------:R-:W-:Y:S01]  /*96a0*/  @!P2 IMAD.X R39, R3, 0x1, R0.reuse, P0 ;  /* 0x000000010327a824 */ /* 0x100fe200000e0600 */
[----:B------:R0:W5:Y:S01]  /*96b0*/  @!P4 LD.E.128 R32, desc[UR42][R46.64] ;  /* 0x0000002a2e20c980 */ /* 0x000162000c101d00 */
[----:B------:R-:W-:-:S03]  /*96c0*/  @!P2 IMAD.X R37, R21, 0x1, R0, P1 ;  /* 0x000000011525a824 */ /* 0x000fc600008e0600 */
[----:B------:R0:W5:Y:S04]  /*96d0*/  @!P4 LD.E.128 R12, desc[UR42][R40.64] ;  /* 0x0000002a280cc980 */ /* 0x000168000c101d00 */
[----:B------:R0:W5:Y:S04]  /*96e0*/  @!P2 LD.E.128 R24, desc[UR42][R38.64] ;  /* 0x0000002a2618a980 */ /* 0x000168000c101d00 */
[----:B------:R0:W5:Y:S02]  /*96f0*/  @!P2 LD.E.128 R4, desc[UR42][R36.64] ;  /* 0x0000002a2404a980 */ /* 0x000164000c101d00 */
.L_x_493:
[----:B------:R-:W-:Y:S05]  /*9700*/  BSYNC B1 ;  /* 0x0000000000017941 */ /* 0x000fea0003800000 */
.L_x_492:
[----:B------:R-:W-:Y:S01]  /*9710*/  ULEA.HI UR4, UR37, UR37, URZ, 0x1 ;  /* 0x0000002525047291 */ /* 0x000fe2000f8f083f */
[----:B--2--5:R-:W-:Y:S01]  /*9720*/  IMAD.MOV.U32 R3, RZ, RZ, R5 ;  /* 0x000000ffff037224 */ /* 0x024fe200078e0005 */
[----:B---3--:R-:W-:Y:S01]  /*9730*/  MOV R0, R4 ;  /* 0x0000000400007202 */ /* 0x008fe20000000f00 */
[----:B------:R-:W-:Y:S01]  /*9740*/  IMAD.MOV.U32 R20, RZ, RZ, R6 ;  /* 0x000000ffff147224 */ /* 0x000fe200078e0006 */
[----:B------:R-:W-:Y:S01]  /*9750*/  ULOP3.LUT UR4, UR4, 0xfffffffe, URZ, 0xc0, !UPT ;  /* 0xfffffffe04047892 */ /* 0x000fe2000f8ec03f */
[----:B----4-:R-:W-:Y:S01]  /*9760*/  IMAD.MOV.U32 R21, RZ, RZ, R9 ;  /* 0x000000ffff157224 */ /* 0x010fe200078e0009 */
[----:B------:R-:W-:Y:S01]  /*9770*/  PRMT R61, R3, 0x7610, R61 ;  /* 0x00007610033d7816 */ /* 0x000fe2000000003d */
[----:B0-----:R-:W-:Y:S01]  /*9780*/  IMAD.MOV.U32 R36, RZ, RZ, R13 ;  /* 0x000000ffff247224 */ /* 0x001fe200078e000d */
[----:B------:R-:W-:Y:S01]  /*9790*/  UIADD3 UR4, UR37, -UR4, URZ ;  /* 0x8000000425047290 */ /* 0x000fe2000fffe03f */
[----:B------:R-:W-:Y:S01]  /*97a0*/  PRMT R62, R0, 0x7610, R62 ;  /* 0x00007610003e7816 */ /* 0x000fe2000000003e */
[----:B------:R-:W-:Y:S01]  /*97b0*/  IMAD.MOV.U32 R37, RZ, RZ, R25 ;  /* 0x000000ffff257224 */ /* 0x000fe200078e0019 */
        /* <DEDUP_REMOVED lines=9> */
[----:B------:R-:W-:Y:S01]  /*9850*/  IMAD.MOV.U32 R38, RZ, RZ, R29 ;  /* 0x000000ffff267224 */ /* 0x000fe200078e001d */
[----:B------:R-:W-:Y:S01]  /*9860*/  PRMT R47, R20, 0x5410, R21 ;  /* 0x00005410142f7816 */ /* 0x000fe20000000015 */
[----:B------:R-:W-:Y:S01]  /*9870*/  IMAD.MOV.U32 R21, RZ, RZ, R12 ;  /* 0x000000ffff157224 */ /* 0x000fe200078e000c */
[----:B------:R-:W0:Y:S01]  /*9880*/  SYNCS.PHASECHK.TRANS64.TRYWAIT P0, [R2+URZ+0x2d800], R3 ;  /* 0x02d80003020075a7 */ /* 0x000e22000800017f */
[----:B------:R-:W-:Y:S01]  /*9890*/  MOV R20, R11 ;  /* 0x0000000b00147202 */ /* 0x000fe20000000f00 */
[----:B------:R-:W-:Y:S01]  /*98a0*/  BSSY B1, `(.L_x_494) ;  /* 0x0000017000017945 */ /* 0x000fe20003800000 */
[----:B------:R-:W-:Y:S01]  /*98b0*/  PRMT R49, R37, 0x5410, R38 ;  /* 0x0000541025317816 */ /* 0x000fe20000000026 */
[----:B------:R-:W-:Y:S01]  /*98c0*/  IMAD.MOV.U32 R37, RZ, RZ, R32 ;  /* 0x000000ffff257224 */ /* 0x000fe200078e0020 */
[----:B------:R-:W-:Y:S01]  /*98d0*/  PRMT R48, R0, 0x5410, R20 ;  /* 0x0000541000307816 */ /* 0x000fe20000000014 */
[----:B------:R-:W-:Y:S01]  /*98e0*/  IMAD.MOV.U32 R20, RZ, RZ, R14 ;  /* 0x000000ffff147224 */ /* 0x000fe200078e000e */
[----:B------:R-:W-:Y:S01]  /*98f0*/  PRMT R0, R21, 0x5410, R36 ;  /* 0x0000541015007816 */ /* 0x000fe20000000024 */
[----:B------:R-:W-:Y:S01]  /*9900*/  IMAD.MOV.U32 R36, RZ, RZ, R24 ;  /* 0x000000ffff247224 */ /* 0x000fe200078e0018 */
[----:B------:R-:W-:Y:S01]  /*9910*/  MOV R21, R15 ;  /* 0x0000000f00157202 */ /* 0x000fe20000000f00 */
[----:B------:R-:W-:Y:S01]  /*9920*/  IMAD.MOV.U32 R38, RZ, RZ, R33 ;  /* 0x000000ffff267224 */ /* 0x000fe200078e0021 */
[----:B------:R-:W-:-:S02]  /*9930*/  VIMNMX R45, R45, 0xc0, PT ;  /* 0x000000c02d2d7848 */ /* 0x000fc40003fe0100 */
[----:B------:R-:W-:Y:S01]  /*9940*/  PRMT R20, R20, 0x5410, R21 ;  /* 0x0000541014147816 */ /* 0x000fe20000000015 */
[----:B------:R-:W-:Y:S01]  /*9950*/  IMAD.MOV.U32 R21, RZ, RZ, R26 ;  /* 0x000000ffff157224 */ /* 0x000fe200078e001a */
[----:B------:R-:W-:Y:S02]  /*9960*/  PRMT R58, R36, 0x7610, R58 ;  /* 0x00007610243a7816 */ /* 0x000fe4000000003a */
[----:B------:R-:W-:Y:S02]  /*9970*/  MOV R36, R27 ;  /* 0x0000001b00247202 */ /* 0x000fe40000000f00 */
[----:B------:R-:W-:Y:S02]  /*9980*/  ISETP.GE.AND P1, PT, R140, R45, PT ;  /* 0x0000002d8c00720c */ /* 0x000fe40003f26270 */
[----:B------:R-:W-:Y:S01]  /*9990*/  PRMT R67, R21, 0x5410, R36 ;  /* 0x0000541015437816 */ /* 0x000fe20000000024 */
[----:B------:R-:W-:Y:S01]  /*99a0*/  IMAD.MOV.U32 R21, RZ, RZ, R30 ;  /* 0x000000ffff157224 */ /* 0x000fe200078e001e */
[----:B------:R-:W-:-:S04]  /*99b0*/  MOV R36, R31 ;  /* 0x0000001f00247202 */ /* 0x000fc80000000f00 */
[----:B------:R-:W-:Y:S01]  /*99c0*/  PRMT R50, R21, 0x5410, R36 ;  /* 0x0000541015327816 */ /* 0x000fe20000000024 */
[----:B------:R-:W-:Y:S01]  /*99d0*/  IMAD.MOV.U32 R36, RZ, RZ, R34 ;  /* 0x000000ffff247224 */ /* 0x000fe200078e0022 */
[----:B------:R-:W-:Y:S02]  /*99e0*/  PRMT R21, R37, 0x5410, R38 ;  /* 0x0000541025157816 */ /* 0x000fe40000000026 */
[----:B------:R-:W-:Y:S01]  /*99f0*/  MOV R37, R35 ;  /* 0x0000002300257202 */ /* 0x000fe20000000f00 */
[----:B0-----:R-:W-:Y:S06]  /*9a00*/  @!P0 BRA `(.L_x_495) ;  /* 0x0000010800b88947 */ /* 0x001fec0003800000 */
.L_x_691:
[----:B------:R-:W-:Y:S05]  /*9a10*/  BSYNC B1 ;  /* 0x0000000000017941 */ /* 0x000fea0003800000 */
.L_x_494:
[----:B------:R-:W-:Y:S01]  /*9a20*/  PRMT R45, R36, 0x5410, R37 ;  /* 0x00005410242d7816 */ /* 0x000fe20000000025 */
[----:B------:R-:W-:Y:S06]  /*9a30*/  @P1 BRA `(.L_x_480) ;  /* 0x0000001000bc1947 */ /* 0x000fec0003800000 */
[----:B0-----:R-:W0:Y:S01]  /*9a40*/  LDC R3, c[0x0][0x3f4] ;  /* 0x0000fd00ff037b82 */ /* 0x001e220000000800 */
[C---:B------:R-:W-:Y:S01]  /*9a50*/  VIADD R36, R16.reuse, 0x10 ;  /* 0x0000001010247836 */ /* 0x040fe20000000000 */
[----:B------:R-:W-:Y:S01]  /*9a60*/  BSSY B1, `(.L_x_496) ;  /* 0x000006a000017945 */ /* 0x000fe20003800000 */
[C---:B------:R-:W-:Y:S01]  /*9a70*/  VIADD R38, R16.reuse, 0x20 ;  /* 0x0000002010267836 */ /* 0x040fe20000000000 */
[-C--:B0-----:R-:W-:Y:S02]  /*9a80*/  ISETP.GE.AND P0, PT, R16, R3.reuse, PT ;  /* 0x000000031000720c */ /* 0x081fe40003f06270 */
[-C--:B------:R-:W-:Y:S02]  /*9a90*/  ISETP.GE.AND P1, PT, R36, R3.reuse, PT ;  /* 0x000000032400720c */ /* 0x080fe40003f26270 */
[----:B------:R-:W-:-:S09]  /*9aa0*/  ISETP.GE.AND P2, PT, R38, R3, PT ;  /* 0x000000032600720c */ /* 0x000fd20003f46270 */
[----:B------:R-:W-:Y:S05]  /*9ab0*/  @P0 BRA `(.L_x_497) ;  /* 0x0000000400900947 */ /* 0x000fea0003800000 */
[----:B------:R-:W2:Y:S01]  /*9ac0*/  LDL R69, [R1+0xb0] ;  /* 0x0000b00001457983 */ /* 0x000ea20000100800 */
[----:B------:R-:W0:Y:S02]  /*9ad0*/  S2R R39, SR_TID.X ;  /* 0x0000000000277919 */ /* 0x000e240000002100 */
[----:B0-----:R-:W-:-:S05]  /*9ae0*/  VIADD R40, R39, 0xffffff80 ;  /* 0xffffff8027287836 */ /* 0x001fca0000000000 */
[----:B------:R-:W-:-:S04]  /*9af0*/  LEA.HI R39, R40, R40, RZ, 0x1 ;  /* 0x0000002828277211 */ /* 0x000fc800078f08ff */
[----:B------:R-:W-:-:S04]  /*9b00*/  LOP3.LUT R39, R39, 0xfffffffe, RZ, 0xc0, !PT ;  /* 0xfffffffe27277812 */ /* 0x000fc800078ec0ff */
[----:B------:R-:W-:-:S04]  /*9b10*/  IADD3 R39, R40, -R39, RZ ;  /* 0x8000002728277210 */ /* 0x000fc80007ffe0ff */
[----:B------:R-:W-:-:S04]  /*9b20*/  LEA.HI R36, R3, R39, RZ, 0x1d ;  /* 0x0000002703247211 */ /* 0x000fc800078fe8ff */
[----:B------:R-:W-:-:S04]  /*9b30*/  SHF.R.S32.HI R37, RZ, 0x1f, R36 ;  /* 0x0000001fff257819 */ /* 0x000fc80000011424 */
[----:B------:R-:W-:Y:S01]  /*9b40*/  LEA.HI R38, R37, R36, RZ, 0x2 ;  /* 0x0000002425267211 */ /* 0x000fe200078f10ff */
[----:B------:R-:W-:-:S03]  /*9b50*/  IMAD.SHL.U32 R37, R36, 0x8, RZ ;  /* 0x0000000824257824 */ /* 0x000fc600078e00ff */
[----:B------:R-:W-:Y:S02]  /*9b60*/  SHF.R.S32.HI R38, RZ, 0x2, R38 ;  /* 0x00000002ff267819 */ /* 0x000fe40000011426 */
[----:B------:R-:W-:-:S03]  /*9b70*/  LOP3.LUT R36, R142, 0x18, R37, 0xf8, !PT ;  /* 0x000000188e247812 */ /* 0x000fc600078ef825 */
[----:B------:R-:W-:Y:S01]  /*9b80*/  IMAD R40, R38, 0x1800, R151 ;  /* 0x0000180026287824 */ /* 0x000fe200078e0297 */
[----:B------:R-:W-:-:S05]  /*9b90*/  LOP3.LUT R41, R36, R143, RZ, 0x3c, !PT ;  /* 0x0000008f24297212 */ /* 0x000fca00078e3cff */
[----:B------:R-:W-:-:S04]  /*9ba0*/  IMAD.IADD R41, R40, 0x1, R41 ;  /* 0x0000000128297824 */ /* 0x000fc800078e0229 */
[----:B------:R-:W-:-:S05]  /*9bb0*/  IMAD R46, R41, 0x2, R2 ;  /* 0x00000002292e7824 */ /* 0x000fca00078e0202 */
[----:B------:R-:W0:Y:S01]  /*9bc0*/  LDS.128 R40, [R46+0xc400] ;  /* 0x00c400002e287984 */ /* 0x000e220000000c00 */
[----:B------:R-:W-:Y:S02]  /*9bd0*/  SHF.R.U32.HI R64, RZ, 0x10, R5 ;  /* 0x00000010ff407819 */ /* 0x000fe40000011605 */
[--C-:B------:R-:W-:Y:S02]  /*9be0*/  SHF.R.U64 R24, R24, 0x10, R25.reuse ;  /* 0x0000001018187819 */ /* 0x100fe40000001219 */
[----:B------:R-:W-:Y:S02]  /*9bf0*/  SHF.R.U32.HI R60, RZ, 0x10, R25 ;  /* 0x00000010ff3c7819 */ /* 0x000fe40000011619 */
[----:B------:R-:W-:Y:S01]  /*9c00*/  SHF.R.U64 R25, R4, 0x10, R5 ;  /* 0x0000001004197819 */ /* 0x000fe20000001205 */
[----:B------:R-:W-:Y:S01]  /*9c10*/  HADD2.F32 R61, -RZ, R61.H0_H0 ;  /* 0x2000003dff3d7230 */ /* 0x000fe20000004100 */
[--C-:B------:R-:W-:Y:S01]  /*9c20*/  SHF.R.U64 R4, R26, 0x10, R27.reuse ;  /* 0x000000101a047819 */ /* 0x100fe2000000121b */
[----:B------:R-:W-:Y:S01]  /*9c30*/  HADD2.F32 R64, -RZ, R64.H0_H0 ;  /* 0x20000040ff407230 */ /* 0x000fe20000004100 */
[----:B------:R-:W-:-:S02]  /*9c40*/  SHF.R.U32.HI R51, RZ, 0x10, R27 ;  /* 0x00000010ff337819 */ /* 0x000fc4000001161b */
[--C-:B------:R-:W-:Y:S01]  /*9c50*/  SHF.R.U64 R5, R6, 0x10, R7.reuse ;  /* 0x0000001006057819 */ /* 0x100fe20000001207 */
[----:B------:R-:W-:Y:S02]  /*9c60*/  HADD2.F32 R59, -RZ, R59.H0_H0 ;  /* 0x2000003bff3b7230 */ /* 0x000fe40000004100 */
[----:B------:R-:W-:Y:S02]  /*9c70*/  HADD2.F32 R60, -RZ, R60.H0_H0 ;  /* 0x2000003cff3c7230 */ /* 0x000fe40000004100 */
[----:B------:R-:W-:Y:S02]  /*9c80*/  HADD2.F32 R62, -RZ, R62.H0_H0 ;  /* 0x2000003eff3e7230 */ /* 0x000fe40000004100 */
[----:B------:R-:W-:Y:S01]  /*9c90*/  HADD2.F32 R58, -RZ, R58.H0_H0 ;  /* 0x2000003aff3a7230 */ /* 0x000fe20000004100 */
[----:B------:R-:W-:Y:S01]  /*9ca0*/  SHF.R.U32.HI R52, RZ, 0x10, R7 ;  /* 0x00000010ff347819 */ /* 0x000fe20000011607 */
[--C-:B0-----:R-:W-:Y:S02]  /*9cb0*/  HADD2.F32 R6, -RZ, R41.reuse.H0_H0 ;  /* 0x20000029ff067230 */ /* 0x101fe40000004100 */
[----:B------:R-:W-:-:S02]  /*9cc0*/  HADD2.F32 R27, -RZ, R41.H1_H1 ;  /* 0x30000029ff1b7230 */ /* 0x000fc40000004100 */
[----:B------:R-:W-:Y:S02]  /*9cd0*/  HADD2.F32 R41, -RZ, R40.H0_H0 ;  /* 0x20000028ff297230 */ /* 0x000fe40000004100 */
[C---:B------:R-:W-:Y:S01]  /*9ce0*/  FMUL.FTZ R63, R6.reuse, R61 ;  /* 0x0000003d063f7220 */ /* 0x040fe20000410000 */
[----:B------:R-:W-:Y:S01]  /*9cf0*/  FMUL.FTZ R65, R6, R59 ;  /* 0x0000003b06417220 */ /* 0x000fe20000410000 */
[C---:B------:R-:W-:Y:S01]  /*9d00*/  FMUL.FTZ R66, R27.reuse, R64 ;  /* 0x000000401b427220 */ /* 0x040fe20000410000 */
[----:B------:R-:W-:Y:S01]  /*9d10*/  FMUL.FTZ R68, R27, R60 ;  /* 0x0000003c1b447220 */ /* 0x000fe20000410000 */
[----:B------:R-:W-:Y:S02]  /*9d20*/  HADD2.F32 R56, -RZ, R42.H0_H0 ;  /* 0x2000002aff387230 */ /* 0x000fe40000004100 */
[--C-:B------:R-:W-:Y:S02]  /*9d30*/  HADD2.F32 R57, -RZ, R43.reuse.H0_H0 ;  /* 0x2000002bff397230 */ /* 0x100fe40000004100 */
[----:B------:R-:W-:-:S02]  /*9d40*/  HADD2.F32 R43, -RZ, R43.H1_H1 ;  /* 0x3000002bff2b7230 */ /* 0x000fc40000004100 */
[----:B------:R-:W-:Y:S02]  /*9d50*/  HADD2.F32 R40, -RZ, R40.H1_H1 ;  /* 0x30000028ff287230 */ /* 0x000fe40000004100 */
[----:B------:R-:W-:Y:S02]  /*9d60*/  HADD2.F32 R42, -RZ, R42.H1_H1 ;  /* 0x3000002aff2a7230 */ /* 0x000fe40000004100 */
[----:B------:R-:W-:Y:S01]  /*9d70*/  HADD2.F32 R25, -RZ, R25.H0_H0 ;  /* 0x20000019ff197230 */ /* 0x000fe20000004100 */
[----:B--2---:R-:W0:Y:S02]  /*9d80*/  LDS.128 R36, [R69] ;  /* 0x0000000045247984 */ /* 0x004e240000000c00 */
[--C-:B0-----:R-:W-:Y:S02]  /*9d90*/  HADD2.F32 R26, -RZ, R37.reuse.H0_H0 ;  /* 0x20000025ff1a7230 */ /* 0x101fe40000004100 */
[----:B------:R-:W-:Y:S02]  /*9da0*/  HADD2.F32 R53, -RZ, R37.H1_H1 ;  /* 0x30000025ff357230 */ /* 0x000fe40000004100 */
[----:B------:R-:W-:-:S02]  /*9db0*/  HADD2.F32 R55, -RZ, R36.H0_H0 ;  /* 0x20000024ff377230 */ /* 0x000fc40000004100 */
[C---:B------:R-:W-:Y:S01]  /*9dc0*/  FFMA.FTZ R6, R26.reuse, R59, -R63 ;  /* 0x0000003b1a067223 */ /* 0x040fe2000001083f */
[----:B------:R-:W-:Y:S01]  /*9dd0*/  FFMA.FTZ R26, R26, R61, R65 ;  /* 0x0000003d1a1a7223 */ /* 0x000fe20000010041 */
[----:B------:R-:W-:Y:S01]  /*9de0*/  FFMA.FTZ R27, R53, R60, -R66 ;  /* 0x0000003c351b7223 */ /* 0x000fe20000010842 */
[C---:B------:R-:W-:Y:S01]  /*9df0*/  FMUL.FTZ R60, R41.reuse, R62 ;  /* 0x0000003e293c7220 */ /* 0x040fe20000410000 */
[----:B------:R-:W-:Y:S02]  /*9e00*/  HADD2.F32 R59, -RZ, R54.H1_H1 ;  /* 0x30000036ff3b7230 */ /* 0x000fe40000004100 */
[----:B------:R-:W-:Y:S01]  /*9e10*/  FMUL.FTZ R61, R41, R58 ;  /* 0x0000003a293d7220 */ /* 0x000fe20000410000 */
[----:B------:R-:W-:Y:S01]  /*9e20*/  FFMA.FTZ R41, R53, R64, R68 ;  /* 0x0000004035297223 */ /* 0x000fe20000010044 */
[C---:B------:R-:W-:Y:S01]  /*9e30*/  FFMA.FTZ R53, R55.reuse, R58, -R60 ;  /* 0x0000003a37357223 */ /* 0x040fe2000001083c */
[----:B------:R-:W-:Y:S02]  /*9e40*/  HADD2.F32 R37, -RZ, R38.H0_H0 ;  /* 0x20000026ff257230 */ /* 0x000fe40000004100 */
[----:B------:R-:W-:Y:S01]  /*9e50*/  FFMA.FTZ R61, R55, R62, R61 ;  /* 0x0000003e373d7223 */ /* 0x000fe2000001003d */
[----:B------:R-:W-:-:S02]  /*9e60*/  HADD2.F32 R58, -RZ, R67.H0_H0 ;  /* 0x20000043ff3a7230 */ /* 0x000fc40000004100 */
[C---:B------:R-:W-:Y:S01]  /*9e70*/  FMUL.FTZ R62, R56.reuse, R59 ;  /* 0x0000003b383e7220 */ /* 0x040fe20000410000 */
[----:B------:R-:W-:Y:S02]  /*9e80*/  HADD2.F32 R54, -RZ, R54.H0_H0 ;  /* 0x20000036ff367230 */ /* 0x000fe40000004100 */
[----:B------:R-:W-:Y:S02]  /*9e90*/  HADD2.F32 R60, -RZ, R67.H1_H1 ;  /* 0x30000043ff3c7230 */ /* 0x000fe40000004100 */
[-C--:B------:R-:W-:Y:S01]  /*9ea0*/  FMUL.FTZ R64, R56, R58.reuse ;  /* 0x0000003a38407220 */ /* 0x080fe20000410000 */
[----:B------:R-:W-:Y:S01]  /*9eb0*/  FFMA.FTZ R62, R37, R58, -R62 ;  /* 0x0000003a253e7223 */ /* 0x000fe2000001083e */
[----:B------:R-:W-:Y:S02]  /*9ec0*/  HADD2.F32 R7, -RZ, R39.H0_H0 ;  /* 0x20000027ff077230 */ /* 0x000fe40000004100 */
[----:B------:R-:W-:Y:S01]  /*9ed0*/  FMUL.FTZ R58, R57, R54 ;  /* 0x00000036393a7220 */ /* 0x000fe20000410000 */
[----:B------:R-:W-:-:S02]  /*9ee0*/  HADD2.F32 R56, -RZ, R52.H0_H0 ;  /* 0x20000034ff387230 */ /* 0x000fc40000004100 */
[----:B------:R-:W-:Y:S01]  /*9ef0*/  FMUL.FTZ R57, R57, R60 ;  /* 0x0000003c39397220 */ /* 0x000fe20000410000 */
[----:B------:R-:W-:Y:S02]  /*9f00*/  HADD2.F32 R52, -RZ, R51.H0_H0 ;  /* 0x20000033ff347230 */ /* 0x000fe40000004100 */
[----:B------:R-:W-:Y:S01]  /*9f10*/  FFMA.FTZ R64, R37, R59, R64 ;  /* 0x0000003b25407223 */ /* 0x000fe20000010040 */
[----:B------:R-:W-:Y:S02]  /*9f20*/  HADD2.F32 R39, -RZ, R39.H1_H1 ;  /* 0x30000027ff277230 */ /* 0x000fe40000004100 */
[----:B------:R-:W-:Y:S01]  /*9f30*/  FFMA.FTZ R57, R7, R54, R57 ;  /* 0x0000003607397223 */ /* 0x000fe20000010039 */
[----:B------:R-:W-:Y:S01]  /*9f40*/  FMUL.FTZ R66, R43, R56 ;  /* 0x000000382b427220 */ /* 0x000fe20000410000 */
[----:B------:R-:W-:Y:S01]  /*9f50*/  FFMA.FTZ R58, R7, R60, -R58 ;  /* 0x0000003c073a7223 */ /* 0x000fe2000001083a */
[----:B------:R-:W-:Y:S01]  /*9f60*/  FMUL.FTZ R54, R43, R52 ;  /* 0x000000342b367220 */ /* 0x000fe20000410000 */
[----:B------:R-:W-:-:S02]  /*9f70*/  HADD2.F32 R37, -RZ, R5.H0_H0 ;  /* 0x20000005ff257230 */ /* 0x000fc40000004100 */
[----:B------:R-:W-:Y:S02]  /*9f80*/  HADD2.F32 R7, -RZ, R24.H0_H0 ;  /* 0x20000018ff077230 */ /* 0x000fe40000004100 */
[----:B------:R-:W-:Y:S02]  /*9f90*/  HADD2.F32 R5, -RZ, R4.H0_H0 ;  /* 0x20000004ff057230 */ /* 0x000fe40000004100 */
[C---:B------:R-:W-:Y:S01]  /*9fa0*/  FFMA.FTZ R51, R39.reuse, R52, -R66 ;  /* 0x0000003427337223 */ /* 0x040fe20000010842 */
[----:B------:R-:W-:Y:S02]  /*9fb0*/  HADD2.F32 R36, -RZ, R36.H1_H1 ;  /* 0x30000024ff247230 */ /* 0x000fe40000004100 */
[----:B------:R-:W-:Y:S01]  /*9fc0*/  FFMA.FTZ R54, R39, R56, R54 ;  /* 0x0000003827367223 */ /* 0x000fe20000010036 */
[----:B------:R-:W-:Y:S02]  /*9fd0*/  HADD2.F32 R38, -RZ, R38.H1_H1 ;  /* 0x30000026ff267230 */ /* 0x000fe40000004100 */
[----:B------:R-:W-:Y:S01]  /*9fe0*/  FMUL.FTZ R39, R40, R25 ;  /* 0x0000001928277220 */ /* 0x000fe20000410000 */
[----:B------:R-:W-:Y:S01]  /*9ff0*/  FMUL.FTZ R43, R42, R37 ;  /* 0x000000252a2b7220 */ /* 0x000fe20000410000 */
[----:B------:R-:W-:Y:S01]  /*a000*/  FMUL.FTZ R40, R40, R7 ;  /* 0x0000000728287220 */ /* 0x000fe20000410000 */
[----:B------:R-:W-:Y:S01]  /*a010*/  FMUL.FTZ R42, R42, R5 ;  /* 0x000000052a2a7220 */ /* 0x000fe20000410000 */
[----:B------:R-:W-:Y:S01]  /*a020*/  FFMA.FTZ R4, R36, R7, -R39 ;  /* 0x0000000724047223 */ /* 0x000fe20000010827 */
[----:B------:R-:W-:Y:S01]  /*a030*/  FFMA.FTZ R43, R38, R5, -R43 ;  /* 0x00000005262b7223 */ /* 0x000fe2000001082b */
[----:B------:R-:W-:Y:S01]  /*a040*/  FFMA.FTZ R24, R36, R25, R40 ;  /* 0x0000001924187223 */ /* 0x000fe20000010028 */
[----:B------:R-:W-:Y:S01]  /*a050*/  FFMA.FTZ R37, R38, R37, R42 ;  /* 0x0000002526257223 */ /* 0x000fe2000001002a */
[----:B------:R-:W-:-:S02]  /*a060*/  F2FP.F16.F32.PACK_AB R5, R27, R6 ;  /* 0x000000061b05723e */ /* 0x000fc400000000ff */
[----:B------:R-:W-:Y:S02]  /*a070*/  F2FP.F16.F32.PACK_AB R7, R51, R58 ;  /* 0x0000003a3307723e */ /* 0x000fe400000000ff */
[----:B------:R-:W-:Y:S02]  /*a080*/  F2FP.F16.F32.PACK_AB R25, R41, R26 ;  /* 0x0000001a2919723e */ /* 0x000fe400000000ff */
[----:B------:R-:W-:Y:S02]  /*a090*/  F2FP.F16.F32.PACK_AB R4, R4, R53 ;  /* 0x000000350404723e */ /* 0x000fe400000000ff */
[----:B------:R-:W-:Y:S02]  /*a0a0*/  F2FP.F16.F32.PACK_AB R6, R43, R62 ;  /* 0x0000003e2b06723e */ /* 0x000fe400000000ff */
[----:B------:R-:W-:Y:S02]  /*a0b0*/  F2FP.F16.F32.PACK_AB R27, R54, R57 ;  /* 0x00000039361b723e */ /* 0x000fe400000000ff */
[----:B------:R-:W-:-:S02]  /*a0c0*/  F2FP.F16.F32.PACK_AB R24, R24, R61 ;  /* 0x0000003d1818723e */ /* 0x000fc400000000ff */
[----:B------:R-:W-:Y:S01]  /*a0d0*/  F2FP.F16.F32.PACK_AB R26, R37, R64 ;  /* 0x00000040251a723e */ /* 0x000fe200000000ff */
[----:B------:R0:W-:Y:S04]  /*a0e0*/  STS.128 [R69], R4 ;  /* 0x0000000445007388 */ /* 0x0001e80000000c00 */
[----:B------:R0:W-:Y:S02]  /*a0f0*/  STS.128 [R46+0xc400], R24 ;  /* 0x00c400182e007388 */ /* 0x0001e40000000c00 */
.L_x_497:
[----:B------:R-:W-:Y:S05]  /*a100*/  BSYNC B1 ;  /* 0x0000000000017941 */ /* 0x000fea0003800000 */
.L_x_496:
[----:B------:R-:W-:Y:S04]  /*a110*/  BSSY B1, `(.L_x_498) ;  /* 0x0000061000017945 */ /* 0x000fe80003800000 */
[----:B------:R-:W-:Y:S05]  /*a120*/  @P1 BRA `(.L_x_499) ;  /* 0x00000004007c1947 */ /* 0x000fea0003800000 */
[----:B------:R-:W2:Y:S01]  /*a130*/  LDL R57, [R1+0xac] ;  /* 0x0000ac0001397983 */ /* 0x000ea20000100800 */
[----:B0-----:R-:W-:Y:S01]  /*a140*/  LEA.HI R4, R3, R155, RZ, 0x1d ;  /* 0x0000009b03047211 */ /* 0x001fe200078fe8ff */
[----:B------:R-:W-:Y:S01]  /*a150*/  HADD2.F32 R41, -RZ, R49.H1_H1 ;  /* 0x30000031ff297230 */ /* 0x000fe20000004100 */
[----:B------:R-:W-:Y:S01]  /*a160*/  SHF.R.U32.HI R46, RZ, 0x10, R9 ;  /* 0x00000010ff2e7819 */ /* 0x000fe20000011609 */
[----:B------:R-:W-:Y:S01]  /*a170*/  HADD2.F32 R43, -RZ, R47.H1_H1 ;  /* 0x3000002fff2b7230 */ /* 0x000fe20000004100 */
[----:B------:R-:W-:Y:S02]  /*a180*/  SHF.R.S32.HI R5, RZ, 0x1f, R4 ;  /* 0x0000001fff057819 */ /* 0x000fe40000011404 */
[----:B------:R-:W-:Y:S01]  /*a190*/  SHF.R.U64 R28, R28, 0x10, R29 ;  /* 0x000000101c1c7819 */ /* 0x000fe2000000121d */
[----:B------:R-:W-:Y:S01]  /*a1a0*/  HADD2.F32 R46, -RZ, R46.H0_H0 ;  /* 0x2000002eff2e7230 */ /* 0x000fe20000004100 */
[----:B------:R-:W-:Y:S02]  /*a1b0*/  LEA.HI R6, R5, R4, RZ, 0x2 ;  /* 0x0000000405067211 */ /* 0x000fe400078f10ff */
[----:B------:R-:W-:-:S02]  /*a1c0*/  SHF.L.U32 R5, R4, 0x3, RZ ;  /* 0x0000000304057819 */ /* 0x000fc400000006ff */
[----:B------:R-:W-:Y:S02]  /*a1d0*/  SHF.R.S32.HI R6, RZ, 0x2, R6 ;  /* 0x00000002ff067819 */ /* 0x000fe40000011406 */
[----:B------:R-:W-:Y:S02]  /*a1e0*/  LOP3.LUT R4, R142, 0x18, R5, 0xf8, !PT ;  /* 0x000000188e047812 */ /* 0x000fe400078ef805 */
[----:B------:R-:W-:Y:S01]  /*a1f0*/  SHF.R.U32.HI R42, RZ, 0x10, R29 ;  /* 0x00000010ff2a7819 */ /* 0x000fe2000001161d */
[----:B------:R-:W-:Y:S01]  /*a200*/  IMAD R24, R6, 0x1800, R151 ;  /* 0x0000180006187824 */ /* 0x000fe200078e0297 */
[----:B------:R-:W-:Y:S02]  /*a210*/  LOP3.LUT R25, R4, R143, RZ, 0x3c, !PT ;  /* 0x0000008f04197212 */ /* 0x000fe400078e3cff */
[----:B------:R-:W-:Y:S02]  /*a220*/  SHF.R.U64 R29, R8, 0x10, R9 ;  /* 0x00000010081d7819 */ /* 0x000fe40000001209 */
[----:B------:R-:W-:Y:S01]  /*a230*/  SHF.R.U64 R9, R10, 0x10, R11 ;  /* 0x000000100a097819 */ /* 0x000fe2000000120b */
[----:B------:R-:W-:Y:S01]  /*a240*/  IMAD.IADD R25, R24, 0x1, R25 ;  /* 0x0000000118197824 */ /* 0x000fe200078e0219 */
[----:B------:R-:W-:Y:S01]  /*a250*/  SHF.R.U32.HI R55, RZ, 0x10, R11 ;  /* 0x00000010ff377819 */ /* 0x000fe2000001160b */
[----:B------:R-:W-:Y:S01]  /*a260*/  HADD2.F32 R29, -RZ, R29.H0_H0 ;  /* 0x2000001dff1d7230 */ /* 0x000fe20000004100 */
[--C-:B------:R-:W-:Y:S01]  /*a270*/  SHF.R.U64 R8, R30, 0x10, R31.reuse ;  /* 0x000000101e087819 */ /* 0x100fe2000000121f */
[----:B------:R-:W-:Y:S01]  /*a280*/  IMAD R36, R25, 0x2, R2 ;  /* 0x0000000219247824 */ /* 0x000fe200078e0202 */
[----:B------:R-:W-:-:S04]  /*a290*/  SHF.R.U32.HI R56, RZ, 0x10, R31 ;  /* 0x00000010ff387819 */ /* 0x000fc8000001161f */
[----:B------:R-:W0:Y:S02]  /*a2a0*/  LDS.128 R24, [R36+0xc400] ;  /* 0x00c4000024187984 */ /* 0x000e240000000c00 */
[--C-:B0-----:R-:W-:Y:S02]  /*a2b0*/  HADD2.F32 R37, -RZ, R25.reuse.H0_H0 ;  /* 0x20000019ff257230 */ /* 0x101fe40000004100 */
[----:B------:R-:W-:Y:S02]  /*a2c0*/  HADD2.F32 R38, -RZ, R25.H1_H1 ;  /* 0x30000019ff267230 */ /* 0x000fe40000004100 */
[----:B------:R-:W-:Y:S02]  /*a2d0*/  HADD2.F32 R25, -RZ, R24.H0_H0 ;  /* 0x20000018ff197230 */ /* 0x000fe40000004100 */
[C---:B------:R-:W-:Y:S01]  /*a2e0*/  FMUL.FTZ R51, R37.reuse, R43 ;  /* 0x0000002b25337220 */ /* 0x040fe20000410000 */
[----:B------:R-:W-:Y:S01]  /*a2f0*/  FMUL.FTZ R53, R37, R41 ;  /* 0x0000002925357220 */ /* 0x000fe20000410000 */
[----:B------:R-:W-:-:S02]  /*a300*/  HADD2.F32 R37, -RZ, R42.H0_H0 ;  /* 0x2000002aff257230 */ /* 0x000fc40000004100 */
[C---:B------:R-:W-:Y:S01]  /*a310*/  FMUL.FTZ R52, R38.reuse, R46 ;  /* 0x0000002e26347220 */ /* 0x040fe20000410000 */
[----:B------:R-:W-:Y:S02]  /*a320*/  HADD2.F32 R42, -RZ, R47.H0_H0 ;  /* 0x2000002fff2a7230 */ /* 0x000fe40000004100 */
[----:B------:R-:W-:Y:S02]  /*a330*/  HADD2.F32 R39, -RZ, R26.H0_H0 ;  /* 0x2000001aff277230 */ /* 0x000fe40000004100 */
[----:B------:R-:W-:Y:S01]  /*a340*/  FMUL.FTZ R54, R38, R37 ;  /* 0x0000002526367220 */ /* 0x000fe20000410000 */
[--C-:B------:R-:W-:Y:S02]  /*a350*/  HADD2.F32 R40, -RZ, R27.reuse.H0_H0 ;  /* 0x2000001bff287230 */ /* 0x100fe40000004100 */
[----:B------:R-:W-:Y:S01]  /*a360*/  FMUL.FTZ R38, R25, R42 ;  /* 0x0000002a19267220 */ /* 0x000fe20000410000 */
[----:B------:R-:W-:Y:S02]  /*a370*/  HADD2.F32 R27, -RZ, R27.H1_H1 ;  /* 0x3000001bff1b7230 */ /* 0x000fe40000004100 */
[----:B------:R-:W-:-:S02]  /*a380*/  HADD2.F32 R24, -RZ, R24.H1_H1 ;  /* 0x30000018ff187230 */ /* 0x000fc40000004100 */
[----:B------:R-:W-:Y:S01]  /*a390*/  HADD2.F32 R26, -RZ, R26.H1_H1 ;  /* 0x3000001aff1a7230 */ /* 0x000fe20000004100 */
[----:B--2---:R-:W0:Y:S02]  /*a3a0*/  LDS.128 R4, [R57] ;  /* 0x0000000039047984 */ /* 0x004e240000000c00 */
[--C-:B0-----:R-:W-:Y:S02]  /*a3b0*/  HADD2.F32 R10, -RZ, R5.reuse.H0_H0 ;  /* 0x20000005ff0a7230 */ /* 0x101fe40000004100 */
[----:B------:R-:W-:Y:S02]  /*a3c0*/  HADD2.F32 R11, -RZ, R5.H1_H1 ;  /* 0x30000005ff0b7230 */ /* 0x000fe40000004100 */
[----:B------:R-:W-:Y:S02]  /*a3d0*/  HADD2.F32 R5, -RZ, R4.H0_H0 ;  /* 0x20000004ff057230 */ /* 0x000fe40000004100 */
[C---:B------:R-:W-:Y:S01]  /*a3e0*/  FFMA.FTZ R51, R10.reuse, R41, -R51 ;  /* 0x000000290a337223 */ /* 0x040fe20000010833 */
[----:B------:R-:W-:Y:S01]  /*a3f0*/  FFMA.FTZ R53, R10, R43, R53 ;  /* 0x0000002b0a357223 */ /* 0x000fe20000010035 */
[----:B------:R-:W-:-:S02]  /*a400*/  HADD2.F32 R10, -RZ, R49.H0_H0 ;  /* 0x20000031ff0a7230 */ /* 0x000fc40000004100 */
[C---:B------:R-:W-:Y:S01]  /*a410*/  FFMA.FTZ R52, R11.reuse, R37, -R52 ;  /* 0x000000250b347223 */ /* 0x040fe20000010834 */
[----:B------:R-:W-:Y:S02]  /*a420*/  HADD2.F32 R37, -RZ, R48.H0_H0 ;  /* 0x20000030ff257230 */ /* 0x000fe40000004100 */
[----:B------:R-:W-:Y:S01]  /*a430*/  FFMA.FTZ R54, R11, R46, R54 ;  /* 0x0000002e0b367223 */ /* 0x000fe20000010036 */
[----:B------:R-:W-:Y:S02]  /*a440*/  HADD2.F32 R30, -RZ, R6.H0_H0 ;  /* 0x20000006ff1e7230 */ /* 0x000fe40000004100 */
[-C--:B------:R-:W-:Y:S01]  /*a450*/  FMUL.FTZ R41, R25, R10.reuse ;  /* 0x0000000a19297220 */ /* 0x080fe20000410000 */
[C---:B------:R-:W-:Y:S01]  /*a460*/  FFMA.FTZ R25, R5.reuse, R10, -R38 ;  /* 0x0000000a05197223 */ /* 0x040fe20000010826 */
[----:B------:R-:W-:Y:S02]  /*a470*/  HADD2.F32 R10, -RZ, R50.H0_H0 ;  /* 0x20000032ff0a7230 */ /* 0x000fe40000004100 */
[----:B------:R-:W-:Y:S01]  /*a480*/  FFMA.FTZ R41, R5, R42, R41 ;  /* 0x0000002a05297223 */ /* 0x000fe20000010029 */
[----:B------:R-:W-:Y:S01]  /*a490*/  FMUL.FTZ R5, R39, R37 ;  /* 0x0000002527057220 */ /* 0x000fe20000410000 */
[----:B------:R-:W-:-:S02]  /*a4a0*/  HADD2.F32 R48, -RZ, R48.H1_H1 ;  /* 0x30000030ff307230 */ /* 0x000fc40000004100 */
[-C--:B------:R-:W-:Y:S01]  /*a4b0*/  FMUL.FTZ R11, R39, R10.reuse ;  /* 0x0000000a270b7220 */ /* 0x080fe20000410000 */
[----:B------:R-:W-:Y:S02]  /*a4c0*/  HADD2.F32 R50, -RZ, R50.H1_H1 ;  /* 0x30000032ff327230 */ /* 0x000fe40000004100 */
[----:B------:R-:W-:Y:S01]  /*a4d0*/  FFMA.FTZ R39, R30, R10, -R5 ;  /* 0x0000000a1e277223 */ /* 0x000fe20000010805 */
[----:B------:R-:W-:Y:S02]  /*a4e0*/  HADD2.F32 R31, -RZ, R7.H0_H0 ;  /* 0x20000007ff1f7230 */ /* 0x000fe40000004100 */
[C---:B------:R-:W-:Y:S01]  /*a4f0*/  FMUL.FTZ R42, R40.reuse, R48 ;  /* 0x00000030282a7220 */ /* 0x040fe20000410000 */
[----:B------:R-:W-:Y:S02]  /*a500*/  HADD2.F32 R38, -RZ, R55.H0_H0 ;  /* 0x20000037ff267230 */ /* 0x000fe40000004100 */
[----:B------:R-:W-:Y:S01]  /*a510*/  FMUL.FTZ R5, R40, R50 ;  /* 0x0000003228057220 */ /* 0x000fe20000410000 */
[----:B------:R-:W-:-:S02]  /*a520*/  HADD2.F32 R10, -RZ, R56.H0_H0 ;  /* 0x20000038ff0a7230 */ /* 0x000fc40000004100 */
[----:B------:R-:W-:Y:S01]  /*a530*/  FFMA.FTZ R30, R30, R37, R11 ;  /* 0x000000251e1e7223 */ /* 0x000fe2000001000b */
[----:B------:R-:W-:Y:S02]  /*a540*/  HADD2.F32 R7, -RZ, R7.H1_H1 ;  /* 0x30000007ff077230 */ /* 0x000fe40000004100 */
[----:B------:R-:W-:Y:S01]  /*a550*/  FFMA.FTZ R42, R31, R50, -R42 ;  /* 0x000000321f2a7223 */ /* 0x000fe2000001082a */
[----:B------:R-:W-:Y:S01]  /*a560*/  FMUL.FTZ R40, R27, R38 ;  /* 0x000000261b287220 */ /* 0x000fe20000410000 */
[----:B------:R-:W-:Y:S01]  /*a570*/  FFMA.FTZ R31, R31, R48, R5 ;  /* 0x000000301f1f7223 */ /* 0x000fe20000010005 */
[-C--:B------:R-:W-:Y:S01]  /*a580*/  FMUL.FTZ R46, R27, R10.reuse ;  /* 0x0000000a1b2e7220 */ /* 0x080fe20000410000 */
[----:B------:R-:W-:Y:S02]  /*a590*/  HADD2.F32 R11, -RZ, R9.H0_H0 ;  /* 0x20000009ff0b7230 */ /* 0x000fe40000004100 */
[----:B------:R-:W-:Y:S01]  /*a5a0*/  FFMA.FTZ R37, R7, R10, -R40 ;  /* 0x0000000a07257223 */ /* 0x000fe20000010828 */
[----:B------:R-:W-:-:S02]  /*a5b0*/  HADD2.F32 R5, -RZ, R28.H0_H0 ;  /* 0x2000001cff057230 */ /* 0x000fc40000004100 */
[----:B------:R-:W-:Y:S01]  /*a5c0*/  FFMA.FTZ R46, R7, R38, R46 ;  /* 0x00000026072e7223 */ /* 0x000fe2000001002e */
[----:B------:R-:W-:Y:S02]  /*a5d0*/  HADD2.F32 R9, -RZ, R8.H0_H0 ;  /* 0x20000008ff097230 */ /* 0x000fe40000004100 */
[----:B------:R-:W-:Y:S01]  /*a5e0*/  FMUL.FTZ R7, R24, R29 ;  /* 0x0000001d18077220 */ /* 0x000fe20000410000 */
[----:B------:R-:W-:Y:S02]  /*a5f0*/  HADD2.F32 R4, -RZ, R4.H1_H1 ;  /* 0x30000004ff047230 */ /* 0x000fe40000004100 */
[----:B------:R-:W-:Y:S01]  /*a600*/  FMUL.FTZ R27, R26, R11 ;  /* 0x0000000b1a1b7220 */ /* 0x000fe20000410000 */
[----:B------:R-:W-:Y:S02]  /*a610*/  HADD2.F32 R6, -RZ, R6.H1_H1 ;  /* 0x30000006ff067230 */ /* 0x000fe40000004100 */
[----:B------:R-:W-:Y:S01]  /*a620*/  FMUL.FTZ R24, R24, R5 ;  /* 0x0000000518187220 */ /* 0x000fe20000410000 */
[----:B------:R-:W-:Y:S01]  /*a630*/  FMUL.FTZ R26, R26, R9 ;  /* 0x000000091a1a7220 */ /* 0x000fe20000410000 */
[----:B------:R-:W-:Y:S01]  /*a640*/  FFMA.FTZ R8, R4, R5, -R7 ;  /* 0x0000000504087223 */ /* 0x000fe20000010807 */
[----:B------:R-:W-:Y:S01]  /*a650*/  F2FP.F16.F32.PACK_AB R7, R37, R42 ;  /* 0x0000002a2507723e */ /* 0x000fe200000000ff */
[----:B------:R-:W-:Y:S01]  /*a660*/  FFMA.FTZ R10, R6, R9, -R27 ;  /* 0x00000009060a7223 */ /* 0x000fe2000001081b */
[----:B------:R-:W-:Y:S01]  /*a670*/  FFMA.FTZ R24, R4, R29, R24 ;  /* 0x0000001d04187223 */ /* 0x000fe20000010018 */
[----:B------:R-:W-:Y:S01]  /*a680*/  FFMA.FTZ R27, R6, R11, R26 ;  /* 0x0000000b061b7223 */ /* 0x000fe2000001001a */
[----:B------:R-:W-:-:S02]  /*a690*/  F2FP.F16.F32.PACK_AB R5, R52, R51 ;  /* 0x000000333405723e */ /* 0x000fc400000000ff */
[----:B------:R-:W-:Y:S02]  /*a6a0*/  F2FP.F16.F32.PACK_AB R4, R8, R25 ;  /* 0x000000190804723e */ /* 0x000fe400000000ff */
[----:B------:R-:W-:Y:S02]  /*a6b0*/  F2FP.F16.F32.PACK_AB R6, R10, R39 ;  /* 0x000000270a06723e */ /* 0x000fe400000000ff */
[----:B------:R-:W-:Y:S02]  /*a6c0*/  F2FP.F16.F32.PACK_AB R11, R46, R31 ;  /* 0x0000001f2e0b723e */ /* 0x000fe400000000ff */
[----:B------:R-:W-:Y:S01]  /*a6d0*/  F2FP.F16.F32.PACK_AB R9, R54, R53 ;  /* 0x000000353609723e */ /* 0x000fe200000000ff */
[----:B------:R1:W-:Y:S01]  /*a6e0*/  STS.128 [R57], R4 ;  /* 0x0000000439007388 */ /* 0x0003e20000000c00 */
[----:B------:R-:W-:Y:S02]  /*a6f0*/  F2FP.F16.F32.PACK_AB R8, R24, R41 ;  /* 0x000000291808723e */ /* 0x000fe400000000ff */
[----:B------:R-:W-:-:S05]  /*a700*/  F2FP.F16.F32.PACK_AB R10, R27, R30 ;  /* 0x0000001e1b0a723e */ /* 0x000fca00000000ff */
[----:B------:R1:W-:Y:S02]  /*a710*/  STS.128 [R36+0xc400], R8 ;  /* 0x00c4000824007388 */ /* 0x0003e40000000c00 */
.L_x_499:
[----:B------:R-:W-:Y:S05]  /*a720*/  BSYNC B1 ;  /* 0x0000000000017941 */ /* 0x000fea0003800000 */
.L_x_498:
[----:B------:R-:W-:Y:S05]  /*a730*/  @P2 BRA `(.L_x_480) ;  /* 0x00000004007c2947 */ /* 0x000fea0003800000 */
[----:B------:R-:W2:Y:S01]  /*a740*/  LDL R42, [R1+0xa8] ;  /* 0x0000a800012a7983 */ /* 0x000ea20000100800 */
[----:B------:R-:W-:Y:S01]  /*a750*/  LEA.HI R3, R3, R156, RZ, 0x1d ;  /* 0x0000009c03037211 */ /* 0x000fe200078fe8ff */
[--C-:B------:R-:W-:Y:S01]  /*a760*/  HADD2.F32 R29, -RZ, R21.reuse.H1_H1 ;  /* 0x30000015ff1d7230 */ /* 0x100fe20000004100 */
[----:B------:R-:W-:Y:S01]  /*a770*/  SHF.R.U64 R41, R32, 0x10, R33 ;  /* 0x0000001020297819 */ /* 0x000fe20000001221 */
[--C-:B------:R-:W-:Y:S01]  /*a780*/  HADD2.F32 R31, -RZ, R0.reuse.H1_H1 ;  /* 0x30000000ff1f7230 */ /* 0x100fe20000004100 */
[----:B01----:R-:W-:Y:S01]  /*a790*/  SHF.R.S32.HI R4, RZ, 0x1f, R3 ;  /* 0x0000001fff047819 */ /* 0x003fe20000011403 */
[----:B------:R-:W-:Y:S01]  /*a7a0*/  HADD2.F32 R28, -RZ, R0.H0_H0 ;  /* 0x20000000ff1c7230 */ /* 0x000fe20000004100 */
[----:B------:R-:W-:Y:S01]  /*a7b0*/  SHF.R.U32.HI R30, RZ, 0x10, R13 ;  /* 0x00000010ff1e7819 */ /* 0x000fe2000001160d */
[----:B------:R-:W-:Y:S01]  /*a7c0*/  HADD2.F32 R0, -RZ, R21.H0_H0 ;  /* 0x20000015ff007230 */ /* 0x000fe20000004100 */
[----:B------:R-:W-:Y:S01]  /*a7d0*/  LEA.HI R4, R4, R3, RZ, 0x2 ;  /* 0x0000000304047211 */ /* 0x000fe200078f10ff */
[----:B------:R-:W-:Y:S01]  /*a7e0*/  IMAD.SHL.U32 R3, R3, 0x8, RZ ;  /* 0x0000000803037824 */ /* 0x000fe200078e00ff */
[----:B------:R-:W-:Y:S01]  /*a7f0*/  SHF.R.U32.HI R32, RZ, 0x10, R33 ;  /* 0x00000010ff207819 */ /* 0x000fe20000011621 */
[----:B------:R-:W-:Y:S01]  /*a800*/  HADD2.F32 R30, -RZ, R30.H0_H0 ;  /* 0x2000001eff1e7230 */ /* 0x000fe20000004100 */
[----:B------:R-:W-:Y:S01]  /*a810*/  SHF.R.S32.HI R6, RZ, 0x2, R4 ;  /* 0x00000002ff067819 */ /* 0x000fe20000011404 */
[--C-:B------:R-:W-:Y:S01]  /*a820*/  HADD2.F32 R21, -RZ, R20.reuse.H0_H0 ;  /* 0x20000014ff157230 */ /* 0x100fe20000004100 */
[----:B------:R-:W-:Y:S01]  /*a830*/  LOP3.LUT R4, R142, 0x18, R3, 0xf8, !PT ;  /* 0x000000188e047812 */ /* 0x000fe200078ef803 */
[----:B------:R-:W-:Y:S01]  /*a840*/  HADD2.F32 R20, -RZ, R20.H1_H1 ;  /* 0x30000014ff147230 */ /* 0x000fe20000004100 */
[----:B------:R-:W-:Y:S01]  /*a850*/  SHF.R.U64 R38, R12, 0x10, R13 ;  /* 0x000000100c267819 */ /* 0x000fe2000000120d */
[----:B------:R-:W-:Y:S01]  /*a860*/  IMAD R3, R6, 0x1800, R151 ;  /* 0x0000180006037824 */ /* 0x000fe200078e0297 */
[----:B------:R-:W-:-:S02]  /*a870*/  LOP3.LUT R8, R4, R143, RZ, 0x3c, !PT ;  /* 0x0000008f04087212 */ /* 0x000fc400078e3cff */
[--C-:B------:R-:W-:Y:S02]  /*a880*/  SHF.R.U64 R40, R34, 0x10, R35.reuse ;  /* 0x0000001022287819 */ /* 0x100fe40000001223 */
[----:B------:R-:W-:Y:S02]  /*a890*/  IADD3 R3, R3, R8, RZ ;  /* 0x0000000803037210 */ /* 0x000fe40007ffe0ff */
[----:B------:R-:W-:Y:S02]  /*a8a0*/  SHF.R.U32.HI R39, RZ, 0x10, R35 ;  /* 0x00000010ff277819 */ /* 0x000fe40000011623 */
[--C-:B------:R-:W-:Y:S01]  /*a8b0*/  SHF.R.U32.HI R36, RZ, 0x10, R15.reuse ;  /* 0x00000010ff247819 */ /* 0x100fe2000001160f */
[----:B------:R-:W-:Y:S01]  /*a8c0*/  IMAD R3, R3, 0x2, R2 ;  /* 0x0000000203037824 */ /* 0x000fe200078e0202 */
[----:B------:R-:W-:-:S04]  /*a8d0*/  SHF.R.U64 R37, R14, 0x10, R15 ;  /* 0x000000100e257819 */ /* 0x000fc8000000120f */
        /* <DEDUP_REMOVED lines=9> */
[--C-:B------:R-:W-:Y:S02]  /*a970*/  HADD2.F32 R27, -RZ, R11.reuse.H0_H0 ;  /* 0x2000000bff1b7230 */ /* 0x100fe40000004100 */
[----:B------:R-:W-:Y:S01]  /*a980*/  FMUL.FTZ R34, R25, R24 ;  /* 0x0000001819227220 */ /* 0x000fe20000410000 */
[----:B------:R-:W-:Y:S02]  /*a990*/  HADD2.F32 R11, -RZ, R11.H1_H1 ;  /* 0x3000000bff0b7230 */ /* 0x000fe40000004100 */
[----:B------:R-:W-:Y:S02]  /*a9a0*/  HADD2.F32 R8, -RZ, R8.H1_H1 ;  /* 0x30000008ff087230 */ /* 0x000fe40000004100 */
[----:B------:R-:W-:Y:S01]  /*a9b0*/  HADD2.F32 R10, -RZ, R10.H1_H1 ;  /* 0x3000000aff0a7230 */ /* 0x000fe20000004100 */
[----:B--2---:R-:W0:Y:S02]  /*a9c0*/  LDS.128 R4, [R42] ;  /* 0x000000002a047984 */ /* 0x004e240000000c00 */
[----:B0-----:R-:W-:-:S02]  /*a9d0*/  HADD2.F32 R12, -RZ, R5.H0_H0 ;  /* 0x20000005ff0c7230 */ /* 0x001fc40000004100 */
[----:B------:R-:W-:Y:S02]  /*a9e0*/  HADD2.F32 R13, -RZ, R5.H1_H1 ;  /* 0x30000005ff0d7230 */ /* 0x000fe40000004100 */
[----:B------:R-:W-:Y:S02]  /*a9f0*/  HADD2.F32 R5, -RZ, R4.H0_H0 ;  /* 0x20000004ff057230 */ /* 0x000fe40000004100 */
[C---:B------:R-:W-:Y:S01]  /*aa00*/  FFMA.FTZ R33, R12.reuse, R29, -R33 ;  /* 0x0000001d0c217223 */ /* 0x040fe20000010821 */
[----:B------:R-:W-:Y:S01]  /*aa10*/  FFMA.FTZ R35, R12, R31, R35 ;  /* 0x0000001f0c237223 */ /* 0x000fe20000010023 */
[C---:B------:R-:W-:Y:S01]  /*aa20*/  FMUL.FTZ R12, R9.reuse, R28 ;  /* 0x0000001c090c7220 */ /* 0x040fe20000410000 */
[----:B------:R-:W-:Y:S01]  /*aa30*/  FMUL.FTZ R29, R9, R0 ;  /* 0x00000000091d7220 */ /* 0x000fe20000410000 */
[----:B------:R-:W-:Y:S02]  /*aa40*/  HADD2.F32 R9, -RZ, R45.H0_H0 ;  /* 0x2000002dff097230 */ /* 0x000fe40000004100 */
[----:B------:R-:W-:Y:S01]  /*aa50*/  FFMA.FTZ R32, R13, R24, -R32 ;  /* 0x000000180d207223 */ /* 0x000fe20000010820 */
[----:B------:R-:W-:Y:S01]  /*aa60*/  FFMA.FTZ R25, R5, R0, -R12 ;  /* 0x0000000005197223 */ /* 0x000fe2000001080c */
[----:B------:R-:W-:-:S02]  /*aa70*/  HADD2.F32 R14, -RZ, R6.H0_H0 ;  /* 0x20000006ff0e7230 */ /* 0x000fc40000004100 */
[----:B------:R-:W-:Y:S01]  /*aa80*/  FFMA.FTZ R29, R5, R28, R29 ;  /* 0x0000001c051d7223 */ /* 0x000fe2000001001d */
[----:B------:R-:W-:Y:S02]  /*aa90*/  HADD2.F32 R15, -RZ, R7.H0_H0 ;  /* 0x20000007ff0f7230 */ /* 0x000fe40000004100 */
[----:B------:R-:W-:Y:S01]  /*aaa0*/  FFMA.FTZ R34, R13, R30, R34 ;  /* 0x0000001e0d227223 */ /* 0x000fe20000010022 */
[----:B------:R-:W-:Y:S02]  /*aab0*/  HADD2.F32 R0, -RZ, R45.H1_H1 ;  /* 0x3000002dff007230 */ /* 0x000fe40000004100 */
[----:B------:R-:W-:Y:S01]  /*aac0*/  FMUL.FTZ R5, R26, R21 ;  /* 0x000000151a057220 */ /* 0x000fe20000410000 */
[----:B------:R-:W-:Y:S02]  /*aad0*/  HADD2.F32 R24, -RZ, R36.H0_H0 ;  /* 0x20000024ff187230 */ /* 0x000fe40000004100 */
[----:B------:R-:W-:Y:S01]  /*aae0*/  FMUL.FTZ R28, R27, R20 ;  /* 0x000000141b1c7220 */ /* 0x000fe20000410000 */
[----:B------:R-:W-:-:S02]  /*aaf0*/  HADD2.F32 R12, -RZ, R39.H0_H0 ;  /* 0x20000027ff0c7230 */ /* 0x000fc40000004100 */
[-C--:B------:R-:W-:Y:S01]  /*ab00*/  FMUL.FTZ R13, R26, R9.reuse ;  /* 0x000000091a0d7220 */ /* 0x080fe20000410000 */
[C---:B------:R-:W-:Y:S01]  /*ab10*/  FFMA.FTZ R26, R14.reuse, R9, -R5 ;  /* 0x000000090e1a7223 */ /* 0x040fe20000010805 */
[-C--:B------:R-:W-:Y:S01]  /*ab20*/  FMUL.FTZ R27, R27, R0.reuse ;  /* 0x000000001b1b7220 */ /* 0x080fe20000410000 */
[----:B------:R-:W-:Y:S01]  /*ab30*/  FFMA.FTZ R28, R15, R0, -R28 ;  /* 0x000000000f1c7223 */ /* 0x000fe2000001081c */
[----:B------:R-:W-:Y:S02]  /*ab40*/  HADD2.F32 R7, -RZ, R7.H1_H1 ;  /* 0x30000007ff077230 */ /* 0x000fe40000004100 */
[----:B------:R-:W-:Y:S01]  /*ab50*/  FFMA.FTZ R14, R14, R21, R13 ;  /* 0x000000150e0e7223 */ /* 0x000fe2000001000d */
[C---:B------:R-:W-:Y:S01]  /*ab60*/  FMUL.FTZ R30, R11.reuse, R24 ;  /* 0x000000180b1e7220 */ /* 0x040fe20000410000 */
[----:B------:R-:W-:Y:S01]  /*ab70*/  FMUL.FTZ R0, R11, R12 ;  /* 0x0000000c0b007220 */ /* 0x000fe20000410000 */
[----:B------:R-:W-:Y:S02]  /*ab80*/  HADD2.F32 R11, -RZ, R38.H0_H0 ;  /* 0x20000026ff0b7230 */ /* 0x000fe40000004100 */
[----:B------:R-:W-:Y:S01]  /*ab90*/  FFMA.FTZ R27, R15, R20, R27 ;  /* 0x000000140f1b7223 */ /* 0x000fe2000001001b */
[----:B------:R-:W-:-:S02]  /*aba0*/  HADD2.F32 R13, -RZ, R37.H0_H0 ;  /* 0x20000025ff0d7230 */ /* 0x000fc40000004100 */
[C---:B------:R-:W-:Y:S01]  /*abb0*/  FFMA.FTZ R21, R7.reuse, R12, -R30 ;  /* 0x0000000c07157223 */ /* 0x040fe2000001081e */
[----:B------:R-:W-:Y:S02]  /*abc0*/  HADD2.F32 R5, -RZ, R41.H0_H0 ;  /* 0x20000029ff057230 */ /* 0x000fe40000004100 */
[----:B------:R-:W-:Y:S01]  /*abd0*/  FFMA.FTZ R24, R7, R24, R0 ;  /* 0x0000001807187223 */ /* 0x000fe20000010000 */
[----:B------:R-:W-:Y:S02]  /*abe0*/  HADD2.F32 R9, -RZ, R40.H0_H0 ;  /* 0x20000028ff097230 */ /* 0x000fe40000004100 */
[----:B------:R-:W-:Y:S01]  /*abf0*/  FMUL.FTZ R7, R8, R11 ;  /* 0x0000000b08077220 */ /* 0x000fe20000410000 */
[----:B------:R-:W-:Y:S02]  /*ac00*/  HADD2.F32 R4, -RZ, R4.H1_H1 ;  /* 0x30000004ff047230 */ /* 0x000fe40000004100 */
[----:B------:R-:W-:Y:S01]  /*ac10*/  FMUL.FTZ R15, R10, R13 ;  /* 0x0000000d0a0f7220 */ /* 0x000fe20000410000 */
[----:B------:R-:W-:-:S02]  /*ac20*/  HADD2.F32 R6, -RZ, R6.H1_H1 ;  /* 0x30000006ff067230 */ /* 0x000fc40000004100 */
[----:B------:R-:W-:Y:S01]  /*ac30*/  FMUL.FTZ R8, R8, R5 ;  /* 0x0000000508087220 */ /* 0x000fe20000410000 */
[----:B------:R-:W-:Y:S01]  /*ac40*/  FMUL.FTZ R10, R10, R9 ;  /* 0x000000090a0a7220 */ /* 0x000fe20000410000 */
[----:B------:R-:W-:Y:S01]  /*ac50*/  FFMA.FTZ R0, R4, R5, -R7 ;  /* 0x0000000504007223 */ /* 0x000fe20000010807 */
[----:B------:R-:W-:Y:S01]  /*ac60*/  F2FP.F16.F32.PACK_AB R7, R21, R28 ;  /* 0x0000001c1507723e */ /* 0x000fe200000000ff */
[----:B------:R-:W-:Y:S01]  /*ac70*/  FFMA.FTZ R15, R6, R9, -R15 ;  /* 0x00000009060f7223 */ /* 0x000fe2000001080f */
[----:B------:R-:W-:Y:S01]  /*ac80*/  FFMA.FTZ R8, R4, R11, R8 ;  /* 0x0000000b04087223 */ /* 0x000fe20000010008 */
[----:B------:R-:W-:Y:S01]  /*ac90*/  FFMA.FTZ R13, R6, R13, R10 ;  /* 0x0000000d060d7223 */ /* 0x000fe2000001000a */
[----:B------:R-:W-:Y:S02]  /*aca0*/  F2FP.F16.F32.PACK_AB R5, R32, R33 ;  /* 0x000000212005723e */ /* 0x000fe400000000ff */
[----:B------:R-:W-:Y:S02]  /*acb0*/  F2FP.F16.F32.PACK_AB R4, R0, R25 ;  /* 0x000000190004723e */ /* 0x000fe400000000ff */
[----:B------:R-:W-:-:S02]  /*acc0*/  F2FP.F16.F32.PACK_AB R6, R15, R26 ;  /* 0x0000001a0f06723e */ /* 0x000fc400000000ff */
[----:B------:R-:W-:Y:S02]  /*acd0*/  F2FP.F16.F32.PACK_AB R11, R24, R27 ;  /* 0x0000001b180b723e */ /* 0x000fe400000000ff */
[----:B------:R-:W-:Y:S01]  /*ace0*/  F2FP.F16.F32.PACK_AB R9, R34, R35 ;  /* 0x000000232209723e */ /* 0x000fe200000000ff */
[----:B------:R0:W-:Y:S01]  /*acf0*/  STS.128 [R42], R4 ;  /* 0x000000042a007388 */ /* 0x0001e20000000c00 */
[----:B------:R-:W-:Y:S02]  /*ad00*/  F2FP.F16.F32.PACK_AB R8, R8, R29 ;  /* 0x0000001d0808723e */ /* 0x000fe400000000ff */
[----:B------:R-:W-:-:S05]  /*ad10*/  F2FP.F16.F32.PACK_AB R10, R13, R14 ;  /* 0x0000000e0d0a723e */ /* 0x000fca00000000ff */
[----:B------:R0:W-:Y:S02]  /*ad20*/  STS.128 [R3+0xc400], R8 ;  /* 0x00c4000803007388 */ /* 0x0001e40000000c00 */
.L_x_480:
[----:B------:R-:W-:Y:S05]  /*ad30*/  BSYNC B0 ;  /* 0x0000000000007941 */ /* 0x000fea0003800000 */
.L_x_473:
[----:B------:R-:W-:Y:S01]  /*ad40*/  @!PT LDS RZ, [RZ] ;  /* 0x00000000fffff984 */ /* 0x000fe20000000800 */
[----:B------:R-:W-:Y:S01]  /*ad50*/  @!PT LDS RZ, [RZ] ;  /* 0x00000000fffff984 */ /* 0x000fe20000000800 */
[----:B------:R-:W-:Y:S01]  /*ad60*/  @!PT LDS RZ, [RZ] ;  /* 0x00000000fffff984 */ /* 0x000fe20000000800 */
[----:B------:R-:W-:Y:S01]  /*ad70*/  @!PT LDS RZ, [RZ] ;  /* 0x00000000fffff984 */ /* 0x000fe20000000800 */
[----:B------:R5:W-:Y:S06]  /*ad80*/  MEMBAR.ALL.CTA ;  /* 0x0000000000007992 */ /* 0x000bec0000008000 */
[----:B-----5:R-:W5:Y:S01]  /*ad90*/  FENCE.VIEW.ASYNC.S ;  /* 0x00000000000073c6 */ /* 0x020f620000000000 */
[----:B------:R-:W-:Y:S05]  /*ada0*/  WARPSYNC.ALL ;  /* 0x0000000000007948 */ /* 0x000fea0003800000 */
[----:B-----5:R-:W-:Y:S06]  /*adb0*/  BAR.SYNC.DEFER_BLOCKING 0xd, 0x180 ;  /* 0x0346000000007b1d */ /* 0x020fec0000010000 */
.L_x_471:
[----:B01-3--:R-:W-:-:S05]  /*adc0*/  IMAD.U32 R0, RZ, RZ, UR39 ;  /* 0x00000027ff007e24 */ /* 0x00bfca000f8e00ff */
[----:B------:R-:W-:-:S13]  /*add0*/  ISETP.NE.AND P0, PT, R0, 0x3, PT ;  /* 0x000000030000780c */ /* 0x000fda0003f05270 */
[----:B------:R-:W-:Y:S05]  /*ade0*/  @!P0 BRA `(.L_x_500) ;  /* 0x0000000000048947 */ /* 0x000fea0003800000 */
[----:B------:R-:W-:Y:S01]  /*adf0*/  BPT.TRAP 0x1 ;  /* 0x000000040000795c */ /* 0x000fe20000300000 */
.L_x_500:
[----:B------:R-:W-:Y:S01]  /*ae00*/  IMAD R0, R141, 0x8, R2 ;  /* 0x000000088d007824 */ /* 0x000fe200078e0202 */
[----:B--2-4-:R-:W-:-:S04]  /*ae10*/  SHF.L.U32 R5, R157, 0x1f, RZ ;  /* 0x0000001f9d057819 */ /* 0x014fc800000006ff */
[----:B------:R0:W1:Y:S01]  /*ae20*/  SYNCS.PHASECHK.TRANS64.TRYWAIT P1, [R0+URZ+0x2d830], R5 ;  /* 0x02d83005000075a7 */ /* 0x000062000802017f */
[----:B------:R-:W-:Y:S05]  /*ae30*/  @!P0 BRA `(.L_x_501) ;  /* 0x0000000000048947 */ /* 0x000fea0003800000 */
[----:B------:R-:W-:Y:S01]  /*ae40*/  BPT.TRAP 0x1 ;  /* 0x000000040000795c */ /* 0x000fe20000300000 */
.L_x_501:
[----:B------:R-:W-:Y:S01]  /*ae50*/  VIADD R3, R2, 0x15400 ;  /* 0x0001540002037836 */ /* 0x000fe20000000000 */
[----:B------:R-:W-:-:S04]  /*ae60*/  LEA R44, R44, R2, 0xc ;  /* 0x000000022c2c7211 */ /* 0x000fc800078e60ff */
[----:B------:R-:W-:Y:S01]  /*ae70*/  SHF.R.U32.HI R3, RZ, 0x4, R3 ;  /* 0x00000004ff037819 */ /* 0x000fe20000011603 */
[----:B------:R-:W-:-:S03]  /*ae80*/  VIADD R44, R44, 0xc400 ;  /* 0x0000c4002c2c7836 */ /* 0x000fc60000000000 */
[----:B------:R-:W-:Y:S02]  /*ae90*/  LOP3.LUT R3, R3, 0x3fff, RZ, 0xc0, !PT ;  /* 0x00003fff03037812 */ /* 0x000fe400078ec0ff */
[----:B------:R-:W-:Y:S02]  /*aea0*/  SHF.R.U32.HI R44, RZ, 0x4, R44 ;  /* 0x00000004ff2c7819 */ /* 0x000fe4000001162c */
[----:B------:R-:W-:Y:S02]  /*aeb0*/  LOP3.LUT R3, R3, 0x10000, RZ, 0xfc, !PT ;  /* 0x0001000003037812 */ /* 0x000fe400078efcff */
[----:B------:R-:W-:-:S03]  /*aec0*/  LOP3.LUT R44, R44, 0x3fff, RZ, 0xc0, !PT ;  /* 0x00003fff2c2c7812 */ /* 0x000fc600078ec0ff */
[----:B------:R2:W-:Y:S01]  /*aed0*/  STL [R1+0x70], R3 ;  /* 0x0000700301007387 */ /* 0x0005e20000100800 */
[----:B-1----:R-:W-:Y:S05]  /*aee0*/  @P1 BRA `(.L_x_502) ;  /* 0x0000000000081947 */ /* 0x002fea0003800000 */
[----:B------:R-:W1:Y:S02]  /*aef0*/  SYNCS.PHASECHK.TRANS64.TRYWAIT P1, [R0+URZ+0x2d830], R5 ;  /* 0x02d83005000075a7 */ /* 0x000e64000802017f */
[----:B-1----:R-:W-:Y:S05]  /*af00*/  @!P1 BRA `(.L_x_503) ;  /* 0x000000f4008c9947 */ /* 0x002fea0003800000 */
.L_x_502:
[----:B--2---:R-:W2:Y:S01]  /*af10*/  LDL R3, [R1+0x70] ;  /* 0x0000700001037983 */ /* 0x004ea20000100800 */
[----:B01----:R-:W-:Y:S01]  /*af20*/  IMAD.MOV.U32 R5, RZ, RZ, -0x7fffffe0 ;  /* 0x80000020ff057424 */ /* 0x003fe200078e00ff */
[----:B------:R-:W-:Y:S01]  /*af30*/  LOP3.LUT R8, R44, 0x10000, RZ, 0xfc, !PT ;  /* 0x000100002c087812 */ /* 0x000fe200078efcff */
[----:B------:R-:W-:Y:S05]  /*af40*/  WARPSYNC.ALL ;  /* 0x0000000000007948 */ /* 0x000fea0003800000 */
[----:B------:R-:W-:Y:S01]  /*af50*/  MOV R9, 0x80000020 ;  /* 0x8000002000097802 */ /* 0x000fe20000000f00 */
[----:B------:R-:W-:Y:S01]  /*af60*/  WARPGROUP.ARRIVE ;  /* 0x00000000000079c5 */ /* 0x000fe20000000000 */
[----:B------:R-:W-:Y:S01]  /*af70*/  R2UR UR7, R5 ;  /* 0x00000000050772ca */ /* 0x000fe200000e0000 */
[C---:B------:R-:W-:Y:S01]  /*af80*/  VIADD R20, R8.reuse, 0x2 ;  /* 0x0000000208147836 */ /* 0x040fe20000000000 */
[C---:B------:R-:W-:Y:S01]  /*af90*/  R2UR UR4, R8.reuse ;  /* 0x00000000080472ca */ /* 0x040fe200000e0000 */
[----:B------:R-:W-:Y:S01]  /*afa0*/  IMAD.MOV.U32 R7, RZ, RZ, -0x7fffffe0 ;  /* 0x80000020ff077424 */ /* 0x000fe200078e00ff */
[----:B------:R-:W-:Y:S01]  /*afb0*/  R2UR UR5, R9 ;  /* 0x00000000090572ca */ /* 0x000fe200000e0000 */
[C---:B------:R-:W-:Y:S01]  /*afc0*/  VIADD R14, R8.reuse, 0x300 ;  /* 0x00000300080e7836 */ /* 0x040fe20000000000 */
[----:B------:R-:W-:Y:S01]  /*afd0*/  MOV R21, 0x80000020 ;  /* 0x8000002000157802 */ /* 0x000fe20000000f00 */
[C---:B------:R-:W-:Y:S01]  /*afe0*/  VIADD R12, R8.reuse, 0x302 ;  /* 0x00000302080c7836 */ /* 0x040fe20000000000 */
[----:B------:R-:W-:Y:S01]  /*aff0*/  MOV R15, 0x80000020 ;  /* 0x80000020000f7802 */ /* 0x000fe20000000f00 */
[----:B------:R-:W-:Y:S01]  /*b000*/  VIADD R10, R8, 0x600 ;  /* 0x00000600080a7836 */ /* 0x000fe20000000000 */
[----:B------:R-:W-:Y:S01]  /*b010*/  MOV R13, 0x80000020 ;  /* 0x80000020000d7802 */ /* 0x000fe20000000f00 */
[----:B------:R-:W-:Y:S01]  /*b020*/  IMAD.MOV.U32 R5, RZ, RZ, -0x7fffffe0 ;  /* 0x80000020ff057424 */ /* 0x000fe200078e00ff */
[----:B------:R-:W-:Y:S01]  /*b030*/  MOV R11, 0x80000020 ;  /* 0x80000020000b7802 */ /* 0x000fe20000000f00 */
[----:B------:R0:W-:Y:S01]  /*b040*/  STL.64 [R1+0x10], R8 ;  /* 0x0000100801007387 */ /* 0x0001e20000100a00 */
[----:B------:R-:W-:-:S03]  /*b050*/  IMAD.MOV.U32 R135, RZ, RZ, RZ ;  /* 0x000000ffff877224 */ /* 0x000fc600078e00ff */
[----:B------:R0:W-:Y:S04]  /*b060*/  STL.64 [R1+0x58], R20 ;  /* 0x0000581401007387 */ /* 0x0001e80000100a00 */
[----:B------:R0:W-:Y:S04]  /*b070*/  STL.64 [R1+0x40], R14 ;  /* 0x0000400e01007387 */ /* 0x0001e80000100a00 */
[----:B------:R0:W-:Y:S04]  /*b080*/  STL.64 [R1+0x38], R12 ;  /* 0x0000380c01007387 */ /* 0x0001e80000100a00 */
[----:B------:R0:W-:Y:S01]  /*b090*/  STL.64 [R1+0x30], R10 ;  /* 0x0000300a01007387 */ /* 0x0001e20000100a00 */
[----:B--2---:R-:W-:-:S04]  /*b0a0*/  IMAD R4, R141, 0x600, R3 ;  /* 0x000006008d047824 */ /* 0x004fc800078e0203 */
[C---:B------:R-:W-:Y:S01]  /*b0b0*/  VIADD R6, R4.reuse, 0x2 ;  /* 0x0000000204067836 */ /* 0x040fe20000000000 */
[----:B------:R-:W-:-:S13]  /*b0c0*/  R2UR UR6, R4 ;  /* 0x00000000040672ca */ /* 0x000fda00000e0000 */
[----:B------:R-:W-:Y:S01]  /*b0d0*/  HGMMA.64x128x16.F32 R24, gdesc[UR4], RZ, !UPT, gsb0 ;  /* 0x01e00000041879f0 */ /* 0x000fe2000c0008ff */
[----:B------:R-:W-:Y:S01]  /*b0e0*/  R2UR UR6, R6 ;  /* 0x00000000060672ca */ /* 0x000fe200000e0000 */
[----:B------:R-:W-:Y:S01]  /*b0f0*/  VIADD R6, R4, 0x200 ;  /* 0x0000020004067836 */ /* 0x000fe20000000000 */
[----:B------:R-:W-:Y:S01]  /*b100*/  R2UR UR7, R7 ;  /* 0x00000000070772ca */ /* 0x000fe200000e0000 */
[----:B------:R-:W-:Y:S01]  /*b110*/  IMAD.MOV.U32 R7, RZ, RZ, -0x7fffffe0 ;  /* 0x80000020ff077424 */ /* 0x000fe200078e00ff */
[----:B------:R-:W-:Y:S02]  /*b120*/  R2UR UR4, R20 ;  /* 0x00000000140472ca */ /* 0x000fe400000e0000 */
[----:B------:R-:W-:Y:S01]  /*b130*/  R2UR UR5, R21 ;  /* 0x00000000150572ca */ /* 0x000fe200000e0000 */
[----:B------:R-:W-:Y:S02]  /*b140*/  WARPGROUP.DEPBAR.LE gsb0, 0x0 ;  /* 0x00008000000079c5 */ /* 0x000fe40000010000 */
[----:B------:R-:W-:-:S10]  /*b150*/  WARPGROUP.ARRIVE ;  /* 0x00000000000079c5 */ /* 0x000fd40000000000 */
[----:B------:R-:W-:Y:S01]  /*b160*/  HGMMA.64x128x16.F32 R24, gdesc[UR4], R24, gsb0 ;  /* 0x01e00000041879f0 */ /* 0x000fe20008000818 */
        /* <DEDUP_REMOVED lines=13> */
[----:B------:R-:W-:Y:S01]  /*b240*/  R2UR UR4, R12 ;  /* 0x000000000c0472ca */ /* 0x000fe200000e0000 */
[----:B------:R-:W-:Y:S01]  /*b250*/  VIADD R4, R4, 0x402 ;  /* 0x0000040204047836 */ /* 0x000fe20000000000 */
[----:B------:R-:W-:Y:S01]  /*b260*/  R2UR UR5, R13 ;  /* 0x000000000d0572ca */ /* 0x000fe200000e0000 */
[----:B------:R-:W-:Y:S02]  /*b270*/  WARPGROUP.DEPBAR.LE gsb0, 0x0 ;  /* 0x00008000000079c5 */ /* 0x000fe40000010000 */
[----:B------:R-:W-:-:S10]  /*b280*/  WARPGROUP.ARRIVE ;  /* 0x00000000000079c5 */ /* 0x000fd40000000000 */
[----:B------:R-:W-:Y:S01]  /*b290*/  HGMMA.64x128x16.F32 R24, gdesc[UR4], R24, gsb0 ;  /* 0x01e00000041879f0 */ /* 0x000fe20008000818 */
[----:B------:R-:W-:Y:S01]  /*b2a0*/  R2UR UR6, R6 ;  /* 0x00000000060672ca */ /* 0x000fe200000e0000 */
[----:B------:R-:W-:Y:S01]  /*b2b0*/  VIADD R6, R8, 0x602 ;  /* 0x0000060208067836 */ /* 0x000fe20000000000 */
[----:B------:R-:W-:Y:S02]  /*b2c0*/  R2UR UR7, R7 ;  /* 0x00000000070772ca */ /* 0x000fe400000e0000 */
[----:B------:R-:W-:Y:S02]  /*b2d0*/  R2UR UR4, R10 ;  /* 0x000000000a0472ca */ /* 0x000fe400000e0000 */
[----:B------:R-:W-:Y:S02]  /*b2e0*/  R2UR UR5, R11 ;  /* 0x000000000b0572ca */ /* 0x000fe400000e0000 */
[----:B------:R-:W-:-:S05]  /*b2f0*/  MOV R7, 0x80000020 ;  /* 0x8000002000077802 */ /* 0x000fca0000000f00 */
[----:B------:R0:W-:Y:S01]  /*b300*/  STL.64 [R1+0x28], R6 ;  /* 0x0000280601007387 */ /* 0x0001e20000100a00 */
[----:B------:R-:W-:Y:S02]  /*b310*/  WARPGROUP.DEPBAR.LE gsb0, 0x0 ;  /* 0x00008000000079c5 */ /* 0x000fe40000010000 */
[----:B------:R-:W-:-:S06]  /*b320*/  WARPGROUP.ARRIVE ;  /* 0x00000000000079c5 */ /* 0x000fcc0000000000 */
[----:B------:R-:W-:Y:S01]  /*b330*/  HGMMA.64x128x16.F32 R24, gdesc[UR4], R24, gsb0 ;  /* 0x01e00000041879f0 */ /* 0x000fe20008000818 */
[----:B------:R-:W-:Y:S02]  /*b340*/  R2UR UR6, R4 ;  /* 0x00000000040672ca */ /* 0x000fe400000e0000 */
[----:B------:R-:W-:Y:S02]  /*b350*/  R2UR UR7, R5 ;  /* 0x00000000050772ca */ /* 0x000fe400000e0000 */
[----:B------:R-:W-:Y:S02]  /*b360*/  R2UR UR4, R6 ;  /* 0x00000000060472ca */ /* 0x000fe400000e0000 */
[----:B------:R-:W-:Y:S01]  /*b370*/  R2UR UR5, R7 ;  /* 0x00000000070572ca */ /* 0x000fe200000e0000 */
[----:B------:R-:W-:Y:S02]  /*b380*/  WARPGROUP.DEPBAR.LE gsb0, 0x0 ;  /* 0x00008000000079c5 */ /* 0x000fe40000010000 */
[----:B------:R-:W-:-:S10]  /*b390*/  WARPGROUP.ARRIVE ;  /* 0x00000000000079c5 */ /* 0x000fd40000000000 */
[----:B------:R-:W-:Y:S03]  /*b3a0*/  HGMMA.64x128x16.F32 R24, gdesc[UR4], R24, gsb0 ;  /* 0x01e00000041879f0 */ /* 0x000fe60008000818 */
[----:B------:R-:W-:Y:S02]  /*b3b0*/  WARPGROUP.DEPBAR.LE gsb0, 0x0 ;  /* 0x00008000000079c5 */ /* 0x000fe40000010000 */
[----:B0-----:R-:W-:Y:S05]  /*b3c0*/  @!P0 BRA `(.L_x_504) ;  /* 0x0000000000048947 */ /* 0x001fea0003800000 */
[----:B------:R-:W-:Y:S01]  /*b3d0*/  BPT.TRAP 0x1 ;  /* 0x000000040000795c */ /* 0x000fe20000300000 */
.L_x_504:
[----:B------:R-:W2:Y:S01]  /*b3e0*/  LDL R88, [R1+0xb8] ;  /* 0x0000b80001587983 */ /* 0x000ea20000100800 */
        /* <DEDUP_REMOVED lines=24> */
[----:B------:R-:W3:Y:S01]  /*b570*/  MUFU.TANH R7, R7 ;  /* 0x0000000700077308 */ /* 0x000ee20000002400 */
[----:B------:R-:W-:Y:S01]  /*b580*/  FMUL.FTZ R39, R54, UR4 ;  /* 0x0000000436277c20 */ /* 0x000fe20008410000 */
[----:B------:R-:W-:Y:S01]  /*b590*/  FMUL.FTZ R54, R69, UR4 ;  /* 0x0000000445367c20 */ /* 0x000fe20008410000 */
[----:B------:R-:W-:Y:S01]  /*b5a0*/  FMUL.FTZ R26, R41, UR4 ;  /* 0x00000004291a7c20 */ /* 0x000fe20008410000 */
[----:B------:R-:W-:Y:S01]  /*b5b0*/  FMUL.FTZ R21, R38, UR4 ;  /* 0x0000000426157c20 */ /* 0x000fe20008410000 */
[----:B------:R-:W-:Y:S01]  /*b5c0*/  FMUL.FTZ R29, R44, UR4 ;  /* 0x000000042c1d7c20 */ /* 0x000fe20008410000 */
[----:B------:R-:W-:Y:S01]  /*b5d0*/  FMUL.FTZ R41, R56, UR4 ;  /* 0x0000000438297c20 */ /* 0x000fe20008410000 */
[----:B------:R-:W-:Y:S01]  /*b5e0*/  FMUL.FTZ R56, R71, UR4 ;  /* 0x0000000447387c20 */ /* 0x000fe20008410000 */
[----:B------:R-:W4:Y:S01]  /*b5f0*/  MUFU.TANH R8, R8 ;  /* 0x0000000800087308 */ /* 0x000f220000002400 */
        /* <DEDUP_REMOVED lines=33> */
[----:B------:R-:W4:Y:S01]  /*b810*/  LDL R90, [R1+0x60] ;  /* 0x00006000015a7983 */ /* 0x000f220000100800 */
[----:B------:R-:W-:Y:S01]  /*b820*/  ULDC UR41, c[0x0][0x9d8] ;  /* 0x0002760000297ab9 */ /* 0x000fe20000000800 */
[----:B------:R-:W-:-:S02]  /*b830*/  ULDC UR44, c[0x0][0x988] ;  /* 0x00026200002c7ab9 */ /* 0x000fc40000000800 */
[----:B------:R-:W4:Y:S02]  /*b840*/  LDL R91, [R1+0x80] ;  /* 0x00008000015b7983 */ /* 0x000f240000100800 */
[----:B------:R-:W4:Y:S02]  /*b850*/  MUFU.TANH R9, R9 ;  /* 0x0000000900097308 */ /* 0x000f240000002400 */
[----:B------:R-:W4:Y:S06]  /*b860*/  LDL R89, [R1+0x68] ;  /* 0x0000680001597983 */ /* 0x000f2c0000100800 */
[----:B------:R-:W4:Y:S08]  /*b870*/  MUFU.TANH R15, R15 ;  /* 0x0000000f000f7308 */ /* 0x000f300000002400 */
        /* <DEDUP_REMOVED lines=26> */
[----:B------:R-:W4:Y:S01]  /*ba20*/  MUFU.TANH R43, R43 ;  /* 0x0000002b002b7308 */ /* 0x000f220000002400 */
[----:B--2---:R-:W-:-:S07]  /*ba30*/  IMAD.IADD R65, R88, 0x1, R101 ;  /* 0x0000000158417824 */ /* 0x004fce00078e0265 */
[----:B------:R-:W2:Y:S01]  /*ba40*/  MUFU.TANH R49, R49 ;  /* 0x0000003100317308 */ /* 0x000ea20000002400 */
[----:B------:R-:W-:-:S07]  /*ba50*/  IMAD R65, R144, -0x80, R65 ;  /* 0xffffff8090417824 */ /* 0x000fce00078e0241 */
[----:B------:R-:W2:Y:S01]  /*ba60*/  MUFU.TANH R44, R44 ;  /* 0x0000002c002c7308 */ /* 0x000ea20000002400 */
[----:B------:R-:W-:-:S07]  /*ba70*/  ISETP.GT.AND P4, PT, R65, RZ, PT ;  /* 0x000000ff4100720c */ /* 0x000fce0003f84270 */
[----:B------:R-:W2:Y:S01]  /*ba80*/  MUFU.TANH R50, R50 ;  /* 0x0000003200327308 */ /* 0x000ea20000002400 */
[----:B------:R-:W-:-:S07]  /*ba90*/  ISETP.GT.AND P5, PT, R65, 0x1, PT ;  /* 0x000000014100780c */ /* 0x000fce0003fa4270 */
[----:B------:R-:W2:Y:S01]  /*baa0*/  MUFU.TANH R47, R47 ;  /* 0x0000002f002f7308 */ /* 0x000ea20000002400 */
[----:B------:R-:W-:-:S07]  /*bab0*/  ISETP.GT.AND P1, PT, R65, 0x8, PT ;  /* 0x000000084100780c */ /* 0x000fce0003f24270 */
[----:B------:R-:W2:Y:S01]  /*bac0*/  MUFU.TANH R53, R53 ;  /* 0x0000003500357308 */ /* 0x000ea20000002400 */
[----:B0-----:R-:W-:-:S07]  /*bad0*/  FSEL R3, R3, -INF , P4 ;  /* 0xff80000003037808 */ /* 0x001fce0002000000 */
[----:B------:R-:W0:Y:S01]  /*bae0*/  MUFU.TANH R48, R48 ;  /* 0x0000003000307308 */ /* 0x000e220000002400 */
[----:B-1----:R-:W-:-:S07]  /*baf0*/  FSEL R4, R4, -INF , P5 ;  /* 0xff80000004047808 */ /* 0x002fce0002800000 */
[----:B------:R-:W1:Y:S01]  /*bb00*/  MUFU.TANH R54, R54 ;  /* 0x0000003600367308 */ /* 0x000e620000002400 */
[----:B------:R-:W-:-:S07]  /*bb10*/  ISETP.GT.AND P2, PT, R65, 0x9, PT ;  /* 0x000000094100780c */ /* 0x000fce0003f44270 */
[----:B------:R-:W1:Y:S01]  /*bb20*/  MUFU.TANH R51, R51 ;  /* 0x0000003300337308 */ /* 0x000e620000002400 */
[----:B---3--:R-:W-:-:S07]  /*bb30*/  FSEL R7, R7, -INF , P1 ;  /* 0xff80000007077808 */ /* 0x008fce0000800000 */
[----:B------:R-:W3:Y:S01]  /*bb40*/  MUFU.TANH R57, R57 ;  /* 0x0000003900397308 */ /* 0x000ee20000002400 */
[----:B------:R-:W-:-:S07]  /*bb50*/  FMNMX.FTZ R70, R3, R4, !PT ;  /* 0x0000000403467209 */ /* 0x000fce0007810000 */
[----:B------:R-:W3:Y:S01]  /*bb60*/  MUFU.TANH R52, R52 ;  /* 0x0000003400347308 */ /* 0x000ee20000002400 */
[----:B------:R-:W-:-:S07]  /*bb70*/  ISETP.GT.AND P3, PT, R65, 0x10, PT ;  /* 0x000000104100780c */ /* 0x000fce0003f64270 */
[----:B------:R-:W3:Y:S01]  /*bb80*/  MUFU.TANH R58, R58 ;  /* 0x0000003a003a7308 */ /* 0x000ee20000002400 */
[----:B----4-:R-:W-:-:S07]  /*bb90*/  FSEL R8, R8, -INF , P2 ;  /* 0xff80000008087808 */ /* 0x010fce0001000000 */
[----:B------:R-:W4:Y:S01]  /*bba0*/  MUFU.TANH R55, R55 ;  /* 0x0000003700377308 */ /* 0x000f220000002400 */
[----:B------:R-:W-:Y:S01]  /*bbb0*/  FMNMX.FTZ R69, R7, R70, !PT ;  /* 0x0000004607457209 */ /* 0x000fe20007810000 */
[----:B------:R-:W-:Y:S01]  /*bbc0*/  FMUL.FTZ R66, R81, UR4 ;  /* 0x0000000451427c20 */ /* 0x000fe20008410000 */
[----:B------:R-:W-:-:S05]  /*bbd0*/  FSEL R5, R5, -INF , P4 ;  /* 0xff80000005057808 */ /* 0x000fca0002000000 */
[----:B------:R-:W4:Y:S01]  /*bbe0*/  MUFU.TANH R61, R61 ;  /* 0x0000003d003d7308 */ /* 0x000f220000002400 */
[----:B------:R-:W-:-:S07]  /*bbf0*/  ISETP.GT.AND P4, PT, R65, 0x11, PT ;  /* 0x000000114100780c */ /* 0x000fce0003f84270 */
[----:B------:R-:W4:Y:S01]  /*bc00*/  MUFU.TANH R56, R56 ;  /* 0x0000003800387308 */ /* 0x000f220000002400 */
[----:B------:R-:W-:Y:S01]  /*bc10*/  FSEL R11, R11, -INF , P3 ;  /* 0xff8000000b0b7808 */ /* 0x000fe20001800000 */
[----:B------:R-:W-:Y:S01]  /*bc20*/  FMUL.FTZ R67, R84, UR4 ;  /* 0x0000000454437c20 */ /* 0x000fe20008410000 */
[----:B------:R-:W-:-:S05]  /*bc30*/  FMNMX.FTZ R70, R8, R69, !PT ;  /* 0x0000004508467209 */ /* 0x000fca0007810000 */
[----:B------:R-:W4:Y:S01]  /*bc40*/  MUFU.TANH R62, R62 ;  /* 0x0000003e003e7308 */ /* 0x000f220000002400 */
[----:B------:R-:W-:-:S07]  /*bc50*/  FSEL R69, R6, -INF , P5 ;  /* 0xff80000006457808 */ /* 0x000fce0002800000 */
[----:B------:R-:W4:Y:S01]  /*bc60*/  MUFU.TANH R59, R59 ;  /* 0x0000003b003b7308 */ /* 0x000f220000002400 */
[----:B------:R-:W-:Y:S01]  /*bc70*/  ISETP.GT.AND P5, PT, R65, 0x18, PT ;  /* 0x000000184100780c */ /* 0x000fe20003fa4270 */
[----:B------:R-:W-:Y:S01]  /*bc80*/  FMUL.FTZ R68, R85, UR4 ;  /* 0x0000000455447c20 */ /* 0x000fe20008410000 */
[----:B------:R-:W-:-:S05]  /*bc90*/  FSEL R12, R12, -INF , P4 ;  /* 0xff8000000c0c7808 */ /* 0x000fca0002000000 */
[----:B------:R-:W4:Y:S01]  /*bca0*/  MUFU.TANH R64, R64 ;  /* 0x0000004000407308 */ /* 0x000f220000002400 */
[----:B------:R-:W-:-:S07]  /*bcb0*/  FMNMX.FTZ R71, R11, R70, !PT ;  /* 0x000000460b477209 */ /* 0x000fce0007810000 */
[----:B------:R-:W4:Y:S01]  /*bcc0*/  MUFU.TANH R60, R60 ;  /* 0x0000003c003c7308 */ /* 0x000f220000002400 */
[----:B------:R-:W-:Y:S01]  /*bcd0*/  FSEL R70, R9, -INF , P1 ;  /* 0xff80000009467808 */ /* 0x000fe20000800000 */
[----:B------:R-:W-:Y:S01]  /*bce0*/  FMUL.FTZ R78, R82, UR4 ;  /* 0x00000004524e7c20 */ /* 0x000fe20008410000 */
[----:B------:R-:W-:Y:S01]  /*bcf0*/  ISETP.GT.AND P1, PT, R65, 0x19, PT ;  /* 0x000000194100780c */ /* 0x000fe20003f24270 */
[----:B------:R-:W-:Y:S01]  /*bd00*/  FMUL.FTZ R86, R86, UR4 ;  /* 0x0000000456567c20 */ /* 0x000fe20008410000 */
[----:B------:R-:W-:Y:S01]  /*bd10*/  FSEL R15, R15, -INF , P5 ;  /* 0xff8000000f0f7808 */ /* 0x000fe20002800000 */
[----:B------:R-:W4:Y:S01]  /*bd20*/  LDL R88, [R1+0x64] ;  /* 0x0000640001587983 */ /* 0x000f220000100800 */
[----:B------:R-:W-:Y:S01]  /*bd30*/  FMNMX.FTZ R6, R12, R71, !PT ;  /* 0x000000470c067209 */ /* 0x000fe20007810000 */
[----:B------:R-:W-:Y:S01]  /*bd40*/  MUFU.TANH R63, R63 ;  /* 0x0000003f003f7308 */ /* 0x000fe20000002400 */
[----:B------:R-:W-:Y:S02]  /*bd50*/  FSEL R10, R10, -INF , P2 ;  /* 0xff8000000a0a7808 */ /* 0x000fe40001000000 */
[----:B------:R-:W-:-:S02]  /*bd60*/  ISETP.GT.AND P2, PT, R65, 0x20, PT ;  /* 0x000000204100780c */ /* 0x000fc40003f44270 */
[----:B------:R-:W-:Y:S02]  /*bd70*/  FSEL R20, R20, -INF , P1 ;  /* 0xff80000014147808 */ /* 0x000fe40000800000 */
[----:B------:R-:W-:Y:S02]  /*bd80*/  FMNMX.FTZ R9, R15, R6, !PT ;  /* 0x000000060f097209 */ /* 0x000fe40007810000 */
[----:B------:R-:W-:Y:S02]  /*bd90*/  FSEL R13, R13, -INF , P3 ;  /* 0xff8000000d0d7808 */ /* 0x000fe40001800000 */
[----:B------:R-:W-:Y:S02]  /*bda0*/  ISETP.GT.AND P3, PT, R65, 0x21, PT ;  /* 0x000000214100780c */ /* 0x000fe40003f64270 */
[----:B------:R-:W-:Y:S02]  /*bdb0*/  FSEL R25, R25, -INF , P2 ;  /* 0xff80000019197808 */ /* 0x000fe40001000000 */
[----:B------:R-:W-:-:S02]  /*bdc0*/  FMNMX.FTZ R6, R20, R9, !PT ;  /* 0x0000000914067209 */ /* 0x000fc40007810000 */
[----:B------:R-:W-:Y:S02]  /*bdd0*/  FSEL R14, R14, -INF , P4 ;  /* 0xff8000000e0e7808 */ /* 0x000fe40002000000 */
[----:B------:R-:W-:Y:S02]  /*bde0*/  ISETP.GT.AND P4, PT, R65, 0x28, PT ;  /* 0x000000284100780c */ /* 0x000fe40003f84270 */
[----:B------:R-:W-:Y:S02]  /*bdf0*/  FSEL R26, R26, -INF , P3 ;  /* 0xff8000001a1a7808 */ /* 0x000fe40001800000 */
[----:B------:R-:W-:Y:S02]  /*be00*/  FMNMX.FTZ R9, R25, R6, !PT ;  /* 0x0000000619097209 */ /* 0x000fe40007810000 */
        /* <DEDUP_REMOVED lines=42> */
[----:B--2---:R-:W-:Y:S02]  /*c0b0*/  FSEL R49, R49, -INF , P4 ;  /* 0xff80000031317808 */ /* 0x004fe40002000000 */
        /* <DEDUP_REMOVED lines=9> */
[----:B0-----:R-:W-:Y:S02]  /*c150*/  FSEL R48, R48, -INF , P3 ;  /* 0xff80000030307808 */ /* 0x001fe40001800000 */
[----:B------:R-:W-:Y:S02]  /*c160*/  ISETP.GT.AND P3, PT, R65, 0x60, PT ;  /* 0x000000604100780c */ /* 0x000fe40003f64270 */
[----:B-1----:R-:W-:Y:S02]  /*c170*/  FSEL R54, R54, -INF , P2 ;  /* 0xff80000036367808 */ /* 0x002fe40001000000 */
[----:B------:R-:W-:-:S02]  /*c180*/  FMNMX.FTZ R9, R53, R6, !PT ;  /* 0x0000000635097209 */ /* 0x000fc40007810000 */
[----:B------:R-:W-:Y:S02]  /*c190*/  FSEL R51, R51, -INF , P4 ;  /* 0xff80000033337808 */ /* 0x000fe40002000000 */
[----:B------:R-:W-:Y:S02]  /*c1a0*/  ISETP.GT.AND P4, PT, R65, 0x61, PT ;  /* 0x000000614100780c */ /* 0x000fe40003f84270 */
[----:B---3--:R-:W-:Y:S02]  /*c1b0*/  FSEL R57, R57, -INF , P3 ;  /* 0xff80000039397808 */ /* 0x008fe40001800000 */
[----:B------:R-:W-:Y:S01]  /*c1c0*/  FMNMX.FTZ R6, R54, R9, !PT ;  /* 0x0000000936067209 */ /* 0x000fe20007810000 */
[----:B------:R-:W0:Y:S01]  /*c1d0*/  MUFU.TANH R66, R66 ;  /* 0x0000004200427308 */ /* 0x000e220000002400 */
[----:B------:R-:W-:Y:S02]  /*c1e0*/  FSEL R52, R52, -INF , P5 ;  /* 0xff80000034347808 */ /* 0x000fe40002800000 */
[----:B------:R-:W-:-:S02]  /*c1f0*/  ISETP.GT.AND P5, PT, R65, 0x68, PT ;  /* 0x000000684100780c */ /* 0x000fc40003fa4270 */
[----:B------:R-:W-:Y:S02]  /*c200*/  FSEL R58, R58, -INF , P4 ;  /* 0xff8000003a3a7808 */ /* 0x000fe40002000000 */
[----:B------:R-:W-:Y:S01]  /*c210*/  FMNMX.FTZ R9, R57, R6, !PT ;  /* 0x0000000639097209 */ /* 0x000fe20007810000 */
[----:B------:R-:W1:Y:S01]  /*c220*/  MUFU.TANH R67, R67 ;  /* 0x0000004300437308 */ /* 0x000e620000002400 */
[----:B----4-:R-:W-:Y:S02]  /*c230*/  FSEL R55, R55, -INF , P1 ;  /* 0xff80000037377808 */ /* 0x010fe40000800000 */
[----:B------:R-:W-:Y:S02]  /*c240*/  ISETP.GT.AND P1, PT, R65, 0x69, PT ;  /* 0x000000694100780c */ /* 0x000fe40003f24270 */
[----:B------:R-:W-:Y:S02]  /*c250*/  FSEL R61, R61, -INF , P5 ;  /* 0xff8000003d3d7808 */ /* 0x000fe40002800000 */
[----:B------:R-:W-:Y:S01]  /*c260*/  FMNMX.FTZ R6, R58, R9, !PT ;  /* 0x000000093a067209 */ /* 0x000fe20007810000 */
[----:B------:R-:W2:Y:S01]  /*c270*/  MUFU.TANH R68, R68 ;  /* 0x0000004400447308 */ /* 0x000ea20000002400 */
[----:B------:R-:W-:-:S02]  /*c280*/  FSEL R56, R56, -INF , P2 ;  /* 0xff80000038387808 */ /* 0x000fc40001000000 */
[----:B------:R-:W-:Y:S02]  /*c290*/  ISETP.GT.AND P2, PT, R65, 0x70, PT ;  /* 0x000000704100780c */ /* 0x000fe40003f44270 */
[----:B------:R-:W-:Y:S02]  /*c2a0*/  FSEL R62, R62, -INF , P1 ;  /* 0xff8000003e3e7808 */ /* 0x000fe40000800000 */
[----:B------:R-:W-:Y:S02]  /*c2b0*/  FMNMX.FTZ R9, R61, R6, !PT ;  /* 0x000000063d097209 */ /* 0x000fe40007810000 */
[----:B------:R-:W-:Y:S02]  /*c2c0*/  FSEL R59, R59, -INF , P3 ;  /* 0xff8000003b3b7808 */ /* 0x000fe40001800000 */
[----:B------:R-:W-:Y:S02]  /*c2d0*/  ISETP.GT.AND P3, PT, R65, 0x71, PT ;  /* 0x000000714100780c */ /* 0x000fe40003f64270 */
[----:B------:R-:W-:-:S02]  /*c2e0*/  FSEL R64, R64, -INF , P2 ;  /* 0xff80000040407808 */ /* 0x000fc40001000000 */
[----:B------:R-:W-:Y:S02]  /*c2f0*/  FMNMX.FTZ R9, R62, R9, !PT ;  /* 0x000000093e097209 */ /* 0x000fe40007810000 */
[----:B------:R-:W-:Y:S02]  /*c300*/  FSEL R60, R60, -INF , P4 ;  /* 0xff8000003c3c7808 */ /* 0x000fe40002000000 */
[----:B------:R-:W-:Y:S02]  /*c310*/  ISETP.GT.AND P4, PT, R65, 0x78, PT ;  /* 0x000000784100780c */ /* 0x000fe40003f84270 */
[----:B0-----:R-:W-:Y:S02]  /*c320*/  FSEL R66, R66, -INF , P3 ;  /* 0xff80000042427808 */ /* 0x001fe40001800000 */
[----:B------:R-:W-:Y:S02]  /*c330*/  FMNMX.FTZ R9, R64, R9, !PT ;  /* 0x0000000940097209 */ /* 0x000fe40007810000 */
[----:B------:R-:W-:-:S02]  /*c340*/  FSEL R63, R63, -INF , P5 ;  /* 0xff8000003f3f7808 */ /* 0x000fc40002800000 */
[----:B------:R-:W-:Y:S02]  /*c350*/  ISETP.GT.AND P5, PT, R65, 0x79, PT ;  /* 0x000000794100780c */ /* 0x000fe40003fa4270 */
[----:B-1----:R-:W-:Y:S02]  /*c360*/  FSEL R67, R67, -INF , P4 ;  /* 0xff80000043437808 */ /* 0x002fe40002000000 */
[----:B------:R-:W-:Y:S02]  /*c370*/  FMNMX.FTZ R6, R66, R9, !PT ;  /* 0x0000000942067209 */ /* 0x000fe40007810000 */
[----:B--2---:R-:W-:Y:S02]  /*c380*/  FSEL R68, R68, -INF , P5 ;  /* 0xff80000044447808 */ /* 0x004fe40002800000 */
[----:B------:R-:W-:-:S04]  /*c390*/  FMNMX.FTZ R9, R67, R6, !PT ;  /* 0x0000000643097209 */ /* 0x000fc80007810000 */
[----:B------:R-:W-:-:S05]  /*c3a0*/  FMNMX.FTZ R9, R68, R9, !PT ;  /* 0x0000000944097209 */ /* 0x000fca0007810000 */
[----:B------:R-:W0:Y:S02]  /*c3b0*/  SHFL.BFLY PT, R6, R9, 0x2, 0x1f ;  /* 0x0c401f0009067f89 */ /* 0x000e2400000e0000 */
[----:B0-----:R-:W-:-:S05]  /*c3c0*/  FMNMX.FTZ R71, R9, R6, !PT ;  /* 0x0000000609477209 */ /* 0x001fca0007810000 */
[----:B------:R-:W0:Y:S02]  /*c3d0*/  SHFL.BFLY PT, R6, R71, 0x1, 0x1f ;  /* 0x0c201f0047067f89 */ /* 0x000e2400000e0000 */
[----:B0-----:R-:W-:-:S04]  /*c3e0*/  FMNMX.FTZ R6, R71, R6, !PT ;  /* 0x0000000647067209 */ /* 0x001fc80007810000 */
[C---:B------:R-:W-:Y:S01]  /*c3f0*/  FSETP.NEU.FTZ.AND P6, PT, R6.reuse, -INF , PT ;  /* 0xff8000000600780b */ /* 0x040fe20003fdd000 */
[----:B------:R-:W-:-:S05]  /*c400*/  FMUL.FTZ R65, R6, UR45 ;  /* 0x0000002d06417c20 */ /* 0x000fca0008410000 */
[----:B------:R-:W-:-:S05]  /*c410*/  FSEL R65, R65, RZ, P6 ;  /* 0x000000ff41417208 */ /* 0x000fca0003000000 */
[--C-:B------:R-:W-:Y:S01]  /*c420*/  FFMA.FTZ R71, R3, UR45, -R65.reuse ;  /* 0x0000002d03477c23 */ /* 0x100fe20008010841 */
[----:B------:R-:W-:Y:S01]  /*c430*/  FMNMX.FTZ R3, R5, R69, !PT ;  /* 0x0000004505037209 */ /* 0x000fe20007810000 */
[----:B------:R-:W-:-:S03]  /*c440*/  FFMA.FTZ R77, R8, UR45, -R65 ;  /* 0x0000002d084d7c23 */ /* 0x000fc60008010841 */
[----:B------:R-:W-:-:S04]  /*c450*/  FMNMX.FTZ R3, R70, R3, !PT ;  /* 0x0000000346037209 */ /* 0x000fc80007810000 */
        /* <DEDUP_REMOVED lines=16> */
[----:B------:R-:W-:Y:S01]  /*c560*/  FMNMX.FTZ R8, R48, R3, !PT ;  /* 0x0000000330087209 */ /* 0x000fe20007810000 */
[----:B------:R-:W-:-:S03]  /*c570*/  FMUL.FTZ R84, R79, UR4 ;  /* 0x000000044f547c20 */ /* 0x000fc60008410000 */
[----:B------:R-:W-:-:S04]  /*c580*/  FMNMX.FTZ R3, R51, R8, !PT ;  /* 0x0000000833037209 */ /* 0x000fc80007810000 */
[----:B------:R-:W-:Y:S01]  /*c590*/  FMNMX.FTZ R8, R52, R3, !PT ;  /* 0x0000000334087209 */ /* 0x000fe20007810000 */
[----:B------:R-:W0:Y:S01]  /*c5a0*/  MUFU.TANH R84, R84 ;  /* 0x0000005400547308 */ /* 0x000e220000002400 */
[----:B------:R-:W-:Y:S02]  /*c5b0*/  FMUL.FTZ R85, R83, UR4 ;  /* 0x0000000453557c20 */ /* 0x000fe40008410000 */
[----:B------:R-:W-:-:S04]  /*c5c0*/  FMNMX.FTZ R3, R55, R8, !PT ;  /* 0x0000000837037209 */ /* 0x000fc80007810000 */
[----:B------:R-:W-:Y:S01]  /*c5d0*/  FMNMX.FTZ R8, R56, R3, !PT ;  /* 0x0000000338087209 */ /* 0x000fe20007810000 */
[----:B------:R-:W1:Y:S01]  /*c5e0*/  MUFU.TANH R78, R78 ;  /* 0x0000004e004e7308 */ /* 0x000e620000002400 */
[----:B------:R-:W-:Y:S02]  /*c5f0*/  FMUL.FTZ R9, R87, UR4 ;  /* 0x0000000457097c20 */ /* 0x000fe40008410000 */
[----:B------:R-:W-:-:S05]  /*c600*/  FMNMX.FTZ R3, R59, R8, !PT ;  /* 0x000000083b037209 */ /* 0x000fca0007810000 */
[----:B------:R-:W2:Y:S01]  /*c610*/  MUFU.TANH R85, R85 ;  /* 0x0000005500557308 */ /* 0x000ea20000002400 */
[----:B------:R-:W-:Y:S02]  /*c620*/  FMNMX.FTZ R8, R60, R3, !PT ;  /* 0x000000033c087209 */ /* 0x000fe40007810000 */
[----:B0-----:R-:W-:-:S05]  /*c630*/  FSEL R84, R84, -INF , P1 ;  /* 0xff80000054547808 */ /* 0x001fca0000800000 */
[----:B------:R-:W0:Y:S01]  /*c640*/  MUFU.TANH R86, R86 ;  /* 0x0000005600567308 */ /* 0x000e220000002400 */
[----:B------:R-:W-:Y:S02]  /*c650*/  FMNMX.FTZ R3, R63, R8, !PT ;  /* 0x000000083f037209 */ /* 0x000fe40007810000 */
[----:B-1----:R-:W-:-:S05]  /*c660*/  FSEL R83, R78, -INF , P2 ;  /* 0xff8000004e537808 */ /* 0x002fca0001000000 */
[----:B------:R-:W1:Y:S01]  /*c670*/  MUFU.TANH R9, R9 ;  /* 0x0000000900097308 */ /* 0x000e620000002400 */
[----:B------:R-:W-:Y:S02]  /*c680*/  FMNMX.FTZ R8, R84, R3, !PT ;  /* 0x0000000354087209 */ /* 0x000fe40007810000 */
[----:B--2---:R-:W-:Y:S02]  /*c690*/  FSEL R85, R85, -INF , P3 ;  /* 0xff80000055557808 */ /* 0x004fe40001800000 */
[----:B------:R-:W-:Y:S02]  /*c6a0*/  FMNMX.FTZ R8, R83, R8, !PT ;  /* 0x0000000853087209 */ /* 0x000fe40007810000 */
[----:B0-----:R-:W-:Y:S02]  /*c6b0*/  FSEL R86, R86, -INF , P4 ;  /* 0xff80000056567808 */ /* 0x001fe40002000000 */
[----:B------:R-:W-:-:S04]  /*c6c0*/  FMNMX.FTZ R3, R85, R8, !PT ;  /* 0x0000000855037209 */ /* 0x000fc80007810000 */
[----:B------:R-:W-:Y:S02]  /*c6d0*/  FMNMX.FTZ R8, R86, R3, !PT ;  /* 0x0000000356087209 */ /* 0x000fe40007810000 */
[----:B-1----:R-:W-:-:S04]  /*c6e0*/  FSEL R87, R9, -INF , P5 ;  /* 0xff80000009577808 */ /* 0x002fc80002800000 */
[----:B------:R-:W-:Y:S01]  /*c6f0*/  FMNMX.FTZ R3, R87, R8, !PT ;  /* 0x0000000857037209 */ /* 0x000fe20007810000 */
[----:B------:R-:W-:-:S04]  /*c700*/  FFMA.FTZ R72, R12, UR45, -R65 ;  /* 0x0000002d0c487c23 */ /* 0x000fc80008010841 */
[----:B------:R-:W0:Y:S02]  /*c710*/  SHFL.BFLY PT, R12, R3, 0x2, 0x1f ;  /* 0x0c401f00030c7f89 */ /* 0x000e2400000e0000 */
[----:B0-----:R-:W-:-:S05]  /*c720*/  FMNMX.FTZ R12, R3, R12, !PT ;  /* 0x0000000c030c7209 */ /* 0x001fca0007810000 */
[----:B------:R-:W0:Y:S01]  /*c730*/  SHFL.BFLY PT, R9, R12, 0x1, 0x1f ;  /* 0x0c201f000c097f89 */ /* 0x000e2200000e0000 */
[--C-:B------:R-:W-:Y:S01]  /*c740*/  FFMA.FTZ R80, R29, UR45, -R65.reuse ;  /* 0x0000002d1d507c23 */ /* 0x100fe20008010841 */
[--C-:B------:R-:W-:Y:S01]  /*c750*/  FFMA.FTZ R29, R34, UR45, -R65.reuse ;  /* 0x0000002d221d7c23 */ /* 0x100fe20008010841 */
[--C-:B------:R-:W-:Y:S01]  /*c760*/  FFMA.FTZ R34, R38, UR45, -R65.reuse ;  /* 0x0000002d26227c23 */ /* 0x100fe20008010841 */
[--C-:B------:R-:W-:Y:S01]  /*c770*/  FFMA.FTZ R38, R54, UR45, -R65.reuse ;  /* 0x0000002d36267c23 */ /* 0x100fe20008010841 */
[--C-:B------:R-:W-:Y:S01]  /*c780*/  FFMA.FTZ R73, R4, UR45, -R65.reuse ;  /* 0x0000002d04497c23 */ /* 0x100fe20008010841 */
[--C-:B------:R-:W-:Y:S01]  /*c790*/  FFMA.FTZ R75, R7, UR45, -R65.reuse ;  /* 0x0000002d074b7c23 */ /* 0x100fe20008010841 */
[--C-:B------:R-:W-:Y:S01]  /*c7a0*/  FFMA.FTZ R79, R45, UR45, -R65.reuse ;  /* 0x0000002d2d4f7c23 */ /* 0x100fe20008010841 */
[--C-:B------:R-:W-:Y:S01]  /*c7b0*/  FFMA.FTZ R74, R15, UR45, -R65.reuse ;  /* 0x0000002d0f4a7c23 */ /* 0x100fe20008010841 */
[----:B------:R-:W-:Y:S01]  /*c7c0*/  FFMA.FTZ R45, R61, UR45, -R65 ;  /* 0x0000002d3d2d7c23 */ /* 0x000fe20008010841 */
[----:B0-----:R-:W-:-:S04]  /*c7d0*/  FMNMX.FTZ R9, R12, R9, !PT ;  /* 0x000000090c097209 */ /* 0x001fc80007810000 */
[C---:B------:R-:W-:Y:S01]  /*c7e0*/  FSETP.NEU.FTZ.AND P1, PT, R9.reuse, -INF , PT ;  /* 0xff8000000900780b */ /* 0x040fe20003f3d000 */
[----:B------:R-:W-:-:S05]  /*c7f0*/  FMUL.FTZ R54, R9, UR45 ;  /* 0x0000002d09367c20 */ /* 0x000fca0008410000 */
[----:B------:R-:W-:Y:S01]  /*c800*/  FSEL R54, R54, RZ, P1 ;  /* 0x000000ff36367208 */ /* 0x000fe20000800000 */
[----:B------:R-:W-:Y:S01]  /*c810*/  MUFU.EX2 R71, R71 ;  /* 0x0000004700477308 */ /* 0x000fe20000000800 */
[----:B------:R-:W-:-:S03]  /*c820*/  FFMA.FTZ R82, R46, UR45, -R65 ;  /* 0x0000002d2e527c23 */ /* 0x000fc60008010841 */
[--C-:B------:R-:W-:Y:S01]  /*c830*/  FFMA.FTZ R15, R5, UR45, -R54.reuse ;  /* 0x0000002d050f7c23 */ /* 0x100fe20008010836 */
[----:B------:R-:W-:-:S03]  /*c840*/  FFMA.FTZ R61, R69, UR45, -R54 ;  /* 0x0000002d453d7c23 */ /* 0x000fc60008010836 */
[----:B------:R-:W0:Y:S01]  /*c850*/  MUFU.EX2 R73, R73 ;  /* 0x0000004900497308 */ /* 0x000e220000000800 */
[--C-:B------:R-:W-:Y:S01]  /*c860*/  FFMA.FTZ R46, R62, UR45, -R65.reuse ;  /* 0x0000002d3e2e7c23 */ /* 0x100fe20008010841 */
[----:B------:R-:W-:Y:S01]  /*c870*/  FFMA.FTZ R62, R70, UR45, -R54 ;  /* 0x0000002d463e7c23 */ /* 0x000fe20008010836 */
[--C-:B------:R-:W-:Y:S01]  /*c880*/  FFMA.FTZ R4, R11, UR45, -R65.reuse ;  /* 0x0000002d0b047c23 */ /* 0x100fe20008010841 */
[--C-:B------:R-:W-:Y:S01]  /*c890*/  FFMA.FTZ R7, R33, UR45, -R65.reuse ;  /* 0x0000002d21077c23 */ /* 0x100fe20008010841 */
[----:B------:R-:W-:-:S03]  /*c8a0*/  FFMA.FTZ R33, R50, UR45, -R65 ;  /* 0x0000002d32217c23 */ /* 0x000fc60008010841 */
[----:B------:R-:W1:Y:S01]  /*c8b0*/  MUFU.EX2 R75, R75 ;  /* 0x0000004b004b7308 */ /* 0x000e620000000800 */
[----:B------:R-:W-:Y:S01]  /*c8c0*/  FFMA.FTZ R50, R66, UR45, -R65 ;  /* 0x0000002d42327c23 */ /* 0x000fe20008010841 */
[----:B------:R-:W-:-:S06]  /*c8d0*/  FFMA.FTZ R66, R10, UR45, -R54 ;  /* 0x0000002d0a427c23 */ /* 0x000fcc0008010836 */
[----:B------:R-:W-:Y:S01]  /*c8e0*/  MUFU.EX2 R15, R15 ;  /* 0x0000000f000f7308 */ /* 0x000fe20000000800 */
[----:B------:R-:W-:-:S07]  /*c8f0*/  FFMA.FTZ R5, R13, UR45, -R54 ;  /* 0x0000002d0d057c23 */ /* 0x000fce0008010836 */
[----:B------:R-:W2:Y:S01]  /*c900*/  MUFU.EX2 R61, R61 ;  /* 0x0000003d003d7308 */ /* 0x000ea20000000800 */
[----:B------:R-:W-:-:S07]  /*c910*/  FFMA.FTZ R76, R20, UR45, -R65 ;  /* 0x0000002d144c7c23 */ /* 0x000fce0008010841 */
[----:B------:R-:W3:Y:S01]  /*c920*/  MUFU.EX2 R77, R77 ;  /* 0x0000004d004d7308 */ /* 0x000ee20000000800 */
[----:B------:R-:W-:Y:S01]  /*c930*/  FFMA.FTZ R20, R53, UR45, -R65 ;  /* 0x0000002d35147c23 */ /* 0x000fe20008010841 */
[----:B------:R-:W-:-:S06]  /*c940*/  FFMA.FTZ R53, R14, UR45, -R54 ;  /* 0x0000002d0e357c23 */ /* 0x000fcc0008010836 */
[----:B------:R-:W4:Y:S01]  /*c950*/  MUFU.EX2 R62, R62 ;  /* 0x0000003e003e7308 */ /* 0x000f220000000800 */
[----:B------:R-:W-:Y:S01]  /*c960*/  FFMA.FTZ R81, R30, UR45, -R65 ;  /* 0x0000002d1e517c23 */ /* 0x000fe20008010841 */
[----:B------:R-:W-:Y:S02]  /*c970*/  VIADD R12, R0, 0x2d840 ;  /* 0x0002d840000c7836 */ /* 0x000fe40000000000 */
[----:B0-----:R-:W-:-:S04]  /*c980*/  FADD.FTZ R14, R71, R73 ;  /* 0x00000049470e7221 */ /* 0x001fc80000010000 */
[----:B------:R-:W0:Y:S01]  /*c990*/  MUFU.EX2 R4, R4 ;  /* 0x0000000400047308 */ /* 0x000e220000000800 */
[--C-:B------:R-:W-:Y:S01]  /*c9a0*/  FFMA.FTZ R30, R37, UR45, -R65.reuse ;  /* 0x0000002d251e7c23 */ /* 0x100fe20008010841 */
[----:B------:R-:W-:Y:S01]  /*c9b0*/  MOV R13, UR38 ;  /* 0x00000026000d7c02 */ /* 0x000fe20008000f00 */
[----:B------:R-:W-:-:S05]  /*c9c0*/  FFMA.FTZ R37, R41, UR45, -R65 ;  /* 0x0000002d29257c23 */ /* 0x000fca0008010841 */
[----:B------:R-:W0:Y:S01]  /*c9d0*/  MUFU.EX2 R66, R66 ;  /* 0x0000004200427308 */ /* 0x000e220000000800 */
[--C-:B------:R-:W-:Y:S01]  /*c9e0*/  FFMA.FTZ R41, R57, UR45, -R65.reuse ;  /* 0x0000002d39297c23 */ /* 0x100fe20008010841 */
[----:B------:R-:W-:Y:S01]  /*c9f0*/  FFMA.FTZ R8, R49, UR45, -R65 ;  /* 0x0000002d31087c23 */ /* 0x000fe20008010841 */
[----:B------:R-:W-:-:S05]  /*ca00*/  FFMA.FTZ R57, R21, UR45, -R54 ;  /* 0x0000002d15397c23 */ /* 0x000fca0008010836 */
[----:B------:R-:W0:Y:S01]  /*ca10*/  MUFU.EX2 R72, R72 ;  /* 0x0000004800487308 */ /* 0x000e220000000800 */
[----:B-1----:R-:W-:Y:S01]  /*ca20*/  FADD.FTZ R14, R75, R14 ;  /* 0x0000000e4b0e7221 */ /* 0x002fe20000010000 */
[--C-:B------:R-:W-:Y:S01]  /*ca30*/  FFMA.FTZ R25, R25, UR45, -R65.reuse ;  /* 0x0000002d19197c23 */ /* 0x100fe20008010841 */
[----:B------:R-:W-:Y:S01]  /*ca40*/  FFMA.FTZ R49, R64, UR45, -R65 ;  /* 0x0000002d40317c23 */ /* 0x000fe20008010841 */
[----:B------:R-:W-:-:S04]  /*ca50*/  PRMT R12, R13, 0x654, R12 ;  /* 0x000006540d0c7816 */ /* 0x000fc8000000000c */
[----:B------:R-:W1:Y:S01]  /*ca60*/  MUFU.EX2 R5, R5 ;  /* 0x0000000500057308 */ /* 0x000e620000000800 */
[----:B------:R-:W-:Y:S01]  /*ca70*/  FFMA.FTZ R78, R42, UR45, -R65 ;  /* 0x0000002d2a4e7c23 */ /* 0x000fe20008010841 */
[----:B------:R-:W-:Y:S01]  /*ca80*/  FFMA.FTZ R64, R31, UR45, -R54 ;  /* 0x0000002d1f407c23 */ /* 0x000fe20008010836 */
[----:B--2---:R-:W-:Y:S01]  /*ca90*/  FADD.FTZ R13, R15, R61 ;  /* 0x0000003d0f0d7221 */ /* 0x004fe20000010000 */
[----:B------:R-:W-:-:S04]  /*caa0*/  FFMA.FTZ R42, R58, UR45, -R65 ;  /* 0x0000002d3a2a7c23 */ /* 0x000fc80008010841 */
[----:B------:R-:W2:Y:S01]  /*cab0*/  MUFU.EX2 R74, R74 ;  /* 0x0000004a004a7308 */ /* 0x000ea20000000800 */
[--C-:B------:R-:W-:Y:S01]  /*cac0*/  FFMA.FTZ R31, R39, UR45, -R54.reuse ;  /* 0x0000002d271f7c23 */ /* 0x100fe20008010836 */
[--C-:B------:R-:W-:Y:S01]  /*cad0*/  FFMA.FTZ R58, R24, UR45, -R54.reuse ;  /* 0x0000002d183a7c23 */ /* 0x100fe20008010836 */
[----:B------:R-:W-:Y:S01]  /*cae0*/  FFMA.FTZ R21, R36, UR45, -R54 ;  /* 0x0000002d24157c23 */ /* 0x000fe20008010836 */
[----:B---3--:R-:W-:Y:S01]  /*caf0*/  FADD.FTZ R39, R77, R14 ;  /* 0x0000000e4d277221 */ /* 0x008fe20000010000 */
[----:B------:R-:W-:-:S03]  /*cb00*/  FFMA.FTZ R26, R26, UR45, -R65 ;  /* 0x0000002d1a1a7c23 */ /* 0x000fc60008010841 */
[----:B------:R-:W3:Y:S01]  /*cb10*/  MUFU.EX2 R53, R53 ;  /* 0x0000003500357308 */ /* 0x000ee20000000800 */
[----:B------:R-:W-:Y:S01]  /*cb20*/  FFMA.FTZ R36, R47, UR45, -R54 ;  /* 0x0000002d2f247c23 */ /* 0x000fe20008010836 */
[----:B----4-:R-:W-:Y:S01]  /*cb30*/  FADD.FTZ R47, R62, R13 ;  /* 0x0000000d3e2f7221 */ /* 0x010fe20000010000 */
[----:B------:R-:W-:-:S05]  /*cb40*/  F2FP.F16.F32.PACK_AB R13, R61, R15 ;  /* 0x0000000f3d0d723e */ /* 0x000fca00000000ff */
[----:B------:R-:W4:Y:S01]  /*cb50*/  MUFU.EX2 R76, R76 ;  /* 0x0000004c004c7308 */ /* 0x000f220000000800 */
[----:B------:R-:W-:Y:S01]  /*cb60*/  FFMA.FTZ R27, R27, UR45, -R54 ;  /* 0x0000002d1b1b7c23 */ /* 0x000fe20008010836 */
[----:B0-----:R-:W-:Y:S01]  /*cb70*/  FADD.FTZ R61, R4, R39 ;  /* 0x00000027043d7221 */ /* 0x001fe20000010000 */
[----:B------:R-:W-:Y:S01]  /*cb80*/  FADD.FTZ R24, R66, R47 ;  /* 0x0000002f42187221 */ /* 0x000fe20000010000 */
[--C-:B------:R-:W-:Y:S01]  /*cb90*/  FFMA.FTZ R3, R67, UR45, -R65.reuse ;  /* 0x0000002d43037c23 */ /* 0x100fe20008010841 */
[----:B------:R-:W-:-:S03]  /*cba0*/  FFMA.FTZ R11, R68, UR45, -R65 ;  /* 0x0000002d440b7c23 */ /* 0x000fc60008010841 */
[----:B------:R-:W0:Y:S01]  /*cbb0*/  MUFU.EX2 R57, R57 ;  /* 0x0000003900397308 */ /* 0x000e220000000800 */
[----:B------:R-:W-:-:S07]  /*cbc0*/  FADD.FTZ R61, R72, R61 ;  /* 0x0000003d483d7221 */ /* 0x000fce0000010000 */
[----:B------:R-:W-:Y:S01]  /*cbd0*/  MUFU.EX2 R25, R25 ;  /* 0x0000001900197308 */ /* 0x000fe20000000800 */
[----:B-1----:R-:W-:Y:S01]  /*cbe0*/  FADD.FTZ R24, R5, R24 ;  /* 0x0000001805187221 */ /* 0x002fe20000010000 */
[----:B--2---:R-:W-:Y:S01]  /*cbf0*/  FADD.FTZ R61, R74, R61 ;  /* 0x0000003d4a3d7221 */ /* 0x004fe20000010000 */
[----:B------:R-:W-:-:S05]  /*cc00*/  FFMA.FTZ R44, R44, UR45, -R54 ;  /* 0x0000002d2c2c7c23 */ /* 0x000fca0008010836 */
[----:B------:R-:W-:Y:S01]  /*cc10*/  MUFU.EX2 R80, R80 ;  /* 0x0000005000507308 */ /* 0x000fe20000000800 */
[----:B------:R-:W-:-:S07]  /*cc20*/  FFMA.FTZ R65, R32, UR45, -R54 ;  /* 0x0000002d20417c23 */ /* 0x000fce0008010836 */
[----:B------:R-:W-:Y:S08]  /*cc30*/  MUFU.EX2 R7, R7 ;  /* 0x0000000700077308 */ /* 0x000ff00000000800 */
[----:B------:R-:W-:Y:S08]  /*cc40*/  MUFU.EX2 R29, R29 ;  /* 0x0000001d001d7308 */ /* 0x000ff00000000800 */
[----:B------:R-:W-:Y:S01]  /*cc50*/  MUFU.EX2 R34, R34 ;  /* 0x0000002200227308 */ /* 0x000fe20000000800 */
[--C-:B------:R-:W-:Y:S01]  /*cc60*/  FFMA.FTZ R28, R28, UR45, -R54.reuse ;  /* 0x0000002d1c1c7c23 */ /* 0x100fe20008010836 */
[--C-:B------:R-:W-:Y:S01]  /*cc70*/  FFMA.FTZ R10, R35, UR45, -R54.reuse ;  /* 0x0000002d230a7c23 */ /* 0x100fe20008010836 */
[----:B------:R1:W-:Y:S05]  /*cc80*/  SYNCS.ARRIVE.TRANS64.RED.A1T0 RZ, [R12+URZ], RZ ;  /* 0x000000ff0cff79a7 */ /* 0x0003ea000810043f */
[----:B------:R-:W2:Y:S01]  /*cc90*/  MUFU.EX2 R58, R58 ;  /* 0x0000003a003a7308 */ /* 0x000ea20000000800 */
[----:B------:R-:W-:-:S07]  /*cca0*/  FFMA.FTZ R32, R40, UR45, -R54 ;  /* 0x0000002d28207c23 */ /* 0x000fce0008010836 */
[----:B------:R-:W-:Y:S01]  /*ccb0*/  MUFU.EX2 R26, R26 ;  /* 0x0000001a001a7308 */ /* 0x000fe20000000800 */
[----:B------:R-:W-:Y:S01]  /*ccc0*/  FFMA.FTZ R40, R52, UR45, -R54 ;  /* 0x0000002d34287c23 */ /* 0x000fe20008010836 */
[----:B---3--:R-:W-:-:S06]  /*ccd0*/  FADD.FTZ R24, R53, R24 ;  /* 0x0000001835187221 */ /* 0x008fcc0000010000 */
[----:B------:R-:W3:Y:S01]  /*cce0*/  MUFU.EX2 R27, R27 ;  /* 0x0000001b001b7308 */ /* 0x000ee20000000800 */
[----:B----4-:R-:W-:Y:S01]  /*ccf0*/  FADD.FTZ R52, R76, R61 ;  /* 0x0000003d4c347221 */ /* 0x010fe20000010000 */
[----:B------:R-:W-:Y:S01]  /*cd00*/  FFMA.FTZ R39, R51, UR45, -R54 ;  /* 0x0000002d33277c23 */ /* 0x000fe20008010836 */
[----:B0-----:R-:W-:-:S05]  /*cd10*/  FADD.FTZ R51, R57, R24 ;  /* 0x0000001839337221 */ /* 0x001fca0000010000 */
[----:B------:R-:W0:Y:S01]  /*cd20*/  MUFU.EX2 R81, R81 ;  /* 0x0000005100517308 */ /* 0x000e220000000800 */
[----:B--2---:R-:W-:-:S07]  /*cd30*/  FADD.FTZ R24, R58, R51 ;  /* 0x000000333a187221 */ /* 0x004fce0000010000 */
[----:B------:R2:W-:Y:S01]  /*cd40*/  MUFU.EX2 R0, R44 ;  /* 0x0000002c00007308 */ /* 0x0005e20000000800 */
[----:B---3--:R-:W-:Y:S01]  /*cd50*/  FADD.FTZ R51, R27, R24 ;  /* 0x000000181b337221 */ /* 0x008fe20000010000 */
[----:B--2---:R-:W-:Y:S01]  /*cd60*/  FFMA.FTZ R44, R55, UR45, -R54 ;  /* 0x0000002d372c7c23 */ /* 0x004fe20008010836 */
[----:B------:R-:W-:-:S05]  /*cd70*/  FADD.FTZ R55, R25, R52 ;  /* 0x0000003419377221 */ /* 0x000fca0000010000 */
[----:B------:R-:W2:Y:S01]  /*cd80*/  MUFU.EX2 R30, R30 ;  /* 0x0000001e001e7308 */ /* 0x000ea20000000800 */
[----:B------:R-:W-:-:S04]  /*cd90*/  FADD.FTZ R55, R26, R55 ;  /* 0x000000371a377221 */ /* 0x000fc80000010000 */
[----:B------:R-:W-:-:S03]  /*cda0*/  FADD.FTZ R24, R80, R55 ;  /* 0x0000003750187221 */ /* 0x000fc60000010000 */
[----:B------:R-:W3:Y:S01]  /*cdb0*/  MUFU.EX2 R37, R37 ;  /* 0x0000002500257308 */ /* 0x000ee20000000800 */
[----:B0-----:R-:W-:-:S04]  /*cdc0*/  FADD.FTZ R52, R81, R24 ;  /* 0x0000001851347221 */ /* 0x001fc80000010000 */
[----:B------:R-:W-:-:S03]  /*cdd0*/  FADD.FTZ R52, R7, R52 ;  /* 0x0000003407347221 */ /* 0x000fc60000010000 */
[----:B------:R-:W0:Y:S01]  /*cde0*/  MUFU.EX2 R78, R78 ;  /* 0x0000004e004e7308 */ /* 0x000e220000000800 */
[----:B------:R-:W-:-:S04]  /*cdf0*/  FADD.FTZ R55, R29, R52 ;  /* 0x000000341d377221 */ /* 0x000fc80000010000 */
[----:B--2---:R-:W-:-:S04]  /*ce00*/  FADD.FTZ R55, R30, R55 ;  /* 0x000000371e377221 */ /* 0x004fc80000010000 */
[----:B------:R-:W-:-:S04]  /*ce10*/  FADD.FTZ R52, R34, R55 ;  /* 0x0000003722347221 */ /* 0x000fc80000010000 */
[----:B---3--:R-:W-:-:S04]  /*ce20*/  FADD.FTZ R55, R37, R52 ;  /* 0x0000003425377221 */ /* 0x008fc80000010000 */
[----:B0-----:R-:W-:Y:S02]  /*ce30*/  FADD.FTZ R52, R78, R55 ;  /* 0x000000374e347221 */ /* 0x001fe40000010000 */
[----:B------:R-:W2:Y:S01]  /*ce40*/  LDL R55, [R1+0x84] ;  /* 0x0000840001377983 */ /* 0x000ea20000100800 */
[----:B------:R-:W0:Y:S08]  /*ce50*/  MUFU.EX2 R28, R28 ;  /* 0x0000001c001c7308 */ /* 0x000e300000000800 */
[----:B------:R-:W3:Y:S08]  /*ce60*/  MUFU.EX2 R64, R64 ;  /* 0x0000004000407308 */ /* 0x000ef00000000800 */
[----:B------:R-:W4:Y:S01]  /*ce70*/  MUFU.EX2 R65, R65 ;  /* 0x0000004100417308 */ /* 0x000f220000000800 */
[----:B0-----:R-:W-:-:S07]  /*ce80*/  FADD.FTZ R51, R28, R51 ;  /* 0x000000331c337221 */ /* 0x001fce0000010000 */
[----:B------:R-:W0:Y:S01]  /*ce90*/  MUFU.EX2 R10, R10 ;  /* 0x0000000a000a7308 */ /* 0x000e220000000800 */
[----:B---3--:R-:W-:Y:S01]  /*cea0*/  FADD.FTZ R24, R64, R51 ;  /* 0x0000003340187221 */ /* 0x008fe20000010000 */
[----:B------:R-:W-:-:S06]  /*ceb0*/  FFMA.FTZ R35, R43, UR45, -R54 ;  /* 0x0000002d2b237c23 */ /* 0x000fcc0008010836 */
[----:B------:R-:W3:Y:S01]  /*cec0*/  MUFU.EX2 R21, R21 ;  /* 0x0000001500157308 */ /* 0x000ee20000000800 */
[----:B-1----:R-:W-:Y:S02]  /*ced0*/  F2FP.F16.F32.PACK_AB R12, R73, R71 ;  /* 0x00000047490c723e */ /* 0x002fe400000000ff */
[----:B------:R-:W-:Y:S02]  /*cee0*/  F2FP.F16.F32.PACK_AB R14, R77, R75 ;  /* 0x0000004b4d0e723e */ /* 0x000fe400000000ff */
[----:B------:R-:W-:-:S03]  /*cef0*/  F2FP.F16.F32.PACK_AB R15, R66, R62 ;  /* 0x0000003e420f723e */ /* 0x000fc600000000ff */
[----:B------:R-:W1:Y:S01]  /*cf00*/  MUFU.EX2 R31, R31 ;  /* 0x0000001f001f7308 */ /* 0x000e620000000800 */
[----:B----4-:R-:W-:Y:S01]  /*cf10*/  FADD.FTZ R51, R65, R24 ;  /* 0x0000001841337221 */ /* 0x010fe20000010000 */
[----:B------:R4:W-:Y:S06]  /*cf20*/  STSM.16.M88.4 [R90+0x21800], R12 ;  /* 0x0218000c5a007844 */ /* 0x0009ec0000000200 */
[----:B------:R-:W1:Y:S01]  /*cf30*/  MUFU.EX2 R32, R32 ;  /* 0x0000002000207308 */ /* 0x000e620000000800 */
[----:B------:R-:W-:-:S07]  /*cf40*/  FFMA.FTZ R43, R48, UR45, -R54 ;  /* 0x0000002d302b7c23 */ /* 0x000fce0008010836 */
[----:B------:R-:W1:Y:S01]  /*cf50*/  MUFU.EX2 R35, R35 ;  /* 0x0000002300237308 */ /* 0x000e620000000800 */
[----:B----4-:R-:W-:Y:S01]  /*cf60*/  F2FP.F16.F32.PACK_AB R12, R72, R4 ;  /* 0x00000004480c723e */ /* 0x010fe200000000ff */
[----:B0-----:R-:W-:-:S06]  /*cf70*/  FADD.FTZ R4, R10, R51 ;  /* 0x000000330a047221 */ /* 0x001fcc0000010000 */
[----:B------:R-:W0:Y:S01]  /*cf80*/  MUFU.EX2 R79, R79 ;  /* 0x0000004f004f7308 */ /* 0x000e220000000800 */
[----:B---3--:R-:W-:Y:S01]  /*cf90*/  FADD.FTZ R4, R21, R4 ;  /* 0x0000000415047221 */ /* 0x008fe20000010000 */
[----:B------:R-:W-:-:S06]  /*cfa0*/  F2FP.F16.F32.PACK_AB R24, R26, R25 ;  /* 0x000000191a18723e */ /* 0x000fcc00000000ff */
[----:B------:R-:W3:Y:S01]  /*cfb0*/  MUFU.EX2 R82, R82 ;  /* 0x0000005200527308 */ /* 0x000ee20000000800 */
[----:B-1----:R-:W-:-:S07]  /*cfc0*/  FADD.FTZ R25, R31, R4 ;  /* 0x000000041f197221 */ /* 0x002fce0000010000 */
[----:B------:R-:W1:Y:S01]  /*cfd0*/  MUFU.EX2 R36, R36 ;  /* 0x0000002400247308 */ /* 0x000e620000000800 */
[----:B------:R-:W-:-:S07]  /*cfe0*/  FADD.FTZ R4, R32, R25 ;  /* 0x0000001920047221 */ /* 0x000fce0000010000 */
[----:B------:R-:W4:Y:S01]  /*cff0*/  MUFU.EX2 R8, R8 ;  /* 0x0000000800087308 */ /* 0x000f220000000800 */
[----:B------:R-:W-:Y:S01]  /*d000*/  F2FP.F16.F32.PACK_AB R13, R53, R5 ;  /* 0x00000005350d723e */ /* 0x000fe200000000ff */
[----:B------:R-:W-:-:S06]  /*d010*/  FADD.FTZ R5, R35, R4 ;  /* 0x0000000423057221 */ /* 0x000fcc0000010000 */
[----:B------:R-:W4:Y:S01]  /*d020*/  MUFU.EX2 R43, R43 ;  /* 0x0000002b002b7308 */ /* 0x000f220000000800 */
[----:B0-----:R-:W-:-:S07]  /*d030*/  FADD.FTZ R53, R79, R52 ;  /* 0x000000344f357221 */ /* 0x001fce0000010000 */
[----:B------:R-:W0:Y:S01]  /*d040*/  MUFU.EX2 R33, R33 ;  /* 0x0000002100217308 */ /* 0x000e220000000800 */
[----:B------:R-:W-:Y:S01]  /*d050*/  FADD.FTZ R5, R0, R5 ;  /* 0x0000000500057221 */ /* 0x000fe20000010000 */
[----:B------:R-:W-:-:S06]  /*d060*/  FFMA.FTZ R47, R56, UR45, -R54 ;  /* 0x0000002d382f7c23 */ /* 0x000fcc0008010836 */
[----:B------:R-:W0:Y:S01]  /*d070*/  MUFU.EX2 R39, R39 ;  /* 0x0000002700277308 */ /* 0x000e220000000800 */
[----:B---3--:R-:W-:-:S07]  /*d080*/  FADD.FTZ R53, R82, R53 ;  /* 0x0000003552357221 */ /* 0x008fce0000010000 */
[----:B------:R-:W3:Y:S01]  /*d090*/  MUFU.EX2 R20, R20 ;  /* 0x0000001400147308 */ /* 0x000ee20000000800 */
[----:B-1----:R-:W-:Y:S01]  /*d0a0*/  FADD.FTZ R4, R36, R5 ;  /* 0x0000000524047221 */ /* 0x002fe20000010000 */
[----:B------:R-:W-:-:S06]  /*d0b0*/  FFMA.FTZ R48, R59, UR45, -R54 ;  /* 0x0000002d3b307c23 */ /* 0x000fcc0008010836 */
[----:B------:R-:W1:Y:S01]  /*d0c0*/  MUFU.EX2 R40, R40 ;  /* 0x0000002800287308 */ /* 0x000e620000000800 */
[----:B----4-:R-:W-:-:S07]  /*d0d0*/  FADD.FTZ R52, R8, R53 ;  /* 0x0000003508347221 */ /* 0x010fce0000010000 */
[----:B------:R-:W-:Y:S01]  /*d0e0*/  MUFU.EX2 R38, R38 ;  /* 0x0000002600267308 */ /* 0x000fe20000000800 */
[----:B------:R-:W-:Y:S01]  /*d0f0*/  F2FP.F16.F32.PACK_AB R25, R28, R27 ;  /* 0x0000001b1c19723e */ /* 0x000fe200000000ff */
[----:B------:R-:W-:Y:S01]  /*d100*/  FADD.FTZ R4, R43, R4 ;  /* 0x000000042b047221 */ /* 0x000fe20000010000 */
[----:B------:R-:W-:-:S05]  /*d110*/  F2FP.F16.F32.PACK_AB R28, R29, R7 ;  /* 0x000000071d1c723e */ /* 0x000fca00000000ff */
[----:B------:R-:W4:Y:S01]  /*d120*/  MUFU.EX2 R44, R44 ;  /* 0x0000002c002c7308 */ /* 0x000f220000000800 */
[----:B0-----:R-:W-:Y:S01]  /*d130*/  FADD.FTZ R7, R33, R52 ;  /* 0x0000003421077221 */ /* 0x001fe20000010000 */
[----:B------:R-:W-:-:S06]  /*d140*/  F2FP.F16.F32.PACK_AB R14, R76, R74 ;  /* 0x0000004a4c0e723e */ /* 0x000fcc00000000ff */
[----:B------:R-:W-:Y:S01]  /*d150*/  MUFU.EX2 R41, R41 ;  /* 0x0000002900297308 */ /* 0x000fe20000000800 */
[----:B------:R-:W-:Y:S01]  /*d160*/  F2FP.F16.F32.PACK_AB R15, R58, R57 ;  /* 0x000000393a0f723e */ /* 0x000fe200000000ff */
[----:B------:R-:W-:Y:S01]  /*d170*/  FADD.FTZ R5, R39, R4 ;  /* 0x0000000427057221 */ /* 0x000fe20000010000 */
[----:B------:R-:W-:-:S05]  /*d180*/  F2FP.F16.F32.PACK_AB R26, R81, R80 ;  /* 0x00000050511a723e */ /* 0x000fca00000000ff */
[----:B------:R-:W0:Y:S01]  /*d190*/  MUFU.EX2 R47, R47 ;  /* 0x0000002f002f7308 */ /* 0x000e220000000800 */
[----:B------:R-:W-:Y:S01]  /*d1a0*/  F2FP.F16.F32.PACK_AB R27, R65, R64 ;  /* 0x00000040411b723e */ /* 0x000fe200000000ff */
[----:B---3--:R-:W-:-:S06]  /*d1b0*/  FADD.FTZ R7, R20, R7 ;  /* 0x0000000714077221 */ /* 0x008fcc0000010000 */
[----:B------:R-:W3:Y:S01]  /*d1c0*/  MUFU.EX2 R42, R42 ;  /* 0x0000002a002a7308 */ /* 0x000ee20000000800 */
[----:B------:R-:W-:Y:S01]  /*d1d0*/  STSM.16.M88.4 [R91], R12 ;  /* 0x0000000c5b007844 */ /* 0x000fe20000000200 */
[----:B-1----:R-:W-:-:S06]  /*d1e0*/  FADD.FTZ R5, R40, R5 ;  /* 0x0000000528057221 */ /* 0x002fcc0000010000 */
[----:B------:R-:W1:Y:S01]  /*d1f0*/  MUFU.EX2 R48, R48 ;  /* 0x0000003000307308 */ /* 0x000e620000000800 */
[----:B------:R0:W-:Y:S07]  /*d200*/  STSM.16.M88.4 [R89], R24 ;  /* 0x0000001859007844 */ /* 0x0001ee0000000200 */
[----:B------:R-:W1:Y:S01]  /*d210*/  MUFU.EX2 R45, R45 ;  /* 0x0000002d002d7308 */ /* 0x000e620000000800 */
[----:B------:R-:W-:Y:S01]  /*d220*/  F2FP.F16.F32.PACK_AB R29, R21, R10 ;  /* 0x0000000a151d723e */ /* 0x000fe200000000ff */
[----:B----4-:R-:W-:-:S06]  /*d230*/  FADD.FTZ R10, R44, R5 ;  /* 0x000000052c0a7221 */ /* 0x010fcc0000010000 */
[----:B------:R-:W4:Y:S01]  /*d240*/  MUFU.EX2 R46, R46 ;  /* 0x0000002e002e7308 */ /* 0x000f220000000800 */
[----:B0-----:R-:W-:Y:S01]  /*d250*/  FADD.FTZ R24, R38, R7 ;  /* 0x0000000726187221 */ /* 0x001fe20000010000 */
[----:B------:R-:W-:-:S03]  /*d260*/  FADD.FTZ R5, R47, R10 ;  /* 0x0000000a2f057221 */ /* 0x000fc60000010000 */
[----:B------:R-:W-:Y:S01]  /*d270*/  FADD.FTZ R7, R41, R24 ;  /* 0x0000001829077221 */ /* 0x000fe20000010000 */
[----:B------:R-:W-:Y:S02]  /*d280*/  F2FP.F16.F32.PACK_AB R30, R34, R30 ;  /* 0x0000001e221e723e */ /* 0x000fe400000000ff */
[----:B------:R-:W-:Y:S01]  /*d290*/  F2FP.F16.F32.PACK_AB R31, R32, R31 ;  /* 0x0000001f201f723e */ /* 0x000fe200000000ff */
[----:B---3--:R-:W-:Y:S01]  /*d2a0*/  FADD.FTZ R10, R42, R7 ;  /* 0x000000072a0a7221 */ /* 0x008fe20000010000 */
[----:B------:R-:W-:Y:S01]  /*d2b0*/  F2FP.F16.F32.PACK_AB R12, R78, R37 ;  /* 0x000000254e0c723e */ /* 0x000fe200000000ff */
[--C-:B------:R-:W-:Y:S01]  /*d2c0*/  FFMA.FTZ R63, R63, UR45, -R54.reuse ;  /* 0x0000002d3f3f7c23 */ /* 0x100fe20008010836 */
[----:B------:R-:W-:Y:S01]  /*d2d0*/  F2FP.F16.F32.PACK_AB R14, R82, R79 ;  /* 0x0000004f520e723e */ /* 0x000fe200000000ff */
[--C-:B------:R-:W-:Y:S01]  /*d2e0*/  FFMA.FTZ R84, R84, UR45, -R54.reuse ;  /* 0x0000002d54547c23 */ /* 0x100fe20008010836 */
[----:B------:R-:W-:Y:S01]  /*d2f0*/  F2FP.F16.F32.PACK_AB R13, R0, R35 ;  /* 0x00000023000d723e */ /* 0x000fe200000000ff */
[----:B-1----:R-:W-:Y:S01]  /*d300*/  FADD.FTZ R0, R48, R5 ;  /* 0x0000000530007221 */ /* 0x002fe20000010000 */
[----:B------:R-:W-:Y:S01]  /*d310*/  F2FP.F16.F32.PACK_AB R15, R43, R36 ;  /* 0x000000242b0f723e */ /* 0x000fe200000000ff */
[--C-:B------:R-:W-:Y:S01]  /*d320*/  FFMA.FTZ R83, R83, UR45, -R54.reuse ;  /* 0x0000002d53537c23 */ /* 0x100fe20008010836 */
[----:B------:R-:W-:Y:S01]  /*d330*/  FFMA.FTZ R86, R86, UR45, -R54 ;  /* 0x0000002d56567c23 */ /* 0x000fe20008010836 */
[----:B------:R-:W-:Y:S01]  /*d340*/  FADD.FTZ R5, R45, R10 ;  /* 0x0000000a2d057221 */ /* 0x000fe20000010000 */
[--C-:B------:R-:W-:Y:S01]  /*d350*/  FFMA.FTZ R60, R60, UR45, -R54.reuse ;  /* 0x0000002d3c3c7c23 */ /* 0x100fe20008010836 */
[--C-:B------:R-:W-:Y:S01]  /*d360*/  FFMA.FTZ R85, R85, UR45, -R54.reuse ;  /* 0x0000002d55557c23 */ /* 0x100fe20008010836 */
[----:B------:R-:W-:Y:S01]  /*d370*/  FFMA.FTZ R54, R87, UR45, -R54 ;  /* 0x0000002d57367c23 */ /* 0x000fe20008010836 */
[----:B------:R-:W-:Y:S01]  /*d380*/  STSM.16.M88.4 [R88], R28 ;  /* 0x0000001c58007844 */ /* 0x000fe20000000200 */
[----:B------:R-:W0:Y:S03]  /*d390*/  MUFU.EX2 R51, R60 ;  /* 0x0000003c00337308 */ /* 0x000e260000000800 */
[----:B------:R1:W-:Y:S05]  /*d3a0*/  STSM.16.M88.4 [R90+0x27800], R12 ;  /* 0x0278000c5a007844 */ /* 0x0003ea0000000200 */
[----:B------:R-:W-:Y:S08]  /*d3b0*/  MUFU.EX2 R63, R63 ;  /* 0x0000003f003f7308 */ /* 0x000ff00000000800 */
[----:B------:R-:W3:Y:S01]  /*d3c0*/  MUFU.EX2 R84, R84 ;  /* 0x0000005400547308 */ /* 0x000ee20000000800 */
[----:B-1----:R-:W-:Y:S01]  /*d3d0*/  F2FP.F16.F32.PACK_AB R12, R33, R8 ;  /* 0x00000008210c723e */ /* 0x002fe200000000ff */
[----:B----4-:R-:W-:-:S06]  /*d3e0*/  FADD.FTZ R8, R46, R5 ;  /* 0x000000052e087221 */ /* 0x010fcc0000010000 */
[----:B------:R-:W-:Y:S08]  /*d3f0*/  MUFU.EX2 R49, R49 ;  /* 0x0000003100317308 */ /* 0x000ff00000000800 */
[----:B------:R-:W1:Y:S08]  /*d400*/  MUFU.EX2 R50, R50 ;  /* 0x0000003200327308 */ /* 0x000e700000000800 */
[----:B------:R-:W-:Y:S08]  /*d410*/  MUFU.EX2 R3, R3 ;  /* 0x0000000300037308 */ /* 0x000ff00000000800 */
[----:B------:R-:W-:Y:S08]  /*d420*/  MUFU.EX2 R11, R11 ;  /* 0x0000000b000b7308 */ /* 0x000ff00000000800 */
[----:B------:R-:W-:Y:S08]  /*d430*/  MUFU.EX2 R83, R83 ;  /* 0x0000005300537308 */ /* 0x000ff00000000800 */
[----:B------:R-:W4:Y:S08]  /*d440*/  MUFU.EX2 R4, R85 ;  /* 0x0000005500047308 */ /* 0x000f300000000800 */
[----:B------:R-:W-:Y:S08]  /*d450*/  MUFU.EX2 R86, R86 ;  /* 0x0000005600567308 */ /* 0x000ff00000000800 */
[----:B------:R-:W2:Y:S01]  /*d460*/  MUFU.EX2 R5, R54 ;  /* 0x0000003600057308 */ /* 0x000ea20000000800 */
[----:B------:R-:W-:-:S02]  /*d470*/  F2FP.F16.F32.PACK_AB R14, R38, R20 ;  /* 0x00000014260e723e */ /* 0x000fc400000000ff */
[----:B------:R-:W-:Y:S02]  /*d480*/  F2FP.F16.F32.PACK_AB R13, R40, R39 ;  /* 0x00000027280d723e */ /* 0x000fe400000000ff */
[----:B------:R-:W-:Y:S02]  /*d490*/  F2FP.F16.F32.PACK_AB R15, R47, R44 ;  /* 0x0000002c2f0f723e */ /* 0x000fe400000000ff */
[----:B------:R-:W-:Y:S02]  /*d4a0*/  F2FP.F16.F32.PACK_AB R24, R42, R41 ;  /* 0x000000292a18723e */ /* 0x000fe400000000ff */
[----:B------:R-:W-:Y:S02]  /*d4b0*/  F2FP.F16.F32.PACK_AB R26, R46, R45 ;  /* 0x0000002d2e1a723e */ /* 0x000fe400000000ff */
[----:B0-----:R-:W-:Y:S02]  /*d4c0*/  F2FP.F16.F32.PACK_AB R25, R51, R48 ;  /* 0x000000303319723e */ /* 0x001fe400000000ff */
[----:B---3--:R-:W-:-:S02]  /*d4d0*/  F2FP.F16.F32.PACK_AB R27, R84, R63 ;  /* 0x0000003f541b723e */ /* 0x008fc400000000ff */
[----:B-1----:R-:W-:Y:S02]  /*d4e0*/  F2FP.F16.F32.PACK_AB R28, R50, R49 ;  /* 0x00000031321c723e */ /* 0x002fe400000000ff */
[----:B----4-:R-:W-:Y:S02]  /*d4f0*/  F2FP.F16.F32.PACK_AB R29, R4, R83 ;  /* 0x00000053041d723e */ /* 0x010fe400000000ff */
[----:B------:R-:W-:Y:S02]  /*d500*/  F2FP.F16.F32.PACK_AB R30, R11, R3 ;  /* 0x000000030b1e723e */ /* 0x000fe400000000ff */
[----:B--2---:R-:W-:Y:S01]  /*d510*/  F2FP.F16.F32.PACK_AB R31, R5, R86 ;  /* 0x00000056051f723e */ /* 0x004fe200000000ff */
[----:B------:R-:W-:Y:S04]  /*d520*/  STSM.16.M88.4 [R55], R12 ;  /* 0x0000000c37007844 */ /* 0x000fe80000000200 */
[----:B------:R0:W-:Y:S04]  /*d530*/  STSM.16.M88.4 [R89+0x6000], R24 ;  /* 0x0060001859007844 */ /* 0x0001e80000000200 */
[----:B------:R1:W-:Y:S01]  /*d540*/  STSM.16.M88.4 [R88+0x6000], R28 ;  /* 0x0060001c58007844 */ /* 0x0003e20000000200 */
[----:B------:R-:W-:Y:S01]  /*d550*/  FADD.FTZ R0, R51, R0 ;  /* 0x0000000033007221 */ /* 0x000fe20000010000 */
[----:B------:R2:W-:Y:S06]  /*d560*/  MEMBAR.ALL.CTA ;  /* 0x0000000000007992 */ /* 0x0005ec0000008000 */
[----:B--2---:R-:W2:Y:S01]  /*d570*/  FENCE.VIEW.ASYNC.S ;  /* 0x00000000000073c6 */ /* 0x004ea20000000000 */
[----:B------:R-:W-:Y:S01]  /*d580*/  FADD.FTZ R7, R63, R0 ;  /* 0x000000003f077221 */ /* 0x000fe20000010000 */
[----:B------:R-:W-:-:S03]  /*d590*/  ISETP.GE.AND P1, PT, R101, 0x81, PT ;  /* 0x000000816500780c */ /* 0x000fc60003f26270 */
[----:B------:R-:W-:Y:S01]  /*d5a0*/  FADD.FTZ R0, R84, R7 ;  /* 0x0000000754007221 */ /* 0x000fe20000010000 */
[----:B------:R-:W-:-:S03]  /*d5b0*/  FADD.FTZ R21, R49, R8 ;  /* 0x0000000831157221 */ /* 0x000fc60000010000 */
[----:B------:R-:W-:Y:S01]  /*d5c0*/  FADD.FTZ R7, R83, R0 ;  /* 0x0000000053077221 */ /* 0x000fe20000010000 */
[----:B------:R-:W-:-:S03]  /*d5d0*/  FADD.FTZ R8, R50, R21 ;  /* 0x0000001532087221 */ /* 0x000fc60000010000 */
[----:B------:R-:W-:Y:S01]  /*d5e0*/  FADD.FTZ R7, R4, R7 ;  /* 0x0000000704077221 */ /* 0x000fe20000010000 */
[----:B------:R-:W-:-:S03]  /*d5f0*/  FADD.FTZ R8, R3, R8 ;  /* 0x0000000803087221 */ /* 0x000fc60000010000 */
[----:B------:R-:W-:Y:S01]  /*d600*/  FADD.FTZ R4, R86, R7 ;  /* 0x0000000756047221 */ /* 0x000fe20000010000 */
[----:B------:R-:W-:Y:S01]  /*d610*/  FADD.FTZ R3, R11, R8 ;  /* 0x000000080b037221 */ /* 0x000fe20000010000 */
[--C-:B------:R-:W-:Y:S01]  /*d620*/  IMAD.MOV.U32 R134, RZ, RZ, R135.reuse ;  /* 0x000000ffff867224 */ /* 0x100fe200078e0087 */
[-C--:B------:R-:W-:Y:S01]  /*d630*/  MOV R131, R135.reuse ;  /* 0x0000008700837202 */ /* 0x080fe20000000f00 */
[----:B------:R-:W-:Y:S01]  /*d640*/  FADD.FTZ R4, R5, R4 ;  /* 0x0000000405047221 */ /* 0x000fe20000010000 */
[--C-:B------:R-:W-:Y:S01]  /*d650*/  IMAD.MOV.U32 R133, RZ, RZ, R135.reuse ;  /* 0x000000ffff857224 */ /* 0x100fe200078e0087 */
[-C--:B------:R-:W-:Y:S01]  /*d660*/  MOV R127, R135.reuse ;  /* 0x00000087007f7202 */ /* 0x080fe20000000f00 */
        /* <DEDUP_REMOVED lines=17> */
[----:B------:R-:W-:Y:S01]  /*d780*/  MOV R91, R135 ;  /* 0x00000087005b7202 */ /* 0x000fe20000000f00 */
[----:B------:R-:W-:-:S02]  /*d790*/  IMAD.MOV.U32 R120, RZ, RZ, R135 ;  /* 0x000000ffff787224 */ /* 0x000fc400078e0087 */
[--C-:B------:R-:W-:Y:S02]  /*d7a0*/  IMAD.MOV.U32 R118, RZ, RZ, R135.reuse ;  /* 0x000000ffff767224 */ /* 0x100fe400078e0087 */
[--C-:B------:R-:W-:Y:S02]  /*d7b0*/  IMAD.MOV.U32 R117, RZ, RZ, R135.reuse ;  /* 0x000000ffff757224 */ /* 0x100fe400078e0087 */
[--C-:B------:R-:W-:Y:S02]  /*d7c0*/  IMAD.MOV.U32 R116, RZ, RZ, R135.reuse ;  /* 0x000000ffff747224 */ /* 0x100fe400078e0087 */
[--C-:B------:R-:W-:Y:S02]  /*d7d0*/  IMAD.MOV.U32 R114, RZ, RZ, R135.reuse ;  /* 0x000000ffff727224 */ /* 0x100fe400078e0087 */
[--C-:B------:R-:W-:Y:S02]  /*d7e0*/  IMAD.MOV.U32 R113, RZ, RZ, R135.reuse ;  /* 0x000000ffff717224 */ /* 0x100fe400078e0087 */
        /* <DEDUP_REMOVED lines=11> */
[--C-:B-----5:R-:W-:Y:S02]  /*d8a0*/  IMAD.MOV.U32 R97, RZ, RZ, R135.reuse ;  /* 0x000000ffff617224 */ /* 0x120fe400078e0087 */
[----:B------:R-:W-:-:S02]  /*d8b0*/  IMAD.MOV.U32 R96, RZ, RZ, R135 ;  /* 0x000000ffff607224 */ /* 0x000fc400078e0087 */
[--C-:B------:R-:W-:Y:S02]  /*d8c0*/  IMAD.MOV.U32 R94, RZ, RZ, R135.reuse ;  /* 0x000000ffff5e7224 */ /* 0x100fe400078e0087 */
[--C-:B------:R-:W-:Y:S02]  /*d8d0*/  IMAD.MOV.U32 R93, RZ, RZ, R135.reuse ;  /* 0x000000ffff5d7224 */ /* 0x100fe400078e0087 */
[--C-:B------:R-:W-:Y:S02]  /*d8e0*/  IMAD.MOV.U32 R92, RZ, RZ, R135.reuse ;  /* 0x000000ffff5c7224 */ /* 0x100fe400078e0087 */
[--C-:B------:R-:W-:Y:S02]  /*d8f0*/  IMAD.MOV.U32 R90, RZ, RZ, R135.reuse ;  /* 0x000000ffff5a7224 */ /* 0x100fe400078e0087 */
[--C-:B0-----:R-:W-:Y:S02]  /*d900*/  IMAD.MOV.U32 R89, RZ, RZ, R135.reuse ;  /* 0x000000ffff597224 */ /* 0x101fe400078e0087 */
[----:B-1----:R-:W-:Y:S01]  /*d910*/  IMAD.MOV.U32 R88, RZ, RZ, R135 ;  /* 0x000000ffff587224 */ /* 0x002fe200078e0087 */
[----:B--2---:R-:W-:Y:S01]  /*d920*/  NOP ;  /* 0x0000000000007918 */ /* 0x004fe20000000000 */
[----:B------:R-:W-:Y:S05]  /*d930*/  @!P1 BRA `(.L_x_505) ;  /* 0x0000002c00c49947 */ /* 0x000fea0003800000 */
[----:B------:R-:W-:Y:S01]  /*d940*/  IADD3 R0, R144, -0x2, RZ ;  /* 0xfffffffe90007810 */ /* 0x000fe20007ffe0ff */
[----:B------:R-:W-:Y:S01]  /*d950*/  IMAD.MOV.U32 R8, RZ, RZ, R9 ;  /* 0x000000ffff087224 */ /* 0x000fe200078e0009 */
[----:B------:R-:W-:Y:S01]  /*d960*/  MOV R5, R141 ;  /* 0x0000008d00057202 */ /* 0x000fe20000000f00 */
        /* <DEDUP_REMOVED lines=25> */
[----:B------:R-:W-:-:S07]  /*db00*/  CS2R R88, SRZ ;  /* 0x0000000000587805 */ /* 0x000fce000001ff00 */
.L_x_517:
[----:B------:R-:W2:Y:S01]  /*db10*/  LDL R6, [R1+0x6c] ;  /* 0x00006c0001067983 */ /* 0x000ea20000100800 */
[----:B------:R-:W-:Y:S01]  /*db20*/  ISETP.NE.AND P1, PT, R5, 0x1, PT ;  /* 0x000000010500780c */ /* 0x000fe20003f25270 */
[----:B------:R-:W-:Y:S05]  /*db30*/  YIELD ;  /* 0x0000000000007946 */ /* 0x000fea0003800000 */
[----:B------:R-:W-:-:S04]  /*db40*/  SEL R157, RZ, 0x1, P1 ;  /* 0x00000001ff9d7807 */ /* 0x000fc80000800000 */
[----:B------:R-:W-:Y:S02]  /*db50*/  LOP3.LUT R157, R10, R157, RZ, 0x3c, !PT ;  /* 0x0000009d0a9d7212 */ /* 0x000fe400078e3cff */
[----:B--2---:R-:W-:-:S13]  /*db60*/  ISETP.NE.AND P1, PT, R6, RZ, PT ;  /* 0x000000ff0600720c */ /* 0x004fda0003f25270 */
[----:B---3--:R-:W-:Y:S05]  /*db70*/  @P1 BRA `(.L_x_506) ;  /* 0x00000000003c1947 */ /* 0x008fea0003800000 */
[----:B------:R-:W-:Y:S05]  /*db80*/  @!P0 BRA `(.L_x_507) ;  /* 0x0000000000048947 */ /* 0x000fea0003800000 */
[----:B------:R-:W-:Y:S01]  /*db90*/  BPT.TRAP 0x1 ;  /* 0x000000040000795c */ /* 0x000fe20000300000 */
.L_x_507:
[----:B------:R-:W-:-:S05]  /*dba0*/  VIADD R6, R5, 0x1 ;  /* 0x0000000105067836 */ /* 0x000fca0000000000 */
[----:B------:R-:W-:-:S04]  /*dbb0*/  ISETP.NE.AND P2, PT, R6, 0x2, PT ;  /* 0x000000020600780c */ /* 0x000fc80003f45270 */
[----:B------:R-:W-:Y:S02]  /*dbc0*/  SEL R9, R6, RZ, P2 ;  /* 0x000000ff06097207 */ /* 0x000fe40001000000 */
[----:B------:R-:W-:-:S03]  /*dbd0*/  SHF.L.U32 R6, R157, 0x1f, RZ ;  /* 0x0000001f9d067819 */ /* 0x000fc600000006ff */
[----:B------:R-:W-:-:S04]  /*dbe0*/  IMAD R9, R9, 0x8, R2 ;  /* 0x0000000809097824 */ /* 0x000fc800078e0202 */
[----:B------:R0:W1:Y:S01]  /*dbf0*/  SYNCS.PHASECHK.TRANS64.TRYWAIT P2, [R9+URZ+0x2d830], R6 ;  /* 0x02d83006090075a7 */ /* 0x000062000804017f */
[----:B------:R-:W-:Y:S05]  /*dc00*/  @!P0 BRA `(.L_x_508) ;  /* 0x0000000000048947 */ /* 0x000fea0003800000 */
[----:B------:R-:W-:Y:S01]  /*dc10*/  BPT.TRAP 0x1 ;  /* 0x000000040000795c */ /* 0x000fe20000300000 */
.L_x_508:
[----:B------:R-:W-:Y:S04]  /*dc20*/  BSSY B0, `(.L_x_506) ;  /* 0x0000004000007945 */ /* 0x000fe80003800000 */
[----:B-1----:R-:W-:Y:S05]  /*dc30*/  @P2 BRA `(.L_x_509) ;  /* 0x0000000000082947 */ /* 0x002fea0003800000 */
[----:B------:R-:W1:Y:S02]  /*dc40*/  SYNCS.PHASECHK.TRANS64.TRYWAIT P2, [R9+URZ+0x2d830], R6 ;  /* 0x02d83006090075a7 */ /* 0x000e64000804017f */
[----:B-1----:R-:W-:Y:S05]  /*dc50*/  @!P2 BRA `(.L_x_510) ;  /* 0x000000c8004ca947 */ /* 0x002fea0003800000 */
.L_x_509:
[----:B------:R-:W-:Y:S05]  /*dc60*/  BSYNC B0 ;  /* 0x0000000000007941 */ /* 0x000fea0003800000 */
.L_x_506:
[----:B01----:R-:W2:Y:S04]  /*dc70*/  LDL R9, [R1+0x70] ;  /* 0x0000700001097983 */ /* 0x003ea80000100800 */
[----:B------:R-:W3:Y:S01]  /*dc80*/  LDL.64 R26, [R1+0x10] ;  /* 0x00001000011a7983 */ /* 0x000ee20000100a00 */
[----:B------:R-:W-:Y:S01]  /*dc90*/  VIADD R141, R5, 0x1 ;  /* 0x00000001058d7836 */ /* 0x000fe20000000000 */
[----:B------:R-:W-:Y:S05]  /*dca0*/  WARPSYNC.ALL ;  /* 0x0000000000007948 */ /* 0x000fea0003800000 */
[C---:B------:R-:W-:Y:S01]  /*dcb0*/  ISETP.NE.AND P2, PT, R141.reuse, 0x2, PT ;  /* 0x000000028d00780c */ /* 0x040fe20003f45270 */
[----:B------:R-:W4:Y:S03]  /*dcc0*/  LDL.64 R152, [R1+0x40] ;  /* 0x0000400001987983 */ /* 0x000f260000100a00 */
[----:B------:R-:W-:Y:S01]  /*dcd0*/  SEL R141, R141, RZ, P2 ;  /* 0x000000ff8d8d7207 */ /* 0x000fe20001000000 */
[----:B------:R-:W-:Y:S01]  /*dce0*/  IMAD.MOV.U32 R15, RZ, RZ, -0x7fffffe0 ;  /* 0x80000020ff0f7424 */ /* 0x000fe200078e00ff */
[----:B------:R-:W0:Y:S04]  /*dcf0*/  S2R R6, SR_TID.X ;  /* 0x0000000000067919 */ /* 0x000e280000002100 */
[----:B------:R-:W-:Y:S01]  /*dd00*/  R2UR UR15, R15 ;  /* 0x000000000f0f72ca */ /* 0x000fe200000e0000 */
[----:B------:R-:W-:Y:S01]  /*dd10*/  IMAD.MOV.U32 R13, RZ, RZ, -0x7fffffe0 ;  /* 0x80000020ff0d7424 */ /* 0x000fe200078e00ff */
[----:B------:R-:W5:Y:S04]  /*dd20*/  LDL.64 R148, [R1+0x38] ;  /* 0x0000380001947983 */ /* 0x000f680000100a00 */
[----:B------:R-:W5:Y:S04]  /*dd30*/  LDL.64 R146, [R1+0x30] ;  /* 0x0000300001927983 */ /* 0x000f680000100a00 */
[----:B------:R-:W5:Y:S01]  /*dd40*/  LDL.64 R144, [R1+0x28] ;  /* 0x0000280001907983 */ /* 0x000f620000100a00 */
[----:B0-----:R-:W-:-:S04]  /*dd50*/  SHF.R.U32.HI R6, RZ, 0x7, R6 ;  /* 0x00000007ff067819 */ /* 0x001fc80000011606 */
[----:B------:R-:W-:Y:S01]  /*dd60*/  IADD3 R6, R6, 0x8, RZ ;  /* 0x0000000806067810 */ /* 0x000fe20007ffe0ff */
[----:B------:R-:W-:Y:S01]  /*dd70*/  IMAD.MOV.U32 R25, RZ, RZ, -0x7fffffe0 ;  /* 0x80000020ff197424 */ /* 0x000fe200078e00ff */
[----:B------:R-:W-:-:S04]  /*dd80*/  R2UR UR7, R13 ;  /* 0x000000000d0772ca */ /* 0x000fc800000e0000 */
[----:B------:R-:W-:Y:S02]  /*dd90*/  R2UR UR23, R25 ;  /* 0x00000000191772ca */ /* 0x000fe400000e0000 */
[----:B------:R-:W-:Y:S01]  /*dda0*/  MOV R21, 0x80000020 ;  /* 0x8000002000157802 */ /* 0x000fe20000000f00 */
[----:B--2---:R-:W-:-:S04]  /*ddb0*/  IMAD R12, R141, 0x600, R9 ;  /* 0x000006008d0c7824 */ /* 0x004fc800078e0209 */
[----:B------:R-:W-:-:S05]  /*ddc0*/  VIADD R14, R12, 0x200 ;  /* 0x000002000c0e7836 */ /* 0x000fca0000000000 */
[----:B------:R-:W-:Y:S02]  /*ddd0*/  R2UR UR14, R14 ;  /* 0x000000000e0e72ca */ /* 0x000fe400000e0000 */
[----:B------:R-:W2:Y:S01]  /*dde0*/  LDL.64 R14, [R1+0x58] ;  /* 0x00005800010e7983 */ /* 0x000ea20000100a00 */
[C---:B------:R-:W-:Y:S01]  /*ddf0*/  R2UR UR6, R12.reuse ;  /* 0x000000000c0672ca */ /* 0x040fe200000e0000 */
[----:B------:R-:W-:Y:S01]  /*de00*/  VIADD R24, R12, 0x400 ;  /* 0x000004000c187836 */ /* 0x000fe20000000000 */
[----:B---3--:R-:W-:Y:S02]  /*de10*/  R2UR UR4, R26 ;  /* 0x000000001a0472ca */ /* 0x008fe400000e0000 */
[----:B------:R-:W-:Y:S02]  /*de20*/  R2UR UR5, R27 ;  /* 0x000000001b0572ca */ /* 0x000fe400000e0000 */
[----:B------:R-:W-:Y:S01]  /*de30*/  R2UR UR22, R24 ;  /* 0x00000000181672ca */ /* 0x000fe200000e0000 */
[----:B------:R0:W-:Y:S06]  /*de40*/  BAR.SYNC.DEFER_BLOCKING R6, 0x100 ;  /* 0x000400060000751d */ /* 0x0001ec0000010000 */
[----:B------:R-:W-:-:S06]  /*de50*/  WARPGROUP.ARRIVE ;  /* 0x00000000000079c5 */ /* 0x000fcc0000000000 */
[----:B------:R-:W-:Y:S01]  /*de60*/  HGMMA.64x128x16.F32 R24, gdesc[UR4], RZ, !UPT, gsb0 ;  /* 0x01e00000041879f0 */ /* 0x000fe2000c0008ff */
[----:B------:R-:W-:Y:S01]  /*de70*/  VIADD R20, R12, 0x2 ;  /* 0x000000020c147836 */ /* 0x000fe20000000000 */
[----:B------:R-:W-:-:S04]  /*de80*/  R2UR UR11, R21 ;  /* 0x00000000150b72ca */ /* 0x000fc800000e0000 */
[----:B------:R-:W-:Y:S02]  /*de90*/  R2UR UR10, R20 ;  /* 0x00000000140a72ca */ /* 0x000fe400000e0000 */
[----:B----4-:R-:W-:Y:S02]  /*dea0*/  R2UR UR12, R152 ;  /* 0x00000000980c72ca */ /* 0x010fe400000e0000 */
[----:B------:R-:W-:Y:S01]  /*deb0*/  R2UR UR13, R153 ;  /* 0x00000000990d72ca */ /* 0x000fe200000e0000 */
[----:B------:R-:W-:Y:S02]  /*dec0*/  WARPGROUP.DEPBAR.LE gsb0, 0x0 ;  /* 0x00008000000079c5 */ /* 0x000fe40000010000 */
[----:B------:R-:W-:Y:S01]  /*ded0*/  WARPGROUP.ARRIVE ;  /* 0x00000000000079c5 */ /* 0x000fe20000000000 */
[----:B--2---:R-:W-:Y:S02]  /*dee0*/  R2UR UR8, R14 ;  /* 0x000000000e0872ca */ /* 0x004fe400000e0000 */
[----:B------:R-:W-:-:S13]  /*def0*/  R2UR UR9, R15 ;  /* 0x000000000f0972ca */ /* 0x000fda00000e0000 */
[----:B------:R-:W-:Y:S01]  /*df00*/  HGMMA.64x128x16.F32 R24, gdesc[UR8], R24, gsb0 ;  /* 0x01e00000081879f0 */ /* 0x000fe20008000818 */
[----:B------:R-:W-:Y:S01]  /*df10*/  VIADD R20, R12, 0x202 ;  /* 0x000002020c147836 */ /* 0x000fe20000000000 */
[----:B------:R-:W-:Y:S02]  /*df20*/  R2UR UR19, R21 ;  /* 0x00000000151372ca */ /* 0x000fe400000e0000 */
[----:B-----5:R-:W-:Y:S02]  /*df30*/  R2UR UR16, R148 ;  /* 0x00000000941072ca */ /* 0x020fe400000e0000 */
[----:B------:R-:W-:Y:S02]  /*df40*/  R2UR UR18, R20 ;  /* 0x00000000141272ca */ /* 0x000fe400000e0000 */
[----:B------:R-:W-:Y:S01]  /*df50*/  R2UR UR17, R149 ;  /* 0x00000000951172ca */ /* 0x000fe200000e0000 */
[----:B------:R-:W-:Y:S02]  /*df60*/  WARPGROUP.DEPBAR.LE gsb0, 0x0 ;  /* 0x00008000000079c5 */ /* 0x000fe40000010000 */
[----:B------:R-:W-:-:S06]  /*df70*/  WARPGROUP.ARRIVE ;  /* 0x00000000000079c5 */ /* 0x000fcc0000000000 */
[----:B------:R-:W-:Y:S01]  /*df80*/  HGMMA.64x128x16.F32 R24, gdesc[UR12], R24, gsb0 ;  /* 0x01e000000c1879f0 */ /* 0x000fe20008000818 */
[----:B------:R-:W-:Y:S02]  /*df90*/  R2UR UR20, R146 ;  /* 0x00000000921472ca */ /* 0x000fe400000e0000 */
[----:B------:R-:W-:Y:S01]  /*dfa0*/  R2UR UR21, R147 ;  /* 0x00000000931572ca */ /* 0x000fe200000e0000 */
[----:B------:R-:W-:Y:S02]  /*dfb0*/  WARPGROUP.DEPBAR.LE gsb0, 0x0 ;  /* 0x00008000000079c5 */ /* 0x000fe40000010000 */
[----:B------:R-:W-:-:S06]  /*dfc0*/  WARPGROUP.ARRIVE ;  /* 0x00000000000079c5 */ /* 0x000fcc0000000000 */
[----:B------:R-:W-:Y:S01]  /*dfd0*/  HGMMA.64x128x16.F32 R24, gdesc[UR16], R24, gsb0 ;  /* 0x01e00000101879f0 */ /* 0x000fe20008000818 */
[----:B------:R-:W-:Y:S02]  /*dfe0*/  IADD3 R12, R12, 0x402, RZ ;  /* 0x000004020c0c7810 */ /* 0x000fe40007ffe0ff */
[----:B------:R-:W-:Y:S02]  /*dff0*/  R2UR UR27, R13 ;  /* 0x000000000d1b72ca */ /* 0x000fe400000e0000 */
[----:B------:R-:W-:Y:S02]  /*e000*/  R2UR UR26, R12 ;  /* 0x000000000c1a72ca */ /* 0x000fe400000e0000 */
[----:B------:R-:W-:Y:S02]  /*e010*/  R2UR UR24, R144 ;  /* 0x00000000901872ca */ /* 0x000fe400000e0000 */
[----:B------:R-:W-:Y:S01]  /*e020*/  R2UR UR25, R145 ;  /* 0x00000000911972ca */ /* 0x000fe200000e0000 */
[----:B------:R-:W-:-:S02]  /*e030*/  WARPGROUP.DEPBAR.LE gsb0, 0x0 ;  /* 0x00008000000079c5 */ /* 0x000fc40000010000 */
[----:B------:R-:W-:-:S06]  /*e040*/  WARPGROUP.ARRIVE ;  /* 0x00000000000079c5 */ /* 0x000fcc0000000000 */
        /* <DEDUP_REMOVED lines=8> */
.L_x_512:
[----:B------:R-:W-:Y:S01]  /*e0d0*/  SHF.L.U32 R6, R10, 0x1f, RZ ;  /* 0x0000001f0a067819 */ /* 0x000fe200000006ff */
[----:B------:R-:W-:-:S04]  /*e0e0*/  IMAD R9, R5, 0x8, R2 ;  /* 0x0000000805097824 */ /* 0x000fc800078e0202 */
[----:B------:R0:W1:Y:S01]  /*e0f0*/  SYNCS.PHASECHK.TRANS64.TRYWAIT P1, [R9+URZ+0x2d850], R6 ;  /* 0x02d85006090075a7 */ /* 0x000062000802017f */
[----:B------:R-:W-:Y:S05]  /*e100*/  @!P0 BRA `(.L_x_513) ;  /* 0x0000000000048947 */ /* 0x000fea0003800000 */
[----:B------:R-:W-:Y:S01]  /*e110*/  BPT.TRAP 0x1 ;  /* 0x000000040000795c */ /* 0x000fe20000300000 */
.L_x_513:
[----:B-1----:R-:W-:Y:S05]  /*e120*/  @P1 BRA `(.L_x_511) ;  /* 0x0000000000081947 */ /* 0x002fea0003800000 */
[----:B------:R-:W1:Y:S02]  /*e130*/  SYNCS.PHASECHK.TRANS64.TRYWAIT P1, [R9+URZ+0x2d850], R6 ;  /* 0x02d85006090075a7 */ /* 0x000e64000802017f */
[----:B-1----:R-:W-:Y:S05]  /*e140*/  @!P1 BRA `(.L_x_514) ;  /* 0x000000c400249947 */ /* 0x002fea0003800000 */
.L_x_511:
[----:B------:R-:W2:Y:S01]  /*e150*/  LDL R14, [R1+0x74] ;  /* 0x00007400010e7983 */ /* 0x000ea20000100800 */
[----:B01----:R-:W-:Y:S01]  /*e160*/  VIADD R6, R2, 0x400 ;  /* 0x0000040002067836 */ /* 0x003fe20000000000 */
[----:B------:R-:W-:Y:S05]  /*e170*/  WARPSYNC.ALL ;  /* 0x0000000000007948 */ /* 0x000fea0003800000 */
[----:B------:R-:W-:Y:S01]  /*e180*/  SHF.R.U32.HI R6, RZ, 0x4, R6 ;  /* 0x00000004ff067819 */ /* 0x000fe20000011606 */
[----:B------:R-:W-:Y:S01]  /*e190*/  WARPGROUP.ARRIVE ;  /* 0x00000000000079c5 */ /* 0x000fe20000000000 */
[----:B------:R-:W-:Y:S01]  /*e1a0*/  MOV R11, 0x80000020 ;  /* 0x80000020000b7802 */ /* 0x000fe20000000f00 */
[----:B------:R-:W-:Y:S01]  /*e1b0*/  IMAD.MOV.U32 R13, RZ, RZ, -0x7fffffe0 ;  /* 0x80000020ff0d7424 */ /* 0x000fe200078e00ff */
[----:B------:R-:W-:-:S02]  /*e1c0*/  LOP3.LUT R6, R6, 0x3fff, RZ, 0xc0, !PT ;  /* 0x00003fff06067812 */ /* 0x000fc400078ec0ff */
[C---:B------:R-:W-:Y:S02]  /*e1d0*/  R2UR UR7, R11.reuse ;  /* 0x000000000b0772ca */ /* 0x040fe400000e0000 */
[----:B------:R-:W-:Y:S02]  /*e1e0*/  LOP3.LUT R6, R6, 0x2000000, RZ, 0xfc, !PT ;  /* 0x0200000006067812 */ /* 0x000fe400078efcff */
[----:B------:R-:W-:Y:S01]  /*e1f0*/  R2UR UR35, R11 ;  /* 0x000000000b2372ca */ /* 0x000fe200000e0000 */
[----:B------:R-:W-:Y:S01]  /*e200*/  IMAD.MOV.U32 R11, RZ, RZ, 0x40000040 ;  /* 0x40000040ff0b7424 */ /* 0x000fe200078e00ff */
[----:B------:R-:W-:Y:S01]  /*e210*/  R2UR UR11, R13 ;  /* 0x000000000d0b72ca */ /* 0x000fe200000e0000 */
[----:B------:R-:W-:Y:S01]  /*e220*/  IMAD R10, R5, 0x600, R6 ;  /* 0x00000600050a7824 */ /* 0x000fe200078e0206 */
[----:B------:R-:W-:Y:S02]  /*e230*/  R2UR UR15, R13 ;  /* 0x000000000d0f72ca */ /* 0x000fe400000e0000 */
[----:B------:R-:W-:Y:S01]  /*e240*/  R2UR UR5, R11 ;  /* 0x000000000b0572ca */ /* 0x000fe200000e0000 */
[C---:B------:R-:W-:Y:S01]  /*e250*/  VIADD R12, R10.reuse, 0x40 ;  /* 0x000000400a0c7836 */ /* 0x040fe20000000000 */
[----:B------:R-:W-:Y:S01]  /*e260*/  R2UR UR6, R10 ;  /* 0x000000000a0672ca */ /* 0x000fe200000e0000 */
[----:B------:R-:W-:Y:S01]  /*e270*/  IMAD.MOV.U32 R11, RZ, RZ, 0x40000040 ;  /* 0x40000040ff0b7424 */ /* 0x000fe200078e00ff */
[----:B------:R-:W-:-:S02]  /*e280*/  R2UR UR19, R13 ;  /* 0x000000000d1372ca */ /* 0x000fc400000e0000 */
[----:B------:R-:W-:Y:S01]  /*e290*/  R2UR UR10, R12 ;  /* 0x000000000c0a72ca */ /* 0x000fe200000e0000 */
[----:B------:R-:W-:Y:S01]  /*e2a0*/  VIADD R12, R10, 0x80 ;  /* 0x000000800a0c7836 */ /* 0x000fe20000000000 */
[C---:B------:R-:W-:Y:S02]  /*e2b0*/  R2UR UR23, R13.reuse ;  /* 0x000000000d1772ca */ /* 0x040fe400000e0000 */
[C---:B------:R-:W-:Y:S02]  /*e2c0*/  R2UR UR27, R13.reuse ;  /* 0x000000000d1b72ca */ /* 0x040fe400000e0000 */
[----:B------:R-:W-:Y:S02]  /*e2d0*/  R2UR UR14, R12 ;  /* 0x000000000c0e72ca */ /* 0x000fe400000e0000 */
[----:B------:R-:W-:Y:S02]  /*e2e0*/  IADD3 R12, R10, 0xc0, RZ ;  /* 0x000000c00a0c7810 */ /* 0x000fe40007ffe0ff */
[----:B------:R-:W-:Y:S01]  /*e2f0*/  R2UR UR31, R13 ;  /* 0x000000000d1f72ca */ /* 0x000fe200000e0000 */
[----:B------:R-:W-:Y:S01]  /*e300*/  IMAD.MOV.U32 R13, RZ, RZ, 0x40000040 ;  /* 0x40000040ff0d7424 */ /* 0x000fe200078e00ff */
[----:B------:R-:W-:Y:S01]  /*e310*/  R2UR UR18, R12 ;  /* 0x000000000c1272ca */ /* 0x000fe200000e0000 */
[----:B------:R-:W-:Y:S01]  /*e320*/  VIADD R12, R10, 0x100 ;  /* 0x000001000a0c7836 */ /* 0x000fe20000000000 */
[----:B------:R-:W-:-:S02]  /*e330*/  R2UR UR33, R11 ;  /* 0x000000000b2172ca */ /* 0x000fc400000e0000 */
[----:B------:R-:W-:Y:S01]  /*e340*/  R2UR UR9, R13 ;  /* 0x000000000d0972ca */ /* 0x000fe200000e0000 */
[----:B------:R-:W-:Y:S01]  /*e350*/  IMAD.MOV.U32 R13, RZ, RZ, 0x40000040 ;  /* 0x40000040ff0d7424 */ /* 0x000fe200078e00ff */
[----:B------:R-:W-:Y:S01]  /*e360*/  R2UR UR22, R12 ;  /* 0x000000000c1672ca */ /* 0x000fe200000e0000 */
[----:B------:R-:W-:-:S03]  /*e370*/  VIADD R12, R10, 0x140 ;  /* 0x000001400a0c7836 */ /* 0x000fc60000000000 */
[----:B------:R-:W-:Y:S01]  /*e380*/  R2UR UR13, R13 ;  /* 0x000000000d0d72ca */ /* 0x000fe200000e0000 */
[----:B------:R-:W-:Y:S01]  /*e390*/  IMAD.MOV.U32 R13, RZ, RZ, 0x40000040 ;  /* 0x40000040ff0d7424 */ /* 0x000fe200078e00ff */
[----:B------:R-:W-:Y:S01]  /*e3a0*/  R2UR UR26, R12 ;  /* 0x000000000c1a72ca */ /* 0x000fe200000e0000 */
[C---:B------:R-:W-:Y:S01]  /*e3b0*/  VIADD R12, R10.reuse, 0x180 ;  /* 0x000001800a0c7836 */ /* 0x040fe20000000000 */
[----:B------:R-:W-:Y:S02]  /*e3c0*/  IADD3 R10, R10, 0x1c0, RZ ;  /* 0x000001c00a0a7810 */ /* 0x000fe40007ffe0ff */
[----:B------:R-:W-:Y:S01]  /*e3d0*/  R2UR UR17, R13 ;  /* 0x000000000d1172ca */ /* 0x000fe200000e0000 */
[----:B------:R-:W-:Y:S01]  /*e3e0*/  IMAD.MOV.U32 R13, RZ, RZ, 0x40000040 ;  /* 0x40000040ff0d7424 */ /* 0x000fe200078e00ff */
[----:B------:R-:W-:Y:S02]  /*e3f0*/  R2UR UR34, R10 ;  /* 0x000000000a2272ca */ /* 0x000fe400000e0000 */
[----:B------:R-:W-:-:S02]  /*e400*/  R2UR UR30, R12 ;  /* 0x000000000c1e72ca */ /* 0x000fc400000e0000 */
[----:B------:R-:W-:Y:S01]  /*e410*/  R2UR UR21, R13 ;  /* 0x000000000d1572ca */ /* 0x000fe200000e0000 */
[----:B------:R-:W-:-:S05]  /*e420*/  IMAD.MOV.U32 R13, RZ, RZ, 0x40000040 ;  /* 0x40000040ff0d7424 */ /* 0x000fca00078e00ff */
[----:B------:R-:W-:Y:S01]  /*e430*/  R2UR UR25, R13 ;  /* 0x000000000d1972ca */ /* 0x000fe200000e0000 */
[----:B------:R-:W-:-:S05]  /*e440*/  IMAD.MOV.U32 R13, RZ, RZ, 0x40000040 ;  /* 0x40000040ff0d7424 */ /* 0x000fca00078e00ff */
[----:B------:R-:W-:Y:S02]  /*e450*/  R2UR UR29, R13 ;  /* 0x000000000d1d72ca */ /* 0x000fe400000e0000 */
[----:B--2---:R-:W-:Y:S02]  /*e460*/  LOP3.LUT R10, R14, 0x10000, RZ, 0xfc, !PT ;  /* 0x000100000e0a7812 */ /* 0x004fe400078efcff */
[----:B------:R-:W0:Y:S02]  /*e470*/  S2R R14, SR_TID.X ;  /* 0x00000000000e7919 */ /* 0x000e240000002100 */
[C---:B------:R-:W-:Y:S01]  /*e480*/  R2UR UR4, R10.reuse ;  /* 0x000000000a0472ca */ /* 0x040fe200000e0000 */
[----:B------:R-:W-:-:S05]  /*e490*/  VIADD R12, R10, 0x2 ;  /* 0x000000020a0c7836 */ /* 0x000fca0000000000 */
[----:B------:R-:W-:Y:S02]  /*e4a0*/  R2UR UR8, R12 ;  /* 0x000000000c0872ca */ /* 0x000fe400000e0000 */
[----:B------:R-:W-:-:S04]  /*e4b0*/  IADD3 R12, R10, 0x4, RZ ;  /* 0x000000040a0c7810 */ /* 0x000fc80007ffe0ff */
[----:B------:R-:W-:Y:S01]  /*e4c0*/  R2UR UR12, R12 ;  /* 0x000000000c0c72ca */ /* 0x000fe200000e0000 */
[----:B------:R-:W-:Y:S01]  /*e4d0*/  HGMMA.64x96x16.F32 R88, gdesc[UR4].tnspB, R88, gsb0 ;  /* 0x41600000045879f0 */ /* 0x000fe20008000858 */
[----:B------:R-:W-:-:S05]  /*e4e0*/  VIADD R12, R10, 0x6 ;  /* 0x000000060a0c7836 */ /* 0x000fca0000000000 */
[----:B------:R-:W-:Y:S02]  /*e4f0*/  R2UR UR16, R12 ;  /* 0x000000000c1072ca */ /* 0x000fe400000e0000 */
[----:B------:R-:W-:-:S04]  /*e500*/  IADD3 R12, R10, 0x600, RZ ;  /* 0x000006000a0c7810 */ /* 0x000fc80007ffe0ff */
[----:B------:R-:W-:Y:S01]  /*e510*/  R2UR UR20, R12 ;  /* 0x000000000c1472ca */ /* 0x000fe200000e0000 */
[----:B------:R-:W-:Y:S01]  /*e520*/  VIADD R12, R10, 0x602 ;  /* 0x000006020a0c7836 */ /* 0x000fe20000000000 */
[----:B0-----:R-:W-:-:S04]  /*e530*/  SHF.R.U32.HI R6, RZ, 0x7, R14 ;  /* 0x00000007ff067819 */ /* 0x001fc8000001160e */
[----:B------:R-:W-:Y:S02]  /*e540*/  R2UR UR24, R12 ;  /* 0x000000000c1872ca */ /* 0x000fe400000e0000 */
[C---:B------:R-:W-:Y:S01]  /*e550*/  IADD3 R12, R10.reuse, 0x604, RZ ;  /* 0x000006040a0c7810 */ /* 0x040fe20007ffe0ff */
[----:B------:R-:W-:Y:S01]  /*e560*/  VIADD R10, R10, 0x606 ;  /* 0x000006060a0a7836 */ /* 0x000fe20000000000 */
[----:B------:R-:W-:Y:S02]  /*e570*/  ISETP.GE.U32.AND P1, PT, R14, 0x180, PT ;  /* 0x000001800e00780c */ /* 0x000fe40003f26070 */
[----:B------:R-:W-:Y:S02]  /*e580*/  R2UR UR28, R12 ;  /* 0x000000000c1c72ca */ /* 0x000fe400000e0000 */
[----:B------:R-:W-:Y:S02]  /*e590*/  R2UR UR32, R10 ;  /* 0x000000000a2072ca */ /* 0x000fe400000e0000 */
[----:B------:R-:W-:-:S04]  /*e5a0*/  IADD3 R6, R6, 0x9, RZ ;  /* 0x0000000906067810 */ /* 0x000fc80007ffe0ff */
[----:B------:R-:W-:Y:S01]  /*e5b0*/  SEL R6, R6, 0x9, !P1 ;  /* 0x0000000906067807 */ /* 0x000fe20004800000 */
[----:B------:R-:W-:Y:S02]  /*e5c0*/  WARPGROUP.DEPBAR.LE gsb0, 0x0 ;  /* 0x00008000000079c5 */ /* 0x000fe40000010000 */
[----:B------:R-:W-:-:S06]  /*e5d0*/  WARPGROUP.ARRIVE ;  /* 0x00000000000079c5 */ /* 0x000fcc0000000000 */
[----:B------:R-:W-:Y:S03]  /*e5e0*/  HGMMA.64x96x16.F32 R88, gdesc[UR8].tnspB, R88, gsb0 ;  /* 0x41600000085879f0 */ /* 0x000fe60008000858 */
        /* <DEDUP_REMOVED lines=19> */
[----:B------:R0:W-:Y:S06]  /*e720*/  BAR.ARV R6, 0x100 ;  /* 0x000400060000751d */ /* 0x0001ec0000002000 */
[----:B------:R-:W-:Y:S05]  /*e730*/  @!P0 BRA `(.L_x_515) ;  /* 0x0000000000048947 */ /* 0x000fea0003800000 */
[----:B------:R-:W-:Y:S01]  /*e740*/  BPT.TRAP 0x1 ;  /* 0x000000040000795c */ /* 0x000fe20000300000 */
.L_x_515:
[----:B------:R-:W-:Y:S01]  /*e750*/  FMUL.FTZ R12, R24, UR41 ;  /* 0x00000029180c7c20 */ /* 0x000fe20008410000 */
[----:B------:R-:W-:Y:S01]  /*e760*/  FMUL.FTZ R20, R25, UR41 ;  /* 0x0000002919147c20 */ /* 0x000fe20008410000 */
[----:B------:R-:W-:Y:S01]  /*e770*/  FMUL.FTZ R21, R28, UR41 ;  /* 0x000000291c157c20 */ /* 0x000fe20008410000 */
[----:B0-----:R-:W-:Y:S02]  /*e780*/  IMAD R6, R141, 0x8, R2 ;  /* 0x000000088d067824 */ /* 0x001fe400078e0202 */
[----:B------:R-:W-:Y:S01]  /*e790*/  FMUL.FTZ R24, R29, UR41 ;  /* 0x000000291d187c20 */ /* 0x000fe20008410000 */
[----:B------:R-:W-:Y:S01]  /*e7a0*/  IMAD.U32 R9, RZ, RZ, UR38 ;  /* 0x00000026ff097e24 */ /* 0x000fe2000f8e00ff */
[----:B------:R-:W0:Y:S01]  /*e7b0*/  MUFU.TANH R12, R12 ;  /* 0x0000000c000c7308 */ /* 0x000e220000002400 */
[----:B------:R-:W-:Y:S02]  /*e7c0*/  VIADD R6, R6, 0x2d840 ;  /* 0x0002d84006067836 */ /* 0x000fe40000000000 */
[----:B------:R-:W-:Y:S01]  /*e7d0*/  FMUL.FTZ R26, R26, UR41 ;  /* 0x000000291a1a7c20 */ /* 0x000fe20008410000 */
[----:B------:R-:W-:Y:S01]  /*e7e0*/  FMUL.FTZ R25, R32, UR41 ;  /* 0x0000002920197c20 */ /* 0x000fe20008410000 */
[----:B------:R-:W-:Y:S01]  /*e7f0*/  FMUL.FTZ R27, R27, UR41 ;  /* 0x000000291b1b7c20 */ /* 0x000fe20008410000 */
[----:B------:R-:W-:Y:S01]  /*e800*/  FMUL.FTZ R30, R30, UR41 ;  /* 0x000000291e1e7c20 */ /* 0x000fe20008410000 */
[----:B------:R-:W-:Y:S01]  /*e810*/  PRMT R6, R9, 0x654, R6 ;  /* 0x0000065409067816 */ /* 0x000fe20000000006 */
[----:B------:R-:W-:Y:S01]  /*e820*/  FMUL.FTZ R28, R37, UR41 ;  /* 0x00000029251c7c20 */ /* 0x000fe20008410000 */
[----:B------:R-:W1:Y:S01]  /*e830*/  MUFU.TANH R20, R20 ;  /* 0x0000001400147308 */ /* 0x000e620000002400 */
[----:B------:R-:W-:Y:S01]  /*e840*/  FMUL.FTZ R34, R34, UR41 ;  /* 0x0000002922227c20 */ /* 0x000fe20008410000 */
[----:B------:R0:W-:Y:S01]  /*e850*/  SYNCS.ARRIVE.TRANS64.RED.A1T0 RZ, [R6+URZ], RZ ;  /* 0x000000ff06ff79a7 */ /* 0x0001e2000810043f */
[----:B------:R-:W-:Y:S01]  /*e860*/  FMUL.FTZ R32, R41, UR41 ;  /* 0x0000002929207c20 */ /* 0x000fe20008410000 */
[----:B------:R-:W-:Y:S01]  /*e870*/  FMUL.FTZ R37, R48, UR41 ;  /* 0x0000002930257c20 */ /* 0x000fe20008410000 */
[----:B------:R-:W-:Y:S01]  /*e880*/  FMUL.FTZ R144, R56, UR41 ;  /* 0x0000002938907c20 */ /* 0x000fe20008410000 */
[----:B------:R-:W-:Y:S01]  /*e890*/  FMUL.FTZ R146, R57, UR41 ;  /* 0x0000002939927c20 */ /* 0x000fe20008410000 */
[----:B------:R-:W-:Y:S01]  /*e8a0*/  FMUL.FTZ R145, R60, UR41 ;  /* 0x000000293c917c20 */ /* 0x000fe20008410000 */
[----:B------:R-:W2:Y:S01]  /*e8b0*/  MUFU.TANH R21, R21 ;  /* 0x0000001500157308 */ /* 0x000ea20000002400 */
[----:B------:R-:W-:Y:S01]  /*e8c0*/  FMUL.FTZ R147, R61, UR41 ;  /* 0x000000293d937c20 */ /* 0x000fe20008410000 */
[----:B0-----:R-:W-:Y:S01]  /*e8d0*/  FMNMX.FTZ R6, R12, R7, !PT ;  /* 0x000000070c067209 */ /* 0x001fe20007810000 */
        /* <DEDUP_REMOVED lines=13> */
[----:B------:R1:W3:Y:S01]  /*e9b0*/  MUFU.TANH R14, R26 ;  /* 0x0000001a000e7308 */ /* 0x0002e20000002400 */
        /* <DEDUP_REMOVED lines=8> */
[----:B-1----:R-:W-:Y:S01]  /*ea40*/  FMUL.FTZ R26, R33, UR41 ;  /* 0x00000029211a7c20 */ /* 0x002fe20008410000 */
[----:B0-----:R-:W-:Y:S01]  /*ea50*/  FMNMX.FTZ R6, R24, R6, !PT ;  /* 0x0000000618067209 */ /* 0x001fe20007810000 */
[----:B------:R-:W-:Y:S01]  /*ea60*/  FMUL.FTZ R68, R46, UR41 ;  /* 0x000000292e447c20 */ /* 0x000fe20008410000 */
[----:B------:R-:W-:Y:S01]  /*ea70*/  FMUL.FTZ R33, R51, UR41 ;  /* 0x0000002933217c20 */ /* 0x000fe20008410000 */
[----:B------:R-:W-:Y:S01]  /*ea80*/  FMUL.FTZ R64, R54, UR41 ;  /* 0x0000002936407c20 */ /* 0x000fe20008410000 */
[----:B------:R-:W-:Y:S01]  /*ea90*/  FMUL.FTZ R61, R58, UR41 ;  /* 0x000000293a3d7c20 */ /* 0x000fe20008410000 */
[----:B------:R-:W-:Y:S01]  /*eaa0*/  FMUL.FTZ R60, R59, UR41 ;  /* 0x000000293b3c7c20 */ /* 0x000fe20008410000 */
[----:B------:R0:W1:Y:S01]  /*eab0*/  MUFU.TANH R13, R27 ;  /* 0x0000001b000d7308 */ /* 0x0000620000002400 */
[----:B---3--:R-:W-:Y:S01]  /*eac0*/  MOV R38, R14 ;  /* 0x0000000e00267202 */ /* 0x008fe20000000f00 */
[----:B------:R-:W-:Y:S01]  /*ead0*/  FMUL.FTZ R14, R42, UR41 ;  /* 0x000000292a0e7c20 */ /* 0x000fe20008410000 */
[----:B------:R-:W-:Y:S01]  /*eae0*/  FMUL.FTZ R57, R62, UR41 ;  /* 0x000000293e397c20 */ /* 0x000fe20008410000 */
[----:B------:R-:W-:Y:S01]  /*eaf0*/  FMUL.FTZ R56, R63, UR41 ;  /* 0x000000293f387c20 */ /* 0x000fe20008410000 */
[----:B------:R-:W-:Y:S01]  /*eb00*/  FMUL.FTZ R48, R70, UR41 ;  /* 0x0000002946307c20 */ /* 0x000fe20008410000 */
[----:B------:R-:W-:Y:S01]  /*eb10*/  FMUL.FTZ R41, R74, UR41 ;  /* 0x000000294a297c20 */ /* 0x000fe20008410000 */
[----:B------:R-:W-:Y:S01]  /*eb20*/  FMUL.FTZ R154, R75, UR41 ;  /* 0x000000294b9a7c20 */ /* 0x000fe20008410000 */
[----:B------:R-:W3:Y:S01]  /*eb30*/  MUFU.TANH R26, R26 ;  /* 0x0000001a001a7308 */ /* 0x000ee20000002400 */
[----:B0-----:R-:W-:Y:S01]  /*eb40*/  FMUL.FTZ R27, R36, UR41 ;  /* 0x00000029241b7c20 */ /* 0x001fe20008410000 */
[----:B--2---:R-:W-:Y:S01]  /*eb50*/  FMNMX.FTZ R6, R25, R6, !PT ;  /* 0x0000000619067209 */ /* 0x004fe20007810000 */
[----:B------:R-:W-:Y:S01]  /*eb60*/  FMUL.FTZ R36, R45, UR41 ;  /* 0x000000292d247c20 */ /* 0x000fe20008410000 */
[----:B------:R-:W-:Y:S01]  /*eb70*/  FMUL.FTZ R45, R53, UR41 ;  /* 0x00000029352d7c20 */ /* 0x000fe20008410000 */
[----:B------:R-:W-:Y:S01]  /*eb80*/  FMUL.FTZ R53, R66, UR41 ;  /* 0x0000002942357c20 */ /* 0x000fe20008410000 */
[----:B------:R-:W-:Y:S01]  /*eb90*/  FMUL.FTZ R153, R78, UR41 ;  /* 0x000000294e997c20 */ /* 0x000fe20008410000 */
[----:B------:R-:W-:Y:S01]  /*eba0*/  FMUL.FTZ R82, R82, UR41 ;  /* 0x0000002952527c20 */ /* 0x000fe20008410000 */
[----:B------:R-:W0:Y:S01]  /*ebb0*/  MUFU.TANH R27, R27 ;  /* 0x0000001b001b7308 */ /* 0x000e220000002400 */
[----:B-1----:R-:W-:-:S02]  /*ebc0*/  IMAD.MOV.U32 R42, RZ, RZ, R13 ;  /* 0x000000ffff2a7224 */ /* 0x002fc400078e000d */
[----:B------:R-:W-:Y:S01]  /*ebd0*/  FMUL.FTZ R13, R50, UR41 ;  /* 0x00000029320d7c20 */ /* 0x000fe20008410000 */
[----:B------:R-:W-:Y:S01]  /*ebe0*/  IMAD.MOV.U32 R78, RZ, RZ, R38 ;  /* 0x000000ffff4e7224 */ /* 0x000fe200078e0026 */
[----:B------:R-:W-:-:S03]  /*ebf0*/  UMOV UR45, UR44 ;  /* 0x0000002c002d7c82 */ /* 0x000fc60008000000 */
[----:B------:R1:W-:Y:S01]  /*ec00*/  MUFU.TANH R11, R30 ;  /* 0x0000001e000b7308 */ /* 0x0003e20000002400 */
[----:B---3--:R-:W-:-:S07]  /*ec10*/  FMNMX.FTZ R6, R26, R6, !PT ;  /* 0x000000061a067209 */ /* 0x008fce0007810000 */
[----:B------:R-:W2:Y:S01]  /*ec20*/  MUFU.TANH R28, R28 ;  /* 0x0000001c001c7308 */ /* 0x000ea20000002400 */
[----:B-1----:R-:W-:Y:S01]  /*ec30*/  FMUL.FTZ R30, R40, UR41 ;  /* 0x00000029281e7c20 */ /* 0x002fe20008410000 */
[----:B0-----:R-:W-:Y:S01]  /*ec40*/  FMNMX.FTZ R6, R27, R6, !PT ;  /* 0x000000061b067209 */ /* 0x001fe20007810000 */
[----:B------:R-:W-:Y:S01]  /*ec50*/  FMUL.FTZ R40, R49, UR41 ;  /* 0x0000002931287c20 */ /* 0x000fe20008410000 */
[----:B------:R-:W-:-:S04]  /*ec60*/  FMUL.FTZ R49, R71, UR41 ;  /* 0x0000002947317c20 */ /* 0x000fc80008410000 */
[----:B------:R-:W0:Y:S08]  /*ec70*/  MUFU.TANH R30, R30 ;  /* 0x0000001e001e7308 */ /* 0x000e300000002400 */
[----:B------:R1:W3:Y:S01]  /*ec80*/  MUFU.TANH R15, R34 ;  /* 0x00000022000f7308 */ /* 0x0002e20000002400 */
[----:B--2---:R-:W-:-:S07]  /*ec90*/  FMNMX.FTZ R6, R28, R6, !PT ;  /* 0x000000061c067209 */ /* 0x004fce0007810000 */
[----:B------:R-:W2:Y:S01]  /*eca0*/  MUFU.TANH R32, R32 ;  /* 0x0000002000207308 */ /* 0x000ea20000002400 */
[----:B-1----:R-:W-:Y:S01]  /*ecb0*/  FMUL.FTZ R34, R44, UR41 ;  /* 0x000000292c227c20 */ /* 0x002fe20008410000 */
[----:B0-----:R-:W-:Y:S01]  /*ecc0*/  FMNMX.FTZ R6, R30, R6, !PT ;  /* 0x000000061e067209 */ /* 0x001fe20007810000 */
[----:B------:R-:W-:Y:S01]  /*ecd0*/  FMUL.FTZ R44, R52, UR41 ;  /* 0x00000029342c7c20 */ /* 0x000fe20008410000 */
[----:B------:R-:W-:-:S04]  /*ece0*/  FMUL.FTZ R52, R67, UR41 ;  /* 0x0000002943347c20 */ /* 0x000fc80008410000 */
[----:B------:R-:W0:Y:S01]  /*ecf0*/  MUFU.TANH R34, R34 ;  /* 0x0000002200227308 */ /* 0x000e220000002400 */
[----:B---3--:R-:W-:-:S07]  /*ed00*/  IMAD.MOV.U32 R74, RZ, RZ, R15 ;  /* 0x000000ffff4a7224 */ /* 0x008fce00078e000f */
        /* <DEDUP_REMOVED lines=42> */
[----:B------:R1:W-:Y:S01]  /*efb0*/  MUFU.TANH R10, R31 ;  /* 0x0000001f000a7308 */ /* 0x0003e20000002400 */
[----:B--2---:R-:W-:-:S07]  /*efc0*/  FMNMX.FTZ R6, R84, R6, !PT ;  /* 0x0000000654067209 */ /* 0x004fce0007810000 */
[----:B------:R2:W3:Y:S01]  /*efd0*/  MUFU.TANH R152, R35 ;  /* 0x0000002300987308 */ /* 0x0004e20000002400 */
[----:B0-----:R-:W-:Y:S01]  /*efe0*/  FMNMX.FTZ R6, R85, R6, !PT ;  /* 0x0000000655067209 */ /* 0x001fe20007810000 */
[----:B-1----:R-:W-:-:S04]  /*eff0*/  FMUL.FTZ R31, R47, UR41 ;  /* 0x000000292f1f7c20 */ /* 0x002fc80008410000 */
[----:B------:R-:W0:Y:S02]  /*f000*/  SHFL.BFLY PT, R9, R6, 0x2, 0x1f ;  /* 0x0c401f0006097f89 */ /* 0x000e2400000e0000 */
[----:B------:R-:W1:Y:S01]  /*f010*/  MUFU.TANH R72, R72 ;  /* 0x0000004800487308 */ /* 0x000e620000002400 */
[----:B--2---:R-:W-:-:S07]  /*f020*/  FMUL.FTZ R35, R55, UR41 ;  /* 0x0000002937237c20 */ /* 0x004fce0008410000 */
[----:B------:R-:W2:Y:S01]  /*f030*/  MUFU.TANH R39, R39 ;  /* 0x0000002700277308 */ /* 0x000ea20000002400 */
[----:B---3--:R-:W-:-:S07]  /*f040*/  IMAD.MOV.U32 R70, RZ, RZ, R152 ;  /* 0x000000ffff467224 */ /* 0x008fce00078e0098 */
[----:B------:R-:W3:Y:S01]  /*f050*/  MUFU.TANH R14, R14 ;  /* 0x0000000e000e7308 */ /* 0x000ee20000002400 */
[----:B0-----:R-:W-:-:S07]  /*f060*/  FMNMX.FTZ R6, R6, R9, !PT ;  /* 0x0000000906067209 */ /* 0x001fce0007810000 */
[----:B------:R-:W0:Y:S01]  /*f070*/  MUFU.TANH R29, R29 ;  /* 0x0000001d001d7308 */ /* 0x000e220000002400 */
[----:B------:R-:W4:Y:S07]  /*f080*/  SHFL.BFLY PT, R9, R6, 0x1, 0x1f ;  /* 0x0c201f0006097f89 */ /* 0x000f2e00000e0000 */
[----:B------:R-:W5:Y:S08]  /*f090*/  MUFU.TANH R68, R68 ;  /* 0x0000004400447308 */ /* 0x000f700000002400 */
[----:B------:R-:W5:Y:S08]  /*f0a0*/  MUFU.TANH R31, R31 ;  /* 0x0000001f001f7308 */ /* 0x000f700000002400 */
[----:B------:R-:W5:Y:S01]  /*f0b0*/  MUFU.TANH R13, R13 ;  /* 0x0000000d000d7308 */ /* 0x000f620000002400 */
[----:B----4-:R-:W-:-:S02]  /*f0c0*/  FMNMX.FTZ R6, R6, R9, !PT ;  /* 0x0000000906067209 */ /* 0x010fc40007810000 */
[----:B------:R-:W-:-:S05]  /*f0d0*/  FMNMX.FTZ R9, R38, R8, !PT ;  /* 0x0000000826097209 */ /* 0x000fca0007810000 */
[----:B------:R-:W4:Y:S01]  /*f0e0*/  MUFU.TANH R33, R33 ;  /* 0x0000002100217308 */ /* 0x000f220000002400 */
[----:B------:R-:W-:Y:S01]  /*f0f0*/  FMNMX.FTZ R9, R42, R9, !PT ;  /* 0x000000092a097209 */ /* 0x000fe20007810000 */
[C---:B------:R-:W-:Y:S01]  /*f100*/  FMUL.FTZ R43, R6.reuse, UR45 ;  /* 0x0000002d062b7c20 */ /* 0x040fe20008410000 */
[----:B------:R-:W-:Y:S02]  /*f110*/  FADD.FTZ R7, -R6, R7 ;  /* 0x0000000706077221 */ /* 0x000fe40000010100 */
[----:B------:R-:W-:Y:S01]  /*f120*/  FMNMX.FTZ R9, R11, R9, !PT ;  /* 0x000000090b097209 */ /* 0x000fe20007810000 */
[--C-:B------:R-:W-:Y:S01]  /*f130*/  FFMA.FTZ R25, R25, UR45, -R43.reuse ;  /* 0x0000002d19197c23 */ /* 0x100fe2000801082b */
[--C-:B------:R-:W-:Y:S01]  /*f140*/  FFMA.FTZ R71, R32, UR45, -R43.reuse ;  /* 0x0000002d20477c23 */ /* 0x100fe2000801082b */
[----:B------:R-:W4:Y:S01]  /*f150*/  MUFU.TANH R64, R64 ;  /* 0x0000004000407308 */ /* 0x000f220000002400 */
[----:B------:R-:W-:Y:S01]  /*f160*/  FMNMX.FTZ R9, R10, R9, !PT ;  /* 0x000000090a097209 */ /* 0x000fe20007810000 */
[--C-:B------:R-:W-:Y:S01]  /*f170*/  FFMA.FTZ R45, R45, UR45, -R43.reuse ;  /* 0x0000002d2d2d7c23 */ /* 0x100fe2000801082b */
[--C-:B------:R-:W-:Y:S01]  /*f180*/  FFMA.FTZ R32, R36, UR45, -R43.reuse ;  /* 0x0000002d24207c23 */ /* 0x100fe2000801082b */
[----:B------:R-:W-:Y:S01]  /*f190*/  FFMA.FTZ R76, R76, UR45, -R43 ;  /* 0x0000002d4c4c7c23 */ /* 0x000fe2000801082b */
[----:B------:R-:W-:Y:S01]  /*f1a0*/  FMNMX.FTZ R9, R15, R9, !PT ;  /* 0x000000090f097209 */ /* 0x000fe20007810000 */
[----:B------:R-:W-:Y:S01]  /*f1b0*/  FMUL.FTZ R15, R83, UR41 ;  /* 0x00000029530f7c20 */ /* 0x000fe20008410000 */
[----:B------:R-:W-:Y:S01]  /*f1c0*/  MOV R83, R10 ;  /* 0x0000000a00537202 */ /* 0x000fe20000000f00 */
[----:B------:R-:W4:Y:S01]  /*f1d0*/  MUFU.TANH R35, R35 ;  /* 0x0000002300237308 */ /* 0x000f220000002400 */
[----:B------:R-:W-:Y:S01]  /*f1e0*/  FMNMX.FTZ R9, R152, R9, !PT ;  /* 0x0000000998097209 */ /* 0x000fe20007810000 */
[----:B------:R-:W-:Y:S01]  /*f1f0*/  FMUL.FTZ R152, R79, UR41 ;  /* 0x000000294f987c20 */ /* 0x000fe20008410000 */
[----:B------:R-:W-:Y:S01]  /*f200*/  FMUL.FTZ R10, R86, UR41 ;  /* 0x00000029560a7c20 */ /* 0x000fe20008410000 */
[----:B------:R-:W-:Y:S01]  /*f210*/  IMAD.MOV.U32 R86, RZ, RZ, R11 ;  /* 0x000000ffff567224 */ /* 0x000fe200078e000b */
[----:B-1----:R-:W-:Y:S01]  /*f220*/  FMNMX.FTZ R9, R72, R9, !PT ;  /* 0x0000000948097209 */ /* 0x002fe20007810000 */
[----:B------:R-:W-:Y:S01]  /*f230*/  FMUL.FTZ R11, R87, UR41 ;  /* 0x00000029570b7c20 */ /* 0x000fe20008410000 */
[--C-:B------:R-:W-:Y:S01]  /*f240*/  FFMA.FTZ R79, R20, UR45, -R43.reuse ;  /* 0x0000002d144f7c23 */ /* 0x100fe2000801082b */
[----:B------:R-:W1:Y:S01]  /*f250*/  MUFU.TANH R61, R61 ;  /* 0x0000003d003d7308 */ /* 0x000e620000002400 */
[----:B--2---:R-:W-:Y:S01]  /*f260*/  FMNMX.FTZ R9, R39, R9, !PT ;  /* 0x0000000927097209 */ /* 0x004fe20007810000 */
[----:B------:R-:W-:Y:S01]  /*f270*/  FFMA.FTZ R20, R80, UR45, -R43 ;  /* 0x0000002d50147c23 */ /* 0x000fe2000801082b */
[----:B------:R-:W-:-:S02]  /*f280*/  IMAD.MOV.U32 R87, RZ, RZ, R42 ;  /* 0x000000ffff577224 */ /* 0x000fc400078e002a */
[--C-:B------:R-:W-:Y:S01]  /*f290*/  FFMA.FTZ R46, R24, UR45, -R43.reuse ;  /* 0x0000002d182e7c23 */ /* 0x100fe2000801082b */
[----:B---3--:R-:W-:Y:S01]  /*f2a0*/  FMNMX.FTZ R9, R14, R9, !PT ;  /* 0x000000090e097209 */ /* 0x008fe20007810000 */
[--C-:B------:R-:W-:Y:S01]  /*f2b0*/  FFMA.FTZ R55, R65, UR45, -R43.reuse ;  /* 0x0000002d41377c23 */ /* 0x100fe2000801082b */
[--C-:B------:R-:W-:Y:S01]  /*f2c0*/  FFMA.FTZ R27, R27, UR45, -R43.reuse ;  /* 0x0000002d1b1b7c23 */ /* 0x100fe2000801082b */
[----:B------:R-:W2:Y:S01]  /*f2d0*/  MUFU.TANH R60, R60 ;  /* 0x0000003c003c7308 */ /* 0x000ea20000002400 */
[----:B0-----:R-:W-:Y:S01]  /*f2e0*/  FMNMX.FTZ R9, R29, R9, !PT ;  /* 0x000000091d097209 */ /* 0x001fe20007810000 */
[--C-:B------:R-:W-:Y:S01]  /*f2f0*/  FFMA.FTZ R42, R21, UR45, -R43.reuse ;  /* 0x0000002d152a7c23 */ /* 0x100fe2000801082b */
[--C-:B------:R-:W-:Y:S01]  /*f300*/  FFMA.FTZ R75, R26, UR45, -R43.reuse ;  /* 0x0000002d1a4b7c23 */ /* 0x100fe2000801082b */
[--C-:B------:R-:W-:Y:S01]  /*f310*/  FFMA.FTZ R37, R37, UR45, -R43.reuse ;  /* 0x0000002d25257c23 */ /* 0x100fe2000801082b */
[----:B-----5:R-:W-:Y:S01]  /*f320*/  FMNMX.FTZ R9, R68, R9, !PT ;  /* 0x0000000944097209 */ /* 0x020fe20007810000 */
[--C-:B------:R-:W-:Y:S01]  /*f330*/  FFMA.FTZ R51, R69, UR45, -R43.reuse ;  /* 0x0000002d45337c23 */ /* 0x100fe2000801082b */
[--C-:B------:R-:W-:Y:S01]  /*f340*/  FFMA.FTZ R66, R77, UR45, -R43.reuse ;  /* 0x0000002d4d427c23 */ /* 0x100fe2000801082b */
[----:B------:R-:W0:Y:S01]  /*f350*/  MUFU.TANH R57, R57 ;  /* 0x0000003900397308 */ /* 0x000e220000002400 */
[----:B------:R-:W-:Y:S01]  /*f360*/  FMNMX.FTZ R9, R31, R9, !PT ;  /* 0x000000091f097209 */ /* 0x000fe20007810000 */
[--C-:B------:R-:W-:Y:S01]  /*f370*/  FFMA.FTZ R28, R28, UR45, -R43.reuse ;  /* 0x0000002d1c1c7c23 */ /* 0x100fe2000801082b */
[--C-:B------:R-:W-:Y:S01]  /*f380*/  FFMA.FTZ R47, R73, UR45, -R43.reuse ;  /* 0x0000002d492f7c23 */ /* 0x100fe2000801082b */
[--C-:B------:R-:W-:Y:S01]  /*f390*/  FFMA.FTZ R30, R30, UR45, -R43.reuse ;  /* 0x0000002d1e1e7c23 */ /* 0x100fe2000801082b */
[----:B------:R-:W-:Y:S01]  /*f3a0*/  FMNMX.FTZ R9, R13, R9, !PT ;  /* 0x000000090d097209 */ /* 0x000fe20007810000 */
[--C-:B------:R-:W-:Y:S01]  /*f3b0*/  FFMA.FTZ R34, R34, UR45, -R43.reuse ;  /* 0x0000002d22227c23 */ /* 0x100fe2000801082b */
[--C-:B------:R-:W-:Y:S01]  /*f3c0*/  FFMA.FTZ R67, R40, UR45, -R43.reuse ;  /* 0x0000002d28437c23 */ /* 0x100fe2000801082b */
[----:B------:R-:W3:Y:S01]  /*f3d0*/  MUFU.TANH R56, R56 ;  /* 0x0000003800387308 */ /* 0x000ee20000002400 */
[----:B----4-:R-:W-:Y:S01]  /*f3e0*/  FMNMX.FTZ R9, R33, R9, !PT ;  /* 0x0000000921097209 */ /* 0x010fe20007810000 */
[--C-:B------:R-:W-:Y:S01]  /*f3f0*/  FFMA.FTZ R44, R44, UR45, -R43.reuse ;  /* 0x0000002d2c2c7c23 */ /* 0x100fe2000801082b */
[--C-:B------:R-:W-:Y:S01]  /*f400*/  FFMA.FTZ R62, R144, UR45, -R43.reuse ;  /* 0x0000002d903e7c23 */ /* 0x100fe2000801082b */
[--C-:B------:R-:W-:Y:S01]  /*f410*/  FFMA.FTZ R63, R146, UR45, -R43.reuse ;  /* 0x0000002d923f7c23 */ /* 0x100fe2000801082b */
[----:B------:R-:W-:Y:S01]  /*f420*/  FMNMX.FTZ R9, R64, R9, !PT ;  /* 0x0000000940097209 */ /* 0x000fe20007810000 */
[--C-:B------:R-:W-:Y:S01]  /*f430*/  FFMA.FTZ R58, R145, UR45, -R43.reuse ;  /* 0x0000002d913a7c23 */ /* 0x100fe2000801082b */
[--C-:B------:R-:W-:Y:S01]  /*f440*/  FFMA.FTZ R59, R147, UR45, -R43.reuse ;  /* 0x0000002d933b7c23 */ /* 0x100fe2000801082b */
[----:B------:R-:W4:Y:S01]  /*f450*/  MUFU.TANH R53, R53 ;  /* 0x0000003500357308 */ /* 0x000f220000002400 */
[----:B------:R-:W-:Y:S01]  /*f460*/  FMNMX.FTZ R9, R35, R9, !PT ;  /* 0x0000000923097209 */ /* 0x000fe20007810000 */
[--C-:B------:R-:W-:Y:S01]  /*f470*/  FFMA.FTZ R54, R148, UR45, -R43.reuse ;  /* 0x0000002d94367c23 */ /* 0x100fe2000801082b */
[--C-:B------:R-:W-:Y:S01]  /*f480*/  FFMA.FTZ R50, R149, UR45, -R43.reuse ;  /* 0x0000002d95327c23 */ /* 0x100fe2000801082b */
[--C-:B------:R-:W-:Y:S01]  /*f490*/  FFMA.FTZ R40, R150, UR45, -R43.reuse ;  /* 0x0000002d96287c23 */ /* 0x100fe2000801082b */
[----:B-1----:R-:W-:Y:S01]  /*f4a0*/  FMNMX.FTZ R9, R61, R9, !PT ;  /* 0x000000093d097209 */ /* 0x002fe20007810000 */
[--C-:B------:R-:W-:Y:S01]  /*f4b0*/  FFMA.FTZ R21, R81, UR45, -R43.reuse ;  /* 0x0000002d51157c23 */ /* 0x100fe2000801082b */
[----:B------:R-:W-:Y:S01]  /*f4c0*/  FFMA.FTZ R84, R84, UR45, -R43 ;  /* 0x0000002d54547c23 */ /* 0x000fe2000801082b */
[----:B------:R-:W1:Y:S01]  /*f4d0*/  MUFU.TANH R52, R52 ;  /* 0x0000003400347308 */ /* 0x000e620000002400 */
[----:B--2---:R-:W-:-:S04]  /*f4e0*/  FMNMX.FTZ R9, R60, R9, !PT ;  /* 0x000000093c097209 */ /* 0x004fc80007810000 */
[----:B0-----:R-:W-:-:S03]  /*f4f0*/  FMNMX.FTZ R9, R57, R9, !PT ;  /* 0x0000000939097209 */ /* 0x001fc60007810000 */
[----:B------:R-:W0:Y:S01]  /*f500*/  MUFU.TANH R48, R48 ;  /* 0x0000003000307308 */ /* 0x000e220000002400 */
[----:B---3--:R-:W-:-:S04]  /*f510*/  FMNMX.FTZ R9, R56, R9, !PT ;  /* 0x0000000938097209 */ /* 0x008fc80007810000 */
[----:B----4-:R-:W-:-:S03]  /*f520*/  FMNMX.FTZ R9, R53, R9, !PT ;  /* 0x0000000935097209 */ /* 0x010fc60007810000 */
[----:B------:R-:W2:Y:S01]  /*f530*/  MUFU.TANH R49, R49 ;  /* 0x0000003100317308 */ /* 0x000ea20000002400 */
[----:B-1----:R-:W-:-:S07]  /*f540*/  FMNMX.FTZ R9, R52, R9, !PT ;  /* 0x0000000934097209 */ /* 0x002fce0007810000 */
[----:B------:R-:W1:Y:S01]  /*f550*/  MUFU.TANH R41, R41 ;  /* 0x0000002900297308 */ /* 0x000e620000002400 */
[----:B0-----:R-:W-:-:S07]  /*f560*/  FMNMX.FTZ R9, R48, R9, !PT ;  /* 0x0000000930097209 */ /* 0x001fce0007810000 */
[----:B------:R-:W0:Y:S01]  /*f570*/  MUFU.TANH R154, R154 ;  /* 0x0000009a009a7308 */ /* 0x000e220000002400 */
[----:B--2---:R-:W-:-:S07]  /*f580*/  FMNMX.FTZ R9, R49, R9, !PT ;  /* 0x0000000931097209 */ /* 0x004fce0007810000 */
        /* <DEDUP_REMOVED lines=12> */
[----:B------:R2:W-:Y:S01]  /*f650*/  MUFU.EX2 R36, R25 ;  /* 0x0000001900247308 */ /* 0x0005e20000000800 */
[----:B-1----:R-:W-:-:S07]  /*f660*/  FMNMX.FTZ R9, R10, R9, !PT ;  /* 0x000000090a097209 */ /* 0x002fce0007810000 */
[----:B------:R-:W-:Y:S01]  /*f670*/  MUFU.EX2 R65, R45 ;  /* 0x0000002d00417308 */ /* 0x000fe20000000800 */
[----:B0-----:R-:W-:-:S05]  /*f680*/  FMNMX.FTZ R9, R11, R9, !PT ;  /* 0x000000090b097209 */ /* 0x001fca0007810000 */
[----:B------:R-:W0:Y:S02]  /*f690*/  SHFL.BFLY PT, R38, R9, 0x2, 0x1f ;  /* 0x0c401f0009267f89 */ /* 0x000e2400000e0000 */
[----:B------:R1:W-:Y:S08]  /*f6a0*/  MUFU.EX2 R45, R76 ;  /* 0x0000004c002d7308 */ /* 0x0003f00000000800 */
[----:B------:R-:W-:Y:S08]  /*f6b0*/  MUFU.EX2 R79, R79 ;  /* 0x0000004f004f7308 */ /* 0x000ff00000000800 */
[----:B------:R-:W-:Y:S01]  /*f6c0*/  MUFU.EX2 R26, R42 ;  /* 0x0000002a001a7308 */ /* 0x000fe20000000800 */
[----:B0-----:R-:W-:-:S07]  /*f6d0*/  FMNMX.FTZ R9, R9, R38, !PT ;  /* 0x0000002609097209 */ /* 0x001fce0007810000 */
[----:B------:R-:W-:Y:S01]  /*f6e0*/  MUFU.EX2 R77, R46 ;  /* 0x0000002e004d7308 */ /* 0x000fe20000000800 */
[----:B------:R-:W0:Y:S07]  /*f6f0*/  SHFL.BFLY PT, R38, R9, 0x1, 0x1f ;  /* 0x0c201f0009267f89 */ /* 0x000e2e00000e0000 */
[----:B------:R-:W-:Y:S08]  /*f700*/  MUFU.EX2 R69, R32 ;  /* 0x0000002000457308 */ /* 0x000ff00000000800 */
[----:B------:R3:W-:Y:S08]  /*f710*/  MUFU.EX2 R32, R37 ;  /* 0x0000002500207308 */ /* 0x0007f00000000800 */
[----:B------:R-:W-:Y:S01]  /*f720*/  MUFU.EX2 R75, R75 ;  /* 0x0000004b004b7308 */ /* 0x000fe20000000800 */
[----:B0-----:R-:W-:-:S05]  /*f730*/  FMNMX.FTZ R9, R9, R38, !PT ;  /* 0x0000002609097209 */ /* 0x001fca0007810000 */
[C---:B------:R-:W-:Y:S01]  /*f740*/  FADD.FTZ R38, -R9.reuse, R8 ;  /* 0x0000000809267221 */ /* 0x040fe20000010100 */
[----:B------:R-:W-:Y:S01]  /*f750*/  FMUL.FTZ R80, R9, UR45 ;  /* 0x0000002d09507c20 */ /* 0x000fe20008410000 */
[----:B------:R-:W-:Y:S01]  /*f760*/  FMUL.FTZ R8, R7, UR45 ;  /* 0x0000002d07087c20 */ /* 0x000fe20008410000 */
[----:B------:R-:W-:Y:S01]  /*f770*/  MUFU.EX2 R73, R28 ;  /* 0x0000001c00497308 */ /* 0x000fe20000000800 */
[----:B------:R-:W-:Y:S01]  /*f780*/  FMUL.FTZ R7, R38, UR45 ;  /* 0x0000002d26077c20 */ /* 0x000fe20008410000 */
[--C-:B------:R-:W-:Y:S01]  /*f790*/  FFMA.FTZ R78, R78, UR45, -R80.reuse ;  /* 0x0000002d4e4e7c23 */ /* 0x100fe20008010850 */
[--C-:B------:R-:W-:Y:S01]  /*f7a0*/  FFMA.FTZ R38, R12, UR45, -R43.reuse ;  /* 0x0000002d0c267c23 */ /* 0x100fe2000801082b */
[--C-:B--2---:R-:W-:Y:S01]  /*f7b0*/  FFMA.FTZ R25, R87, UR45, -R80.reuse ;  /* 0x0000002d57197c23 */ /* 0x104fe20008010850 */
[--C-:B-1----:R-:W-:Y:S01]  /*f7c0*/  FFMA.FTZ R76, R86, UR45, -R80.reuse ;  /* 0x0000002d564c7c23 */ /* 0x102fe20008010850 */
[--C-:B------:R-:W-:Y:S01]  /*f7d0*/  FFMA.FTZ R74, R74, UR45, -R80.reuse ;  /* 0x0000002d4a4a7c23 */ /* 0x100fe20008010850 */
[--C-:B---3--:R-:W-:Y:S01]  /*f7e0*/  FFMA.FTZ R37, R70, UR45, -R80.reuse ;  /* 0x0000002d46257c23 */ /* 0x108fe20008010850 */
        /* <DEDUP_REMOVED lines=25> */
[--C-:B------:R-:W-:Y:S01]  /*f980*/  FFMA.FTZ R14, R82, UR45, -R80.reuse ;  /* 0x0000002d520e7c23 */ /* 0x100fe20008010850 */
[--C-:B------:R-:W-:Y:S01]  /*f990*/  FFMA.FTZ R15, R15, UR45, -R80.reuse ;  /* 0x0000002d0f0f7c23 */ /* 0x100fe20008010850 */
[--C-:B------:R-:W-:Y:S01]  /*f9a0*/  FFMA.FTZ R10, R10, UR45, -R80.reuse ;  /* 0x0000002d0a0a7c23 */ /* 0x100fe20008010850 */
[----:B------:R-:W-:-:S04]  /*f9b0*/  FFMA.FTZ R11, R11, UR45, -R80 ;  /* 0x0000002d0b0b7c23 */ /* 0x000fc80008010850 */
[----:B------:R-:W2:Y:S01]  /*f9c0*/  MUFU.EX2 R25, R25 ;  /* 0x0000001900197308 */ /* 0x000ea20000000800 */
[----:B0-----:R-:W-:-:S04]  /*f9d0*/  FFMA.FTZ R3, R8, R3, R24 ;  /* 0x0000000308037223 */ /* 0x001fc80000010018 */
[----:B------:R-:W-:-:S03]  /*f9e0*/  FADD.FTZ R3, R79, R3 ;  /* 0x000000034f037221 */ /* 0x000fc60000010000 */
[----:B------:R0:W3:Y:S01]  /*f9f0*/  MUFU.EX2 R38, R27 ;  /* 0x0000001b00267308 */ /* 0x0000e20000000800 */
[----:B-1----:R-:W-:Y:S01]  /*fa00*/  FFMA.FTZ R4, R7, R4, R78 ;  /* 0x0000000407047223 */ /* 0x002fe2000001004e */
[----:B------:R-:W-:-:S04]  /*fa10*/  FADD.FTZ R3, R26, R3 ;  /* 0x000000031a037221 */ /* 0x000fc80000010000 */
[----:B------:R-:W-:Y:S02]  /*fa20*/  FADD.FTZ R3, R77, R3 ;  /* 0x000000034d037221 */ /* 0x000fe40000010000 */
[----:B------:R-:W1:Y:S01]  /*fa30*/  MUFU.EX2 R76, R76 ;  /* 0x0000004c004c7308 */ /* 0x000e620000000800 */
[----:B0-----:R-:W-:Y:S01]  /*fa40*/  FFMA.FTZ R27, R83, UR45, -R80 ;  /* 0x0000002d531b7c23 */ /* 0x001fe20008010850 */
[----:B--2---:R-:W-:Y:S01]  /*fa50*/  FADD.FTZ R4, R25, R4 ;  /* 0x0000000419047221 */ /* 0x004fe20000010000 */
[----:B------:R-:W-:-:S04]  /*fa60*/  FADD.FTZ R3, R36, R3 ;  /* 0x0000000324037221 */ /* 0x000fc80000010000 */
[----:B------:R-:W-:Y:S01]  /*fa70*/  FADD.FTZ R3, R75, R3 ;  /* 0x000000034b037221 */ /* 0x000fe20000010000 */
[----:B------:R-:W0:Y:S03]  /*fa80*/  MUFU.EX2 R27, R27 ;  /* 0x0000001b001b7308 */ /* 0x000e260000000800 */
[----:B---3--:R-:W-:-:S04]  /*fa90*/  FADD.FTZ R3, R38, R3 ;  /* 0x0000000326037221 */ /* 0x008fc80000010000 */
[----:B------:R-:W-:Y:S01]  /*faa0*/  FADD.FTZ R3, R73, R3 ;  /* 0x0000000349037221 */ /* 0x000fe20000010000 */
        /* <DEDUP_REMOVED lines=20> */
[----:B------:R1:W-:Y:S01]  /*fbf0*/  MUFU.EX2 R42, R66 ;  /* 0x00000042002a7308 */ /* 0x0003e20000000800 */
[----:B0-----:R-:W-:-:S04]  /*fc00*/  FADD.FTZ R3, R30, R3 ;  /* 0x000000031e037221 */ /* 0x001fc80000010000 */
[----:B------:R-:W-:-:S03]  /*fc10*/  FADD.FTZ R3, R69, R3 ;  /* 0x0000000345037221 */ /* 0x000fc60000010000 */
[----:B------:R-:W0:Y:S01]  /*fc20*/  MUFU.EX2 R31, R31 ;  /* 0x0000001f001f7308 */ /* 0x000e220000000800 */
[----:B-1----:R-:W-:Y:S01]  /*fc30*/  FFMA.FTZ R66, R13, UR45, -R80 ;  /* 0x0000002d0d427c23 */ /* 0x002fe20008010850 */
[----:B--2---:R-:W-:Y:S01]  /*fc40*/  FADD.FTZ R4, R68, R4 ;  /* 0x0000000444047221 */ /* 0x004fe20000010000 */
[----:B------:R-:W-:-:S05]  /*fc50*/  FADD.FTZ R3, R32, R3 ;  /* 0x0000000320037221 */ /* 0x000fca0000010000 */
[----:B------:R-:W1:Y:S08]  /*fc60*/  MUFU.EX2 R66, R66 ;  /* 0x0000004200427308 */ /* 0x000e700000000800 */
[----:B------:R-:W2:Y:S01]  /*fc70*/  MUFU.EX2 R67, R67 ;  /* 0x0000004300437308 */ /* 0x000ea20000000800 */
[----:B0-----:R-:W-:-:S07]  /*fc80*/  FADD.FTZ R4, R31, R4 ;  /* 0x000000041f047221 */ /* 0x001fce0000010000 */
[----:B------:R-:W0:Y:S01]  /*fc90*/  MUFU.EX2 R33, R33 ;  /* 0x0000002100217308 */ /* 0x000e220000000800 */
[----:B-1----:R-:W-:-:S07]  /*fca0*/  FADD.FTZ R4, R66, R4 ;  /* 0x0000000442047221 */ /* 0x002fce0000010000 */
[----:B------:R1:W3:Y:S01]  /*fcb0*/  MUFU.EX2 R34, R44 ;  /* 0x0000002c00227308 */ /* 0x0002e20000000800 */
[----:B--2---:R-:W-:-:S07]  /*fcc0*/  FADD.FTZ R3, R67, R3 ;  /* 0x0000000343037221 */ /* 0x004fce0000010000 */
[----:B------:R-:W2:Y:S01]  /*fcd0*/  MUFU.EX2 R64, R64 ;  /* 0x0000004000407308 */ /* 0x000ea20000000800 */
[----:B0-----:R-:W-:Y:S01]  /*fce0*/  FADD.FTZ R4, R33, R4 ;  /* 0x0000000421047221 */ /* 0x001fe20000010000 */
[----:B-1----:R-:W-:-:S06]  /*fcf0*/  FFMA.FTZ R44, R152, UR45, -R80 ;  /* 0x0000002d982c7c23 */ /* 0x002fcc0008010850 */
[----:B------:R-:W0:Y:S01]  /*fd00*/  MUFU.EX2 R35, R35 ;  /* 0x0000002300237308 */ /* 0x000e220000000800 */
[----:B---3--:R-:W-:-:S04]  /*fd10*/  FADD.FTZ R3, R34, R3 ;  /* 0x0000000322037221 */ /* 0x008fc80000010000 */
[----:B------:R-:W-:-:S03]  /*fd20*/  FADD.FTZ R3, R65, R3 ;  /* 0x0000000341037221 */ /* 0x000fc60000010000 */
        /* <DEDUP_REMOVED lines=41> */
[----:B-1----:R-:W-:-:S04]  /*ffc0*/  FADD.FTZ R3, R47, R3 ;  /* 0x000000032f037221 */ /* 0x002fc80000010000 */
[----:B------:R-:W-:-:S03]  /*ffd0*/  FADD.FTZ R3, R45, R3 ;  /* 0x000000032d037221 */ /* 0x000fc60000010000 */
[----:B------:R-:W1:Y:S01]  /*ffe0*/  MUFU.EX2 R44, R44 ;  /* 0x0000002c002c7308 */ /* 0x000e620000000800 */
[----:B--2---:R-:W-:Y:S01]  /*fff0*/  FADD.FTZ R4, R46, R4 ;  /* 0x000000042e047221 */ /* 0x004fe20000010000 */
[----:B------:R-:W-:-:S06]  /*10000*/  FADD.FTZ R3, R42, R3 ;  /* 0x000000032a037221 */ /* 0x000fcc0000010000 */
        /* <DEDUP_REMOVED lines=15> */
[----:B-1----:R-:W-:Y:S01]  /*10100*/  FADD.FTZ R4, R10, R4 ;  /* 0x000000040a047221 */ /* 0x002fe20000010000 */
[----:B--2---:R-:W-:-:S03]  /*10110*/  FADD.FTZ R3, R12, R3 ;  /* 0x000000030c037221 */ /* 0x004fc60000010000 */
[----:B0-----:R-:W-:Y:S01]  /*10120*/  FADD.FTZ R4, R11, R4 ;  /* 0x000000040b047221 */ /* 0x001fe20000010000 */
[----:B------:R-:W-:Y:S06]  /*10130*/  @!P0 BRA `(.L_x_516) ;  /* 0x0000000000048947 */ /* 0x000fec0003800000 */
[----:B------:R-:W-:Y:S01]  /*10140*/  BPT.TRAP 0x1 ;  /* 0x000000040000795c */ /* 0x000fe20000300000 */
.L_x_516:
[----:B------:R-:W2:Y:S04]  /*10150*/  LDL R84, [R1+0x60] ;  /* 0x0000600001547983 */ /* 0x000ea80000100800 */
[----:B------:R-:W3:Y:S04]  /*10160*/  LDL R85, [R1+0x80] ;  /* 0x0000800001557983 */ /* 0x000ee80000100800 */
[----:B------:R-:W4:Y:S04]  /*10170*/  LDL R82, [R1+0x68] ;  /* 0x0000680001527983 */ /* 0x000f280000100800 */
[----:B------:R-:W5:Y:S04]  /*10180*/  LDL R81, [R1+0x64] ;  /* 0x0000640001517983 */ /* 0x000f680000100800 */
[----:B------:R-:W5:Y:S01]  /*10190*/  LDL R83, [R1+0x84] ;  /* 0x0000840001537983 */ /* 0x000f620000100800 */
[----:B------:R-:W-:Y:S01]  /*101a0*/  LEA R5, R5, R2, 0x3 ;  /* 0x0000000205057211 */ /* 0x000fe200078e18ff */
[----:B------:R-:W-:-:S04]  /*101b0*/  IMAD.U32 R80, RZ, RZ, UR38 ;  /* 0x00000026ff507e24 */ /* 0x000fc8000f8e00ff */
[----:B------:R-:W-:Y:S01]  /*101c0*/  VIADD R5, R5, 0x2d860 ;  /* 0x0002d86005057836 */ /* 0x000fe20000000000 */
[----:B------:R-:W-:Y:S02]  /*101d0*/  F2FP.F16.F32.PACK_AB R24, R79, R24 ;  /* 0x000000184f18723e */ /* 0x000fe400000000ff */
[----:B------:R-:W-:Y:S02]  /*101e0*/  F2FP.F16.F32.PACK_AB R25, R25, R78 ;  /* 0x0000004e1919723e */ /* 0x000fe400000000ff */
[----:B------:R-:W-:Y:S02]  /*101f0*/  PRMT R5, R80, 0x654, R5 ;  /* 0x0000065450057816 */ /* 0x000fe40000000005 */
[----:B------:R-:W-:Y:S02]  /*10200*/  F2FP.F16.F32.PACK_AB R26, R77, R26 ;  /* 0x0000001a4d1a723e */ /* 0x000fe400000000ff */
[----:B------:R-:W-:Y:S01]  /*10210*/  F2FP.F16.F32.PACK_AB R27, R27, R76 ;  /* 0x0000004c1b1b723e */ /* 0x000fe200000000ff */
[----:B------:R0:W-:Y:S01]  /*10220*/  SYNCS.ARRIVE.TRANS64.RED.A1T0 RZ, [R5+URZ], RZ ;  /* 0x000000ff05ff79a7 */ /* 0x0001e2000810043f */
[----:B------:R-:W-:-:S02]  /*10230*/  F2FP.F16.F32.PACK_AB R36, R75, R36 ;  /* 0x000000244b24723e */ /* 0x000fc400000000ff */
[----:B------:R-:W-:Y:S02]  /*10240*/  F2FP.F16.F32.PACK_AB R37, R37, R74 ;  /* 0x0000004a2525723e */ /* 0x000fe400000000ff */
[----:B------:R-:W-:Y:S02]  /*10250*/  F2FP.F16.F32.PACK_AB R38, R73, R38 ;  /* 0x000000264926723e */ /* 0x000fe400000000ff */
[----:B------:R-:W-:Y:S02]  /*10260*/  F2FP.F16.F32.PACK_AB R39, R39, R72 ;  /* 0x000000482727723e */ /* 0x000fe400000000ff */
[----:B------:R-:W-:Y:S02]  /*10270*/  F2FP.F16.F32.PACK_AB R28, R71, R28 ;  /* 0x0000001c471c723e */ /* 0x000fe400000000ff */
[----:B------:R-:W-:Y:S02]  /*10280*/  F2FP.F16.F32.PACK_AB R29, R29, R70 ;  /* 0x000000461d1d723e */ /* 0x000fe400000000ff */
        /* <DEDUP_REMOVED lines=10> */
[----:B------:R-:W-:Y:S01]  /*10330*/  ISETP.GT.AND P1, PT, R0, RZ, PT ;  /* 0x000000ff0000720c */ /* 0x000fe20003f24270 */
        /* <DEDUP_REMOVED lines=51> */
[----:B0-----:R-:W-:Y:S01]  /*10670*/  IMAD.MOV.U32 R5, RZ, RZ, R141 ;  /* 0x000000ffff057224 */ /* 0x001fe200078e008d */
[----:B--2---:R0:W-:Y:S04]  /*10680*/  STSM.16.M88.4 [R84+0x21800], R24 ;  /* 0x0218001854007844 */ /* 0x0041e80000000200 */
[----:B---3--:R1:W-:Y:S04]  /*10690*/  STSM.16.M88.4 [R85], R36 ;  /* 0x0000002455007844 */ /* 0x0083e80000000200 */
[----:B----4-:R2:W-:Y:S04]  /*106a0*/  STSM.16.M88.4 [R82], R28 ;  /* 0x0000001c52007844 */ /* 0x0105e80000000200 */
[----:B-----5:R3:W-:Y:S01]  /*106b0*/  STSM.16.M88.4 [R81], R32 ;  /* 0x0000002051007844 */ /* 0x0207e20000000200 */
[----:B0-----:R-:W-:-:S02]  /*106c0*/  F2FP.F16.F32.PACK_AB R24, R63, R62 ;  /* 0x0000003e3f18723e */ /* 0x001fc400000000ff */
[----:B------:R-:W-:Y:S02]  /*106d0*/  F2FP.F16.F32.PACK_AB R25, R60, R61 ;  /* 0x0000003d3c19723e */ /* 0x000fe400000000ff */
[----:B------:R-:W-:Y:S02]  /*106e0*/  F2FP.F16.F32.PACK_AB R26, R59, R58 ;  /* 0x0000003a3b1a723e */ /* 0x000fe400000000ff */
[----:B------:R-:W-:Y:S02]  /*106f0*/  F2FP.F16.F32.PACK_AB R27, R56, R57 ;  /* 0x00000039381b723e */ /* 0x000fe400000000ff */
[----:B-1----:R-:W-:Y:S02]  /*10700*/  F2FP.F16.F32.PACK_AB R36, R55, R54 ;  /* 0x000000363724723e */ /* 0x002fe400000000ff */
[----:B------:R-:W-:Y:S02]  /*10710*/  F2FP.F16.F32.PACK_AB R37, R52, R53 ;  /* 0x000000353425723e */ /* 0x000fe400000000ff */
[----:B------:R-:W-:-:S02]  /*10720*/  F2FP.F16.F32.PACK_AB R38, R51, R50 ;  /* 0x000000323326723e */ /* 0x000fc400000000ff */
[----:B------:R-:W-:Y:S02]  /*10730*/  F2FP.F16.F32.PACK_AB R39, R49, R48 ;  /* 0x000000303127723e */ /* 0x000fe400000000ff */
[----:B--2---:R-:W-:Y:S02]  /*10740*/  F2FP.F16.F32.PACK_AB R28, R21, R20 ;  /* 0x00000014151c723e */ /* 0x004fe400000000ff */
[----:B------:R-:W-:Y:S02]  /*10750*/  F2FP.F16.F32.PACK_AB R29, R15, R14 ;  /* 0x0000000e0f1d723e */ /* 0x000fe400000000ff */
[----:B------:R-:W-:Y:S02]  /*10760*/  F2FP.F16.F32.PACK_AB R30, R12, R13 ;  /* 0x0000000d0c1e723e */ /* 0x000fe400000000ff */
[----:B------:R-:W-:Y:S01]  /*10770*/  F2FP.F16.F32.PACK_AB R31, R11, R10 ;  /* 0x0000000a0b1f723e */ /* 0x000fe200000000ff */
[----:B------:R3:W-:Y:S04]  /*10780*/  STSM.16.M88.4 [R84+0x27800], R24 ;  /* 0x0278001854007844 */ /* 0x0007e80000000200 */
[----:B------:R3:W-:Y:S04]  /*10790*/  STSM.16.M88.4 [R83], R36 ;  /* 0x0000002453007844 */ /* 0x0007e80000000200 */
[----:B------:R3:W-:Y:S04]  /*107a0*/  STSM.16.M88.4 [R82+0x6000], R40 ;  /* 0x0060002852007844 */ /* 0x0007e80000000200 */
[----:B------:R3:W-:Y:S01]  /*107b0*/  STSM.16.M88.4 [R81+0x6000], R28 ;  /* 0x0060001c51007844 */ /* 0x0007e20000000200 */
[----:B------:R-:W-:Y:S01]  /*107c0*/  @!PT LDS RZ, [RZ] ;  /* 0x00000000fffff984 */ /* 0x000fe20000000800 */
[----:B------:R-:W-:Y:S01]  /*107d0*/  @!PT LDS RZ, [RZ] ;  /* 0x00000000fffff984 */ /* 0x000fe20000000800 */
[----:B------:R-:W-:Y:S01]  /*107e0*/  @!PT LDS RZ, [RZ] ;  /* 0x00000000fffff984 */ /* 0x000fe20000000800 */
[----:B------:R-:W-:Y:S01]  /*107f0*/  @!PT LDS RZ, [RZ] ;  /* 0x00000000fffff984 */ /* 0x000fe20000000800 */
[----:B------:R0:W-:Y:S06]  /*10800*/  MEMBAR.ALL.CTA ;  /* 0x0000000000007992 */ /* 0x0001ec0000008000 */
[----:B0-----:R-:W0:Y:S01]  /*10810*/  FENCE.VIEW.ASYNC.S ;  /* 0x00000000000073c6 */ /* 0x001e220000000000 */
[----:B------:R-:W-:Y:S01]  /*10820*/  IMAD.MOV.U32 R10, RZ, RZ, R157 ;  /* 0x000000ffff0a7224 */ /* 0x000fe200078e009d */
[----:B0-----:R-:W-:Y:S01]  /*10830*/  NOP ;  /* 0x0000000000007918 */ /* 0x001fe20000000000 */
[----:B------:R-:W-:Y:S05]  /*10840*/  @P1 BRA `(.L_x_517) ;  /* 0xffffffd000b01947 */ /* 0x000fea000383ffff */
.L_x_505:
[----:B------:R-:W-:Y:S05]  /*10850*/  WARPSYNC.ALL ;  /* 0x0000000000007948 */ /* 0x000fea0003800000 */
[----:B------:R-:W-:Y:S06]  /*10860*/  BAR.ARV 0x8, 0x200 ;  /* 0x0208000000007b1d */ /* 0x000fec0000002000 */
[----:B------:R-:W-:Y:S05]  /*10870*/  @!P0 BRA `(.L_x_518) ;  /* 0x0000000000048947 */ /* 0x000fea0003800000 */
[----:B------:R-:W-:Y:S01]  /*10880*/  BPT.TRAP 0x1 ;  /* 0x000000040000795c */ /* 0x000fe20000300000 */
.L_x_518:
[----:B------:R-:W-:Y:S02]  /*10890*/  LEA R5, R141, R2, 0x3 ;  /* 0x000000028d057211 */ /* 0x000fe400078e18ff */
[----:B------:R-:W-:-:S04]  /*108a0*/  SHF.L.U32 R0, R157, 0x1f, RZ ;  /* 0x0000001f9d007819 */ /* 0x000fc800000006ff */
[----:B------:R0:W1:Y:S01]  /*108b0*/  SYNCS.PHASECHK.TRANS64.TRYWAIT P1, [R5+URZ+0x2d850], R0 ;  /* 0x02d85000050075a7 */ /* 0x000062000802017f */
[----:B------:R-:W-:Y:S05]  /*108c0*/  @!P0 BRA `(.L_x_519) ;  /* 0x0000000000048947 */ /* 0x000fea0003800000 */
[----:B------:R-:W-:Y:S01]  /*108d0*/  BPT.TRAP 0x1 ;  /* 0x000000040000795c */ /* 0x000fe20000300000 */
.L_x_519:
[----:B------:R-:W2:Y:S01]  /*108e0*/  LDL.LU R7, [R1+0x74] ;  /* 0x0000740001077983 */ /* 0x000ea20000300800 */
[----:B------:R-:W-:Y:S02]  /*108f0*/  VIADD R2, R2, 0x400 ;  /* 0x0000040002027836 */ /* 0x000fe40000000000 */
[----:B------:R-:W-:-:S03]  /*10900*/  IMAD.MOV.U32 R11, RZ, RZ, 0x40000040 ;  /* 0x40000040ff0b7424 */ /* 0x000fc600078e00ff */
[----:B------:R-:W-:-:S04]  /*10910*/  SHF.R.U32.HI R2, RZ, 0x4, R2 ;  /* 0x00000004ff027819 */ /* 0x000fc80000011602 */
[----:B------:R-:W-:-:S04]  /*10920*/  LOP3.LUT R2, R2, 0x3fff, RZ, 0xc0, !PT ;  /* 0x00003fff02027812 */ /* 0x000fc800078ec0ff */
[----:B------:R-:W-:Y:S02]  /*10930*/  LOP3.LUT R2, R2, 0x2000000, RZ, 0xfc, !PT ;  /* 0x0200000002027812 */ /* 0x000fe400078efcff */
[----:B--2---:R-:W-:Y:S01]  /*10940*/  LOP3.LUT R10, R7, 0x10000, RZ, 0xfc, !PT ;  /* 0x00010000070a7812 */ /* 0x004fe200078efcff */
[----:B-1----:R-:W-:Y:S06]  /*10950*/  @P1 BRA `(.L_x_520) ;  /* 0x0000000000081947 */ /* 0x002fec0003800000 */
[----:B------:R-:W1:Y:S02]  /*10960*/  SYNCS.PHASECHK.TRANS64.TRYWAIT P1, [R5+URZ+0x2d850], R0 ;  /* 0x02d85000050075a7 */ /* 0x000e64000802017f */
[----:B-1----:R-:W-:Y:S05]  /*10970*/  @!P1 BRA `(.L_x_521) ;  /* 0x0000009c002c9947 */ /* 0x002fea0003800000 */
.L_x_520:
[----:B------:R-:W-:Y:S01]  /*10980*/  IMAD R12, R141, 0x600, R2 ;  /* 0x000006008d0c7824 */ /* 0x000fe200078e0202 */
[----:B------:R-:W-:Y:S05]  /*10990*/  WARPSYNC.ALL ;  /* 0x0000000000007948 */ /* 0x000fea0003800000 */
[----:B------:R-:W-:Y:S01]  /*109a0*/  IMAD.MOV.U32 R13, RZ, RZ, -0x7fffffe0 ;  /* 0x80000020ff0d7424 */ /* 0x000fe200078e00ff */
[----:B------:R-:W-:Y:S01]  /*109b0*/  R2UR UR4, R10 ;  /* 0x000000000a0472ca */ /* 0x000fe200000e0000 */
[----:B------:R-:W-:Y:S01]  /*109c0*/  WARPGROUP.ARRIVE ;  /* 0x00000000000079c5 */ /* 0x000fe20000000000 */
[----:B------:R-:W-:Y:S01]  /*109d0*/  R2UR UR5, R11 ;  /* 0x000000000b0572ca */ /* 0x000fe200000e0000 */
[C---:B------:R-:W-:Y:S01]  /*109e0*/  VIADD R20, R12.reuse, 0x40 ;  /* 0x000000400c147836 */ /* 0x040fe20000000000 */
[----:B------:R-:W-:Y:S01]  /*109f0*/  R2UR UR6, R12 ;  /* 0x000000000c0672ca */ /* 0x000fe200000e0000 */
[----:B------:R-:W-:Y:S01]  /*10a00*/  IMAD.MOV.U32 R15, RZ, RZ, 0x40000040 ;  /* 0x40000040ff0f7424 */ /* 0x000fe200078e00ff */
[----:B------:R-:W-:Y:S01]  /*10a10*/  R2UR UR7, R13 ;  /* 0x000000000d0772ca */ /* 0x000fe200000e0000 */
[----:B------:R-:W-:Y:S01]  /*10a20*/  IMAD.MOV.U32 R21, RZ, RZ, -0x7fffffe0 ;  /* 0x80000020ff157424 */ /* 0x000fe200078e00ff */
[----:B------:R-:W-:Y:S01]  /*10a30*/  IADD3 R14, R10, 0x2, RZ ;  /* 0x000000020a0e7810 */ /* 0x000fe20007ffe0ff */
[----:B------:R-:W-:Y:S01]  /*10a40*/  IMAD.MOV.U32 R11, RZ, RZ, 0x40000040 ;  /* 0x40000040ff0b7424 */ /* 0x000fe200078e00ff */
[----:B01----:R-:W0:Y:S01]  /*10a50*/  SHFL.BFLY PT, R0, R3, 0x2, 0x1f ;  /* 0x0c401f0003007f89 */ /* 0x003e2200000e0000 */
[----:B------:R-:W-:Y:S01]  /*10a60*/  IMAD.MOV.U32 R13, RZ, RZ, -0x7fffffe0 ;  /* 0x80000020ff0d7424 */ /* 0x000fe200078e00ff */
[----:B---3--:R-:W-:Y:S01]  /*10a70*/  MOV R41, RZ ;  /* 0x000000ff00297202 */ /* 0x008fe20000000f00 */
[----:B------:R-:W-:Y:S01]  /*10a80*/  IMAD.MOV.U32 R2, RZ, RZ, RZ ;  /* 0x000000ffff027224 */ /* 0x000fe200078e00ff */
[----:B------:R-:W1:Y:S05]  /*10a90*/  SHFL.BFLY PT, R7, R4, 0x2, 0x1f ;  /* 0x0c401f0004077f89 */ /* 0x000e6a00000e0000 */
[----:B------:R-:W-:Y:S01]  /*10aa0*/  HGMMA.64x96x16.F32 R88, gdesc[UR4].tnspB, R88, gsb0 ;  /* 0x41600000045879f0 */ /* 0x000fe20008000858 */
[----:B------:R-:W-:-:S02]  /*10ab0*/  R2UR UR4, R14 ;  /* 0x000000000e0472ca */ /* 0x000fc400000e0000 */
[----:B------:R-:W-:Y:S01]  /*10ac0*/  R2UR UR5, R15 ;  /* 0x000000000f0572ca */ /* 0x000fe200000e0000 */
[----:B------:R-:W-:Y:S01]  /*10ad0*/  IMAD.MOV.U32 R15, RZ, RZ, 0x40000040 ;  /* 0x40000040ff0f7424 */ /* 0x000fe200078e00ff */
[----:B------:R-:W-:Y:S01]  /*10ae0*/  R2UR UR6, R20 ;  /* 0x00000000140672ca */ /* 0x000fe200000e0000 */
[----:B------:R-:W-:Y:S01]  /*10af0*/  VIADD R20, R12, 0x80 ;  /* 0x000000800c147836 */ /* 0x000fe20000000000 */
[----:B------:R-:W-:Y:S01]  /*10b00*/  R2UR UR7, R21 ;  /* 0x00000000150772ca */ /* 0x000fe200000e0000 */
[----:B------:R-:W-:Y:S01]  /*10b10*/  IMAD.MOV.U32 R21, RZ, RZ, -0x7fffffe0 ;  /* 0x80000020ff157424 */ /* 0x000fe200078e00ff */
[----:B------:R-:W-:Y:S01]  /*10b20*/  IADD3 R14, R10, 0x4, RZ ;  /* 0x000000040a0e7810 */ /* 0x000fe20007ffe0ff */
[----:B0-----:R-:W-:Y:S01]  /*10b30*/  FADD.FTZ R0, R0, R3 ;  /* 0x0000000300007221 */ /* 0x001fe20000010000 */
[----:B------:R-:W-:Y:S02]  /*10b40*/  IMAD.MOV.U32 R3, RZ, RZ, -0x800000 ;  /* 0xff800000ff037424 */ /* 0x000fe400078e00ff */
[----:B-1----:R-:W-:-:S02]  /*10b50*/  FADD.FTZ R8, R7, R4 ;  /* 0x0000000407087221 */ /* 0x002fc40000010000 */
[----:B------:R-:W0:Y:S01]  /*10b60*/  SHFL.BFLY PT, R7, R0, 0x1, 0x1f ;  /* 0x0c201f0000077f89 */ /* 0x000e2200000e0000 */
[----:B------:R-:W-:Y:S02]  /*10b70*/  WARPGROUP.DEPBAR.LE gsb0, 0x0 ;  /* 0x00008000000079c5 */ /* 0x000fe40000010000 */
[----:B------:R-:W-:-:S06]  /*10b80*/  WARPGROUP.ARRIVE ;  /* 0x00000000000079c5 */ /* 0x000fcc0000000000 */
[----:B------:R-:W-:Y:S01]  /*10b90*/  HGMMA.64x96x16.F32 R88, gdesc[UR4].tnspB, R88, gsb0 ;  /* 0x41600000045879f0 */ /* 0x000fe20008000858 */
[----:B------:R-:W-:Y:S02]  /*10ba0*/  R2UR UR4, R14 ;  /* 0x000000000e0472ca */ /* 0x000fe400000e0000 */
[----:B------:R-:W-:Y:S01]  /*10bb0*/  R2UR UR5, R15 ;  /* 0x000000000f0572ca */ /* 0x000fe200000e0000 */
[----:B------:R-:W-:Y:S01]  /*10bc0*/  IMAD.MOV.U32 R15, RZ, RZ, 0x40000040 ;  /* 0x40000040ff0f7424 */ /* 0x000fe200078e00ff */
[----:B------:R-:W-:Y:S01]  /*10bd0*/  R2UR UR6, R20 ;  /* 0x00000000140672ca */ /* 0x000fe200000e0000 */
[----:B------:R-:W-:Y:S01]  /*10be0*/  VIADD R20, R12, 0xc0 ;  /* 0x000000c00c147836 */ /* 0x000fe20000000000 */
[----:B------:R-:W-:Y:S01]  /*10bf0*/  R2UR UR7, R21 ;  /* 0x00000000150772ca */ /* 0x000fe200000e0000 */
[----:B------:R-:W-:Y:S01]  /*10c00*/  IMAD.MOV.U32 R21, RZ, RZ, -0x7fffffe0 ;  /* 0x80000020ff157424 */ /* 0x000fe200078e00ff */
[----:B------:R-:W-:Y:S01]  /*10c10*/  IADD3 R14, R10, 0x6, RZ ;  /* 0x000000060a0e7810 */ /* 0x000fe20007ffe0ff */
[----:B------:R-:W-:-:S02]  /*10c20*/  WARPGROUP.DEPBAR.LE gsb0, 0x0 ;  /* 0x00008000000079c5 */ /* 0x000fc40000010000 */
[----:B------:R-:W-:-:S08]  /*10c30*/  WARPGROUP.ARRIVE ;  /* 0x00000000000079c5 */ /* 0x000fd00000000000 */
        /* <DEDUP_REMOVED lines=31> */
[----:B------:R-:W-:Y:S01]  /*10e30*/  VIADD R12, R12, 0x1c0 ;  /* 0x000001c00c0c7836 */ /* 0x000fe20000000000 */
[----:B------:R-:W-:Y:S01]  /*10e40*/  IADD3 R10, R10, 0x606, RZ ;  /* 0x000006060a0a7810 */ /* 0x000fe20007ffe0ff */
[----:B------:R-:W-:-:S02]  /*10e50*/  WARPGROUP.DEPBAR.LE gsb0, 0x0 ;  /* 0x00008000000079c5 */ /* 0x000fc40000010000 */
[----:B------:R-:W-:-:S06]  /*10e60*/  WARPGROUP.ARRIVE ;  /* 0x00000000000079c5 */ /* 0x000fcc0000000000 */
[----:B------:R-:W-:Y:S01]  /*10e70*/  HGMMA.64x96x16.F32 R88, gdesc[UR4].tnspB, R88, gsb0 ;  /* 0x41600000045879f0 */ /* 0x000fe20008000858 */
[----:B------:R-:W-:Y:S02]  /*10e80*/  R2UR UR4, R14 ;  /* 0x000000000e0472ca */ /* 0x000fe400000e0000 */
[----:B------:R-:W-:Y:S02]  /*10e90*/  R2UR UR5, R15 ;  /* 0x000000000f0572ca */ /* 0x000fe400000e0000 */
[----:B------:R-:W-:Y:S02]  /*10ea0*/  R2UR UR6, R20 ;  /* 0x00000000140672ca */ /* 0x000fe400000e0000 */
[----:B------:R-:W-:Y:S01]  /*10eb0*/  R2UR UR7, R21 ;  /* 0x00000000150772ca */ /* 0x000fe200000e0000 */
[----:B------:R-:W-:Y:S02]  /*10ec0*/  WARPGROUP.DEPBAR.LE gsb0, 0x0 ;  /* 0x00008000000079c5 */ /* 0x000fe40000010000 */
[----:B------:R-:W-:-:S10]  /*10ed0*/  WARPGROUP.ARRIVE ;  /* 0x00000000000079c5 */ /* 0x000fd40000000000 */
[----:B------:R-:W-:Y:S01]  /*10ee0*/  HGMMA.64x96x16.F32 R88, gdesc[UR4].tnspB, R88, gsb0 ;  /* 0x41600000045879f0 */ /* 0x000fe20008000858 */
[----:B------:R-:W-:Y:S02]  /*10ef0*/  R2UR UR4, R10 ;  /* 0x000000000a0472ca */ /* 0x000fe400000e0000 */
[----:B------:R-:W-:Y:S02]  /*10f00*/  R2UR UR5, R11 ;  /* 0x000000000b0572ca */ /* 0x000fe400000e0000 */
[----:B------:R-:W-:Y:S01]  /*10f10*/  R2UR UR6, R12 ;  /* 0x000000000c0672ca */ /* 0x000fe200000e0000 */
[----:B------:R-:W1:Y:S01]  /*10f20*/  SHFL.BFLY PT, R11, R8, 0x1, 0x1f ;  /* 0x0c201f00080b7f89 */ /* 0x000e6200000e0000 */
[----:B------:R-:W-:Y:S01]  /*10f30*/  R2UR UR7, R13 ;  /* 0x000000000d0772ca */ /* 0x000fe200000e0000 */
[----:B0-----:R-:W-:Y:S01]  /*10f40*/  FADD.FTZ R12, R0, R7 ;  /* 0x00000007000c7221 */ /* 0x001fe20000010000 */
[----:B------:R-:W-:Y:S01]  /*10f50*/  IMAD.U32 R7, RZ, RZ, UR45 ;  /* 0x0000002dff077e24 */ /* 0x000fe2000f8e00ff */
[----:B------:R-:W-:Y:S01]  /*10f60*/  MOV R0, 0xff800000 ;  /* 0xff80000000007802 */ /* 0x000fe20000000f00 */
[----:B------:R-:W-:-:S02]  /*10f70*/  IMAD.U32 R13, RZ, RZ, UR45 ;  /* 0x0000002dff0d7e24 */ /* 0x000fc4000f8e00ff */
[----:B------:R-:W-:-:S13]  /*10f80*/  FSETP.NE.FTZ.AND P1, PT, R12, RZ, PT ;  /* 0x000000ff0c00720b */ /* 0x000fda0003f35000 */
[----:B------:R-:W0:Y:S01]  /*10f90*/  @P1 MUFU.LG2 R10, R12 ;  /* 0x0000000c000a1308 */ /* 0x000e220000000c00 */
[----:B------:R-:W-:Y:S01]  /*10fa0*/  @P1 FMUL.FTZ R7, R7, 0.69314718246459960938 ;  /* 0x3f31721807071820 */ /* 0x000fe20000410000 */
[----:B-1----:R-:W-:-:S06]  /*10fb0*/  FADD.FTZ R11, R8, R11 ;  /* 0x0000000b080b7221 */ /* 0x002fcc0000010000 */
[----:B------:R-:W-:Y:S01]  /*10fc0*/  @P1 MUFU.RCP R41, R12 ;  /* 0x0000000c00291308 */ /* 0x000fe20000001000 */
[----:B------:R-:W-:Y:S01]  /*10fd0*/  FSETP.NE.FTZ.AND P2, PT, R11, RZ, PT ;  /* 0x000000ff0b00720b */ /* 0x000fe20003f55000 */
[----:B0-----:R-:W-:-:S04]  /*10fe0*/  @P1 FMUL.FTZ R10, R10, 0.69314718246459960938 ;  /* 0x3f3172180a0a1820 */ /* 0x001fc80000410000 */
[----:B------:R-:W-:-:S08]  /*10ff0*/  @P1 FFMA.FTZ R0, R7, R6, R10 ;  /* 0x0000000607001223 */ /* 0x000fd0000001000a */
[----:B------:R-:W0:Y:S01]  /*11000*/  @P2 MUFU.LG2 R4, R11 ;  /* 0x0000000b00042308 */ /* 0x000e220000000c00 */
[----:B------:R-:W-:-:S07]  /*11010*/  @P2 FMUL.FTZ R13, R13, 0.69314718246459960938 ;  /* 0x3f3172180d0d2820 */ /* 0x000fce0000410000 */
[----:B------:R1:W2:Y:S01]  /*11020*/  @P2 MUFU.RCP R2, R11 ;  /* 0x0000000b00022308 */ /* 0x0002a20000001000 */
[----:B0-----:R-:W-:-:S04]  /*11030*/  @P2 FMUL.FTZ R4, R4, 0.69314718246459960938 ;  /* 0x3f31721804042820 */ /* 0x001fc80000410000 */
[----:B------:R-:W-:Y:S01]  /*11040*/  @P2 FFMA.FTZ R3, R13, R9, R4 ;  /* 0x000000090d032223 */ /* 0x000fe20000010004 */
[----:B------:R-:W-:Y:S02]  /*11050*/  WARPGROUP.DEPBAR.LE gsb0, 0x0 ;  /* 0x00008000000079c5 */ /* 0x000fe40000010000 */
[----:B------:R-:W-:-:S06]  /*11060*/  WARPGROUP.ARRIVE ;  /* 0x00000000000079c5 */ /* 0x000fcc0000000000 */
[----:B------:R-:W-:Y:S03]  /*11070*/  HGMMA.64x96x16.F32 R88, gdesc[UR4].tnspB, R88, gsb0 ;  /* 0x41600000045879f0 */ /* 0x000fe60008000858 */
[----:B------:R-:W-:Y:S02]  /*11080*/  WARPGROUP.DEPBAR.LE gsb0, 0x0 ;  /* 0x00008000000079c5 */ /* 0x000fe40000010000 */
[----:B-12---:R-:W-:Y:S05]  /*11090*/  @!P0 BRA `(.L_x_522) ;  /* 0x0000000000048947 */ /* 0x006fea0003800000 */
[----:B------:R-:W-:Y:S01]  /*110a0*/  BPT.TRAP 0x1 ;  /* 0x000000040000795c */ /* 0x000fe20000300000 */
.L_x_522:
[----:B------:R-:W-:Y:S01]  /*110b0*/  VIADD R5, R5, 0x2d860 ;  /* 0x0002d86005057836 */ /* 0x000fe20000000000 */
[----:B------:R-:W-:Y:S01]  /*110c0*/  IADD3 R141, R141, 0x1, RZ ;  /* 0x000000018d8d7810 */ /* 0x000fe20007ffe0ff */
[----:B------:R-:W-:Y:S02]  /*110d0*/  IMAD.U32 R4, RZ, RZ, UR38 ;  /* 0x00000026ff047e24 */ /* 0x000fe4000f8e00ff */
[-C--:B------:R-:W-:Y:S01]  /*110e0*/  FMUL.FTZ R7, R88, R41.reuse ;  /* 0x0000002958077220 */ /* 0x080fe20000410000 */
[-C--:B------:R-:W-:Y:S01]  /*110f0*/  FMUL.FTZ R50, R89, R41.reuse ;  /* 0x0000002959327220 */ /* 0x080fe20000410000 */
[----:B------:R-:W-:Y:S01]  /*11100*/  ISETP.NE.AND P0, PT, R141, 0x2, PT ;  /* 0x000000028d00780c */ /* 0x000fe20003f05270 */
[-C--:B------:R-:W-:Y:S01]  /*11110*/  FMUL.FTZ R6, R92, R41.reuse ;  /* 0x000000295c067220 */ /* 0x080fe20000410000 */
[----:B------:R-:W-:Y:S01]  /*11120*/  PRMT R5, R4, 0x654, R5 ;  /* 0x0000065404057816 */ /* 0x000fe20000000005 */
[-C--:B------:R-:W-:Y:S01]  /*11130*/  FMUL.FTZ R51, R93, R41.reuse ;  /* 0x000000295d337220 */ /* 0x080fe20000410000 */
[----:B------:R-:W-:Y:S01]  /*11140*/  SEL R4, RZ, 0x1, P0 ;  /* 0x00000001ff047807 */ /* 0x000fe20000000000 */
[-C--:B------:R-:W-:Y:S01]  /*11150*/  FMUL.FTZ R39, R96, R41.reuse ;  /* 0x0000002960277220 */ /* 0x080fe20000410000 */
[----:B------:R0:W-:Y:S01]  /*11160*/  SYNCS.ARRIVE.TRANS64.RED.A1T0 RZ, [R5+URZ], RZ ;  /* 0x000000ff05ff79a7 */ /* 0x0001e2000810043f */
        /* <DEDUP_REMOVED lines=44> */
[----:B------:R-:W-:Y:S01]  /*11430*/  LOP3.LUT R157, R157, R4, RZ, 0x3c, !PT ;  /* 0x000000049d9d7212 */ /* 0x000fe200078e3cff */
[----:B------:R-:W-:Y:S01]  /*11440*/  UIADD3 UR37, UR37, 0x1, URZ ;  /* 0x0000000125257890 */ /* 0x000fe2000fffe03f */
[----:B0-----:R-:W-:-:S11]  /*11450*/  SEL R141, R141, RZ, P0 ;  /* 0x000000ff8d8d7207 */ /* 0x001fd60000000000 */
.L_x_463:
[----:B------:R-:W-:Y:S05]  /*11460*/  WARPSYNC.ALL ;  /* 0x0000000000007948 */ /* 0x000fea0003800000 */
[----:B------:R-:W0:Y:S08]  /*11470*/  S2UR UR38, SR_CgaCtaId ;  /* 0x00000000002679c3 */ /* 0x000e300000008800 */
[----:B------:R-:W-:Y:S06]  /*11480*/  BAR.SYNC.DEFER_BLOCKING 0x5, 0x200 ;  /* 0x0148000000007b1d */ /* 0x000fec0000010000 */
[----:B------:R-:W-:Y:S01]  /*11490*/  UMOV UR4, 0x400 ;  /* 0x0000040000047882 */ /* 0x000fe20000000000 */
[----:B------:R-:W-:Y:S01]  /*114a0*/  BSSY B0, `(.L_x_523) ;  /* 0x00001d1000007945 */ /* 0x000fe20003800000 */
[----:B0-----:R-:W-:-:S06]  /*114b0*/  ULEA UR4, UR38, UR4, 0x18 ;  /* 0x0000000426047291 */ /* 0x001fcc000f8ec03f */
[----:B------:R-:W-:-:S05]  /*114c0*/  IMAD.U32 R2, RZ, RZ, UR4 ;  /* 0x00000004ff027e24 */ /* 0x000fca000f8e00ff */
[----:B------:R0:W1:Y:S01]  /*114d0*/  LDS.128 R28, [R2+0x2d8d0] ;  /* 0x02d8d000021c7984 */ /* 0x0000620000000c00 */
[----:B------:R-:W-:Y:S06]  /*114e0*/  BAR.ARV 0x4, 0x200 ;  /* 0x0108000000007b1d */ /* 0x000fec0000002000 */
[----:B------:R-:W-:Y:S05]  /*114f0*/  @P1 BRA `(.L_x_524) ;  /* 0x0000001000801947 */ /* 0x000fea0003800000 */
[----:B------:R-:W2:Y:S04]  /*11500*/  LDL R4, [R1+0xc0] ;  /* 0x0000c00001047983 */ /* 0x000ea80000100800 */
[----:B------:R-:W3:Y:S04]  /*11510*/  LDL.LU R82, [R1+0x8c] ;  /* 0x00008c0001527983 */ /* 0x000ee80000300800 */
[----:B------:R-:W4:Y:S01]  /*11520*/  LDL.LU R80, [R1+0x90] ;  /* 0x0000900001507983 */ /* 0x000f220000300800 */
[----:B------:R-:W0:Y:S01]  /*11530*/  S2R R5, SR_SWINHI ;  /* 0x0000000000057919 */ /* 0x000e220000002f00 */
[----:B------:R-:W-:Y:S05]  /*11540*/  WARPSYNC.ALL ;  /* 0x0000000000007948 */ /* 0x000fea0003800000 */
[----:B------:R-:W-:Y:S01]  /*11550*/  F2FP.F16.F32.PACK_AB R6, R51, R6 ;  /* 0x000000063306723e */ /* 0x000fe200000000ff */
[----:B------:R-:W-:Y:S01]  /*11560*/  ULDC.64 UR4, c[0x0][0xc00] ;  /* 0x0003000000047ab9 */ /* 0x000fe20000000a00 */
[----:B------:R-:W-:Y:S01]  /*11570*/  F2FP.F16.F32.PACK_AB R26, R47, R26 ;  /* 0x0000001a2f1a723e */ /* 0x000fe200000000ff */
[----:B------:R-:W4:Y:S01]  /*11580*/  LDL R78, [R1+0x88] ;  /* 0x00008800014e7983 */ /* 0x000f220000100800 */
[----:B------:R-:W-:-:S02]  /*11590*/  MOV R20, R2 ;  /* 0x0000000200147202 */ /* 0x000fc40000000f00 */
[----:B0-----:R-:W-:Y:S01]  /*115a0*/  MOV R21, R5 ;  /* 0x0000000500157202 */ /* 0x001fe20000000f00 */
[----:B------:R-:W-:Y:S02]  /*115b0*/  BAR.SYNC.DEFER_BLOCKING 0x1, 0x180 ;  /* 0x0046000000007b1d */ /* 0x000fe40000010000 */
[----:B--2---:R-:W-:-:S03]  /*115c0*/  IMAD.WIDE R4, R4, 0x2, R20 ;  /* 0x0000000204047825 */ /* 0x004fc600078e0214 */
[----:B------:R-:W-:-:S04]  /*115d0*/  IADD3 R75, P4, R4, 0x20, RZ ;  /* 0x00000020044b7810 */ /* 0x000fc80007f9e0ff */
[----:B------:R-:W-:Y:S02]  /*115e0*/  LOP3.LUT R8, R75, 0x180, RZ, 0xc0, !PT ;  /* 0x000001804b087812 */ /* 0x000fe400078ec0ff */
[----:B------:R-:W-:Y:S02]  /*115f0*/  IADD3 R77, P3, R4, 0x3000, RZ ;  /* 0x00003000044d7810 */ /* 0x000fe40007f7e0ff */
[----:B------:R-:W-:Y:S02]  /*11600*/  SHF.R.U64 R8, R8, 0x3, RZ ;  /* 0x0000000308087819 */ /* 0x000fe400000012ff */
[C---:B------:R-:W-:Y:S02]  /*11610*/  IADD3 R79, P2, R4.reuse, 0x3020, RZ ;  /* 0x00003020044f7810 */ /* 0x040fe40007f5e0ff */
[C---:B------:R-:W-:Y:S02]  /*11620*/  IADD3 R81, P1, R4.reuse, 0x6000, RZ ;  /* 0x0000600004517810 */ /* 0x040fe40007f3e0ff */
[----:B------:R-:W-:-:S02]  /*11630*/  LOP3.LUT R9, R4, 0x180, RZ, 0xc0, !PT ;  /* 0x0000018004097812 */ /* 0x000fc400078ec0ff */
[----:B------:R-:W-:Y:S02]  /*11640*/  LOP3.LUT R12, R8, R75, RZ, 0x3c, !PT ;  /* 0x0000004b080c7212 */ /* 0x000fe400078e3cff */
[----:B------:R-:W-:Y:S02]  /*11650*/  LOP3.LUT R8, R77, 0x180, RZ, 0xc0, !PT ;  /* 0x000001804d087812 */ /* 0x000fe400078ec0ff */
[----:B------:R-:W-:Y:S02]  /*11660*/  LOP3.LUT R10, R79, 0x180, RZ, 0xc0, !PT ;  /* 0x000001804f0a7812 */ /* 0x000fe400078ec0ff */
[----:B-1----:R-:W-:Y:S02]  /*11670*/  LOP3.LUT R28, R81, 0x180, RZ, 0xc0, !PT ;  /* 0x00000180511c7812 */ /* 0x002fe400078ec0ff */
[----:B------:R-:W-:Y:S02]  /*11680*/  SHF.R.U64 R9, R9, 0x3, RZ ;  /* 0x0000000309097819 */ /* 0x000fe400000012ff */
[----:B------:R-:W-:-:S02]  /*11690*/  SHF.R.U64 R8, R8, 0x3, RZ ;  /* 0x0000000308087819 */ /* 0x000fc400000012ff */
[----:B------:R-:W-:Y:S02]  /*116a0*/  IADD3 R76, P0, R4, 0x6020, RZ ;  /* 0x00006020044c7810 */ /* 0x000fe40007f1e0ff */
[----:B------:R-:W-:Y:S02]  /*116b0*/  SHF.R.U64 R10, R10, 0x3, RZ ;  /* 0x000000030a0a7819 */ /* 0x000fe400000012ff */
[----:B------:R-:W-:Y:S02]  /*116c0*/  SHF.R.U64 R28, R28, 0x3, RZ ;  /* 0x000000031c1c7819 */ /* 0x000fe400000012ff */
[----:B------:R-:W-:Y:S01]  /*116d0*/  LOP3.LUT R4, R9, R4, RZ, 0x3c, !PT ;  /* 0x0000000409047212 */ /* 0x000fe200078e3cff */
[--C-:B------:R-:W-:Y:S01]  /*116e0*/  IMAD.X R13, RZ, RZ, R5.reuse, P4 ;  /* 0x000000ffff0d7224 */ /* 0x100fe200020e0605 */
[----:B------:R-:W-:Y:S01]  /*116f0*/  LOP3.LUT R14, R8, R77, RZ, 0x3c, !PT ;  /* 0x0000004d080e7212 */ /* 0x000fe200078e3cff */
[----:B------:R-:W-:Y:S01]  /*11700*/  IMAD.X R15, RZ, RZ, R5, P3 ;  /* 0x000000ffff0f7224 */ /* 0x000fe200018e0605 */
[----:B------:R-:W-:-:S02]  /*11710*/  IADD3.X R25, RZ, R5, RZ, P2, !PT ;  /* 0x00000005ff197210 */ /* 0x000fc400017fe4ff */
[----:B------:R-:W-:Y:S02]  /*11720*/  LOP3.LUT R24, R10, R79, RZ, 0x3c, !PT ;  /* 0x0000004f0a187212 */ /* 0x000fe400078e3cff */
[----:B------:R-:W-:Y:S02]  /*11730*/  LOP3.LUT R8, R28, R81, RZ, 0x3c, !PT ;  /* 0x000000511c087212 */ /* 0x000fe400078e3cff */
[----:B------:R-:W-:Y:S02]  /*11740*/  LOP3.LUT R75, R76, 0x180, RZ, 0xc0, !PT ;  /* 0x000001804c4b7812 */ /* 0x000fe400078ec0ff */
[----:B------:R-:W-:Y:S01]  /*11750*/  MOV R28, R4 ;  /* 0x00000004001c7202 */ /* 0x000fe20000000f00 */
[--C-:B------:R-:W-:Y:S01]  /*11760*/  IMAD.X R9, RZ, RZ, R5.reuse, P1 ;  /* 0x000000ffff097224 */ /* 0x100fe200008e0605 */
[----:B------:R-:W-:Y:S01]  /*11770*/  F2FP.F16.F32.PACK_AB R4, R50, R7 ;  /* 0x000000073204723e */ /* 0x000fe200000000ff */
[----:B------:R-:W-:Y:S01]  /*11780*/  IMAD.X R11, RZ, RZ, R5, P0 ;  /* 0x000000ffff0b7224 */ /* 0x000fe200000e0605 */
[----:B------:R-:W-:-:S02]  /*11790*/  F2FP.F16.F32.PACK_AB R7, R66, R63 ;  /* 0x0000003f4207723e */ /* 0x000fc400000000ff */
[----:B------:R-:W-:Y:S02]  /*117a0*/  F2FP.F16.F32.PACK_AB R5, R73, R64 ;  /* 0x000000404905723e */ /* 0x000fe400000000ff */
[----:B------:R-:W-:Y:S02]  /*117b0*/  MOV R63, R12 ;  /* 0x0000000c003f7202 */ /* 0x000fe40000000f00 */
[----:B------:R-:W-:Y:S02]  /*117c0*/  MOV R51, R14 ;  /* 0x0000000e00337202 */ /* 0x000fe40000000f00 */
[----:B------:R-:W-:Y:S02]  /*117d0*/  MOV R50, R24 ;  /* 0x0000001800327202 */ /* 0x000fe40000000f00 */
[----:B------:R-:W-:Y:S02]  /*117e0*/  SHF.R.U64 R75, R75, 0x3, RZ ;  /* 0x000000034b4b7819 */ /* 0x000fe400000012ff */
[----:B------:R-:W-:-:S02]  /*117f0*/  F2FP.F16.F32.PACK_AB R12, R48, R39 ;  /* 0x00000027300c723e */ /* 0x000fc400000000ff */
[----:B------:R-:W-:Y:S02]  /*11800*/  F2FP.F16.F32.PACK_AB R13, R71, R62 ;  /* 0x0000003e470d723e */ /* 0x000fe400000000ff */
[----:B------:R-:W-:Y:S02]  /*11810*/  F2FP.F16.F32.PACK_AB R14, R49, R38 ;  /* 0x00000026310e723e */ /* 0x000fe400000000ff */
[----:B------:R-:W-:Y:S02]  /*11820*/  F2FP.F16.F32.PACK_AB R15, R74, R61 ;  /* 0x0000003d4a0f723e */ /* 0x000fe400000000ff */
[----:B------:R-:W-:Y:S02]  /*11830*/  F2FP.F16.F32.PACK_AB R24, R46, R27 ;  /* 0x0000001b2e18723e */ /* 0x000fe400000000ff */
[----:B------:R-:W-:Y:S02]  /*11840*/  F2FP.F16.F32.PACK_AB R25, R69, R60 ;  /* 0x0000003c4519723e */ /* 0x000fe400000000ff */
[----:B------:R-:W-:Y:S01]  /*11850*/  F2FP.F16.F32.PACK_AB R27, R72, R59 ;  /* 0x0000003b481b723e */ /* 0x000fe200000000ff */
[----:B------:R0:W-:Y:S01]  /*11860*/  STSM.16.M88.4 [R28], R4 ;  /* 0x000000041c007844 */ /* 0x0001e20000000200 */
[----:B------:R-:W-:-:S03]  /*11870*/  LOP3.LUT R10, R75, R76, RZ, 0x3c, !PT ;  /* 0x0000004c4b0a7212 */ /* 0x000fc600078e3cff */
[----:B------:R-:W-:Y:S01]  /*11880*/  STSM.16.M88.4 [R63], R12 ;  /* 0x0000000c3f007844 */ /* 0x000fe20000000200 */
[----:B------:R-:W-:-:S03]  /*11890*/  ISETP.NE.U32.AND P0, PT, RZ, UR4, PT ;  /* 0x00000004ff007c0c */ /* 0x000fc6000bf05070 */
[----:B------:R3:W-:Y:S01]  /*118a0*/  STSM.16.M88.4 [R51], R24 ;  /* 0x0000001833007844 */ /* 0x0007e20000000200 */
[----:B------:R-:W-:Y:S02]  /*118b0*/  MOV R38, R8 ;  /* 0x0000000800267202 */ /* 0x000fe40000000f00 */
[----:B------:R-:W-:Y:S02]  /*118c0*/  F2FP.F16.F32.PACK_AB R8, R42, R35 ;  /* 0x000000232a08723e */ /* 0x000fe400000000ff */
[----:B------:R-:W-:Y:S01]  /*118d0*/  F2FP.F16.F32.PACK_AB R9, R65, R56 ;  /* 0x000000384109723e */ /* 0x000fe200000000ff */
[----:B------:R-:W1:Y:S01]  /*118e0*/  LDC R42, c[0x0][0xbe8] ;  /* 0x0002fa00ff2a7b82 */ /* 0x000e620000000800 */
[----:B0-----:R-:W-:Y:S02]  /*118f0*/  MOV R28, R10 ;  /* 0x0000000a001c7202 */ /* 0x001fe40000000f00 */
[----:B------:R-:W-:Y:S02]  /*11900*/  F2FP.F16.F32.PACK_AB R4, R44, R37 ;  /* 0x000000252c04723e */ /* 0x000fe400000000ff */
[----:B------:R-:W-:-:S02]  /*11910*/  F2FP.F16.F32.PACK_AB R5, R67, R58 ;  /* 0x0000003a4305723e */ /* 0x000fc400000000ff */
[----:B------:R-:W-:Y:S02]  /*11920*/  F2FP.F16.F32.PACK_AB R6, R45, R36 ;  /* 0x000000242d06723e */ /* 0x000fe400000000ff */
[----:B---3--:R-:W-:Y:S02]  /*11930*/  IADD3 R24, P1, R82, UR4, RZ ;  /* 0x0000000452187c10 */ /* 0x008fe4000ff3e0ff */
[----:B------:R-:W-:Y:S02]  /*11940*/  F2FP.F16.F32.PACK_AB R7, R70, R57 ;  /* 0x000000394607723e */ /* 0x000fe400000000ff */
[----:B------:R-:W-:Y:S02]  /*11950*/  F2FP.F16.F32.PACK_AB R10, R43, R34 ;  /* 0x000000222b0a723e */ /* 0x000fe400000000ff */
[----:B------:R-:W-:Y:S02]  /*11960*/  F2FP.F16.F32.PACK_AB R11, R68, R55 ;  /* 0x00000037440b723e */ /* 0x000fe400000000ff */
[----:B------:R-:W-:-:S02]  /*11970*/  F2FP.F16.F32.PACK_AB R12, R40, R33 ;  /* 0x00000021280c723e */ /* 0x000fc400000000ff */
[----:B------:R-:W-:Y:S02]  /*11980*/  F2FP.F16.F32.PACK_AB R13, R54, R53 ;  /* 0x00000035360d723e */ /* 0x000fe400000000ff */
[----:B------:R-:W-:Y:S02]  /*11990*/  F2FP.F16.F32.PACK_AB R14, R41, R32 ;  /* 0x00000020290e723e */ /* 0x000fe400000000ff */
[----:B------:R-:W-:Y:S02]  /*119a0*/  F2FP.F16.F32.PACK_AB R15, R135, R52 ;  /* 0x00000034870f723e */ /* 0x000fe400000000ff */
[----:B------:R-:W-:Y:S02]  /*119b0*/  ISETP.NE.AND.EX P0, PT, RZ, UR5, PT, P0 ;  /* 0x00000005ff007c0c */ /* 0x000fe4000bf05300 */
[----:B----4-:R-:W-:Y:S01]  /*119c0*/  IADD3.X R25, R80, UR5, RZ, P1, !PT ;  /* 0x0000000550197c10 */ /* 0x010fe20008ffe4ff */
[----:B------:R-:W-:Y:S01]  /*119d0*/  ULDC.64 UR4, c[0x0][0xc08] ;  /* 0x0003020000047ab9 */ /* 0x000fe20000000a00 */
[----:B------:R0:W-:Y:S01]  /*119e0*/  STSM.16.M88.4 [R50], R4 ;  /* 0x0000000432007844 */ /* 0x0001e20000000200 */
[----:B------:R-:W-:-:S03]  /*119f0*/  ISETP.NE.U32.AND P2, PT, RZ, UR4, PT ;  /* 0x00000004ff007c0c */ /* 0x000fc6000bf45070 */
[----:B------:R2:W-:Y:S01]  /*11a00*/  STSM.16.M88.4 [R38], R8 ;  /* 0x0000000826007844 */ /* 0x0005e20000000200 */
[----:B------:R-:W-:-:S03]  /*11a10*/  ISETP.NE.AND.EX P2, PT, RZ, UR5, PT, P2 ;  /* 0x00000005ff007c0c */ /* 0x000fc6000bf45320 */
[----:B------:R2:W-:Y:S01]  /*11a20*/  STSM.16.M88.4 [R28], R12 ;  /* 0x0000000c1c007844 */ /* 0x0005e20000000200 */
[----:B------:R-:W-:Y:S01]  /*11a30*/  IMAD.MOV.U32 R40, RZ, RZ, RZ ;  /* 0x000000ffff287224 */ /* 0x000fe200078e00ff */
[----:B------:R-:W-:Y:S08]  /*11a40*/  BAR.SYNC.DEFER_BLOCKING 0x1, 0x180 ;  /* 0x0046000000007b1d */ /* 0x000ff00000010000 */
[----:B0-----:R-:W-:Y:S01]  /*11a50*/  @P2 IADD3 R4, P3, R82, UR4, RZ ;  /* 0x0000000452042c10 */ /* 0x001fe2000ff7e0ff */
[----:B------:R-:W-:-:S02]  /*11a60*/  ULDC UR4, c[0x0][0xa88] ;  /* 0x0002a20000047ab9 */ /* 0x000fc40000000800 */
[----:B------:R-:W-:Y:S02]  /*11a70*/  MOV R43, UR4 ;  /* 0x00000004002b7c02 */ /* 0x000fe40008000f00 */
[----:B------:R-:W-:Y:S01]  /*11a80*/  @P2 IADD3.X R5, R80, UR5, RZ, P3, !PT ;  /* 0x0000000550052c10 */ /* 0x000fe20009ffe4ff */
[----:B------:R2:W5:Y:S04]  /*11a90*/  @P0 LDG.E R40, desc[UR42][R24.64] ;  /* 0x0000002a18280981 */ /* 0x000568000c1e1900 */
[----:B------:R2:W5:Y:S01]  /*11aa0*/  @P2 LDG.E R43, desc[UR42][R4.64] ;  /* 0x0000002a042b2981 */ /* 0x000562000c1e1900 */
[----:B-1----:R-:W-:-:S13]  /*11ab0*/  ISETP.NE.AND P1, PT, R42, 0x1, PT ;  /* 0x000000012a00780c */ /* 0x002fda0003f25270 */
[----:B------:R-:W0:Y:S08]  /*11ac0*/  @P1 LDC R6, c[0x0][0xbec] ;  /* 0x0002fb00ff061b82 */ /* 0x000e300000000800 */
[----:B------:R-:W1:Y:S01]  /*11ad0*/  @P1 LDC R27, c[0x0][0xbf0] ;  /* 0x0002fc00ff1b1b82 */ /* 0x000e620000000800 */
[----:B------:R-:W-:Y:S01]  /*11ae0*/  SHF.R.S32.HI R49, RZ, 0x1f, R78 ;  /* 0x0000001fff317819 */ /* 0x000fe2000001144e */
[----:B--2---:R-:W-:Y:S06]  /*11af0*/  @P2 BRA `(.L_x_525) ;  /* 0x0000000000102947 */ /* 0x004fec0003800000 */
[----:B------:R-:W-:Y:S05]  /*11b00*/  @!P0 BRA `(.L_x_525) ;  /* 0x00000000000c8947 */ /* 0x000fea0003800000 */
[----:B------:R-:W2:Y:S04]  /*11b10*/  LDG.E R4, desc[UR42][R24.64] ;  /* 0x0000002a18047981 */ /* 0x000ea8000c1e1900 */
[----:B-----5:R-:W2:Y:S02]  /*11b20*/  LDG.E R43, desc[UR42][R24.64+0x4] ;  /* 0x0000042a182b7981 */ /* 0x020ea4000c1e1900 */
[----:B--2---:R-:W-:-:S07]  /*11b30*/  IMAD.IADD R43, R43, 0x1, -R4 ;  /* 0x000000012b2b7824 */ /* 0x004fce00078e0a04 */
.L_x_525:
[----:B------:R-:W2:Y:S01]  /*11b40*/  LDL R7, [R1+0xbc] ;  /* 0x0000bc0001077983 */ /* 0x000ea20000100800 */
[----:B------:R-:W-:Y:S01]  /*11b50*/  ULDC.64 UR4, c[0x0][0xb90] ;  /* 0x0002e40000047ab9 */ /* 0x000fe20000000a00 */
[----:B------:R-:W3:Y:S01]  /*11b60*/  S2R R5, SR_TID.X ;  /* 0x0000000000057919 */ /* 0x000ee20000002100 */
[----:B-----5:R-:W-:Y:S01]  /*11b70*/  SHF.R.S32.HI R41, RZ, 0x1f, R40 ;  /* 0x0000001fff297819 */ /* 0x020fe20000011428 */
[----:B------:R-:W-:Y:S01]  /*11b80*/  IMAD R43, R43, R42, RZ ;  /* 0x0000002a2b2b7224 */ /* 0x000fe200078e02ff */
[----:B------:R-:W4:Y:S01]  /*11b90*/  @P1 LDC R51, c[0x0][0xbec] ;  /* 0x0002fb00ff331b82 */ /* 0x000f220000000800 */
[----:B------:R-:W4:Y:S04]  /*11ba0*/  LDL.LU R12, [R1+0x9c] ;  /* 0x00009c00010c7983 */ /* 0x000f280000300800 */
[----:B------:R-:W2:Y:S04]  /*11bb0*/  LDL.LU R8, [R1+0x94] ;  /* 0x0000940001087983 */ /* 0x000ea80000300800 */
[----:B------:R-:W2:Y:S01]  /*11bc0*/  LDL.LU R52, [R1+0x98] ;  /* 0x0000980001347983 */ /* 0x000ea20000300800 */
[----:B------:R-:W-:-:S03]  /*11bd0*/  IMAD R4, R49, UR4, RZ ;  /* 0x0000000431047c24 */ /* 0x000fc6000f8e02ff */
[----:B------:R-:W2:Y:S01]  /*11be0*/  LDL R14, [R1+0xb4] ;  /* 0x0000b400010e7983 */ /* 0x000ea20000100800 */
[C---:B------:R-:W-:Y:S02]  /*11bf0*/  IMAD R11, R78.reuse, UR5, R4 ;  /* 0x000000054e0b7c24 */ /* 0x040fe4000f8e0204 */
[----:B---3--:R-:W-:Y:S02]  /*11c00*/  VIADD R10, R5, 0xffffff80 ;  /* 0xffffff80050a7836 */ /* 0x008fe40000000000 */
[----:B------:R-:W-:Y:S01]  /*11c10*/  IMAD.WIDE.U32 R4, R78, UR4, R40 ;  /* 0x000000044e047c25 */ /* 0x000fe2000f8e0028 */
[----:B------:R-:W-:Y:S02]  /*11c20*/  ULDC.64 UR4, c[0x0][0xb98] ;  /* 0x0002e60000047ab9 */ /* 0x000fe40000000a00 */
[--C-:B------:R-:W-:Y:S01]  /*11c30*/  SHF.R.S32.HI R54, RZ, 0x1f, R10.reuse ;  /* 0x0000001fff367819 */ /* 0x100fe2000001140a */
[----:B------:R-:W-:Y:S01]  /*11c40*/  IMAD.IADD R5, R5, 0x1, R11 ;  /* 0x0000000105057824 */ /* 0x000fe200078e020b */
[----:B------:R-:W-:-:S02]  /*11c50*/  SHF.R.S32.HI R53, RZ, 0x1f, R10 ;  /* 0x0000001fff357819 */ /* 0x000fc4000001140a */
[-C--:B------:R-:W-:Y:S02]  /*11c60*/  LEA.HI R54, R54, R10.reuse, RZ, 0x2 ;  /* 0x0000000a36367211 */ /* 0x080fe400078f10ff */
[----:B------:R-:W-:Y:S02]  /*11c70*/  LEA.HI R53, R53, R10, RZ, 0x2 ;  /* 0x0000000a35357211 */ /* 0x000fe400078f10ff */
[----:B------:R-:W-:Y:S02]  /*11c80*/  LOP3.LUT R54, R54, 0xfffffffc, RZ, 0xc0, !PT ;  /* 0xfffffffc36367812 */ /* 0x000fe400078ec0ff */
[----:B------:R-:W-:-:S03]  /*11c90*/  SHF.R.S32.HI R53, RZ, 0x2, R53 ;  /* 0x00000002ff357819 */ /* 0x000fc60000011435 */
[----:B------:R-:W-:-:S04]  /*11ca0*/  IMAD.IADD R54, R10, 0x1, -R54 ;  /* 0x000000010a367824 */ /* 0x000fc800078e0a36 */
[----:B------:R-:W-:-:S04]  /*11cb0*/  IMAD.SHL.U32 R28, R54, 0x8, RZ ;  /* 0x00000008361c7824 */ /* 0x000fc800078e00ff */
[----:B------:R-:W-:-:S04]  /*11cc0*/  IMAD R9, R53, 0x20, R28 ;  /* 0x0000002035097824 */ /* 0x000fc800078e021c */
[----:B------:R-:W-:Y:S01]  /*11cd0*/  IMAD.WIDE R20, R9, 0x2, R20 ;  /* 0x0000000209147825 */ /* 0x000fe200078e0214 */
[----:B------:R-:W-:-:S04]  /*11ce0*/  SHF.R.S32.HI R26, RZ, 0x1f, R10 ;  /* 0x0000001fff1a7819 */ /* 0x000fc8000001140a */
[----:B------:R-:W-:-:S04]  /*11cf0*/  LEA.HI R26, R26, R10, RZ, 0x7 ;  /* 0x0000000a1a1a7211 */ /* 0x000fc800078f38ff */
[----:B------:R-:W-:-:S05]  /*11d00*/  LOP3.LUT R26, R26, 0xffffff80, RZ, 0xc0, !PT ;  /* 0xffffff801a1a7812 */ /* 0x000fca00078ec0ff */
[----:B------:R-:W-:Y:S01]  /*11d10*/  IMAD.IADD R26, R10, 0x1, -R26 ;  /* 0x000000010a1a7824 */ /* 0x000fe200078e0a1a */
[C---:B------:R-:W-:Y:S02]  /*11d20*/  IADD3 R25, P5, R20.reuse, 0x4800, RZ ;  /* 0x0000480014197810 */ /* 0x040fe40007fbe0ff */
[----:B------:R-:W-:Y:S02]  /*11d30*/  IADD3 R33, P4, R20, 0x6000, RZ ;  /* 0x0000600014217810 */ /* 0x000fe40007f9e0ff */
[----:B------:R-:W-:Y:S02]  /*11d40*/  LOP3.LUT R24, R25, 0x180, RZ, 0xc0, !PT ;  /* 0x0000018019187812 */ /* 0x000fe400078ec0ff */
[----:B------:R-:W-:Y:S02]  /*11d50*/  LOP3.LUT R32, R33, 0x180, RZ, 0xc0, !PT ;  /* 0x0000018021207812 */ /* 0x000fe400078ec0ff */
[----:B------:R-:W-:Y:S02]  /*11d60*/  SHF.R.U64 R24, R24, 0x3, RZ ;  /* 0x0000000318187819 */ /* 0x000fe400000012ff */
[----:B------:R-:W-:-:S02]  /*11d70*/  SHF.R.U64 R32, R32, 0x3, RZ ;  /* 0x0000000320207819 */ /* 0x000fc400000012ff */
[----:B------:R-:W-:Y:S01]  /*11d80*/  LOP3.LUT R24, R24, R25, RZ, 0x3c, !PT ;  /* 0x0000001918187212 */ /* 0x000fe200078e3cff */
[--C-:B------:R-:W-:Y:S01]  /*11d90*/  IMAD.X R25, RZ, RZ, R21.reuse, P5 ;  /* 0x000000ffff197224 */ /* 0x100fe200028e0615 */
[----:B------:R-:W-:Y:S01]  /*11da0*/  LOP3.LUT R32, R32, R33, RZ, 0x3c, !PT ;  /* 0x0000002120207212 */ /* 0x000fe200078e3cff */
[----:B------:R-:W-:Y:S01]  /*11db0*/  IMAD.X R33, RZ, RZ, R21, P4 ;  /* 0x000000ffff217224 */ /* 0x000fe200020e0615 */
[----:B------:R-:W-:Y:S01]  /*11dc0*/  BSSY B1, `(.L_x_526) ;  /* 0x0000080000017945 */ /* 0x000fe20003800000 */
[----:B----4-:R-:W-:Y:S02]  /*11dd0*/  SEL R48, R12, RZ, !P0 ;  /* 0x000000ff0c307207 */ /* 0x010fe40004000000 */
[----:B--2---:R-:W-:Y:S01]  /*11de0*/  SEL R50, R8, RZ, !P0 ;  /* 0x000000ff08327207 */ /* 0x004fe20004000000 */
[----:B------:R-:W-:-:S04]  /*11df0*/  IMAD R15, R52, 0xc0, R7 ;  /* 0x000000c0340f7824 */ /* 0x000fc800078e0207 */
[----:B0-----:R-:W-:Y:S01]  /*11e00*/  @P1 IMAD.HI.U32 R6, R15, R6, RZ ;  /* 0x000000060f061227 */ /* 0x001fe200078e00ff */
[----:B------:R-:W-:-:S04]  /*11e10*/  MOV R7, R15 ;  /* 0x0000000f00077202 */ /* 0x000fc80000000f00 */
[----:B-1----:R-:W-:-:S04]  /*11e20*/  @P1 SHF.R.U32.HI R7, RZ, R27, R6 ;  /* 0x0000001bff071219 */ /* 0x002fc80000011606 */
[----:B------:R-:W-:Y:S01]  /*11e30*/  IADD3 R13, -R7, RZ, RZ ;  /* 0x000000ff070d7210 */ /* 0x000fe20007ffe1ff */
[----:B------:R-:W-:Y:S02]  /*11e40*/  IMAD R11, R48, UR4, RZ ;  /* 0x00000004300b7c24 */ /* 0x000fe4000f8e02ff */
[----:B------:R-:W-:-:S04]  /*11e50*/  IMAD.WIDE.U32 R4, R50, UR4, R4 ;  /* 0x0000000432047c25 */ /* 0x000fc8000f8e0004 */
[----:B------:R-:W-:Y:S01]  /*11e60*/  IMAD R9, R42, R13, R15 ;  /* 0x0000000d2a097224 */ /* 0x000fe200078e020f */
[----:B------:R-:W-:Y:S01]  /*11e70*/  IADD3 R4, P0, R7, R4, RZ ;  /* 0x0000000407047210 */ /* 0x000fe20007f1e0ff */
[----:B------:R-:W-:Y:S01]  /*11e80*/  IMAD R8, R50, UR5, R11 ;  /* 0x0000000532087c24 */ /* 0x000fe2000f8e020b */
[----:B------:R-:W-:Y:S01]  /*11e90*/  SHF.R.S32.HI R11, RZ, 0x1f, R7 ;  /* 0x0000001fff0b7819 */ /* 0x000fe20000011407 */
[----:B------:R-:W-:Y:S01]  /*11ea0*/  ULDC.64 UR4, c[0x0][0xb88] ;  /* 0x0002e20000047ab9 */ /* 0x000fe20000000a00 */
        /* <DEDUP_REMOVED lines=9> */
[----:B------:R-:W-:Y:S01]  /*11f40*/  SHFL.IDX PT, R44, R6, RZ, 0x1c1f ;  /* 0x001c1fff062c7589 */ /* 0x000fe200000e0000 */
[----:B------:R-:W-:Y:S01]  /*11f50*/  IADD3 R7, P2, R20, 0x1800, RZ ;  /* 0x0000180014077810 */ /* 0x000fe20007f5e0ff */
[----:B------:R-:W-:Y:S01]  /*11f60*/  IMAD R4, R52, 0xc0, R14 ;  /* 0x000000c034047824 */ /* 0x000fe200078e020e */
[----:B------:R-:W-:Y:S01]  /*11f70*/  IADD3 R13, P3, R20, 0x3000, RZ ;  /* 0x00003000140d7810 */ /* 0x000fe20007f7e0ff */
[----:B------:R-:W0:Y:S01]  /*11f80*/  SHFL.IDX PT, R45, R10, RZ, 0x1c1f ;  /* 0x001c1fff0a2d7589 */ /* 0x000e2200000e0000 */
[----:B------:R-:W-:Y:S01]  /*11f90*/  LOP3.LUT P0, RZ, R26, 0x3, RZ, 0xc0, !PT ;  /* 0x000000031aff7812 */ /* 0x000fe2000780c0ff */
[----:B------:R-:W-:Y:S02]  /*11fa0*/  ULDC.64 UR4, c[0x0][0xaa0] ;  /* 0x0002a80000047ab9 */ /* 0x000fe40000000a00 */
[----:B------:R-:W-:Y:S04]  /*11fb0*/  SHFL.IDX PT, R46, R6, 0x1, 0x1c1f ;  /* 0x003c1f00062e7f89 */ /* 0x000fe800000e0000 */
[----:B------:R-:W1:Y:S01]  /*11fc0*/  SHFL.IDX PT, R47, R10, 0x1, 0x1c1f ;  /* 0x003c1f000a2f7f89 */ /* 0x000e6200000e0000 */
[----:B------:R-:W-:Y:S01]  /*11fd0*/  IMAD.X R9, RZ, RZ, R21, P2 ;  /* 0x000000ffff097224 */ /* 0x000fe200010e0615 */
[----:B------:R-:W-:-:S02]  /*11fe0*/  ISETP.GE.OR P2, PT, R4, R43, P0 ;  /* 0x0000002b0400720c */ /* 0x000fc40000746670 */
[----:B------:R-:W-:-:S04]  /*11ff0*/  IADD3 R4, R4, 0x8, RZ ;  /* 0x0000000804047810 */ /* 0x000fc80007ffe0ff */
[----:B------:R-:W-:Y:S02]  /*12000*/  ISETP.GE.OR P0, PT, R4, R43, P0 ;  /* 0x0000002b0400720c */ /* 0x000fe40000706670 */
[----:B------:R-:W-:Y:S02]  /*12010*/  LOP3.LUT R12, R13, 0x180, RZ, 0xc0, !PT ;  /* 0x000001800d0c7812 */ /* 0x000fe400078ec0ff */
[----:B------:R-:W-:Y:S02]  /*12020*/  LOP3.LUT R8, R7, 0x180, RZ, 0xc0, !PT ;  /* 0x0000018007087812 */ /* 0x000fe400078ec0ff */
[----:B------:R-:W-:Y:S02]  /*12030*/  SHF.R.U64 R12, R12, 0x3, RZ ;  /* 0x000000030c0c7819 */ /* 0x000fe400000012ff */
[----:B------:R-:W-:Y:S01]  /*12040*/  SHF.R.U64 R8, R8, 0x3, RZ ;  /* 0x0000000308087819 */ /* 0x000fe200000012ff */
[----:B0-----:R0:W-:Y:S01]  /*12050*/  @!P2 ST.E desc[UR42][R44.64], R0 ;  /* 0x000000002c00a985 */ /* 0x0011e2000c10192a */
[----:B------:R-:W-:Y:S01]  /*12060*/  LOP3.LUT R12, R12, R13, RZ, 0x3c, !PT ;  /* 0x0000000d0c0c7212 */ /* 0x000fe200078e3cff */
[----:B------:R-:W-:Y:S01]  /*12070*/  IMAD.X R13, RZ, RZ, R21, P3 ;  /* 0x000000ffff0d7224 */ /* 0x000fe200018e0615 */
[----:B------:R-:W-:-:S02]  /*12080*/  LOP3.LUT R8, R8, R7, RZ, 0x3c, !PT ;  /* 0x0000000708087212 */ /* 0x000fc400078e3cff */
[C---:B------:R-:W-:Y:S01]  /*12090*/  IADD3 R5, P3, R20.reuse, 0x7800, RZ ;  /* 0x0000780014057810 */ /* 0x040fe20007f7e0ff */
[----:B-1----:R1:W-:Y:S01]  /*120a0*/  @!P0 ST.E desc[UR42][R46.64], R3 ;  /* 0x000000032e008985 */ /* 0x0023e2000c10192a */
[----:B------:R-:W-:Y:S02]  /*120b0*/  LOP3.LUT R7, R20, 0x180, RZ, 0xc0, !PT ;  /* 0x0000018014077812 */ /* 0x000fe400078ec0ff */
[----:B------:R-:W-:Y:S01]  /*120c0*/  LOP3.LUT R4, R5, 0x180, RZ, 0xc0, !PT ;  /* 0x0000018005047812 */ /* 0x000fe200078ec0ff */
[----:B------:R-:W-:Y:S01]  /*120d0*/  IMAD R41, R41, UR4, RZ ;  /* 0x0000000429297c24 */ /* 0x000fe2000f8e02ff */
[----:B------:R-:W-:Y:S01]  /*120e0*/  SHF.R.U64 R7, R7, 0x3, RZ ;  /* 0x0000000307077819 */ /* 0x000fe200000012ff */
[----:B0-----:R-:W-:Y:S01]  /*120f0*/  IMAD R0, R54, 0x60, R53 ;  /* 0x0000006036007824 */ /* 0x001fe200078e0235 */
[----:B-1----:R-:W0:Y:S01]  /*12100*/  @P1 LDC R47, c[0x0][0xbf0] ;  /* 0x0002fc00ff2f1b82 */ /* 0x002e220000000800 */
[----:B------:R-:W-:Y:S01]  /*12110*/  SHF.R.U64 R4, R4, 0x3, RZ ;  /* 0x0000000304047819 */ /* 0x000fe200000012ff */
[C---:B------:R-:W-:Y:S01]  /*12120*/  IMAD R45, R40.reuse, UR5, R41 ;  /* 0x00000005282d7c24 */ /* 0x040fe2000f8e0229 */
[----:B------:R-:W-:Y:S01]  /*12130*/  LOP3.LUT R20, R7, R20, RZ, 0x3c, !PT ;  /* 0x0000001407147212 */ /* 0x000fe200078e3cff */
[----:B------:R-:W-:Y:S01]  /*12140*/  IMAD.WIDE.U32 R40, R40, UR4, RZ ;  /* 0x0000000428287c25 */ /* 0x000fe2000f8e00ff */
[----:B------:R-:W-:Y:S01]  /*12150*/  LOP3.LUT R36, R4, R5, RZ, 0x3c, !PT ;  /* 0x0000000504247212 */ /* 0x000fe200078e3cff */
[----:B------:R-:W-:Y:S01]  /*12160*/  ULDC.64 UR4, c[0x0][0xae8] ;  /* 0x0002ba0000047ab9 */ /* 0x000fe20000000a00 */
[----:B------:R-:W-:Y:S01]  /*12170*/  IADD3.X R37, RZ, R21, RZ, P3, !PT ;  /* 0x00000015ff257210 */ /* 0x000fe20001ffe4ff */
[----:B------:R1:W5:Y:S01]  /*12180*/  LD.E.128 R4, desc[UR42][R20.64] ;  /* 0x0000002a14047980 */ /* 0x000362000c101d00 */
[----:B------:R-:W-:-:S03]  /*12190*/  IMAD R49, R49, UR4, RZ ;  /* 0x0000000431317c24 */ /* 0x000fc6000f8e02ff */
[----:B------:R-:W5:Y:S04]  /*121a0*/  LD.E.128 R8, desc[UR42][R8.64] ;  /* 0x0000002a08087980 */ /* 0x000f68000c101d00 */
[----:B------:R-:W5:Y:S01]  /*121b0*/  LD.E.128 R12, desc[UR42][R12.64] ;  /* 0x0000002a0c0c7980 */ /* 0x000f62000c101d00 */
[----:B-1----:R-:W-:Y:S02]  /*121c0*/  IMAD.MOV.U32 R20, RZ, RZ, R40 ;  /* 0x000000ffff147224 */ /* 0x002fe400078e0028 */
[----:B------:R-:W-:Y:S01]  /*121d0*/  IMAD R40, R52, 0xc0, R0 ;  /* 0x000000c034287824 */ /* 0x000fe200078e0200 */
[----:B------:R-:W5:Y:S01]  /*121e0*/  LD.E.128 R24, desc[UR42][R24.64] ;  /* 0x0000002a18187980 */ /* 0x000f62000c101d00 */
[----:B------:R-:W-:Y:S02]  /*121f0*/  IMAD.IADD R21, R41, 0x1, R45 ;  /* 0x0000000129157824 */ /* 0x000fe400078e022d */
[----:B------:R-:W-:Y:S01]  /*12200*/  @P1 IMAD.HI.U32 R0, R40, R51, RZ ;  /* 0x0000003328001227 */ /* 0x000fe200078e00ff */
[----:B------:R-:W-:Y:S01]  /*12210*/  MOV R3, R40 ;  /* 0x0000002800037202 */ /* 0x000fe20000000f00 */
[----:B------:R-:W5:Y:S02]  /*12220*/  LD.E.128 R32, desc[UR42][R32.64] ;  /* 0x0000002a20207980 */ /* 0x000f64000c101d00 */
[----:B------:R-:W-:-:S02]  /*12230*/  IMAD R49, R78, UR5, R49 ;  /* 0x000000054e317c24 */ /* 0x000fc4000f8e0231 */
[----:B------:R-:W-:Y:S01]  /*12240*/  IMAD.WIDE.U32 R20, R78, UR4, R20 ;  /* 0x000000044e147c25 */ /* 0x000fe2000f8e0014 */
[----:B------:R-:W-:Y:S01]  /*12250*/  ULDC.64 UR4, c[0x0][0xaf0] ;  /* 0x0002bc0000047ab9 */ /* 0x000fe20000000a00 */
[----:B0-----:R-:W-:Y:S01]  /*12260*/  @P1 SHF.R.U32.HI R3, RZ, R47, R0 ;  /* 0x0000002fff031219 */ /* 0x001fe20000011600 */
[----:B------:R-:W5:Y:S01]  /*12270*/  LD.E.128 R36, desc[UR42][R36.64] ;  /* 0x0000002a24247980 */ /* 0x000f62000c101d00 */
[----:B------:R-:W-:Y:S02]  /*12280*/  IMAD R41, R48, UR4, RZ ;  /* 0x0000000430297c24 */ /* 0x000fe4000f8e02ff */
[----:B------:R-:W-:Y:S01]  /*12290*/  IMAD.IADD R21, R21, 0x1, R49 ;  /* 0x0000000115157824 */ /* 0x000fe200078e0231 */
[----:B------:R-:W-:Y:S01]  /*122a0*/  SHF.R.S32.HI R0, RZ, 0x1f, R3 ;  /* 0x0000001fff007819 */ /* 0x000fe20000011403 */
[C---:B------:R-:W-:Y:S01]  /*122b0*/  IMAD R41, R50.reuse, UR5, R41 ;  /* 0x0000000532297c24 */ /* 0x040fe2000f8e0229 */
[----:B------:R-:W-:Y:S01]  /*122c0*/  @!PT LDS RZ, [RZ] ;  /* 0x00000000fffff984 */ /* 0x000fe20000000800 */
[----:B------:R-:W-:Y:S01]  /*122d0*/  @!PT LDS RZ, [RZ] ;  /* 0x00000000fffff984 */ /* 0x000fe20000000800 */
[----:B------:R-:W-:Y:S01]  /*122e0*/  @!PT LDS RZ, [RZ] ;  /* 0x00000000fffff984 */ /* 0x000fe20000000800 */
[----:B------:R-:W-:Y:S01]  /*122f0*/  @!PT LDS RZ, [RZ] ;  /* 0x00000000fffff984 */ /* 0x000fe20000000800 */
[----:B------:R0:W-:Y:S06]  /*12300*/  MEMBAR.ALL.CTA ;  /* 0x0000000000007992 */ /* 0x0001ec0000008000 */
[----:B0-----:R-:W0:Y:S01]  /*12310*/  FENCE.VIEW.ASYNC.S ;  /* 0x00000000000073c6 */ /* 0x001e220000000000 */
[----:B------:R-:W-:Y:S01]  /*12320*/  IMAD.WIDE.U32 R50, R50, UR4, R20 ;  /* 0x0000000432327c25 */ /* 0x000fe2000f8e0014 */
[----:B------:R-:W-:-:S03]  /*12330*/  ULDC.64 UR4, c[0x0][0xae0] ;  /* 0x0002b80000047ab9 */ /* 0x000fc60000000a00 */
[----:B------:R-:W-:Y:S02]  /*12340*/  IMAD.MOV R21, RZ, RZ, -R3 ;  /* 0x000000ffff157224 */ /* 0x000fe400078e0a03 */
[----:B------:R-:W-:Y:S02]  /*12350*/  IMAD.IADD R51, R51, 0x1, R41 ;  /* 0x0000000133337824 */ /* 0x000fe400078e0229 */
[----:B------:R-:W-:Y:S02]  /*12360*/  IMAD R0, R0, UR4, RZ ;  /* 0x0000000400007c24 */ /* 0x000fe4000f8e02ff */
[----:B------:R-:W-:Y:S02]  /*12370*/  IMAD R41, R42, R21, R40 ;  /* 0x000000152a297224 */ /* 0x000fe400078e0228 */
[C---:B------:R-:W-:Y:S02]  /*12380*/  IMAD R45, R3.reuse, UR5, R0 ;  /* 0x00000005032d7c24 */ /* 0x040fe4000f8e0200 */
[----:B------:R-:W-:Y:S01]  /*12390*/  IMAD.WIDE.U32 R20, R3, UR4, R50 ;  /* 0x0000000403147c25 */ /* 0x000fe2000f8e0032 */
[----:B------:R-:W-:Y:S01]  /*123a0*/  SHF.R.S32.HI R0, RZ, 0x1f, R41 ;  /* 0x0000001fff007819 */ /* 0x000fe20000011429 */
[----:B------:R-:W-:-:S02]  /*123b0*/  ULDC.64 UR4, c[0x0][0xad8] ;  /* 0x0002b60000047ab9 */ /* 0x000fc40000000a00 */
[----:B------:R-:W-:Y:S02]  /*123c0*/  IMAD.IADD R21, R21, 0x1, R45 ;  /* 0x0000000115157824 */ /* 0x000fe400078e022d */
[----:B------:R-:W-:Y:S02]  /*123d0*/  IMAD R0, R0, UR4, RZ ;  /* 0x0000000400007c24 */ /* 0x000fe4000f8e02ff */
[----:B------:R-:W-:-:S04]  /*123e0*/  IMAD.WIDE.U32 R20, R41, UR4, R20 ;  /* 0x0000000429147c25 */ /* 0x000fc8000f8e0014 */
[----:B------:R-:W-:Y:S01]  /*123f0*/  IMAD R3, R41, UR5, R0 ;  /* 0x0000000529037c24 */ /* 0x000fe2000f8e0200 */
[----:B------:R-:W-:Y:S01]  /*12400*/  ULDC.64 UR4, c[0x0][0xa80] ;  /* 0x0002a00000047ab9 */ /* 0x000fe20000000a00 */
[----:B------:R-:W-:Y:S01]  /*12410*/  IMAD R48, R52, 0xc0, R53 ;  /* 0x000000c034307824 */ /* 0x000fe200078e0235 */
[----:B------:R-:W-:Y:S02]  /*12420*/  LEA R42, P0, R20, UR4, 0x1 ;  /* 0x00000004142a7c11 */ /* 0x000fe4000f8008ff */
[----:B------:R-:W-:-:S04]  /*12430*/  IADD3 R3, R21, R3, RZ ;  /* 0x0000000315037210 */ /* 0x000fc80007ffe0ff */
[----:B------:R-:W-:Y:S02]  /*12440*/  LEA.HI.X R3, R20, UR5, R3, 0x1, P0 ;  /* 0x0000000514037c11 */ /* 0x000fe400080f0c03 */
[----:B------:R-:W-:Y:S01]  /*12450*/  ISETP.GE.AND P0, PT, R48, R43, PT ;  /* 0x0000002b3000720c */ /* 0x000fe20003f06270 */
[----:B------:R-:W-:Y:S02]  /*12460*/  VIADD R0, R2, 0x2d820 ;  /* 0x0002d82002007836 */ /* 0x000fe40000000000 */
[----:B------:R-:W-:-:S03]  /*12470*/  VIADD R51, R28, 0x40 ;  /* 0x000000401c337836 */ /* 0x000fc60000000000 */
[----:B------:R-:W-:Y:S01]  /*12480*/  PRMT R0, RZ, 0x654, R0 ;  /* 0x00000654ff007816 */ /* 0x000fe20000000000 */
[----:B------:R-:W-:Y:S01]  /*12490*/  VIADD R49, R28, 0x20 ;  /* 0x000000201c317836 */ /* 0x000fe20000000000 */
[----:B0-----:R0:W1:Y:S02]  /*124a0*/  SHFL.IDX PT, R40, R42, RZ, 0x1c1f ;  /* 0x001c1fff2a287589 */ /* 0x00106400000e0000 */
[----:B------:R0:W-:Y:S02]  /*124b0*/  SYNCS.ARRIVE.TRANS64.RED.A1T0 RZ, [R0+URZ], RZ ;  /* 0x000000ff00ff79a7 */ /* 0x0001e4000810043f */
[----:B------:R0:W2:Y:S01]  /*124c0*/  SHFL.IDX PT, R41, R3, RZ, 0x1c1f ;  /* 0x001c1fff03297589 */ /* 0x0000a200000e0000 */
[----:B------:R-:W-:Y:S02]  /*124d0*/  SHF.R.S32.HI R50, RZ, 0x1f, R51 ;  /* 0x0000001fff327819 */ /* 0x000fe40000011433 */
[----:B------:R-:W-:Y:S01]  /*124e0*/  SHF.R.S32.HI R52, RZ, 0x1f, R49 ;  /* 0x0000001fff347819 */ /* 0x000fe20000011431 */
[----:B------:R-:W-:Y:S06]  /*124f0*/  @P0 BRA `(.L_x_527) ;  /* 0x0000000000300947 */ /* 0x000fec0003800000 */
[----:B------:R-:W-:Y:S02]  /*12500*/  ULDC UR4, c[0x0][0xac8] ;  /* 0x0002b20000047ab9 */ /* 0x000fe40000000800 */
[----:B------:R-:W-:Y:S02]  /*12510*/  ISETP.GE.AND P1, PT, R49, UR4, PT ;  /* 0x0000000431007c0c */ /* 0x000fe4000bf26270 */
[----:B------:R-:W-:Y:S02]  /*12520*/  ISETP.GE.AND P2, PT, R51, UR4, PT ;  /* 0x0000000433007c0c */ /* 0x000fe4000bf46270 */
[----:B------:R-:W-:-:S09]  /*12530*/  ISETP.GE.AND P0, PT, R28, UR4, PT ;  /* 0x000000041c007c0c */ /* 0x000fd2000bf06270 */
[-C--:B-1----:R-:W-:Y:S02]  /*12540*/  @!P1 LEA R44, P3, R49, R40.reuse, 0x1 ;  /* 0x00000028312c9211 */ /* 0x082fe400078608ff */
[----:B------:R-:W-:Y:S02]  /*12550*/  @!P2 LEA R46, P4, R51, R40, 0x1 ;  /* 0x00000028332ea211 */ /* 0x000fe400078808ff */
[----:B--2---:R-:W-:Y:S01]  /*12560*/  @!P0 IMAD.WIDE R20, R28, 0x2, R40 ;  /* 0x000000021c148825 */ /* 0x004fe200078e0228 */
[-C--:B------:R-:W-:Y:S02]  /*12570*/  @!P1 LEA.HI.X R45, R49, R41.reuse, R52, 0x1, P3 ;  /* 0x00000029312d9211 */ /* 0x080fe400018f0c34 */
[----:B------:R-:W-:Y:S02]  /*12580*/  @!P2 LEA.HI.X R47, R51, R41, R50, 0x1, P4 ;  /* 0x00000029332fa211 */ /* 0x000fe400020f0c32 */
[----:B-----5:R3:W-:Y:S04]  /*12590*/  @!P0 ST.E.128 desc[UR42][R20.64], R4 ;  /* 0x0000000414008985 */ /* 0x0207e8000c101d2a */
[----:B------:R3:W-:Y:S04]  /*125a0*/  @!P1 ST.E.128 desc[UR42][R44.64], R12 ;  /* 0x0000000c2c009985 */ /* 0x0007e8000c101d2a */
[----:B------:R3:W-:Y:S02]  /*125b0*/  @!P2 ST.E.128 desc[UR42][R46.64], R32 ;  /* 0x000000202e00a985 */ /* 0x0007e4000c101d2a */
.L_x_527:
[----:B------:R-:W-:Y:S05]  /*125c0*/  BSYNC B1 ;  /* 0x0000000000017941 */ /* 0x000fea0003800000 */
.L_x_526:
[----:B0-----:R-:W-:Y:S01]  /*125d0*/  IADD3 R0, R48, 0x60, RZ ;  /* 0x0000006030007810 */ /* 0x001fe20007ffe0ff */
[----:B---3-5:R0:W3:Y:S03]  /*125e0*/  SHFL.IDX PT, R7, R3, 0x1, 0x1c1f ;  /* 0x003c1f0003077f89 */ /* 0x0280e600000e0000 */
[----:B------:R-:W-:Y:S01]  /*125f0*/  ISETP.GE.AND P0, PT, R0, R43, PT ;  /* 0x0000002b0000720c */ /* 0x000fe20003f06270 */
[----:B------:R0:W4:-:S12]  /*12600*/  SHFL.IDX PT, R6, R42, 0x1, 0x1c1f ;  /* 0x003c1f002a067f89 */ /* 0x00011800000e0000 */
[----:B0-----:R-:W-:Y:S05]  /*12610*/  @P0 BRA `(.L_x_528) ;  /* 0x0000000800e40947 */ /* 0x001fea0003800000 */
[----:B------:R-:W-:Y:S02]  /*12620*/  ULDC UR4, c[0x0][0xac8] ;  /* 0x0002b20000047ab9 */ /* 0x000fe40000000800 */
[----:B------:R-:W-:Y:S02]  /*12630*/  ISETP.GE.AND P2, PT, R49, UR4, PT ;  /* 0x0000000431007c0c */ /* 0x000fe4000bf46270 */
[----:B------:R-:W-:-:S11]  /*12640*/  ISETP.GE.AND P1, PT, R28, UR4, PT ;  /* 0x000000041c007c0c */ /* 0x000fd6000bf26270 */
[C---:B----4-:R-:W-:Y:S02]  /*12650*/  @!P2 LEA R12, P0, R49.reuse, R6, 0x1 ;  /* 0x00000006310ca211 */ /* 0x050fe400078008ff */
[----:B---3--:R-:W-:Y:S02]  /*12660*/  @!P1 IMAD.WIDE R4, R28, 0x2, R6 ;  /* 0x000000021c049825 */ /* 0x008fe400078e0206 */
[----:B------:R-:W-:Y:S02]  /*12670*/  @!P2 LEA.HI.X R13, R49, R7, R52, 0x1, P0 ;  /* 0x00000007310da211 */ /* 0x000fe400000f0c34 */
[----:B------:R-:W-:Y:S01]  /*12680*/  ISETP.GE.AND P0, PT, R51, UR4, PT ;  /* 0x0000000433007c0c */ /* 0x000fe2000bf06270 */
[----:B------:R0:W-:Y:S04]  /*12690*/  @!P1 ST.E.128 desc[UR42][R4.64], R8 ;  /* 0x0000000804009985 */ /* 0x0001e8000c101d2a */
[----:B------:R0:W-:Y:S08]  /*126a0*/  @!P2 ST.E.128 desc[UR42][R12.64], R24 ;  /* 0x000000180c00a985 */ /* 0x0001f0000c101d2a */
[----:B------:R-:W-:Y:S05]  /*126b0*/  @P0 BRA `(.L_x_528) ;  /* 0x0000000800bc0947 */ /* 0x000fea0003800000 */
[----:B0-----:R-:W-:-:S04]  /*126c0*/  LEA R4, P0, R51, R6, 0x1 ;  /* 0x0000000633047211 */ /* 0x001fc800078008ff */
[----:B------:R-:W-:-:S05]  /*126d0*/  LEA.HI.X R5, R51, R7, R50, 0x1, P0 ;  /* 0x0000000733057211 */ /* 0x000fca00000f0c32 */
[----:B------:R0:W-:Y:S01]  /*126e0*/  ST.E.128 desc[UR42][R4.64], R36 ;  /* 0x0000002404007985 */ /* 0x0001e2000c101d2a */
[----:B------:R-:W-:Y:S05]  /*126f0*/  BRA `(.L_x_528) ;  /* 0x0000000800ac7947 */ /* 0x000fea0003800000 */
.L_x_524:
[----:B------:R-:W2:Y:S01]  /*12700*/  LDL.LU R6, [R1+0x8c] ;  /* 0x00008c0001067983 */ /* 0x000ea20000300800 */
[----:B------:R-:W-:Y:S01]  /*12710*/  ULDC.64 UR4, c[0x0][0xc00] ;  /* 0x0003000000047ab9 */ /* 0x000fe20000000a00 */
[----:B------:R-:W-:Y:S01]  /*12720*/  IMAD.MOV.U32 R0, RZ, RZ, RZ ;  /* 0x000000ffff007224 */ /* 0x000fe200078e00ff */
[----:B------:R-:W3:Y:S01]  /*12730*/  LDC R21, c[0x0][0xbe8] ;  /* 0x0002fa00ff157b82 */ /* 0x000ee20000000800 */
[----:B------:R-:W4:Y:S01]  /*12740*/  LDL.LU R3, [R1+0x90] ;  /* 0x0000900001037983 */ /* 0x000f220000300800 */
[----:B------:R-:W-:-:S04]  /*12750*/  ISETP.NE.U32.AND P0, PT, RZ, UR4, PT ;  /* 0x00000004ff007c0c */ /* 0x000fc8000bf05070 */
[----:B------:R-:W-:Y:S02]  /*12760*/  ISETP.NE.AND.EX P0, PT, RZ, UR5, PT, P0 ;  /* 0x00000005ff007c0c */ /* 0x000fe4000bf05300 */
[----:B--2---:R-:W-:-:S04]  /*12770*/  IADD3 R4, P1, R6, UR4, RZ ;  /* 0x0000000406047c10 */ /* 0x004fc8000ff3e0ff */
[----:B----4-:R-:W-:Y:S01]  /*12780*/  IADD3.X R5, R3, UR5, RZ, P1, !PT ;  /* 0x0000000503057c10 */ /* 0x010fe20008ffe4ff */
[----:B------:R-:W-:Y:S02]  /*12790*/  ULDC.64 UR4, c[0x0][0xc08] ;  /* 0x0003020000047ab9 */ /* 0x000fe40000000a00 */
[----:B------:R-:W-:-:S04]  /*127a0*/  ISETP.NE.U32.AND P1, PT, RZ, UR4, PT ;  /* 0x00000004ff007c0c */ /* 0x000fc8000bf25070 */
[----:B------:R2:W5:Y:S01]  /*127b0*/  @P0 LDG.E R0, desc[UR42][R4.64] ;  /* 0x0000002a04000981 */ /* 0x000562000c1e1900 */
[----:B------:R-:W-:Y:S01]  /*127c0*/  ISETP.NE.AND.EX P1, PT, RZ, UR5, PT, P1 ;  /* 0x00000005ff007c0c */ /* 0x000fe2000bf25310 */
[----:B------:R-:W1:-:S12]  /*127d0*/  S2R R9, SR_TID.X ;  /* 0x0000000000097919 */ /* 0x000e580000002100 */
[----:B------:R-:W-:Y:S01]  /*127e0*/  @P1 IADD3 R6, P2, R6, UR4, RZ ;  /* 0x0000000406061c10 */ /* 0x000fe2000ff5e0ff */
[----:B------:R-:W-:Y:S02]  /*127f0*/  ULDC UR4, c[0x0][0xa88] ;  /* 0x0002a20000047ab9 */ /* 0x000fe40000000800 */
[----:B------:R-:W-:Y:S01]  /*12800*/  IMAD.U32 R8, RZ, RZ, UR4 ;  /* 0x00000004ff087e24 */ /* 0x000fe2000f8e00ff */
[----:B------:R-:W-:-:S05]  /*12810*/  @P1 IADD3.X R7, R3, UR5, RZ, P2, !PT ;  /* 0x0000000503071c10 */ /* 0x000fca00097fe4ff */
[----:B------:R2:W5:Y:S01]  /*12820*/  @P1 LDG.E R8, desc[UR42][R6.64] ;  /* 0x0000002a06081981 */ /* 0x000562000c1e1900 */
[----:B---3--:R-:W-:Y:S01]  /*12830*/  ISETP.NE.AND P2, PT, R21, 0x1, PT ;  /* 0x000000011500780c */ /* 0x008fe20003f45270 */
[----:B-1----:R-:W-:-:S12]  /*12840*/  VIADD R28, R9, 0xffffff80 ;  /* 0xffffff80091c7836 */ /* 0x002fd80000000000 */
[----:B------:R-:W1:Y:S01]  /*12850*/  @P2 LDC R20, c[0x0][0xbec] ;  /* 0x0002fb00ff142b82 */ /* 0x000e620000000800 */
[----:B------:R-:W-:-:S07]  /*12860*/  ISETP.GE.AND P3, PT, R28, 0xc0, PT ;  /* 0x000000c01c00780c */ /* 0x000fce0003f66270 */
[----:B------:R-:W3:Y:S01]  /*12870*/  @P2 LDC R25, c[0x0][0xbf0] ;  /* 0x0002fc00ff192b82 */ /* 0x000ee20000000800 */
[----:B--2---:R-:W-:Y:S05]  /*12880*/  @P1 BRA `(.L_x_529) ;  /* 0x0000000000101947 */ /* 0x004fea0003800000 */
[----:B------:R-:W-:Y:S05]  /*12890*/  @!P0 BRA `(.L_x_529) ;  /* 0x00000000000c8947 */ /* 0x000fea0003800000 */
[----:B------:R-:W2:Y:S04]  /*128a0*/  LDG.E R3, desc[UR42][R4.64] ;  /* 0x0000002a04037981 */ /* 0x000ea8000c1e1900 */
[----:B-----5:R-:W2:Y:S02]  /*128b0*/  LDG.E R8, desc[UR42][R4.64+0x4] ;  /* 0x0000042a04087981 */ /* 0x020ea4000c1e1900 */
[----:B--2---:R-:W-:-:S07]  /*128c0*/  IADD3 R8, -R3, R8, RZ ;  /* 0x0000000803087210 */ /* 0x004fce0007ffe1ff */
.L_x_529:
[----:B------:R-:W2:Y:S04]  /*128d0*/  LDL.LU R4, [R1+0x94] ;  /* 0x0000940001047983 */ /* 0x000ea80000300800 */
[----:B------:R-:W4:Y:S04]  /*128e0*/  LDL.LU R3, [R1+0x9c] ;  /* 0x00009c0001037983 */ /* 0x000f280000300800 */
[----:B------:R-:W3:Y:S04]  /*128f0*/  LDL R24, [R1+0x88] ;  /* 0x0000880001187983 */ /* 0x000ee80000100800 */
[----:B------:R0:W5:Y:S01]  /*12900*/  LDL R26, [R1+0x98] ;  /* 0x00009800011a7983 */ /* 0x0001620000100800 */
[----:B------:R-:W-:Y:S01]  /*12910*/  BSSY B1, `(.L_x_530) ;  /* 0x000002d000017945 */ /* 0x000fe20003800000 */
[----:B-----5:R-:W-:-:S02]  /*12920*/  SHF.R.S32.HI R11, RZ, 0x1f, R0 ;  /* 0x0000001fff0b7819 */ /* 0x020fc40000011400 */
[----:B--2---:R-:W-:Y:S02]  /*12930*/  SEL R13, R4, RZ, !P0 ;  /* 0x000000ff040d7207 */ /* 0x004fe40004000000 */
[----:B----4-:R-:W-:Y:S02]  /*12940*/  SEL R12, R3, RZ, !P0 ;  /* 0x000000ff030c7207 */ /* 0x010fe40004000000 */
[----:B---3--:R-:W-:Y:S01]  /*12950*/  SHF.R.S32.HI R10, RZ, 0x1f, R24 ;  /* 0x0000001fff0a7819 */ /* 0x008fe20000011418 */
[----:B0-----:R-:W-:Y:S06]  /*12960*/  @P3 BRA `(.L_x_531) ;  /* 0x00000000009c3947 */ /* 0x001fec0003800000 */
[----:B------:R-:W0:Y:S01]  /*12970*/  LDC R14, c[0x0][0xbe8] ;  /* 0x0002fa00ff0e7b82 */ /* 0x000e220000000800 */
[----:B------:R-:W-:-:S04]  /*12980*/  IMAD R3, R26, 0xc0, R9 ;  /* 0x000000c01a037824 */ /* 0x000fc800078e0209 */
[----:B------:R-:W-:Y:S02]  /*12990*/  VIADD R9, R3, 0xffffff80 ;  /* 0xffffff8003097836 */ /* 0x000fe40000000000 */
[----:B0-----:R-:W-:-:S05]  /*129a0*/  IMAD R4, R8, R14, RZ ;  /* 0x0000000e08047224 */ /* 0x001fca00078e02ff */
[----:B------:R-:W-:-:S13]  /*129b0*/  ISETP.GE.AND P0, PT, R9, R4, PT ;  /* 0x000000040900720c */ /* 0x000fda0003f06270 */
[----:B------:R-:W-:Y:S05]  /*129c0*/  @P0 BRA `(.L_x_531) ;  /* 0x0000000000840947 */ /* 0x000fea0003800000 */
[----:B------:R-:W-:Y:S01]  /*129d0*/  ISETP.NE.AND P0, PT, R14, 0x1, PT ;  /* 0x000000010e00780c */ /* 0x000fe20003f05270 */
[----:B------:R-:W-:Y:S01]  /*129e0*/  ULDC.64 UR4, c[0x0][0xb90] ;  /* 0x0002e40000047ab9 */ /* 0x000fe20000000a00 */
[----:B------:R-:W-:Y:S01]  /*129f0*/  MOV R5, R11 ;  /* 0x0000000b00057202 */ /* 0x000fe20000000f00 */
[----:B------:R-:W-:Y:S02]  /*12a00*/  IMAD R7, R10, UR4, RZ ;  /* 0x000000040a077c24 */ /* 0x000fe4000f8e02ff */
[----:B------:R-:W-:Y:S02]  /*12a10*/  IMAD.MOV.U32 R4, RZ, RZ, R0 ;  /* 0x000000ffff047224 */ /* 0x000fe400078e0000 */
[----:B------:R-:W-:Y:S02]  /*12a20*/  IMAD.MOV.U32 R3, RZ, RZ, R9 ;  /* 0x000000ffff037224 */ /* 0x000fe400078e0009 */
[----:B------:R-:W-:-:S04]  /*12a30*/  IMAD.WIDE.U32 R4, R24, UR4, R4 ;  /* 0x0000000418047c25 */ /* 0x000fc8000f8e0004 */
[----:B------:R-:W0:Y:S01]  /*12a40*/  @P0 LDC R6, c[0x0][0xbec] ;  /* 0x0002fb00ff060b82 */ /* 0x000e220000000800 */
[----:B------:R-:W-:Y:S01]  /*12a50*/  IMAD R7, R24, UR5, R7 ;  /* 0x0000000518077c24 */ /* 0x000fe2000f8e0207 */
[----:B------:R-:W-:-:S03]  /*12a60*/  ULDC.64 UR4, c[0x0][0xb98] ;  /* 0x0002e60000047ab9 */ /* 0x000fc60000000a00 */
[----:B------:R-:W-:-:S03]  /*12a70*/  IMAD.IADD R5, R5, 0x1, R7 ;  /* 0x0000000105057824 */ /* 0x000fc600078e0207 */
[----:B------:R-:W2:Y:S01]  /*12a80*/  @P0 LDC R15, c[0x0][0xbf0] ;  /* 0x0002fc00ff0f0b82 */ /* 0x000ea20000000800 */
[----:B------:R-:W-:-:S04]  /*12a90*/  IMAD.WIDE.U32 R4, R13, UR4, R4 ;  /* 0x000000040d047c25 */ /* 0x000fc8000f8e0004 */
[----:B0-----:R-:W-:-:S05]  /*12aa0*/  @P0 IMAD.HI.U32 R6, R9, R6, RZ ;  /* 0x0000000609060227 */ /* 0x001fca00078e00ff */
[----:B--2---:R-:W-:Y:S01]  /*12ab0*/  @P0 SHF.R.U32.HI R3, RZ, R15, R6 ;  /* 0x0000000fff030219 */ /* 0x004fe20000011606 */
[----:B------:R-:W-:-:S03]  /*12ac0*/  IMAD R6, R12, UR4, RZ ;  /* 0x000000040c067c24 */ /* 0x000fc6000f8e02ff */
[----:B------:R-:W-:Y:S01]  /*12ad0*/  IADD3 R4, P0, R3, R4, RZ ;  /* 0x0000000403047210 */ /* 0x000fe20007f1e0ff */
[----:B------:R-:W-:Y:S02]  /*12ae0*/  IMAD.MOV R7, RZ, RZ, -R3 ;  /* 0x000000ffff077224 */ /* 0x000fe400078e0a03 */
[----:B------:R-:W-:Y:S01]  /*12af0*/  IMAD R6, R13, UR5, R6 ;  /* 0x000000050d067c24 */ /* 0x000fe2000f8e0206 */
[----:B------:R-:W-:Y:S01]  /*12b00*/  ULDC.64 UR4, c[0x0][0xb88] ;  /* 0x0002e20000047ab9 */ /* 0x000fe20000000a00 */
[----:B------:R-:W-:Y:S01]  /*12b10*/  IMAD R7, R14, R7, R9 ;  /* 0x000000070e077224 */ /* 0x000fe200078e0209 */
[----:B------:R-:W-:-:S04]  /*12b20*/  SHF.R.S32.HI R9, RZ, 0x1f, R3 ;  /* 0x0000001fff097819 */ /* 0x000fc80000011403 */
        /* <DEDUP_REMOVED lines=8> */
[----:B------:R-:W-:Y:S02]  /*12bb0*/  LEA.HI.X R7, R4, UR5, R3, 0x2, P0 ;  /* 0x0000000504077c11 */ /* 0x000fe400080f1403 */
[----:B------:R-:W-:-:S05]  /*12bc0*/  MOV R3, 0xff800000 ;  /* 0xff80000000037802 */ /* 0x000fca0000000f00 */
[----:B------:R0:W-:Y:S02]  /*12bd0*/  STG.E desc[UR42][R6.64], R3 ;  /* 0x0000000306007986 */ /* 0x0001e4000c10192a */
.L_x_531:
[----:B------:R-:W-:Y:S05]  /*12be0*/  BSYNC B1 ;  /* 0x0000000000017941 */ /* 0x000fea0003800000 */
.L_x_530:
[--C-:B------:R-:W-:Y:S01]  /*12bf0*/  SHF.R.S32.HI R14, RZ, 0x1f, R28.reuse ;  /* 0x0000001fff0e7819 */ /* 0x100fe2000001141c */
[----:B------:R-:W-:Y:S01]  /*12c00*/  ULDC.64 UR4, c[0x0][0xaa0] ;  /* 0x0002a80000047ab9 */ /* 0x000fe20000000a00 */
[----:B------:R-:W-:Y:S01]  /*12c10*/  SHF.R.S32.HI R27, RZ, 0x1f, R28 ;  /* 0x0000001fff1b7819 */ /* 0x000fe2000001141c */
[----:B0-----:R-:W-:Y:S01]  /*12c20*/  IMAD R3, R11, UR4, RZ ;  /* 0x000000040b037c24 */ /* 0x001fe2000f8e02ff */
[-C--:B------:R-:W-:Y:S01]  /*12c30*/  LEA.HI R14, R14, R28.reuse, RZ, 0x2 ;  /* 0x0000001c0e0e7211 */ /* 0x080fe200078f10ff */
[----:B------:R-:W-:Y:S01]  /*12c40*/  IMAD.WIDE.U32 R4, R0, UR4, RZ ;  /* 0x0000000400047c25 */ /* 0x000fe2000f8e00ff */
[----:B------:R-:W-:Y:S02]  /*12c50*/  LEA.HI R27, R27, R28, RZ, 0x2 ;  /* 0x0000001c1b1b7211 */ /* 0x000fe400078f10ff */
[----:B------:R-:W-:Y:S01]  /*12c60*/  LOP3.LUT R14, R14, 0xfffffffc, RZ, 0xc0, !PT ;  /* 0xfffffffc0e0e7812 */ /* 0x000fe200078ec0ff */
[----:B------:R-:W-:Y:S01]  /*12c70*/  IMAD R3, R0, UR5, R3 ;  /* 0x0000000500037c24 */ /* 0x000fe2000f8e0203 */
[----:B------:R-:W-:Y:S01]  /*12c80*/  SHF.R.S32.HI R27, RZ, 0x2, R27 ;  /* 0x00000002ff1b7819 */ /* 0x000fe2000001141b */
[----:B------:R-:W-:-:S02]  /*12c90*/  ULDC.64 UR4, c[0x0][0xae8] ;  /* 0x0002ba0000047ab9 */ /* 0x000fc40000000a00 */
[----:B------:R-:W-:Y:S02]  /*12ca0*/  IMAD.IADD R14, R28, 0x1, -R14 ;  /* 0x000000011c0e7824 */ /* 0x000fe400078e0a0e */
[----:B------:R-:W-:Y:S02]  /*12cb0*/  IMAD.IADD R5, R5, 0x1, R3 ;  /* 0x0000000105057824 */ /* 0x000fe400078e0203 */
[----:B------:R-:W-:Y:S02]  /*12cc0*/  IMAD R0, R14, 0x60, R27 ;  /* 0x000000600e007824 */ /* 0x000fe400078e021b */
[----:B------:R-:W-:Y:S02]  /*12cd0*/  IMAD R6, R10, UR4, RZ ;  /* 0x000000040a067c24 */ /* 0x000fe4000f8e02ff */
[----:B------:R-:W-:Y:S02]  /*12ce0*/  IMAD R9, R26, 0xc0, R0 ;  /* 0x000000c01a097824 */ /* 0x000fe400078e0200 */
[----:B------:R-:W-:-:S02]  /*12cf0*/  IMAD R7, R24, UR5, R6 ;  /* 0x0000000518077c24 */ /* 0x000fc4000f8e0206 */
[----:B------:R-:W-:Y:S01]  /*12d00*/  IMAD.WIDE.U32 R4, R24, UR4, R4 ;  /* 0x0000000418047c25 */ /* 0x000fe2000f8e0004 */
[----:B------:R-:W-:-:S03]  /*12d10*/  ULDC.64 UR4, c[0x0][0xaf0] ;  /* 0x0002bc0000047ab9 */ /* 0x000fc60000000a00 */
[----:B-1----:R-:W-:Y:S01]  /*12d20*/  @P2 IMAD.HI.U32 R0, R9, R20, RZ ;  /* 0x0000001409002227 */ /* 0x002fe200078e00ff */
[----:B------:R-:W-:-:S03]  /*12d30*/  IADD3 R5, R5, R7, RZ ;  /* 0x0000000705057210 */ /* 0x000fc60007ffe0ff */
[----:B------:R-:W-:Y:S01]  /*12d40*/  IMAD.MOV.U32 R3, RZ, RZ, R9 ;  /* 0x000000ffff037224 */ /* 0x000fe200078e0009 */
[----:B------:R-:W-:Y:S01]  /*12d50*/  @P2 SHF.R.U32.HI R3, RZ, R25, R0 ;  /* 0x00000019ff032219 */ /* 0x000fe20000011600 */
[----:B------:R-:W-:Y:S02]  /*12d60*/  IMAD R6, R12, UR4, RZ ;  /* 0x000000040c067c24 */ /* 0x000fe4000f8e02ff */
        /* <DEDUP_REMOVED lines=8> */
[----:B------:R-:W-:-:S02]  /*12df0*/  IMAD R9, R3, UR5, R0 ;  /* 0x0000000503097c24 */ /* 0x000fc4000f8e0200 */
[----:B------:R-:W-:Y:S01]  /*12e00*/  IMAD.WIDE.U32 R4, R3, UR4, R4 ;  /* 0x0000000403047c25 */ /* 0x000fe2000f8e0004 */
[----:B------:R-:W-:Y:S01]  /*12e10*/  SHF.R.S32.HI R0, RZ, 0x1f, R7 ;  /* 0x0000001fff007819 */ /* 0x000fe20000011407 */
[----:B------:R-:W-:Y:S02]  /*12e20*/  ULDC.64 UR4, c[0x0][0xad8] ;  /* 0x0002b60000047ab9 */ /* 0x000fe40000000a00 */
[----:B------:R-:W-:Y:S01]  /*12e30*/  IMAD.IADD R5, R5, 0x1, R9 ;  /* 0x0000000105057824 */ /* 0x000fe200078e0209 */
[----:B------:R-:W-:Y:S01]  /*12e40*/  SHF.L.U32 R9, R14, 0x3, RZ ;  /* 0x000000030e097819 */ /* 0x000fe200000006ff */
[----:B------:R-:W-:Y:S02]  /*12e50*/  IMAD R0, R0, UR4, RZ ;  /* 0x0000000400007c24 */ /* 0x000fe4000f8e02ff */
[----:B------:R-:W-:-:S04]  /*12e60*/  IMAD.WIDE.U32 R4, R7, UR4, R4 ;  /* 0x0000000407047c25 */ /* 0x000fc8000f8e0004 */
[----:B------:R-:W-:Y:S01]  /*12e70*/  IMAD R3, R7, UR5, R0 ;  /* 0x0000000507037c24 */ /* 0x000fe2000f8e0200 */
[----:B------:R-:W-:Y:S01]  /*12e80*/  ULDC.64 UR4, c[0x0][0xa80] ;  /* 0x0002a00000047ab9 */ /* 0x000fe20000000a00 */
[----:B------:R-:W-:Y:S01]  /*12e90*/  VIADD R10, R9, 0x20 ;  /* 0x00000020090a7836 */ /* 0x000fe20000000000 */
[C---:B------:R-:W-:Y:S01]  /*12ea0*/  LEA R0, P0, R4.reuse, UR4, 0x1 ;  /* 0x0000000404007c11 */ /* 0x040fe2000f8008ff */
[----:B------:R-:W-:Y:S01]  /*12eb0*/  IMAD.IADD R3, R5, 0x1, R3 ;  /* 0x0000000105037824 */ /* 0x000fe200078e0203 */
[----:B------:R-:W-:Y:S01]  /*12ec0*/  UMOV UR4, 0xffffffff ;  /* 0xffffffff00047882 */ /* 0x000fe20000000000 */
[----:B------:R-:W-:Y:S01]  /*12ed0*/  VIADD R7, R9, 0x40 ;  /* 0x0000004009077836 */ /* 0x000fe20000000000 */
[----:B------:R-:W-:Y:S02]  /*12ee0*/  SHF.R.S32.HI R20, RZ, 0x1f, R10 ;  /* 0x0000001fff147819 */ /* 0x000fe4000001140a */
[----:B------:R-:W-:Y:S02]  /*12ef0*/  LEA.HI.X R4, R4, UR5, R3, 0x1, P0 ;  /* 0x0000000504047c11 */ /* 0x000fe400080f0c03 */
[----:B------:R-:W-:Y:S01]  /*12f00*/  SHF.R.S32.HI R24, RZ, 0x1f, R7 ;  /* 0x0000001fff187819 */ /* 0x000fe20000011407 */
[----:B------:R-:W-:Y:S06]  /*12f10*/  BRA.DIV UR4, `(.L_x_532) ;  /* 0x0000007604d87947 */ /* 0x000fec000b800000 */
[----:B------:R0:W1:Y:S04]  /*12f20*/  SHFL.IDX PT, R3, R4, RZ, 0x1c1f ;  /* 0x001c1fff04037589 */ /* 0x00006800000e0000 */
[----:B------:R0:W2:Y:S02]  /*12f30*/  SHFL.IDX PT, R14, R0, RZ, 0x1c1f ;  /* 0x001c1fff000e7589 */ /* 0x0000a400000e0000 */
.L_x_694:
[----:B------:R-:W-:Y:S01]  /*12f40*/  IMAD R21, R8, R21, RZ ;  /* 0x0000001508157224 */ /* 0x000fe200078e02ff */
[----:B------:R-:W-:Y:S01]  /*12f50*/  BSSY B1, `(.L_x_533) ;  /* 0x0000011000017945 */ /* 0x000fe20003800000 */
[----:B------:R-:W-:-:S05]  /*12f60*/  IMAD R6, R26, 0xc0, R27 ;  /* 0x000000c01a067824 */ /* 0x000fca00078e021b */
[----:B------:R-:W-:-:S13]  /*12f70*/  ISETP.GE.AND P0, PT, R6, R21, PT ;  /* 0x000000150600720c */ /* 0x000fda0003f06270 */
[----:B------:R-:W-:Y:S05]  /*12f80*/  @P0 BRA `(.L_x_534) ;  /* 0x0000000000340947 */ /* 0x000fea0003800000 */
[----:B------:R-:W-:Y:S02]  /*12f90*/  ULDC UR4, c[0x0][0xac8] ;  /* 0x0002b20000047ab9 */ /* 0x000fe40000000800 */
[----:B------:R-:W-:Y:S02]  /*12fa0*/  ISETP.GE.AND P2, PT, R9, UR4, PT ;  /* 0x0000000409007c0c */ /* 0x000fe4000bf46270 */
[----:B------:R-:W-:Y:S02]  /*12fb0*/  ISETP.GE.AND P3, PT, R10, UR4, PT ;  /* 0x000000040a007c0c */ /* 0x000fe4000bf66270 */
[----:B------:R-:W-:-:S09]  /*12fc0*/  ISETP.GE.AND P4, PT, R7, UR4, PT ;  /* 0x0000000407007c0c */ /* 0x000fd2000bf86270 */
[-C--:B-1----:R-:W-:Y:S02]  /*12fd0*/  @!P2 MOV R15, R3.reuse ;  /* 0x00000003000fa202 */ /* 0x082fe40000000f00 */
[CC--:B--2---:R-:W-:Y:S02]  /*12fe0*/  @!P3 LEA R26, P0, R10.reuse, R14.reuse, 0x1 ;  /* 0x0000000e0a1ab211 */ /* 0x0c4fe400078008ff */
[----:B------:R-:W-:Y:S01]  /*12ff0*/  @!P4 LEA R32, P1, R7, R14, 0x1 ;  /* 0x0000000e0720c211 */ /* 0x000fe200078208ff */
[----:B------:R-:W-:Y:S01]  /*13000*/  @!P2 IMAD.WIDE R12, R9, 0x2, R14 ;  /* 0x00000002090ca825 */ /* 0x000fe200078e020e */
[-C--:B------:R-:W-:Y:S02]  /*13010*/  @!P3 LEA.HI.X R27, R10, R3.reuse, R20, 0x1, P0 ;  /* 0x000000030a1bb211 */ /* 0x080fe400000f0c14 */
[----:B------:R-:W-:Y:S02]  /*13020*/  @!P4 LEA.HI.X R33, R7, R3, R24, 0x1, P1 ;  /* 0x000000030721c211 */ /* 0x000fe400008f0c18 */
[----:B------:R3:W-:Y:S04]  /*13030*/  @!P2 ST.E.128 desc[UR42][R12.64], RZ ;  /* 0x000000ff0c00a985 */ /* 0x0007e8000c101d2a */
[----:B------:R3:W-:Y:S04]  /*13040*/  @!P3 ST.E.128 desc[UR42][R26.64], RZ ;  /* 0x000000ff1a00b985 */ /* 0x0007e8000c101d2a */
[----:B------:R3:W-:Y:S02]  /*13050*/  @!P4 ST.E.128 desc[UR42][R32.64], RZ ;  /* 0x000000ff2000c985 */ /* 0x0007e4000c101d2a */
.L_x_534:
[----:B------:R-:W-:Y:S05]  /*13060*/  BSYNC B1 ;  /* 0x0000000000017941 */ /* 0x000fea0003800000 */
.L_x_533:
[----:B------:R-:W-:-:S03]  /*13070*/  UMOV UR4, 0xffffffff ;  /* 0xffffffff00047882 */ /* 0x000fc60000000000 */
[----:B------:R-:W-:Y:S05]  /*13080*/  BRA.DIV UR4, `(.L_x_535) ;  /* 0x0000007604b07947 */ /* 0x000fea000b800000 */
[----:B-1----:R1:W4:Y:S04]  /*13090*/  SHFL.IDX PT, R3, R4, 0x1, 0x1c1f ;  /* 0x003c1f0004037f89 */ /* 0x00232800000e0000 */
[----:B--2---:R1:W2:Y:S02]  /*130a0*/  SHFL.IDX PT, R14, R0, 0x1, 0x1c1f ;  /* 0x003c1f00000e7f89 */ /* 0x0042a400000e0000 */
.L_x_698:
[----:B01----:R-:W-:-:S05]  /*130b0*/  VIADD R0, R6, 0x60 ;  /* 0x0000006006007836 */ /* 0x003fca0000000000 */
[----:B------:R-:W-:-:S13]  /*130c0*/  ISETP.GE.AND P0, PT, R0, R21, PT ;  /* 0x000000150000720c */ /* 0x000fda0003f06270 */
[----:B------:R-:W-:Y:S05]  /*130d0*/  @P0 BRA `(.L_x_528) ;  /* 0x0000000000340947 */ /* 0x000fea0003800000 */
[----:B------:R-:W-:Y:S02]  /*130e0*/  ULDC UR4, c[0x0][0xac8] ;  /* 0x0002b20000047ab9 */ /* 0x000fe40000000800 */
[----:B------:R-:W-:Y:S02]  /*130f0*/  ISETP.GE.AND P2, PT, R9, UR4, PT ;  /* 0x0000000409007c0c */ /* 0x000fe4000bf46270 */
[----:B------:R-:W-:Y:S02]  /*13100*/  ISETP.GE.AND P3, PT, R10, UR4, PT ;  /* 0x000000040a007c0c */ /* 0x000fe4000bf66270 */
[----:B------:R-:W-:-:S09]  /*13110*/  ISETP.GE.AND P4, PT, R7, UR4, PT ;  /* 0x0000000407007c0c */ /* 0x000fd2000bf86270 */
[----:B----4-:R-:W-:Y:S02]  /*13120*/  @!P2 IMAD.MOV.U32 R15, RZ, RZ, R3 ;  /* 0x000000ffff0fa224 */ /* 0x010fe400078e0003 */
        /* <DEDUP_REMOVED lines=8> */
.L_x_528:
[----:B------:R-:W-:Y:S05]  /*131b0*/  BSYNC B0 ;  /* 0x0000000000007941 */ /* 0x000fea0003800000 */
.L_x_523:
[----:B------:R-:W-:Y:S02]  /*131c0*/  ULDC UR4, c[0x0][0xc3c] ;  /* 0x00030f0000047ab9 */ /* 0x000fe40000000800 */
[----:B------:R-:W-:-:S13]  /*131d0*/  ISETP.GE.AND P0, PT, R31, UR4, PT ;  /* 0x000000041f007c0c */ /* 0x000fda000bf06270 */
[----:B------:R-:W-:Y:S05]  /*131e0*/  @!P0 BRA `(.L_x_536) ;  /* 0xfffffee000c48947 */ /* 0x000fea000383ffff */
[----:B------:R-:W-:Y:S05]  /*131f0*/  BRA `(.L_x_394) ;  /* 0x0000006800487947 */ /* 0x000fea0003800000 */
.L_x_392:
        /* <DEDUP_REMOVED lines=16> */
.L_x_537:
        /* <DEDUP_REMOVED lines=32> */
[----:B------:R-:W0:Y:S02]  /*13500*/  SHFL.IDX PT, R4, R7, 0x1f, 0x1f ;  /* 0x03e01f0007047f89 */ /* 0x000e2400000e0000 */
[----:B0-----:R-:W-:-:S04]  /*13510*/  IMAD R4, R4, UR5, RZ ;  /* 0x0000000504047c24 */ /* 0x001fc8000f8e02ff */
[----:B------:R-:W-:Y:S01]  /*13520*/  IMAD.MOV.U32 R3, RZ, RZ, R4 ;  /* 0x000000ffff037224 */ /* 0x000fe200078e0004 */
[----:B-1----:R-:W-:-:S13]  /*13530*/  ISETP.GT.AND P6, PT, R4, UR6, PT ;  /* 0x0000000604007c0c */ /* 0x002fda000bfc4270 */
[----:B------:R-:W-:Y:S05]  /*13540*/  @P6 BRA `(.L_x_539) ;  /* 0x00000000009c6947 */ /* 0x000fea0003800000 */
[----:B------:R-:W0:Y:S01]  /*13550*/  LDC R6, c[0x0][0xc3c] ;  /* 0x00030f00ff067b82 */ /* 0x000e220000000800 */
[----:B------:R-:W-:Y:S01]  /*13560*/  IMAD.MOV.U32 R4, RZ, RZ, R3 ;  /* 0x000000ffff047224 */ /* 0x000fe200078e0003 */
[----:B------:R-:W-:Y:S01]  /*13570*/  UMOV UR4, URZ ;  /* 0x0000003f00047c82 */ /* 0x000fe20008000000 */
[----:B------:R-:W-:Y:S01]  /*13580*/  ULDC UR7, c[0x0][0xc3c] ;  /* 0x00030f0000077ab9 */ /* 0x000fe20000000800 */
[----:B------:R-:W-:-:S05]  /*13590*/  ULDC UR5, c[0x0][0xc38] ;  /* 0x00030e0000057ab9 */ /* 0x000fca0000000800 */
.L_x_543:
[----:B------:R-:W-:Y:S01]  /*135a0*/  UIADD3 UR4, UR4, 0x1f, URZ ;  /* 0x0000001f04047890 */ /* 0x000fe2000fffe03f */
[----:B------:R-:W-:-:S05]  /*135b0*/  MOV R19, UR7 ;  /* 0x0000000700137c02 */ /* 0x000fca0008000f00 */
        /* <DEDUP_REMOVED lines=10> */
.L_x_542:
[----:B------:R-:W-:Y:S05]  /*13660*/  BSYNC B0 ;  /* 0x0000000000007941 */ /* 0x000fea0003800000 */
.L_x_541:
[----:B0----5:R-:W0:Y:S02]  /*13670*/  SHFL.UP PT, R2, R0, 0x1, RZ ;  /* 0x0420000000027989 */ /* 0x021e2400000e00ff */
        /* <DEDUP_REMOVED lines=14> */
[----:B------:R-:W0:Y:S02]  /*13760*/  SHFL.IDX PT, R3, R9, 0x1f, 0x1f ;  /* 0x03e01f0009037f89 */ /* 0x000e2400000e0000 */
[----:B0-----:R-:W-:-:S05]  /*13770*/  IMAD R3, R3, UR5, RZ ;  /* 0x0000000503037c24 */ /* 0x001fca000f8e02ff */
[----:B------:R-:W-:-:S04]  /*13780*/  IADD3 R4, R3, R4, RZ ;  /* 0x0000000403047210 */ /* 0x000fc80007ffe0ff */
[----:B------:R-:W-:-:S13]  /*13790*/  ISETP.GT.AND P6, PT, R4, UR6, PT ;  /* 0x0000000604007c0c */ /* 0x000fda000bfc4270 */
[----:B------:R-:W-:Y:S05]  /*137a0*/  @!P6 BRA `(.L_x_543) ;  /* 0xfffffffc007ce947 */ /* 0x000fea000383ffff */
[----:B------:R-:W-:-:S07]  /*137b0*/  IMAD.MOV.U32 R7, RZ, RZ, R9 ;  /* 0x000000ffff077224 */ /* 0x000fce00078e0009 */
.L_x_539:
[----:B------:R-:W-:-:S04]  /*137c0*/  IMAD.IADD R9, R4, 0x1, -R3 ;  /* 0x0000000104097824 */ /* 0x000fc800078e0a03 */
        /* <DEDUP_REMOVED lines=12> */
[----:B------:R-:W-:-:S06]  /*13890*/  IADD3 R16, R19, -0x1, RZ ;  /* 0xffffffff13107810 */ /* 0x000fcc0007ffe0ff */
[----:B------:R2:W3:Y:S02]  /*138a0*/  SHFL.IDX PT, R16, R7, R16, 0x1f ;  /* 0x00001f1007107589 */ /* 0x0004e400000e0000 */
.L_x_544:
[----:B---3--:R-:W-:Y:S01]  /*138b0*/  IMAD R16, R16, UR5, R9 ;  /* 0x0000000510107c24 */ /* 0x008fe2000f8e0209 */
[----:B0-----:R-:W-:Y:S01]  /*138c0*/  IABS R2, R0 ;  /* 0x0000000000027213 */ /* 0x001fe20000000000 */
[----:B-12---:R-:W-:Y:S02]  /*138d0*/  IMAD.MOV R7, RZ, RZ, -R3 ;  /* 0x000000ffff077224 */ /* 0x006fe400078e0a03 */
[----:B------:R-:W-:Y:S01]  /*138e0*/  VIADD R19, R19, UR4 ;  /* 0x0000000413137c36 */ /* 0x000fe20008000000 */
[----:B------:R-:W-:Y:S01]  /*138f0*/  IADD3 R9, -R16, UR6, RZ ;  /* 0x0000000610097c10 */ /* 0x000fe2000fffe1ff */
[----:B------:R-:W-:Y:S02]  /*13900*/  IMAD.MOV R8, RZ, RZ, -R2 ;  /* 0x000000ffff087224 */ /* 0x000fe400078e0a02 */
[----:B------:R-:W-:Y:S01]  /*13910*/  IMAD R7, R7, R4, RZ ;  /* 0x0000000407077224 */ /* 0x000fe200078e02ff */
[----:B------:R-:W-:Y:S01]  /*13920*/  IABS R6, R9 ;  /* 0x0000000900067213 */ /* 0x000fe20000000000 */
[----:B------:R-:W-:-:S04]  /*13930*/  IMAD.MOV.U32 R2, RZ, RZ, RZ ;  /* 0x000000ffff027224 */ /* 0x000fc800078e00ff */
[----:B------:R-:W-:Y:S01]  /*13940*/  IMAD.HI.U32 R2, R3, R7, R2 ;  /* 0x0000000703027227 */ /* 0x000fe200078e0002 */
[----:B------:R-:W-:-:S03]  /*13950*/  MOV R3, R6 ;  /* 0x0000000600037202 */ /* 0x000fc60000000f00 */
        /* <DEDUP_REMOVED lines=12> */
[----:B------:R-:W-:-:S04]  /*13a20*/  @!P1 LOP3.LUT R2, RZ, R0, RZ, 0x33, !PT ;  /* 0x00000000ff029212 */ /* 0x000fc800078e33ff */
[----:B------:R-:W-:Y:S01]  /*13a30*/  MOV R18, R2 ;  /* 0x0000000200127202 */ /* 0x000fe20000000f00 */
[----:B------:R-:W-:-:S04]  /*13a40*/  IMAD.MOV R17, RZ, RZ, -R2 ;  /* 0x000000ffff117224 */ /* 0x000fc800078e0a02 */
[----:B------:R-:W-:Y:S01]  /*13a50*/  IMAD R17, R0, R17, R9 ;  /* 0x0000001100117224 */ /* 0x000fe200078e0209 */
[----:B------:R-:W-:Y:S06]  /*13a60*/  BRA `(.L_x_545) ;  /* 0x00000000000c7947 */ /* 0x000fec0003800000 */
.L_x_540:
[----:B------:R-:W-:Y:S02]  /*13a70*/  IMAD.MOV.U32 R17, RZ, RZ, RZ ;  /* 0x000000ffff117224 */ /* 0x000fe400078e00ff */
[----:B------:R-:W-:Y:S02]  /*13a80*/  IMAD.U32 R16, RZ, RZ, UR6 ;  /* 0x00000006ff107e24 */ /* 0x000fe4000f8e00ff */
[----:B------:R-:W-:-:S07]  /*13a90*/  IMAD.MOV.U32 R18, RZ, RZ, RZ ;  /* 0x000000ffff127224 */ /* 0x000fce00078e00ff */
.L_x_545:
[----:B------:R-:W-:-:S13]  /*13aa0*/  ISETP.NE.AND P0, PT, R5, RZ, PT ;  /* 0x000000ff0500720c */ /* 0x000fda0003f05270 */
[----:B------:R-:W0:Y:S01]  /*13ab0*/  @!P0 S2R R3, SR_CgaCtaId ;  /* 0x0000000000038919 */ /* 0x000e220000008800 */
[----:B------:R-:W-:-:S04]  /*13ac0*/  @!P0 MOV R0, 0x400 ;  /* 0x0000040000008802 */ /* 0x000fc80000000f00 */
[----:B0-----:R-:W-:-:S05]  /*13ad0*/  @!P0 LEA R0, R3, R0, 0x18 ;  /* 0x0000000003008211 */ /* 0x001fca00078ec0ff */
[----:B------:R0:W-:Y:S01]  /*13ae0*/  @!P0 STS.128 [R0+0x2d8d0], R16 ;  /* 0x02d8d01000008388 */ /* 0x0001e20000000c00 */
[----:B------:R-:W-:Y:S06]  /*13af0*/  BAR.ARV 0x5, 0x200 ;  /* 0x0148000000007b1d */ /* 0x000fec0000002000 */
.L_x_538:
[----:B0-----:R-:W-:Y:S01]  /*13b00*/  MOV R0, 0x1 ;  /* 0x0000000100007802 */ /* 0x001fe20000000f00 */
[----:B------:R0:W-:Y:S01]  /*13b10*/  STL [R1+0x40], RZ ;  /* 0x000040ff01007387 */ /* 0x0001e20000100800 */
[----:B------:R-:W-:Y:S01]  /*13b20*/  ULDC UR4, c[0x0][0xc3c] ;  /* 0x00030f0000047ab9 */ /* 0x000fe20000000800 */
[----:B------:R-:W-:Y:S01]  /*13b30*/  IMAD.MOV.U32 R26, RZ, RZ, RZ ;  /* 0x000000ffff1a7224 */ /* 0x000fe200078e00ff */
[----:B-1----:R-:W-:Y:S01]  /*13b40*/  ISETP.GE.AND P0, PT, R19, UR4, PT ;  /* 0x0000000413007c0c */ /* 0x002fe2000bf06270 */
[----:B------:R0:W-:-:S12]  /*13b50*/  STL [R1], R0 ;  /* 0x0000000001007387 */ /* 0x0001d80000100800 */
[----:B0-----:R-:W-:Y:S05]  /*13b60*/  @P0 BRA `(.L_x_546) ;  /* 0x0000005c00080947 */ /* 0x001fea0003800000 */
[----:B------:R-:W0:Y:S01]  /*13b70*/  S2R R7, SR_TID.X ;  /* 0x0000000000077919 */ /* 0x000e220000002100 */
[----:B------:R-:W1:Y:S01]  /*13b80*/  S2UR UR5, SR_CgaCtaId ;  /* 0x00000000000579c3 */ /* 0x000e620000008800 */
[----:B------:R-:W-:Y:S01]  /*13b90*/  UMOV UR4, 0x400 ;  /* 0x0000040000047882 */ /* 0x000fe20000000000 */
[----:B------:R-:W-:Y:S01]  /*13ba0*/  BSSY B8, `(.L_x_546) ;  /* 0x00005be000087945 */ /* 0x000fe20003800000 */
[----:B------:R-:W-:Y:S01]  /*13bb0*/  IMAD.MOV.U32 R26, RZ, RZ, RZ ;  /* 0x000000ffff1a7224 */ /* 0x000fe200078e00ff */
[----:B------:R-:W-:Y:S01]  /*13bc0*/  ULDC.64 UR40, c[0x0][0x198] ;  /* 0x0000660000287ab9 */ /* 0x000fe20000000a00 */
[----:B------:R-:W-:Y:S01]  /*13bd0*/  IMAD.MOV.U32 R28, RZ, RZ, RZ ;  /* 0x000000ffff1c7224 */ /* 0x000fe200078e00ff */
[----:B------:R-:W-:Y:S01]  /*13be0*/  ULOP3.LUT UR38, UR36, 0x2, URZ, 0xfc, !UPT ;  /* 0x0000000224267892 */ /* 0x000fe2000f8efc3f */
[----:B------:R-:W-:Y:S01]  /*13bf0*/  ULDC UR37, c[0x0][0xc] ;  /* 0x0000030000257ab9 */ /* 0x000fe20000000800 */
[----:B-1----:R-:W-:-:S06]  /*13c00*/  ULEA UR4, UR5, UR4, 0x18 ;  /* 0x0000000405047291 */ /* 0x002fcc000f8ec03f */
[----:B------:R-:W-:Y:S01]  /*13c10*/  MOV R22, UR4 ;  /* 0x0000000400167c02 */ /* 0x000fe20008000f00 */
[C---:B0-----:R-:W-:Y:S01]  /*13c20*/  IMAD.SHL.U32 R0, R7.reuse, 0x8, RZ ;  /* 0x0000000807007824 */ /* 0x041fe200078e00ff */
[----:B------:R-:W-:-:S04]  /*13c30*/  LOP3.LUT R6, R7, 0x7f, RZ, 0xc0, !PT ;  /* 0x0000007f07067812 */ /* 0x000fc800078ec0ff */
[----:B------:R-:W-:Y:S01]  /*13c40*/  LOP3.LUT R3, R0, 0x20, RZ, 0xc0, !PT ;  /* 0x0000002000037812 */ /* 0x000fe200078ec0ff */
[----:B------:R-:W-:Y:S01]  /*13c50*/  IMAD.SHL.U32 R4, R6, 0x8, RZ ;  /* 0x0000000806047824 */ /* 0x000fe200078e00ff */
[C---:B------:R-:W-:Y:S02]  /*13c60*/  LOP3.LUT R2, R0.reuse, 0xd8, RZ, 0xc0, !PT ;  /* 0x000000d800027812 */ /* 0x040fe400078ec0ff */
[----:B------:R-:W-:Y:S02]  /*13c70*/  LOP3.LUT R0, R0, 0x18, RZ, 0xc0, !PT ;  /* 0x0000001800007812 */ /* 0x000fe400078ec0ff */
[----:B------:R-:W-:Y:S01]  /*13c80*/  LOP3.LUT R3, R3, 0x300, R4, 0xf8, !PT ;  /* 0x0000030003037812 */ /* 0x000fe200078ef804 */
[----:B------:R-:W-:Y:S01]  /*13c90*/  IMAD.MOV.U32 R4, RZ, RZ, 0x1 ;  /* 0x00000001ff047424 */ /* 0x000fe200078e00ff */
[----:B------:R-:W-:-:S04]  /*13ca0*/  LOP3.LUT R2, R2, 0x18, R7, 0x78, !PT ;  /* 0x0000001802027812 */ /* 0x000fc800078e7807 */
[----:B------:R-:W-:Y:S02]  /*13cb0*/  LOP3.LUT R5, R3, R2, RZ, 0xfc, !PT ;  /* 0x0000000203057212 */ /* 0x000fe400078efcff */
[----:B------:R-:W-:Y:S02]  /*13cc0*/  SHF.L.U32 R2, R7, 0x5, RZ ;  /* 0x0000000507027819 */ /* 0x000fe400000006ff */
[----:B------:R-:W-:Y:S01]  /*13cd0*/  SHF.R.U32.HI R3, RZ, 0x2, R6 ;  /* 0x00000002ff037819 */ /* 0x000fe20000011606 */
[----:B------:R-:W-:Y:S01]  /*13ce0*/  STL [R1+0x14], R5 ;  /* 0x0000140501007387 */ /* 0x000fe20000100800 */
[----:B------:R-:W-:-:S03]  /*13cf0*/  LOP3.LUT R2, R2, 0x60, RZ, 0xc0, !PT ;  /* 0x0000006002027812 */ /* 0x000fc600078ec0ff */
[----:B------:R-:W-:Y:S04]  /*13d00*/  STL [R1], R4 ;  /* 0x0000000401007387 */ /* 0x000fe80000100800 */
[----:B------:R0:W-:Y:S04]  /*13d10*/  STL [R1+0x4], R4 ;  /* 0x0000040401007387 */ /* 0x0001e80000100800 */
[----:B------:R1:W-:Y:S01]  /*13d20*/  STL [R1+0x40], RZ ;  /* 0x000040ff01007387 */ /* 0x0003e20000100800 */
[----:B0-----:R-:W-:Y:S02]  /*13d30*/  LOP3.LUT R4, R3, R2, RZ, 0xfc, !PT ;  /* 0x0000000203047212 */ /* 0x001fe400078efcff */
[----:B------:R-:W-:-:S02]  /*13d40*/  LOP3.LUT R3, R0, 0x20, RZ, 0xfc, !PT ;  /* 0x0000002000037812 */ /* 0x000fc400078efcff */
[----:B------:R-:W-:Y:S01]  /*13d50*/  LOP3.LUT R2, R0, 0x40, RZ, 0xfc, !PT ;  /* 0x0000004000027812 */ /* 0x000fe200078efcff */
[----:B------:R-:W-:-:S05]  /*13d60*/  IMAD R0, R5, 0x2, R22 ;  /* 0x0000000205007824 */ /* 0x000fca00078e0216 */
[----:B------:R1:W-:Y:S02]  /*13d70*/  STL [R1+0x28], R0 ;  /* 0x0000280001007387 */ /* 0x0003e40000100800 */
.L_x_647:
[----:B0-----:R-:W0:Y:S02]  /*13d80*/  LDC.64 R2, c[0x0][0xc88] ;  /* 0x00032200ff027b82 */ /* 0x001e240000000a00 */
[----:B0-----:R-:W-:-:S05]  /*13d90*/  IMAD.WIDE R2, R19, 0x4, R2 ;  /* 0x0000000413027825 */ /* 0x001fca00078e0202 */
[----:B-1----:R-:W1:Y:S01]  /*13da0*/  LDG.E R29, desc[UR42][R2.64] ;  /* 0x0000002a021d7981 */ /* 0x002e62000c1e1900 */
[----:B------:R-:W-:Y:S05]  /*13db0*/  YIELD ;  /* 0x0000000000007946 */ /* 0x000fea0003800000 */
[----:B------:R-:W-:Y:S01]  /*13dc0*/  ULDC.64 UR4, c[0x0][0xa28] ;  /* 0x00028a0000047ab9 */ /* 0x000fe20000000a00 */
[----:B------:R-:W-:Y:S01]  /*13dd0*/  IMAD.MOV.U32 R9, RZ, RZ, RZ ;  /* 0x000000ffff097224 */ /* 0x000fe200078e00ff */
[----:B------:R-:W-:Y:S01]  /*13de0*/  ISETP.NE.U32.AND P0, PT, RZ, UR4, PT ;  /* 0x00000004ff007c0c */ /* 0x000fe2000bf05070 */
[----:B------:R-:W-:Y:S01]  /*13df0*/  ULDC.64 UR8, c[0x0][0xa18] ;  /* 0x0002860000087ab9 */ /* 0x000fe20000000a00 */
[----:B------:R-:W-:Y:S01]  /*13e00*/  MOV R6, RZ ;  /* 0x000000ff00067202 */ /* 0x000fe20000000f00 */
[----:B------:R-:W-:Y:S01]  /*13e10*/  ULDC.64 UR6, c[0x0][0xa10] ;  /* 0x0002840000067ab9 */ /* 0x000fe20000000a00 */
[----:B------:R-:W-:-:S02]  /*13e20*/  ISETP.NE.AND.EX P0, PT, RZ, UR5, PT, P0 ;  /* 0x00000005ff007c0c */ /* 0x000fc4000bf05300 */
[----:B-1----:R-:W-:-:S11]  /*13e30*/  SHF.R.S32.HI R0, RZ, 0x1f, R29 ;  /* 0x0000001fff007819 */ /* 0x002fd6000001141d */
[C---:B------:R-:W-:Y:S01]  /*13e40*/  @P0 LEA R2, P1, R29.reuse, UR4, 0x2 ;  /* 0x000000041d020c11 */ /* 0x040fe2000f8210ff */
[C---:B------:R-:W-:Y:S01]  /*13e50*/  IMAD.SHL.U32 R24, R29.reuse, 0x4, RZ ;  /* 0x000000041d187824 */ /* 0x040fe200078e00ff */
[C-C-:B------:R-:W-:Y:S01]  /*13e60*/  SHF.L.U64.HI R25, R29.reuse, 0x2, R0.reuse ;  /* 0x000000021d197819 */ /* 0x140fe20000010200 */
[----:B------:R0:W-:Y:S01]  /*13e70*/  STL [R1+0x2c], R0 ;  /* 0x00002c0001007387 */ /* 0x0001e20000100800 */
[----:B------:R-:W-:Y:S01]  /*13e80*/  @P0 LEA.HI.X R3, R29, UR5, R0, 0x2, P1 ;  /* 0x000000051d030c11 */ /* 0x000fe200088f1400 */
[----:B------:R-:W-:-:S04]  /*13e90*/  ULDC.64 UR4, c[0x0][0xa00] ;  /* 0x0002800000047ab9 */ /* 0x000fc80000000a00 */
[----:B--2---:R1:W2:Y:S01]  /*13ea0*/  @P0 LDG.E R9, desc[UR42][R2.64] ;  /* 0x0000002a02090981 */ /* 0x0042a2000c1e1900 */
[----:B------:R-:W-:Y:S02]  /*13eb0*/  ISETP.NE.U32.AND P0, PT, RZ, UR4, PT ;  /* 0x00000004ff007c0c */ /* 0x000fe4000bf05070 */
[----:B------:R-:W-:Y:S01]  /*13ec0*/  ISETP.NE.U32.AND P2, PT, RZ, UR8, PT ;  /* 0x00000008ff007c0c */ /* 0x000fe2000bf45070 */
[----:B0-----:R-:W-:Y:S01]  /*13ed0*/  IMAD.MOV.U32 R0, RZ, RZ, RZ ;  /* 0x000000ffff007224 */ /* 0x001fe200078e00ff */
[----:B------:R-:W-:Y:S02]  /*13ee0*/  ISETP.NE.AND.EX P0, PT, RZ, UR5, PT, P0 ;  /* 0x00000005ff007c0c */ /* 0x000fe4000bf05300 */
[----:B------:R-:W-:Y:S02]  /*13ef0*/  ISETP.NE.AND.EX P2, PT, RZ, UR9, PT, P2 ;  /* 0x00000009ff007c0c */ /* 0x000fe4000bf45320 */
[----:B------:R-:W-:Y:S02]  /*13f00*/  ISETP.NE.U32.AND P1, PT, RZ, UR6, PT ;  /* 0x00000006ff007c0c */ /* 0x000fe4000bf25070 */
[----:B-1----:R-:W-:-:S02]  /*13f10*/  IADD3 R2, P3, R24, UR4, RZ ;  /* 0x0000000418027c10 */ /* 0x002fc4000ff7e0ff */
[----:B------:R-:W-:Y:S02]  /*13f20*/  ISETP.NE.AND.EX P1, PT, RZ, UR7, PT, P1 ;  /* 0x00000007ff007c0c */ /* 0x000fe4000bf25310 */
[----:B------:R-:W-:Y:S02]  /*13f30*/  IADD3.X R3, R25, UR5, RZ, P3, !PT ;  /* 0x0000000519037c10 */ /* 0x000fe40009ffe4ff */
[----:B------:R-:W-:-:S03]  /*13f40*/  IADD3 R4, P4, R24, UR6, RZ ;  /* 0x0000000618047c10 */ /* 0x000fc6000ff9e0ff */
[----:B------:R-:W3:Y:S01]  /*13f50*/  @P0 LDG.E R6, desc[UR42][R2.64] ;  /* 0x0000002a02060981 */ /* 0x000ee2000c1e1900 */
[----:B------:R-:W-:Y:S01]  /*13f60*/  ULDC UR4, c[0x0][0x288] ;  /* 0x0000a20000047ab9 */ /* 0x000fe20000000800 */
[----:B------:R-:W-:Y:S01]  /*13f70*/  IADD3.X R5, R25, UR7, RZ, P4, !PT ;  /* 0x0000000719057c10 */ /* 0x000fe2000a7fe4ff */
[----:B------:R-:W-:Y:S01]  /*13f80*/  IMAD.U32 R8, RZ, RZ, UR4 ;  /* 0x00000004ff087e24 */ /* 0x000fe2000f8e00ff */
[----:B------:R-:W-:-:S03]  /*13f90*/  ULDC.64 UR4, c[0x0][0x418] ;  /* 0x0001060000047ab9 */ /* 0x000fc60000000a00 */
[----:B------:R-:W5:Y:S04]  /*13fa0*/  @P1 LDG.E R0, desc[UR42][R4.64] ;  /* 0x0000002a04001981 */ /* 0x000f68000c1e1900 */
[----:B---3--:R0:W-:Y:S02]  /*13fb0*/  STL [R1+0x8], R6 ;  /* 0x0000080601007387 */ /* 0x0081e40000100800 */
[----:B0-----:R-:W-:-:S04]  /*13fc0*/  @P2 IADD3 R6, P3, R24, UR8, RZ ;  /* 0x0000000818062c10 */ /* 0x001fc8000ff7e0ff */
[----:B------:R-:W-:-:S05]  /*13fd0*/  @P2 IADD3.X R7, R25, UR9, RZ, P3, !PT ;  /* 0x0000000919072c10 */ /* 0x000fca0009ffe4ff */
[----:B------:R0:W3:Y:S01]  /*13fe0*/  @P2 LDG.E R8, desc[UR42][R6.64] ;  /* 0x0000002a06082981 */ /* 0x0000e2000c1e1900 */
[----:B------:R-:W-:-:S03]  /*13ff0*/  UISETP.NE.U32.AND UP0, UPT, UR4, URZ, UPT ;  /* 0x0000003f0400728c */ /* 0x000fc6000bf05070 */
[----:B--2---:R1:W-:Y:S01]  /*14000*/  STL [R1+0x20], R9 ;  /* 0x0000200901007387 */ /* 0x0043e20000100800 */
[----:B------:R-:W-:Y:S01]  /*14010*/  UISETP.NE.AND.EX UP0, UPT, UR5, URZ, UPT, UP0 ;  /* 0x0000003f0500728c */ /* 0x000fe2000bf05300 */
[----:B------:R-:W-:Y:S02]  /*14020*/  ULDC UR4, c[0x0][0x424] ;  /* 0x0001090000047ab9 */ /* 0x000fe40000000800 */
[----:B------:R-:W-:Y:S01]  /*14030*/  ULDC UR5, c[0x0][0x2f0] ;  /* 0x0000bc0000057ab9 */ /* 0x000fe20000000800 */
[----:B------:R-:W-:-:S04]  /*14040*/  USEL UR4, UR4, 0x1, UP0 ;  /* 0x0000000104047887 */ /* 0x000fc80008000000 */
[----:B------:R-:W-:-:S03]  /*14050*/  UIMAD UR4, UR4, UR5, URZ ;  /* 0x00000005040472a4 */ /* 0x000fc6000f8e023f */
[----:B------:R-:W-:Y:S02]  /*14060*/  ULDC UR5, c[0x0][0x348] ;  /* 0x0000d20000057ab9 */ /* 0x000fe40000000800 */
[----:B0-----:R-:W-:Y:S01]  /*14070*/  IMAD.U32 R6, RZ, RZ, UR5 ;  /* 0x00000005ff067e24 */ /* 0x001fe2000f8e00ff */
[----:B------:R-:W-:Y:S01]  /*14080*/  MOV R7, UR4 ;  /* 0x0000000400077c02 */ /* 0x000fe20008000f00 */
[----:B---3--:R1:W-:Y:S01]  /*14090*/  STL [R1+0x38], R8 ;  /* 0x0000380801007387 */ /* 0x0083e20000100800 */
[----:B----4-:R-:W-:Y:S05]  /*140a0*/  @P2 BRA `(.L_x_547) ;  /* 0x0000000000142947 */ /* 0x010fea0003800000 */
[----:B------:R-:W-:Y:S05]  /*140b0*/  @!P0 BRA `(.L_x_547) ;  /* 0x0000000000108947 */ /* 0x000fea0003800000 */
[----:B-1----:R-:W2:Y:S04]  /*140c0*/  LDG.E R8, desc[UR42][R2.64] ;  /* 0x0000002a02087981 */ /* 0x002ea8000c1e1900 */
[----:B------:R-:W2:Y:S02]  /*140d0*/  LDG.E R2, desc[UR42][R2.64+0x4] ;  /* 0x0000042a02027981 */ /* 0x000ea4000c1e1900 */
[----:B--2---:R-:W-:-:S05]  /*140e0*/  IMAD.IADD R2, R2, 0x1, -R8 ;  /* 0x0000000102027824 */ /* 0x004fca00078e0a08 */
[----:B------:R0:W-:Y:S02]  /*140f0*/  STL [R1+0x38], R2 ;  /* 0x0000380201007387 */ /* 0x0001e40000100800 */
.L_x_547:
[----:B-1----:R-:W-:Y:S01]  /*14100*/  IMAD.MOV.U32 R8, RZ, RZ, R29 ;  /* 0x000000ffff087224 */ /* 0x002fe200078e001d */
[----:B------:R-:W-:Y:S02]  /*14110*/  ULDC.64 UR4, c[0x0][0xa20] ;  /* 0x0002880000047ab9 */ /* 0x000fe40000000a00 */
[----:B------:R-:W-:Y:S02]  /*14120*/  ISETP.NE.U32.AND P0, PT, RZ, UR4, PT ;  /* 0x00000004ff007c0c */ /* 0x000fe4000bf05070 */
[----:B------:R1:W-:Y:S02]  /*14130*/  STL [R1+0x10], R8 ;  /* 0x0000100801007387 */ /* 0x0003e40000100800 */
[----:B------:R-:W-:-:S13]  /*14140*/  ISETP.NE.AND.EX P0, PT, RZ, UR5, PT, P0 ;  /* 0x00000005ff007c0c */ /* 0x000fda000bf05300 */
[----:B-1----:R-:W-:Y:S05]  /*14150*/  @!P0 BRA `(.L_x_548) ;  /* 0x0000000000108947 */ /* 0x002fea0003800000 */
[----:B0-----:R-:W-:-:S04]  /*14160*/  IADD3 R2, P0, R24, UR4, RZ ;  /* 0x0000000418027c10 */ /* 0x001fc8000ff1e0ff */
[----:B------:R-:W-:-:S05]  /*14170*/  IADD3.X R3, R25, UR5, RZ, P0, !PT ;  /* 0x0000000519037c10 */ /* 0x000fca00087fe4ff */
[----:B------:R0:W5:Y:S01]  /*14180*/  LDG.E R7, desc[UR42][R2.64] ;  /* 0x0000002a02077981 */ /* 0x000162000c1e1900 */
[----:B------:R-:W-:Y:S05]  /*14190*/  BRA `(.L_x_549) ;  /* 0x0000000000247947 */ /* 0x000fea0003800000 */
.L_x_548:
[----:B------:R-:W-:Y:S02]  /*141a0*/  ULDC.64 UR4, c[0x0][0xa08] ;  /* 0x0002820000047ab9 */ /* 0x000fe40000000a00 */
[----:B------:R-:W-:-:S04]  /*141b0*/  ISETP.NE.U32.AND P0, PT, RZ, UR4, PT ;  /* 0x00000004ff007c0c */ /* 0x000fc8000bf05070 */
[----:B------:R-:W-:-:S13]  /*141c0*/  ISETP.NE.AND.EX P0, PT, RZ, UR5, PT, P0 ;  /* 0x00000005ff007c0c */ /* 0x000fda000bf05300 */
[----:B------:R-:W-:Y:S05]  /*141d0*/  @!P0 BRA `(.L_x_549) ;  /* 0x0000000000148947 */ /* 0x000fea0003800000 */
[----:B0-----:R-:W0:Y:S02]  /*141e0*/  LDC.64 R2, c[0x0][0xa08] ;  /* 0x00028200ff027b82 */ /* 0x001e240000000a00 */
[----:B0-----:R-:W-:-:S05]  /*141f0*/  IMAD.WIDE R2, R8, 0x4, R2 ;  /* 0x0000000408027825 */ /* 0x001fca00078e0202 */
[----:B------:R-:W2:Y:S04]  /*14200*/  LDG.E R7, desc[UR42][R2.64] ;  /* 0x0000002a02077981 */ /* 0x000ea8000c1e1900 */
[----:B------:R-:W2:Y:S02]  /*14210*/  LDG.E R2, desc[UR42][R2.64+0x4] ;  /* 0x0000042a02027981 */ /* 0x000ea4000c1e1900 */
[----:B--2---:R-:W-:-:S07]  /*14220*/  IMAD.IADD R7, R2, 0x1, -R7 ;  /* 0x0000000102077824 */ /* 0x004fce00078e0a07 */
.L_x_549:
[----:B0-----:R-:W2:Y:S04]  /*14230*/  @P1 LDG.E R2, desc[UR42][R4.64] ;  /* 0x0000002a04021981 */ /* 0x001ea8000c1e1900 */
[----:B------:R-:W2:Y:S01]  /*14240*/  @P1 LDG.E R4, desc[UR42][R4.64+0x4] ;  /* 0x0000042a04041981 */ /* 0x000ea2000c1e1900 */
[----:B-----5:R-:W-:Y:S01]  /*14250*/  IMAD.IADD R7, R7, 0x1, -R9 ;  /* 0x0000000107077824 */ /* 0x020fe200078e0a09 */
[----:B------:R-:W-:Y:S01]  /*14260*/  BSSY B0, `(.L_x_550) ;  /* 0x000015c000007945 */ /* 0x000fe20003800000 */
[----:B--2---:R-:W-:-:S05]  /*14270*/  @P1 IADD3 R6, -R2, R4, RZ ;  /* 0x0000000402061210 */ /* 0x004fca0007ffe1ff */
[----:B------:R-:W-:-:S05]  /*14280*/  IMAD.IADD R2, R7, 0x1, R6 ;  /* 0x0000000107027824 */ /* 0x000fca00078e0206 */
[----:B------:R0:W-:Y:S02]  /*14290*/  STL [R1+0x1c], R2 ;  /* 0x00001c0201007387 */ /* 0x0001e40000100800 */
[----:B0-----:R-:W-:-:S05]  /*142a0*/  VIADD R2, R2, 0x7f ;  /* 0x0000007f02027836 */ /* 0x001fca0000000000 */
[----:B------:R-:W-:-:S04]  /*142b0*/  SHF.R.S32.HI R3, RZ, 0x1f, R2 ;  /* 0x0000001fff037819 */ /* 0x000fc80000011402 */
[----:B------:R-:W-:Y:S02]  /*142c0*/  LEA.HI R4, R3, R2, RZ, 0x7 ;  /* 0x0000000203047211 */ /* 0x000fe400078f38ff */
[----:B------:R-:W-:Y:S02]  /*142d0*/  IADD3 R3, -R7, RZ, RZ ;  /* 0x000000ff07037210 */ /* 0x000fe40007ffe1ff */
[----:B------:R-:W-:Y:S01]  /*142e0*/  LOP3.LUT R2, R4, 0xffffff80, RZ, 0xc0, !PT ;  /* 0xffffff8004027812 */ /* 0x000fe200078ec0ff */
[----:B------:R0:W-:Y:S01]  /*142f0*/  STL [R1+0x3c], R4 ;  /* 0x00003c0401007387 */ /* 0x0001e20000100800 */
[----:B------:R-:W-:Y:S02]  /*14300*/  VIMNMX R3, RZ, R3, !PT ;  /* 0x00000003ff037248 */ /* 0x000fe40007fe0100 */
[----:B------:R-:W-:-:S04]  /*14310*/  VIADDMNMX R2, R2, -R7, R6, PT ;  /* 0x8000000702027246 */ /* 0x000fc80003800106 */
[----:B------:R-:W-:Y:S02]  /*14320*/  ISETP.GT.AND P0, PT, R2, R3, PT ;  /* 0x000000030200720c */ /* 0x000fe40003f04270 */
[----:B------:R-:W-:-:S11]  /*14330*/  SHF.R.U32.HI R3, RZ, 0x7, R3 ;  /* 0x00000007ff037819 */ /* 0x000fd60000011603 */
[----:B------:R-:W-:-:S05]  /*14340*/  @P0 VIADD R2, R2, 0x7f ;  /* 0x0000007f02020836 */ /* 0x000fca0000000000 */
[----:B0-----:R-:W-:-:S04]  /*14350*/  @P0 SHF.R.S32.HI R4, RZ, 0x1f, R2 ;  /* 0x0000001fff040819 */ /* 0x001fc80000011402 */
[----:B------:R-:W-:Y:S01]  /*14360*/  @P0 LEA.HI R2, R4, R2, RZ, 0x7 ;  /* 0x0000000204020211 */ /* 0x000fe200078f38ff */
[----:B------:R-:W-:-:S03]  /*14370*/  IMAD.MOV.U32 R4, RZ, RZ, R3 ;  /* 0x000000ffff047224 */ /* 0x000fc600078e0003 */
[----:B------:R-:W-:Y:S02]  /*14380*/  @P0 SHF.R.S32.HI R4, RZ, 0x7, R2 ;  /* 0x00000007ff040819 */ /* 0x000fe40000011402 */
[----:B------:R-:W-:Y:S02]  /*14390*/  PLOP3.LUT P0, PT, PT, PT, PT, 0x80, 0x0 ;  /* 0x000000000000781c */ /* 0x000fe40003f0f070 */
[----:B------:R-:W-:-:S13]  /*143a0*/  ISETP.GT.AND P2, PT, R4, R3, PT ;  /* 0x000000030400720c */ /* 0x000fda0003f44270 */
[----:B------:R-:W-:Y:S05]  /*143b0*/  @!P2 BRA `(.L_x_551) ;  /* 0x000000140018a947 */ /* 0x000fea0003800000 */
[----:B------:R-:W-:Y:S01]  /*143c0*/  UMOV UR4, 0xffffffff ;  /* 0xffffffff00047882 */ /* 0x000fe20000000000 */
[----:B------:R-:W-:Y:S02]  /*143d0*/  SEL R2, R8, RZ, !P1 ;  /* 0x000000ff08027207 */ /* 0x000fe40004800000 */
[----:B------:R-:W-:Y:S05]  /*143e0*/  BRA.DIV UR4, `(.L_x_552) ;  /* 0x0000006604207947 */ /* 0x000fea000b800000 */
[----:B------:R-:W0:Y:S02]  /*143f0*/  S2R R5, SR_TID.X ;  /* 0x0000000000057919 */ /* 0x000e240000002100 */
[----:B0-----:R-:W-:-:S04]  /*14400*/  SHF.R.U32.HI R5, RZ, 0x5, R5 ;  /* 0x00000005ff057819 */ /* 0x001fc80000011605 */
[----:B------:R-:W-:-:S05]  /*14410*/  LOP3.LUT R5, R5, 0x3, RZ, 0xc0, !PT ;  /* 0x0000000305057812 */ /* 0x000fca00078ec0ff */
[----:B------:R0:W1:Y:S02]  /*14420*/  SHFL.IDX PT, R14, R5, RZ, 0x1f ;  /* 0x00001fff050e7589 */ /* 0x00006400000e0000 */
.L_x_701:
[----:B-1----:R-:W-:Y:S02]  /*14430*/  ISETP.NE.AND P0, PT, R14, RZ, PT ;  /* 0x000000ff0e00720c */ /* 0x002fe40003f05270 */
[----:B------:R-:W-:-:S11]  /*14440*/  PLOP3.LUT P6, PT, PT, PT, PT, 0x8, 0x0 ;  /* 0x000000000000781c */ /* 0x000fd60003fce170 */
[----:B------:R-:W-:Y:S05]  /*14450*/  @P0 BRA `(.L_x_553) ;  /* 0x00000000000c0947 */ /* 0x000fea0003800000 */
[----:B------:R-:W-:-:S03]  /*14460*/  UMOV UR4, 0xffffffff ;  /* 0xffffffff00047882 */ /* 0x000fc60000000000 */
[----:B------:R-:W-:Y:S05]  /*14470*/  BRA.DIV UR4, `(.L_x_554) ;  /* 0x0000006604307947 */ /* 0x000fea000b800000 */
[----:B------:R-:W-:-:S13]  /*14480*/  ELECT P6, URZ, PT ;  /* 0x00000000003f782f */ /* 0x000fda00038c0000 */
.L_x_553:
[----:B0-----:R-:W2:Y:S01]  /*14490*/  LDL R5, [R1+0x40] ;  /* 0x0000400001057983 */ /* 0x001ea20000100800 */
[----:B------:R-:W-:Y:S01]  /*144a0*/  BSSY B1, `(.L_x_555) ;  /* 0x0000008000017945 */ /* 0x000fe20003800000 */
[----:B--2---:R-:W-:-:S05]  /*144b0*/  VIADD R5, R5, 0x1 ;  /* 0x0000000105057836 */ /* 0x004fca0000000000 */
[----:B------:R-:W-:-:S04]  /*144c0*/  LEA.HI R6, R5, R5, RZ, 0x1 ;  /* 0x0000000505067211 */ /* 0x000fc800078f08ff */
[----:B------:R-:W-:-:S04]  /*144d0*/  LOP3.LUT R6, R6, 0xfffffffe, RZ, 0xc0, !PT ;  /* 0xfffffffe06067812 */ /* 0x000fc800078ec0ff */
[----:B------:R-:W-:-:S04]  /*144e0*/  IADD3 R5, R5, -R6, RZ ;  /* 0x8000000605057210 */ /* 0x000fc80007ffe0ff */
[----:B------:R-:W-:-:S04]  /*144f0*/  SHF.L.U32 R5, R5, 0x1f, RZ ;  /* 0x0000001f05057819 */ /* 0x000fc800000006ff */
[----:B------:R-:W0:Y:S02]  /*14500*/  SYNCS.PHASECHK.TRANS64.TRYWAIT P0, [R22+URZ+0x2d820], R5 ;  /* 0x02d82005160075a7 */ /* 0x000e24000800017f */
[----:B0-----:R-:W-:Y:S05]  /*14510*/  @!P0 BRA `(.L_x_556) ;  /* 0x0000006400288947 */ /* 0x001fea0003800000 */
.L_x_704:
[----:B------:R-:W-:Y:S05]  /*14520*/  BSYNC B1 ;  /* 0x0000000000017941 */ /* 0x000fea0003800000 */
.L_x_555:
[----:B------:R-:W-:Y:S04]  /*14530*/  BSSY B1, `(.L_x_557) ;  /* 0x000008c000017945 */ /* 0x000fe80003800000 */
[----:B------:R-:W-:Y:S05]  /*14540*/  @!P6 BRA `(.L_x_558) ;  /* 0x000000080028e947 */ /* 0x000fea0003800000 */
[----:B------:R-:W2:Y:S01]  /*14550*/  LDL R7, [R1+0x4] ;  /* 0x0000040001077983 */ /* 0x000ea20000100800 */
[----:B------:R-:W-:Y:S01]  /*14560*/  IMAD R8, R28, 0x8, R22 ;  /* 0x000000081c087824 */ /* 0x000fe200078e0216 */
[----:B------:R-:W1:Y:S01]  /*14570*/  S2R R6, SR_TID.X ;  /* 0x0000000000067919 */ /* 0x000e620000002100 */
[----:B------:R-:W-:Y:S01]  /*14580*/  BSSY B2, `(.L_x_559) ;  /* 0x0000006000027945 */ /* 0x000fe20003800000 */
[----:B-1----:R-:W-:-:S04]  /*14590*/  LOP3.LUT R6, R6, 0x7f, RZ, 0xc0, !PT ;  /* 0x0000007f06067812 */ /* 0x002fc800078ec0ff */
[----:B------:R-:W-:Y:S02]  /*145a0*/  ISETP.NE.AND P1, PT, R6, RZ, PT ;  /* 0x000000ff0600720c */ /* 0x000fe40003f25270 */
[----:B--2---:R-:W-:-:S04]  /*145b0*/  SHF.L.U32 R10, R7, 0x1f, RZ ;  /* 0x0000001f070a7819 */ /* 0x004fc800000006ff */
[----:B------:R-:W1:Y:S02]  /*145c0*/  SYNCS.PHASECHK.TRANS64.TRYWAIT P0, [R8+URZ+0x2d8a0], R10 ;  /* 0x02d8a00a080075a7 */ /* 0x000e64000800017f */
[----:B-1----:R-:W-:Y:S05]  /*145d0*/  @!P0 BRA `(.L_x_560) ;  /* 0x00000064000c8947 */ /* 0x002fea0003800000 */
.L_x_705:
[----:B------:R-:W-:Y:S05]  /*145e0*/  BSYNC B2 ;  /* 0x0000000000027941 */ /* 0x000fea0003800000 */
.L_x_559:
[----:B------:R-:W-:Y:S04]  /*145f0*/  BSSY B2, `(.L_x_561) ;  /* 0x0000009000027945 */ /* 0x000fe80003800000 */
[----:B------:R-:W-:Y:S05]  /*14600*/  @P1 BRA `(.L_x_562) ;  /* 0x00000000001c1947 */ /* 0x000fea0003800000 */
[----:B0-----:R-:W0:Y:S02]  /*14610*/  S2R R5, SR_TID.X ;  /* 0x0000000000057919 */ /* 0x001e240000002100 */
[----:B0-----:R-:W-:Y:S01]  /*14620*/  LOP3.LUT R6, R5, 0x1f, RZ, 0xc0, !PT ;  /* 0x0000001f05067812 */ /* 0x001fe200078ec0ff */
[----:B------:R-:W-:-:S03]  /*14630*/  IMAD.MOV.U32 R5, RZ, RZ, 0x6000 ;  /* 0x00006000ff057424 */ /* 0x000fc600078e00ff */
[----:B------:R-:W-:Y:S01]  /*14640*/  ISETP.NE.AND P0, PT, R6, RZ, PT ;  /* 0x000000ff0600720c */ /* 0x000fe20003f05270 */
[----:B------:R2:W-:-:S12]  /*14650*/  SYNCS.ARRIVE.TRANS64 RZ, [R8+URZ+0x2d890], R5 ;  /* 0x02d8900508ff79a7 */ /* 0x0005d8000800003f */
[----:B--2---:R-:W-:Y:S05]  /*14660*/  @!P0 BRA `(.L_x_562) ;  /* 0x0000000000048947 */ /* 0x004fea0003800000 */
[----:B------:R-:W-:Y:S01]  /*14670*/  BPT.TRAP 0x1 ;  /* 0x000000040000795c */ /* 0x000fe20000300000 */
.L_x_562:
[----:B------:R-:W-:Y:S05]  /*14680*/  BSYNC B2 ;  /* 0x0000000000027941 */ /* 0x000fea0003800000 */
.L_x_561:
[----:B------:R-:W-:Y:S01]  /*14690*/  IMAD.MOV.U32 R14, RZ, RZ, RZ ;  /* 0x000000ffff0e7224 */ /* 0x000fe200078e00ff */
[----:B------:R-:W-:Y:S01]  /*146a0*/  LEA R6, R4, R0, 0x7 ;  /* 0x0000000004067211 */ /* 0x000fe200078e38ff */
[----:B------:R-:W-:Y:S01]  /*146b0*/  IMAD R7, R28, 0x6000, R22 ;  /* 0x000060001c077824 */ /* 0x000fe200078e0216 */
[----:B------:R-:W-:Y:S01]  /*146c0*/  UIADD3 UR4, UP0, UR40, 0x570, URZ ;  /* 0x0000057028047890 */ /* 0x000fe2000ff1e03f */
[----:B------:R-:W-:Y:S01]  /*146d0*/  PLOP3.LUT P0, PT, PT, PT, PT, 0x80, 0x0 ;  /* 0x000000000000781c */ /* 0x000fe20003f0f070 */
[----:B0-----:R-:W-:Y:S01]  /*146e0*/  VIADD R5, R8, 0x2d890 ;  /* 0x0002d89008057836 */ /* 0x001fe20000000000 */
[----:B------:R-:W-:Y:S01]  /*146f0*/  R2UR UR10, R14 ;  /* 0x000000000e0a72ca */ /* 0x000fe200000e0000 */
[----:B------:R-:W-:Y:S01]  /*14700*/  VIADD R6, R6, 0xffffff80 ;  /* 0xffffff8006067836 */ /* 0x000fe20000000000 */
[----:B------:R-:W-:Y:S01]  /*14710*/  UIADD3.X UR5, URZ, UR41, URZ, UP0, !UPT ;  /* 0x000000293f057290 */ /* 0x000fe200087fe43f */
[----:B------:R-:W-:Y:S01]  /*14720*/  VIADD R9, R7, 0x15400 ;  /* 0x0001540007097836 */ /* 0x000fe20000000000 */
[----:B------:R-:W-:Y:S01]  /*14730*/  UMOV UR6, 0x0 ;  /* 0x0000000000067882 */ /* 0x000fe20000000000 */
[----:B------:R-:W-:-:S10]  /*14740*/  UMOV UR7, 0x12f00000 ;  /* 0x12f0000000077882 */ /* 0x000fd40000000000 */
.L_x_563:
[----:B------:R-:W-:-:S13]  /*14750*/  @P0 ELECT P2, URZ, PT ;  /* 0x00000000003f082f */ /* 0x000fda0003840000 */
[----:B------:R-:W-:Y:S02]  /*14760*/  @P2 R2UR UR13, R2 ;  /* 0x00000000020d22ca */ /* 0x000fe400000e0000 */
[----:B------:R-:W-:Y:S02]  /*14770*/  @P2 R2UR UR12, R18 ;  /* 0x00000000120c22ca */ /* 0x000fe400000e0000 */
[----:B------:R-:W-:Y:S02]  /*14780*/  @P2 R2UR UR11, R6 ;  /* 0x00000000060b22ca */ /* 0x000fe400000e0000 */
[----:B------:R-:W-:Y:S02]  /*14790*/  @P2 R2UR UR9, R5 ;  /* 0x00000000050922ca */ /* 0x000fe400000e0000 */
[----:B------:R-:W-:Y:S02]  /*147a0*/  @P2 R2UR UR8, R9 ;  /* 0x00000000090822ca */ /* 0x000fe400000e0000 */
[----:B------:R-:W-:-:S02]  /*147b0*/  @P2 PLOP3.LUT P0, PT, P2, PT, PT, 0x8, 0x0 ;  /* 0x000000000000281c */ /* 0x000fc4000170e170 */
[----:B------:R-:W-:-:S09]  /*147c0*/  PLOP3.LUT P2, PT, PT, PT, PT, 0x8, 0x0 ;  /* 0x000000000000781c */ /* 0x000fd20003f4e170 */
[----:B------:R0:W-:Y:S02]  /*147d0*/  UTMALDG.4D [UR8], [UR4], desc[UR6] ;  /* 0x00000608040075b4 */ /* 0x0001e40008019000 */
[----:B0-----:R-:W-:Y:S05]  /*147e0*/  @P0 BRA.U.ANY `(.L_x_563) ;  /* 0xfffffffd00d80947 */ /* 0x001fea000393ffff */
[----:B------:R-:W-:Y:S01]  /*147f0*/  MOV R13, 0x20 ;  /* 0x00000020000d7802 */ /* 0x000fe20000000f00 */
[----:B------:R-:W-:Y:S01]  /*14800*/  VIADD R9, R7, 0x17400 ;  /* 0x0001740007097836 */ /* 0x000fe20000000000 */
[----:B------:R-:W-:Y:S01]  /*14810*/  PLOP3.LUT P0, PT, PT, PT, PT, 0x80, 0x0 ;  /* 0x000000000000781c */ /* 0x000fe20003f0f070 */
[----:B------:R-:W-:Y:S01]  /*14820*/  UMOV UR6, 0x0 ;  /* 0x0000000000067882 */ /* 0x000fe20000000000 */
[----:B------:R-:W-:Y:S01]  /*14830*/  R2UR UR10, R13 ;  /* 0x000000000d0a72ca */ /* 0x000fe200000e0000 */
[----:B------:R-:W-:-:S14]  /*14840*/  UMOV UR7, 0x12f00000 ;  /* 0x12f0000000077882 */ /* 0x000fdc0000000000 */
.L_x_564:
        /* <DEDUP_REMOVED lines=10> */
[----:B------:R-:W-:Y:S01]  /*148f0*/  IMAD.MOV.U32 R12, RZ, RZ, 0x40 ;  /* 0x00000040ff0c7424 */ /* 0x000fe200078e00ff */
[----:B------:R-:W-:Y:S01]  /*14900*/  PLOP3.LUT P0, PT, PT, PT, PT, 0x80, 0x0 ;  /* 0x000000000000781c */ /* 0x000fe20003f0f070 */
[----:B------:R-:W-:Y:S01]  /*14910*/  VIADD R9, R7, 0x19400 ;  /* 0x0001940007097836 */ /* 0x000fe20000000000 */
[----:B------:R-:W-:Y:S01]  /*14920*/  UMOV UR6, 0x0 ;  /* 0x0000000000067882 */ /* 0x000fe20000000000 */
[----:B------:R-:W-:Y:S01]  /*14930*/  UMOV UR7, 0x12f00000 ;  /* 0x12f0000000077882 */ /* 0x000fe20000000000 */
[----:B------:R-:W-:-:S15]  /*14940*/  R2UR UR10, R12 ;  /* 0x000000000c0a72ca */ /* 0x000fde00000e0000 */
.L_x_565:
        /* <DEDUP_REMOVED lines=10> */
[----:B------:R-:W0:Y:S01]  /*149f0*/  SYNCS.PHASECHK.TRANS64.TRYWAIT P0, [R8+URZ+0x2d8c0], R10 ;  /* 0x02d8c00a080075a7 */ /* 0x000e22000800017f */
[----:B------:R-:W-:Y:S04]  /*14a00*/  BSSY B2, `(.L_x_566) ;  /* 0x0000002000027945 */ /* 0x000fe80003800000 */
[----:B0-----:R-:W-:Y:S05]  /*14a10*/  @!P0 BRA `(.L_x_567) ;  /* 0x0000006000108947 */ /* 0x001fea0003800000 */
.L_x_706:
[----:B------:R-:W-:Y:S05]  /*14a20*/  BSYNC B2 ;  /* 0x0000000000027941 */ /* 0x000fea0003800000 */
.L_x_566:
[----:B------:R-:W-:Y:S01]  /*14a30*/  BSSY B2, `(.L_x_568) ;  /* 0x000000b000027945 */ /* 0x000fe20003800000 */
[----:B01----:R-:W-:Y:S01]  /*14a40*/  MOV R10, 0x0 ;  /* 0x00000000000a7802 */ /* 0x003fe20000000f00 */
[----:B------:R-:W-:Y:S02]  /*14a50*/  IMAD.MOV.U32 R11, RZ, RZ, 0x12f00000 ;  /* 0x12f00000ff0b7424 */ /* 0x000fe400078e00ff */
[----:B------:R-:W-:Y:S05]  /*14a60*/  @P1 BRA `(.L_x_569) ;  /* 0x00000000001c1947 */ /* 0x000fea0003800000 */
[----:B------:R-:W0:Y:S02]  /*14a70*/  S2R R5, SR_TID.X ;  /* 0x0000000000057919 */ /* 0x000e240000002100 */
[----:B0-----:R-:W-:Y:S01]  /*14a80*/  LOP3.LUT R9, R5, 0x1f, RZ, 0xc0, !PT ;  /* 0x0000001f05097812 */ /* 0x001fe200078ec0ff */
[----:B------:R-:W-:-:S03]  /*14a90*/  IMAD.MOV.U32 R5, RZ, RZ, 0x6000 ;  /* 0x00006000ff057424 */ /* 0x000fc600078e00ff */
[----:B------:R-:W-:Y:S01]  /*14aa0*/  ISETP.NE.AND P0, PT, R9, RZ, PT ;  /* 0x000000ff0900720c */ /* 0x000fe20003f05270 */
[----:B------:R0:W-:-:S12]  /*14ab0*/  SYNCS.ARRIVE.TRANS64 RZ, [R8+URZ+0x2d8b0], R5 ;  /* 0x02d8b00508ff79a7 */ /* 0x0001d8000800003f */
[----:B0-----:R-:W-:Y:S05]  /*14ac0*/  @!P0 BRA `(.L_x_569) ;  /* 0x0000000000048947 */ /* 0x001fea0003800000 */
[----:B------:R-:W-:Y:S01]  /*14ad0*/  BPT.TRAP 0x1 ;  /* 0x000000040000795c */ /* 0x000fe20000300000 */
.L_x_569:
[----:B------:R-:W-:Y:S05]  /*14ae0*/  BSYNC B2 ;  /* 0x0000000000027941 */ /* 0x000fea0003800000 */
.L_x_568:
[----:B------:R-:W-:Y:S01]  /*14af0*/  R2UR UR10, R14 ;  /* 0x000000000e0a72ca */ /* 0x000fe200000e0000 */
[----:B------:R-:W-:Y:S01]  /*14b00*/  UIADD3 UR4, UP0, UR40, 0x670, URZ ;  /* 0x0000067028047890 */ /* 0x000fe2000ff1e03f */
[----:B------:R-:W-:Y:S01]  /*14b10*/  R2UR UR6, R10 ;  /* 0x000000000a0672ca */ /* 0x000fe200000e0000 */
[----:B------:R-:W-:Y:S01]  /*14b20*/  VIADD R8, R8, 0x2d8b0 ;  /* 0x0002d8b008087836 */ /* 0x000fe20000000000 */
[----:B------:R-:W-:Y:S01]  /*14b30*/  R2UR UR7, R11 ;  /* 0x000000000b0772ca */ /* 0x000fe200000e0000 */
[----:B------:R-:W-:Y:S01]  /*14b40*/  UIADD3.X UR5, URZ, UR41, URZ, UP0, !UPT ;  /* 0x000000293f057290 */ /* 0x000fe200087fe43f */
[----:B------:R-:W-:Y:S02]  /*14b50*/  PLOP3.LUT P0, PT, PT, PT, PT, 0x80, 0x0 ;  /* 0x000000000000781c */ /* 0x000fe40003f0f070 */
[----:B------:R-:W-:-:S11]  /*14b60*/  IADD3 R5, R7, 0x400, RZ ;  /* 0x0000040007057810 */ /* 0x000fd60007ffe0ff */
.L_x_570:
        /* <DEDUP_REMOVED lines=10> */
[----:B------:R-:W-:Y:S01]  /*14c10*/  R2UR UR10, R13 ;  /* 0x000000000d0a72ca */ /* 0x000fe200000e0000 */
[----:B------:R-:W-:Y:S01]  /*14c20*/  VIADD R5, R7, 0x2400 ;  /* 0x0000240007057836 */ /* 0x000fe20000000000 */
[----:B------:R-:W-:Y:S02]  /*14c30*/  R2UR UR6, R10 ;  /* 0x000000000a0672ca */ /* 0x000fe400000e0000 */
[----:B------:R-:W-:Y:S02]  /*14c40*/  R2UR UR7, R11 ;  /* 0x000000000b0772ca */ /* 0x000fe400000e0000 */
[----:B------:R-:W-:-:S13]  /*14c50*/  PLOP3.LUT P0, PT, PT, PT, PT, 0x80, 0x0 ;  /* 0x000000000000781c */ /* 0x000fda0003f0f070 */
.L_x_571:
        /* <DEDUP_REMOVED lines=15> */
.L_x_572:
        /* <DEDUP_REMOVED lines=9> */
[----:B-1----:R-:W-:Y:S05]  /*14de0*/  @P0 BRA.U.ANY `(.L_x_572) ;  /* 0xfffffffd00d80947 */ /* 0x002fea000393ffff */
.L_x_558:
[----:B------:R-:W-:Y:S05]  /*14df0*/  BSYNC B1 ;  /* 0x0000000000017941 */ /* 0x000fea0003800000 */
.L_x_557:
[----:B0-----:R-:W2:Y:S01]  /*14e00*/  LDL.LU R5, [R1+0x4] ;  /* 0x0000040001057983 */ /* 0x001ea20000300800 */
[----:B------:R-:W-:Y:S01]  /*14e10*/  VIADD R28, R28, 0x1 ;  /* 0x000000011c1c7836 */ /* 0x000fe20000000000 */
[----:B------:R-:W-:Y:S02]  /*14e20*/  IADD3 R9, R4, -0x2, RZ ;  /* 0xfffffffe04097810 */ /* 0x000fe40007ffe0ff */
[----:B------:R-:W-:Y:S02]  /*14e30*/  PLOP3.LUT P0, PT, PT, PT, PT, 0x8, 0x0 ;  /* 0x000000000000781c */ /* 0x000fe40003f0e170 */
[----:B------:R-:W-:Y:S02]  /*14e40*/  ISETP.NE.AND P1, PT, R28, 0x2, PT ;  /* 0x000000021c00780c */ /* 0x000fe40003f25270 */
[----:B------:R-:W-:Y:S02]  /*14e50*/  ISETP.GE.AND P2, PT, R9, R3, PT ;  /* 0x000000030900720c */ /* 0x000fe40003f46270 */
[----:B------:R-:W-:-:S02]  /*14e60*/  SEL R4, RZ, 0x1, P1 ;  /* 0x00000001ff047807 */ /* 0x000fc40000800000 */
[----:B------:R-:W-:Y:S02]  /*14e70*/  SEL R28, R28, RZ, P1 ;  /* 0x000000ff1c1c7207 */ /* 0x000fe40000800000 */
[----:B--2---:R-:W-:-:S05]  /*14e80*/  LOP3.LUT R5, R5, R4, RZ, 0x3c, !PT ;  /* 0x0000000405057212 */ /* 0x004fca00078e3cff */
[----:B------:R0:W-:Y:S02]  /*14e90*/  STL [R1+0x4], R5 ;  /* 0x0000040501007387 */ /* 0x0001e40000100800 */
[----:B------:R-:W-:Y:S05]  /*14ea0*/  @!P2 BRA `(.L_x_551) ;  /* 0x00000008005ca947 */ /* 0x000fea0003800000 */
.L_x_589:
[----:B------:R-:W-:Y:S05]  /*14eb0*/  YIELD ;  /* 0x0000000000007946 */ /* 0x000fea0003800000 */
[----:B------:R-:W-:Y:S04]  /*14ec0*/  BSSY B1, `(.L_x_573) ;  /* 0x000008b000017945 */ /* 0x000fe80003800000 */
[----:B-1----:R-:W-:Y:S05]  /*14ed0*/  @!P6 BRA `(.L_x_574) ;  /* 0x000000080024e947 */ /* 0x002fea0003800000 */
[----:B0-----:R-:W2:Y:S01]  /*14ee0*/  LDL R5, [R1+0x4] ;  /* 0x0000040001057983 */ /* 0x001ea20000100800 */
[----:B------:R-:W-:Y:S01]  /*14ef0*/  IMAD R8, R28, 0x8, R22 ;  /* 0x000000081c087824 */ /* 0x000fe200078e0216 */
[----:B------:R-:W0:Y:S01]  /*14f00*/  S2R R4, SR_TID.X ;  /* 0x0000000000047919 */ /* 0x000e220000002100 */
[----:B------:R-:W-:Y:S01]  /*14f10*/  BSSY B2, `(.L_x_575) ;  /* 0x0000006000027945 */ /* 0x000fe20003800000 */
[----:B0-----:R-:W-:-:S04]  /*14f20*/  LOP3.LUT R4, R4, 0x7f, RZ, 0xc0, !PT ;  /* 0x0000007f04047812 */ /* 0x001fc800078ec0ff */
[----:B------:R-:W-:Y:S02]  /*14f30*/  ISETP.NE.AND P2, PT, R4, RZ, PT ;  /* 0x000000ff0400720c */ /* 0x000fe40003f45270 */
[----:B--2---:R-:W-:-:S04]  /*14f40*/  SHF.L.U32 R7, R5, 0x1f, RZ ;  /* 0x0000001f05077819 */ /* 0x004fc800000006ff */
[----:B------:R-:W0:Y:S02]  /*14f50*/  SYNCS.PHASECHK.TRANS64.TRYWAIT P1, [R8+URZ+0x2d8a0], R7 ;  /* 0x02d8a007080075a7 */ /* 0x000e24000802017f */
[----:B0-----:R-:W-:Y:S05]  /*14f60*/  @!P1 BRA `(.L_x_576) ;  /* 0x0000005800d09947 */ /* 0x001fea0003800000 */
.L_x_707:
[----:B------:R-:W-:Y:S05]  /*14f70*/  BSYNC B2 ;  /* 0x0000000000027941 */ /* 0x000fea0003800000 */
.L_x_575:
[----:B------:R-:W-:Y:S04]  /*14f80*/  BSSY B2, `(.L_x_577) ;  /* 0x0000009000027945 */ /* 0x000fe80003800000 */
[----:B------:R-:W-:Y:S05]  /*14f90*/  @P2 BRA `(.L_x_578) ;  /* 0x00000000001c2947 */ /* 0x000fea0003800000 */
[----:B------:R-:W1:Y:S02]  /*14fa0*/  S2R R4, SR_TID.X ;  /* 0x0000000000047919 */ /* 0x000e640000002100 */
[----:B-1----:R-:W-:Y:S01]  /*14fb0*/  LOP3.LUT R5, R4, 0x1f, RZ, 0xc0, !PT ;  /* 0x0000001f04057812 */ /* 0x002fe200078ec0ff */
[----:B------:R-:W-:-:S03]  /*14fc0*/  IMAD.MOV.U32 R4, RZ, RZ, 0x6000 ;  /* 0x00006000ff047424 */ /* 0x000fc600078e00ff */
[----:B------:R-:W-:Y:S01]  /*14fd0*/  ISETP.NE.AND P1, PT, R5, RZ, PT ;  /* 0x000000ff0500720c */ /* 0x000fe20003f25270 */
[----:B------:R1:W-:-:S12]  /*14fe0*/  SYNCS.ARRIVE.TRANS64 RZ, [R8+URZ+0x2d890], R4 ;  /* 0x02d8900408ff79a7 */ /* 0x0003d8000800003f */
[----:B-1----:R-:W-:Y:S05]  /*14ff0*/  @!P1 BRA `(.L_x_578) ;  /* 0x0000000000049947 */ /* 0x002fea0003800000 */
[----:B------:R-:W-:Y:S01]  /*15000*/  BPT.TRAP 0x1 ;  /* 0x000000040000795c */ /* 0x000fe20000300000 */
.L_x_578:
[----:B------:R-:W-:Y:S05]  /*15010*/  BSYNC B2 ;  /* 0x0000000000027941 */ /* 0x000fea0003800000 */
.L_x_577:
[----:B------:R-:W-:Y:S01]  /*15020*/  IMAD.MOV.U32 R12, RZ, RZ, RZ ;  /* 0x000000ffff0c7224 */ /* 0x000fe200078e00ff */
[----:B------:R-:W-:Y:S01]  /*15030*/  UIADD3 UR4, UP0, UR40, 0x570, URZ ;  /* 0x0000057028047890 */ /* 0x000fe2000ff1e03f */
[----:B------:R-:W-:Y:S01]  /*15040*/  IMAD R6, R28, 0x6000, R22 ;  /* 0x000060001c067824 */ /* 0x000fe200078e0216 */
[----:B------:R-:W-:Y:S01]  /*15050*/  PLOP3.LUT P1, PT, PT, PT, PT, 0x80, 0x0 ;  /* 0x000000000000781c */ /* 0x000fe20003f2f070 */
[----:B------:R-:W-:Y:S01]  /*15060*/  VIADD R4, R8, 0x2d890 ;  /* 0x0002d89008047836 */ /* 0x000fe20000000000 */
[----:B------:R-:W-:Y:S01]  /*15070*/  R2UR UR10, R12 ;  /* 0x000000000c0a72ca */ /* 0x000fe200000e0000 */
[----:B------:R-:W-:Y:S01]  /*15080*/  VIADD R10, R6, 0x15400 ;  /* 0x00015400060a7836 */ /* 0x000fe20000000000 */
[----:B------:R-:W-:Y:S01]  /*15090*/  LEA R5, R9, R0, 0x7 ;  /* 0x0000000009057211 */ /* 0x000fe200078e38ff */
[----:B------:R-:W-:Y:S01]  /*150a0*/  UIADD3.X UR5, URZ, UR41, URZ, UP0, !UPT ;  /* 0x000000293f057290 */ /* 0x000fe200087fe43f */
[----:B------:R-:W-:Y:S01]  /*150b0*/  UMOV UR6, 0x0 ;  /* 0x0000000000067882 */ /* 0x000fe20000000000 */
[----:B------:R-:W-:-:S10]  /*150c0*/  UMOV UR7, 0x12f00000 ;  /* 0x12f0000000077882 */ /* 0x000fd40000000000 */
.L_x_579:
        /* <DEDUP_REMOVED lines=10> */
[----:B------:R-:W-:Y:S01]  /*15170*/  IMAD.MOV.U32 R14, RZ, RZ, 0x20 ;  /* 0x00000020ff0e7424 */ /* 0x000fe200078e00ff */
[----:B------:R-:W-:Y:S01]  /*15180*/  PLOP3.LUT P1, PT, PT, PT, PT, 0x80, 0x0 ;  /* 0x000000000000781c */ /* 0x000fe20003f2f070 */
[----:B------:R-:W-:Y:S01]  /*15190*/  UMOV UR6, 0x0 ;  /* 0x0000000000067882 */ /* 0x000fe20000000000 */
[----:B------:R-:W-:Y:S01]  /*151a0*/  IADD3 R10, R6, 0x17400, RZ ;  /* 0x00017400060a7810 */ /* 0x000fe20007ffe0ff */
[----:B------:R-:W-:Y:S01]  /*151b0*/  UMOV UR7, 0x12f00000 ;  /* 0x12f0000000077882 */ /* 0x000fe20000000000 */
[----:B------:R-:W-:-:S15]  /*151c0*/  R2UR UR10, R14 ;  /* 0x000000000e0a72ca */ /* 0x000fde00000e0000 */
.L_x_580:
        /* <DEDUP_REMOVED lines=12> */
[----:B------:R-:W-:Y:S01]  /*15290*/  VIADD R10, R6, 0x19400 ;  /* 0x00019400060a7836 */ /* 0x000fe20000000000 */
[----:B------:R-:W-:Y:S01]  /*152a0*/  UMOV UR6, 0x0 ;  /* 0x0000000000067882 */ /* 0x000fe20000000000 */
[----:B------:R-:W-:Y:S01]  /*152b0*/  UMOV UR7, 0x12f00000 ;  /* 0x12f0000000077882 */ /* 0x000fe20000000000 */
[----:B------:R-:W-:-:S15]  /*152c0*/  R2UR UR10, R13 ;  /* 0x000000000d0a72ca */ /* 0x000fde00000e0000 */
.L_x_581:
        /* <DEDUP_REMOVED lines=10> */
[----:B------:R-:W1:Y:S01]  /*15370*/  SYNCS.PHASECHK.TRANS64.TRYWAIT P1, [R8+URZ+0x2d8c0], R7 ;  /* 0x02d8c007080075a7 */ /* 0x000e62000802017f */
[----:B------:R-:W-:Y:S04]  /*15380*/  BSSY B2, `(.L_x_582) ;  /* 0x0000002000027945 */ /* 0x000fe80003800000 */
[----:B-1----:R-:W-:Y:S05]  /*15390*/  @!P1 BRA `(.L_x_583) ;  /* 0x0000005400d89947 */ /* 0x002fea0003800000 */
.L_x_708:
[----:B------:R-:W-:Y:S05]  /*153a0*/  BSYNC B2 ;  /* 0x0000000000027941 */ /* 0x000fea0003800000 */
.L_x_582:
[----:B------:R-:W-:Y:S01]  /*153b0*/  BSSY B2, `(.L_x_584) ;  /* 0x000000b000027945 */ /* 0x000fe20003800000 */
[----:B------:R-:W-:Y:S01]  /*153c0*/  IMAD.MOV.U32 R10, RZ, RZ, 0x0 ;  /* 0x00000000ff0a7424 */ /* 0x000fe200078e00ff */
[----:B------:R-:W-:Y:S02]  /*153d0*/  MOV R11, 0x12f00000 ;  /* 0x12f00000000b7802 */ /* 0x000fe40000000f00 */
[----:B------:R-:W-:Y:S05]  /*153e0*/  @P2 BRA `(.L_x_585) ;  /* 0x00000000001c2947 */ /* 0x000fea0003800000 */
[----:B------:R-:W2:Y:S02]  /*153f0*/  S2R R4, SR_TID.X ;  /* 0x0000000000047919 */ /* 0x000ea40000002100 */
[----:B--2---:R-:W-:Y:S01]  /*15400*/  LOP3.LUT R15, R4, 0x1f, RZ, 0xc0, !PT ;  /* 0x0000001f040f7812 */ /* 0x004fe200078ec0ff */
[----:B------:R-:W-:-:S03]  /*15410*/  IMAD.MOV.U32 R4, RZ, RZ, 0x6000 ;  /* 0x00006000ff047424 */ /* 0x000fc600078e00ff */
[----:B------:R-:W-:Y:S01]  /*15420*/  ISETP.NE.AND P1, PT, R15, RZ, PT ;  /* 0x000000ff0f00720c */ /* 0x000fe20003f25270 */
[----:B------:R2:W-:-:S12]  /*15430*/  SYNCS.ARRIVE.TRANS64 RZ, [R8+URZ+0x2d8b0], R4 ;  /* 0x02d8b00408ff79a7 */ /* 0x0005d8000800003f */
[----:B--2---:R-:W-:Y:S05]  /*15440*/  @!P1 BRA `(.L_x_585) ;  /* 0x0000000000049947 */ /* 0x004fea0003800000 */
[----:B------:R-:W-:Y:S01]  /*15450*/  BPT.TRAP 0x1 ;  /* 0x000000040000795c */ /* 0x000fe20000300000 */
.L_x_585:
[----:B------:R-:W-:Y:S05]  /*15460*/  BSYNC B2 ;  /* 0x0000000000027941 */ /* 0x000fea0003800000 */
.L_x_584:
[----:B------:R-:W-:Y:S01]  /*15470*/  R2UR UR10, R12 ;  /* 0x000000000c0a72ca */ /* 0x000fe200000e0000 */
[----:B------:R-:W-:Y:S01]  /*15480*/  UIADD3 UR4, UP0, UR40, 0x670, URZ ;  /* 0x0000067028047890 */ /* 0x000fe2000ff1e03f */
[----:B------:R-:W-:Y:S01]  /*15490*/  R2UR UR6, R10 ;  /* 0x000000000a0672ca */ /* 0x000fe200000e0000 */
[----:B01----:R-:W-:Y:S01]  /*154a0*/  VIADD R8, R8, 0x2d8b0 ;  /* 0x0002d8b008087836 */ /* 0x003fe20000000000 */
[----:B------:R-:W-:Y:S01]  /*154b0*/  R2UR UR7, R11 ;  /* 0x000000000b0772ca */ /* 0x000fe200000e0000 */
[----:B------:R-:W-:Y:S01]  /*154c0*/  VIADD R4, R6, 0x400 ;  /* 0x0000040006047836 */ /* 0x000fe20000000000 */
[----:B------:R-:W-:Y:S01]  /*154d0*/  PLOP3.LUT P1, PT, PT, PT, PT, 0x80, 0x0 ;  /* 0x000000000000781c */ /* 0x000fe20003f2f070 */
[----:B------:R-:W-:-:S12]  /*154e0*/  UIADD3.X UR5, URZ, UR41, URZ, UP0, !UPT ;  /* 0x000000293f057290 */ /* 0x000fd800087fe43f */
.L_x_586:
        /* <DEDUP_REMOVED lines=10> */
[----:B------:R-:W-:Y:S02]  /*15590*/  R2UR UR10, R14 ;  /* 0x000000000e0a72ca */ /* 0x000fe400000e0000 */
[----:B------:R-:W-:Y:S02]  /*155a0*/  R2UR UR6, R10 ;  /* 0x000000000a0672ca */ /* 0x000fe400000e0000 */
[----:B------:R-:W-:Y:S02]  /*155b0*/  R2UR UR7, R11 ;  /* 0x000000000b0772ca */ /* 0x000fe400000e0000 */
[----:B------:R-:W-:Y:S02]  /*155c0*/  PLOP3.LUT P1, PT, PT, PT, PT, 0x80, 0x0 ;  /* 0x000000000000781c */ /* 0x000fe40003f2f070 */
[----:B------:R-:W-:-:S11]  /*155d0*/  IADD3 R4, R6, 0x2400, RZ ;  /* 0x0000240006047810 */ /* 0x000fd60007ffe0ff */
.L_x_587:
        /* <DEDUP_REMOVED lines=15> */
.L_x_588:
        /* <DEDUP_REMOVED lines=10> */
.L_x_574:
[----:B------:R-:W-:Y:S05]  /*15770*/  BSYNC B1 ;  /* 0x0000000000017941 */ /* 0x000fea0003800000 */
.L_x_573:
[----:B------:R-:W2:Y:S01]  /*15780*/  LDL.LU R7, [R1+0x4] ;  /* 0x0000040001077983 */ /* 0x000ea20000300800 */
[----:B------:R-:W-:Y:S01]  /*15790*/  VIADD R28, R28, 0x1 ;  /* 0x000000011c1c7836 */ /* 0x000fe20000000000 */
[C---:B------:R-:W-:Y:S01]  /*157a0*/  ISETP.GT.AND P2, PT, R9.reuse, R3, PT ;  /* 0x000000030900720c */ /* 0x040fe20003f44270 */
[----:B------:R-:W-:-:S03]  /*157b0*/  VIADD R9, R9, 0xffffffff ;  /* 0xffffffff09097836 */ /* 0x000fc60000000000 */
[----:B------:R-:W-:-:S04]  /*157c0*/  ISETP.NE.AND P1, PT, R28, 0x2, PT ;  /* 0x000000021c00780c */ /* 0x000fc80003f25270 */
[----:B------:R-:W-:Y:S02]  /*157d0*/  SEL R4, RZ, 0x1, P1 ;  /* 0x00000001ff047807 */ /* 0x000fe40000800000 */
[----:B------:R-:W-:Y:S02]  /*157e0*/  SEL R28, R28, RZ, P1 ;  /* 0x000000ff1c1c7207 */ /* 0x000fe40000800000 */
[----:B--2---:R-:W-:-:S05]  /*157f0*/  LOP3.LUT R7, R7, R4, RZ, 0x3c, !PT ;  /* 0x0000000407077212 */ /* 0x004fca00078e3cff */
[----:B------:R1:W-:Y:S01]  /*15800*/  STL [R1+0x4], R7 ;  /* 0x0000040701007387 */ /* 0x0003e20000100800 */
[----:B------:R-:W-:Y:S05]  /*15810*/  @P2 BRA `(.L_x_589) ;  /* 0xfffffff400a42947 */ /* 0x000fea000383ffff */
.L_x_551:
[----:B------:R-:W-:Y:S05]  /*15820*/  BSYNC B0 ;  /* 0x0000000000007941 */ /* 0x000fea0003800000 */
.L_x_550:
[----:B------:R-:W2:Y:S01]  /*15830*/  LDL R4, [R1+0x1c] ;  /* 0x00001c0001047983 */ /* 0x000ea20000100800 */
[----:B------:R-:W-:Y:S05]  /*15840*/  @!P0 WARPSYNC.ALL ;  /* 0x0000000000008948 */ /* 0x000fea0003800000 */
[----:B------:R-:W-:Y:S06]  /*15850*/  @!P0 BAR.SYNC.DEFER_BLOCKING 0xc, 0x200 ;  /* 0x0308000000008b1d */ /* 0x000fec0000010000 */
[----:B------:R-:W-:Y:S01]  /*15860*/  BSSY B7, `(.L_x_590) ;  /* 0x0000353000077945 */ /* 0x000fe20003800000 */
[----:B--2---:R-:W-:-:S13]  /*15870*/  ISETP.GT.AND P0, PT, R4, RZ, PT ;  /* 0x000000ff0400720c */ /* 0x004fda0003f04270 */
[----:B------:R-:W-:Y:S05]  /*15880*/  @P0 BRA `(.L_x_591) ;  /* 0x0000000000440947 */ /* 0x000fea0003800000 */
[----:B------:R-:W2:Y:S02]  /*15890*/  S2R R4, SR_TID.X ;  /* 0x0000000000047919 */ /* 0x000ea40000002100 */
[----:B--2---:R-:W-:-:S04]  /*158a0*/  LOP3.LUT R4, R4, 0x7f, RZ, 0xc0, !PT ;  /* 0x0000007f04047812 */ /* 0x004fc800078ec0ff */
[----:B------:R-:W-:-:S13]  /*158b0*/  ISETP.NE.AND P0, PT, R4, RZ, PT ;  /* 0x000000ff0400720c */ /* 0x000fda0003f05270 */
[----:B------:R-:W-:Y:S05]  /*158c0*/  @P0 BRA `(.L_x_592) ;  /* 0x0000003400300947 */ /* 0x000fea0003800000 */
[----:B0-----:R-:W0:Y:S01]  /*158d0*/  S2R R5, SR_LANEID ;  /* 0x0000000000057919 */ /* 0x001e220000000000 */
[----:B------:R-:W-:Y:S01]  /*158e0*/  VOTEU.ANY UR4, UPT, PT ;  /* 0x0000000000047886 */ /* 0x000fe200038e0100 */
[----:B------:R-:W2:Y:S01]  /*158f0*/  LDC.64 R2, c[0x0][0xc60] ;  /* 0x00031800ff027b82 */ /* 0x000ea20000000a00 */
[----:B------:R-:W0:Y:S02]  /*15900*/  FLO.U32 R0, UR4 ;  /* 0x0000000400007d00 */ /* 0x000e2400080e0000 */
[----:B0-----:R-:W-:-:S06]  /*15910*/  ISETP.EQ.U32.AND P0, PT, R0, R5, PT ;  /* 0x000000050000720c */ /* 0x001fcc0003f02070 */
[----:B------:R-:W2:Y:S07]  /*15920*/  POPC R5, UR4 ;  /* 0x0000000400057d09 */ /* 0x000eae0008000000 */
[----:B--2---:R-:W2:Y:S01]  /*15930*/  @P0 ATOMG.E.ADD.STRONG.GPU PT, R3, desc[UR42][R2.64], R5 ;  /* 0x00000005020309a8 */ /* 0x004ea200081ee1ea */
[----:B------:R-:W0:Y:S02]  /*15940*/  S2R R4, SR_LTMASK ;  /* 0x0000000000047919 */ /* 0x000e240000003900 */
[----:B0-----:R-:W-:-:S04]  /*15950*/  LOP3.LUT R4, R4, UR4, RZ, 0xc0, !PT ;  /* 0x0000000404047c12 */ /* 0x001fc8000f8ec0ff */
[----:B-1----:R-:W0:Y:S01]  /*15960*/  POPC R7, R4 ;  /* 0x0000000400077309 */ /* 0x002e220000000000 */
[----:B--2---:R-:W0:Y:S02]  /*15970*/  SHFL.IDX PT, R0, R3, R0, 0x1f ;  /* 0x00001f0003007589 */ /* 0x004e2400000e0000 */
[----:B0-----:R-:W-:Y:S01]  /*15980*/  IADD3 R16, R0, UR37, R7 ;  /* 0x0000002500107c10 */ /* 0x001fe2000fffe007 */
[----:B------:R-:W-:Y:S06]  /*15990*/  BRA `(.L_x_592) ;  /* 0x0000003000fc7947 */ /* 0x000fec0003800000 */
.L_x_591:
[----:B------:R-:W-:Y:S01]  /*159a0*/  IADD3 R0, R22, 0x15400, RZ ;  /* 0x0001540016007810 */ /* 0x000fe20007ffe0ff */
[----:B------:R-:W-:Y:S03]  /*159b0*/  BSSY B6, `(.L_x_593) ;  /* 0x0000013000067945 */ /* 0x000fe60003800000 */
[----:B------:R-:W-:-:S13]  /*159c0*/  LOP3.LUT P0, RZ, R0, 0x1bf, RZ, 0xc0, !PT ;  /* 0x000001bf00ff7812 */ /* 0x000fda000780c0ff */
[----:B------:R-:W-:Y:S05]  /*159d0*/  @!P0 BRA `(.L_x_594) ;  /* 0x0000000000408947 */ /* 0x000fea0003800000 */
[----:B------:R-:W-:Y:S01]  /*159e0*/  MOV R2, 0x0 ;  /* 0x0000000000027802 */ /* 0x000fe20000000f00 */
[----:B------:R-:W-:Y:S01]  /*159f0*/  ULDC.64 UR6, c[0x4][0x88] ;  /* 0x0100220000067ab9 */ /* 0x000fe20000000a00 */
[----:B------:R-:W-:Y:S01]  /*15a00*/  ULDC.64 UR8, c[0x4][0x90] ;  /* 0x0100240000087ab9 */ /* 0x000fe20000000a00 */
[----:B------:R-:W-:Y:S01]  /*15a10*/  ULDC.64 UR4, c[0x4][0x8] ;  /* 0x0100020000047ab9 */ /* 0x000fe20000000a00 */
[----:B------:R-:W-:Y:S01]  /*15a20*/  IMAD.U32 R4, RZ, RZ, UR6 ;  /* 0x00000006ff047e24 */ /* 0x000fe2000f8e00ff */
[----:B-1----:R-:W-:Y:S01]  /*15a30*/  MOV R7, UR9 ;  /* 0x0000000900077c02 */ /* 0x002fe20008000f00 */
[----:B------:R-:W1:Y:S01]  /*15a40*/  LDC.64 R2, c[0x4][R2] ;  /* 0x0100000002027b82 */ /* 0x000e620000000a00 */
[----:B0-----:R-:W-:Y:S01]  /*15a50*/  IMAD.U32 R5, RZ, RZ, UR7 ;  /* 0x00000007ff057e24 */ /* 0x001fe2000f8e00ff */
[----:B------:R-:W-:Y:S01]  /*15a60*/  MOV R12, 0x1 ;  /* 0x00000001000c7802 */ /* 0x000fe20000000f00 */
[----:B------:R-:W-:Y:S02]  /*15a70*/  IMAD.U32 R6, RZ, RZ, UR8 ;  /* 0x00000008ff067e24 */ /* 0x000fe4000f8e00ff */
[----:B------:R-:W-:-:S02]  /*15a80*/  IMAD.U32 R10, RZ, RZ, UR4 ;  /* 0x00000004ff0a7e24 */ /* 0x000fc4000f8e00ff */
[----:B------:R-:W-:Y:S02]  /*15a90*/  IMAD.U32 R11, RZ, RZ, UR5 ;  /* 0x00000005ff0b7e24 */ /* 0x000fe4000f8e00ff */
[----:B------:R-:W-:Y:S02]  /*15aa0*/  IMAD.MOV.U32 R8, RZ, RZ, 0x70 ;  /* 0x00000070ff087424 */ /* 0x000fe400078e00ff */
[----:B------:R-:W-:-:S07]  /*15ab0*/  IMAD.MOV.U32 R13, RZ, RZ, RZ ;  /* 0x000000ffff0d7224 */ /* 0x000fce00078e00ff */
[----:B------:R-:W-:-:S07]  /*15ac0*/  LEPC R20, `(.L_x_594) ;  /* 0x000000001014794e */ /* 0x000fce0000000000 */
[----:B-1----:R-:W-:Y:S05]  /*15ad0*/  CALL.ABS.NOINC R2 ;  /* 0x0000000002007343 */ /* 0x002fea0003c00000 */
.L_x_594:
[----:B------:R-:W-:Y:S05]  /*15ae0*/  BSYNC B6 ;  /* 0x0000000000067941 */ /* 0x000fea0003800000 */
.L_x_593:
        /* <DEDUP_REMOVED lines=8> */
[----:B------:R2:W3:Y:S01]  /*15b70*/  LDC.64 R2, c[0x4][R27] ;  /* 0x010000001b027b82 */ /* 0x0004e20000000a00 */
[----:B------:R-:W-:Y:S01]  /*15b80*/  IMAD.U32 R4, RZ, RZ, UR6 ;  /* 0x00000006ff047e24 */ /* 0x000fe2000f8e00ff */
[----:B0-----:R-:W-:Y:S01]  /*15b90*/  MOV R5, UR7 ;  /* 0x0000000700057c02 */ /* 0x001fe20008000f00 */
[----:B------:R-:W-:Y:S01]  /*15ba0*/  IMAD.U32 R6, RZ, RZ, UR8 ;  /* 0x00000008ff067e24 */ /* 0x000fe2000f8e00ff */
[----:B------:R-:W-:Y:S01]  /*15bb0*/  MOV R11, UR5 ;  /* 0x00000005000b7c02 */ /* 0x000fe20008000f00 */
[----:B-1----:R-:W-:Y:S02]  /*15bc0*/  IMAD.U32 R7, RZ, RZ, UR9 ;  /* 0x00000009ff077e24 */ /* 0x002fe4000f8e00ff */
[----:B------:R-:W-:-:S02]  /*15bd0*/  IMAD.U32 R10, RZ, RZ, UR4 ;  /* 0x00000004ff0a7e24 */ /* 0x000fc4000f8e00ff */
[----:B------:R-:W-:Y:S02]  /*15be0*/  IMAD.MOV.U32 R8, RZ, RZ, 0x70 ;  /* 0x00000070ff087424 */ /* 0x000fe400078e00ff */
[----:B------:R-:W-:Y:S02]  /*15bf0*/  IMAD.MOV.U32 R12, RZ, RZ, 0x1 ;  /* 0x00000001ff0c7424 */ /* 0x000fe400078e00ff */
[----:B--2---:R-:W-:-:S07]  /*15c00*/  IMAD.MOV.U32 R13, RZ, RZ, RZ ;  /* 0x000000ffff0d7224 */ /* 0x004fce00078e00ff */
[----:B------:R-:W-:-:S07]  /*15c10*/  LEPC R20, `(.L_x_597) ;  /* 0x000000001014794e */ /* 0x000fce0000000000 */
[----:B---3--:R-:W-:Y:S05]  /*15c20*/  CALL.ABS.NOINC R2 ;  /* 0x0000000002007343 */ /* 0x008fea0003c00000 */
.L_x_597:
[----:B------:R0:W1:Y:S01]  /*15c30*/  LDC.64 R2, c[0x4][R27] ;  /* 0x010000001b027b82 */ /* 0x0000620000000a00 */
[----:B------:R-:W-:Y:S01]  /*15c40*/  ULDC.64 UR4, c[0x4][0x88] ;  /* 0x0100220000047ab9 */ /* 0x000fe20000000a00 */
[----:B------:R-:W-:Y:S01]  /*15c50*/  ULDC.64 UR6, c[0x4][0x90] ;  /* 0x0100240000067ab9 */ /* 0x000fe20000000a00 */
[----:B------:R-:W-:Y:S01]  /*15c60*/  ULDC.64 UR8, c[0x4][0x18] ;  /* 0x0100060000087ab9 */ /* 0x000fe20000000a00 */
[----:B------:R-:W-:Y:S01]  /*15c70*/  MOV R4, UR4 ;  /* 0x0000000400047c02 */ /* 0x000fe20008000f00 */
[----:B------:R-:W-:Y:S01]  /*15c80*/  IMAD.U32 R5, RZ, RZ, UR5 ;  /* 0x00000005ff057e24 */ /* 0x000fe2000f8e00ff */
[----:B------:R-:W-:Y:S01]  /*15c90*/  MOV R10, UR8 ;  /* 0x00000008000a7c02 */ /* 0x000fe20008000f00 */
[----:B------:R-:W-:Y:S01]  /*15ca0*/  IMAD.U32 R6, RZ, RZ, UR6 ;  /* 0x00000006ff067e24 */ /* 0x000fe2000f8e00ff */
[----:B------:R-:W-:Y:S01]  /*15cb0*/  MOV R13, RZ ;  /* 0x000000ff000d7202 */ /* 0x000fe20000000f00 */
[----:B------:R-:W-:Y:S02]  /*15cc0*/  IMAD.U32 R7, RZ, RZ, UR7 ;  /* 0x00000007ff077e24 */ /* 0x000fe4000f8e00ff */
[----:B------:R-:W-:-:S02]  /*15cd0*/  IMAD.U32 R11, RZ, RZ, UR9 ;  /* 0x00000009ff0b7e24 */ /* 0x000fc4000f8e00ff */
[----:B------:R-:W-:Y:S02]  /*15ce0*/  IMAD.MOV.U32 R8, RZ, RZ, 0x70 ;  /* 0x00000070ff087424 */ /* 0x000fe400078e00ff */
[----:B0-----:R-:W-:-:S07]  /*15cf0*/  IMAD.MOV.U32 R12, RZ, RZ, 0x1 ;  /* 0x00000001ff0c7424 */ /* 0x001fce00078e00ff */
[----:B------:R-:W-:-:S07]  /*15d00*/  LEPC R20, `(.L_x_596) ;  /* 0x000000001014794e */ /* 0x000fce0000000000 */
[----:B-1----:R-:W-:Y:S05]  /*15d10*/  CALL.ABS.NOINC R2 ;  /* 0x0000000002007343 */ /* 0x002fea0003c00000 */
.L_x_596:
[----:B------:R-:W-:Y:S05]  /*15d20*/  BSYNC B6 ;  /* 0x0000000000067941 */ /* 0x000fea0003800000 */
.L_x_595:
[----:B------:R2:W3:Y:S01]  /*15d30*/  LDL R20, [R1+0x10] ;  /* 0x0000100001147983 */ /* 0x0004e20000100800 */
[----:B------:R-:W-:Y:S01]  /*15d40*/  ULDC.64 UR4, c[0x0][0x9f8] ;  /* 0x00027e0000047ab9 */ /* 0x000fe20000000a00 */
[----:B-1----:R-:W1:Y:S01]  /*15d50*/  LDC R7, c[0x0][0x430] ;  /* 0x00010c00ff077b82 */ /* 0x002e620000000800 */
[----:B------:R-:W-:Y:S01]  /*15d60*/  ISETP.NE.U32.AND P0, PT, RZ, UR4, PT ;  /* 0x00000004ff007c0c */ /* 0x000fe2000bf05070 */
[----:B------:R-:W4:Y:S03]  /*15d70*/  LDL R27, [R1+0x3c] ;  /* 0x00003c00011b7983 */ /* 0x000f260000100800 */
[----:B------:R-:W-:Y:S01]  /*15d80*/  ISETP.NE.AND.EX P0, PT, RZ, UR5, PT, P0 ;  /* 0x00000005ff007c0c */ /* 0x000fe2000bf05300 */
[----:B------:R-:W2:Y:S04]  /*15d90*/  LDL R21, [R1+0x1c] ;  /* 0x00001c0001157983 */ /* 0x000ea80000100800 */
[----:B------:R-:W2:Y:S08]  /*15da0*/  LDL R2, [R1+0x20] ;  /* 0x0000200001027983 */ /* 0x000eb00000100800 */
[----:B------:R-:W-:Y:S01]  /*15db0*/  @P0 IADD3 R24, P1, R24, UR4, RZ ;  /* 0x0000000418180c10 */ /* 0x000fe2000ff3e0ff */
[----:B------:R-:W0:Y:S01]  /*15dc0*/  S2R R3, SR_TID.X ;  /* 0x0000000000037919 */ /* 0x000e220000002100 */
[----:B------:R-:W-:-:S02]  /*15dd0*/  ULDC UR4, c[0x0][0x2f4] ;  /* 0x0000bd0000047ab9 */ /* 0x000fc40000000800 */
[----:B------:R-:W-:Y:S01]  /*15de0*/  @P0 IADD3.X R25, R25, UR5, RZ, P1, !PT ;  /* 0x0000000519190c10 */ /* 0x000fe20008ffe4ff */
[----:B------:R-:W4:Y:S04]  /*15df0*/  S2R R0, SR_TID.X ;  /* 0x0000000000007919 */ /* 0x000f280000002100 */
[----:B---3--:R-:W3:Y:S01]  /*15e00*/  @P0 LDG.E R20, desc[UR42][R24.64] ;  /* 0x0000002a18140981 */ /* 0x008ee2000c1e1900 */
[----:B-1----:R-:W-:Y:S01]  /*15e10*/  ISETP.NE.AND P1, PT, R7, 0x1, PT ;  /* 0x000000010700780c */ /* 0x002fe20003f25270 */
[----:B0-----:R-:W-:Y:S01]  /*15e20*/  IMAD.SHL.U32 R3, R3, 0x20, RZ ;  /* 0x0000002003037824 */ /* 0x001fe200078e00ff */
[----:B----4-:R-:W-:Y:S02]  /*15e30*/  LEA.HI.SX32 R27, R27, 0xffffffff, 0x19 ;  /* 0xffffffff1b1b7811 */ /* 0x010fe400078fcaff */
[----:B------:R-:W-:-:S02]  /*15e40*/  LOP3.LUT R0, R0, 0x7f, RZ, 0xc0, !PT ;  /* 0x0000007f00007812 */ /* 0x000fc400078ec0ff */
[----:B------:R-:W-:Y:S01]  /*15e50*/  LOP3.LUT R3, R3, 0x60, RZ, 0xc0, !PT ;  /* 0x0000006003037812 */ /* 0x000fe200078ec0ff */
[----:B------:R-:W-:Y:S01]  /*15e60*/  IMAD.SHL.U32 R10, R27, 0x80, RZ ;  /* 0x000000801b0a7824 */ /* 0x000fe200078e00ff */
[----:B------:R-:W-:-:S04]  /*15e70*/  SHF.R.U32.HI R0, RZ, 0x2, R0 ;  /* 0x00000002ff007819 */ /* 0x000fc80000011600 */
[----:B------:R-:W-:Y:S01]  /*15e80*/  LOP3.LUT R0, R10, R0, R3, 0xfe, !PT ;  /* 0x000000000a007212 */ /* 0x000fe200078efe03 */
[----:B------:R-:W0:Y:S08]  /*15e90*/  @P1 LDC R4, c[0x0][0x434] ;  /* 0x00010d00ff041b82 */ /* 0x000e300000000800 */
[----:B------:R-:W1:Y:S01]  /*15ea0*/  @P1 LDC R5, c[0x0][0x438] ;  /* 0x00010e00ff051b82 */ /* 0x000e620000000800 */
[----:B------:R-:W4:Y:S01]  /*15eb0*/  S2R R11, SR_TID.X ;  /* 0x00000000000b7919 */ /* 0x000f220000002100 */
[----:B------:R-:W-:Y:S01]  /*15ec0*/  LOP3.LUT R23, R23, 0xfffffff7, RZ, 0xc0, !PT ;  /* 0xfffffff717177812 */ /* 0x000fe200078ec0ff */
[----:B----4-:R-:W-:-:S05]  /*15ed0*/  IMAD.SHL.U32 R11, R11, 0x8, RZ ;  /* 0x000000080b0b7824 */ /* 0x010fca00078e00ff */
[----:B------:R-:W-:-:S04]  /*15ee0*/  LOP3.LUT R11, R11, 0x18, RZ, 0xc0, !PT ;  /* 0x000000180b0b7812 */ /* 0x000fc800078ec0ff */
[----:B------:R-:W-:Y:S01]  /*15ef0*/  LOP3.LUT R12, R11, 0x20, RZ, 0xfc, !PT ;  /* 0x000000200b0c7812 */ /* 0x000fe200078efcff */
[----:B------:R-:W-:Y:S01]  /*15f00*/  UMOV UR5, 0xffffffff ;  /* 0xffffffff00057882 */ /* 0x000fe20000000000 */
[----:B---3--:R-:W-:Y:S01]  /*15f10*/  @P0 STL [R1+0x10], R20 ;  /* 0x0000101401000387 */ /* 0x008fe20000100800 */
[C---:B--2---:R-:W-:Y:S01]  /*15f20*/  ISETP.GE.AND P0, PT, R0.reuse, R21, PT ;  /* 0x000000150000720c */ /* 0x044fe20003f06270 */
[----:B------:R-:W-:-:S04]  /*15f30*/  IMAD.IADD R0, R0, 0x1, R2 ;  /* 0x0000000100007824 */ /* 0x000fc800078e0202 */
[----:B0-----:R-:W-:-:S08]  /*15f40*/  @P1 IMAD.HI.U32 R4, R0, R4, RZ ;  /* 0x0000000400041227 */ /* 0x001fd000078e00ff */
[----:B------:R-:W0:Y:S01]  /*15f50*/  @!P0 LDC.64 R2, c[0x0][0x428] ;  /* 0x00010a00ff028b82 */ /* 0x000e220000000a00 */
[----:B------:R-:W-:Y:S02]  /*15f60*/  MOV R6, R0 ;  /* 0x0000000000067202 */ /* 0x000fe40000000f00 */
[----:B-1----:R-:W-:Y:S02]  /*15f70*/  @P1 SHF.R.U32.HI R6, RZ, R5, R4 ;  /* 0x00000005ff061219 */ /* 0x002fe40000011604 */
[----:B------:R-:W-:-:S03]  /*15f80*/  SHF.R.S32.HI R8, RZ, 0x1f, R20 ;  /* 0x0000001fff087819 */ /* 0x000fc60000011414 */
[----:B------:R-:W-:-:S04]  /*15f90*/  IMAD.MOV R4, RZ, RZ, -R6 ;  /* 0x000000ffff047224 */ /* 0x000fc800078e0a06 */
[----:B------:R-:W-:Y:S01]  /*15fa0*/  IMAD R4, R7, R4, R0 ;  /* 0x0000000407047224 */ /* 0x000fe200078e0200 */
[--C-:B------:R-:W-:Y:S01]  /*15fb0*/  @!P0 SHF.R.S32.HI R7, RZ, 0x1f, R6.reuse ;  /* 0x0000001fff078819 */ /* 0x100fe20000011406 */
[-C--:B0-----:R-:W-:Y:S02]  /*15fc0*/  @!P0 IMAD R0, R8, R2.reuse, RZ ;  /* 0x0000000208008224 */ /* 0x081fe400078e02ff */
[----:B------:R-:W-:-:S04]  /*15fd0*/  @!P0 IMAD.WIDE.U32 R6, R20, R2, R6 ;  /* 0x0000000214068225 */ /* 0x000fc800078e0006 */
[----:B------:R-:W-:Y:S02]  /*15fe0*/  @!P0 IMAD R0, R20, R3, R0 ;  /* 0x0000000314008224 */ /* 0x000fe400078e0200 */
[----:B------:R-:W0:Y:S01]  /*15ff0*/  @!P0 LDC.64 R2, c[0x0][0x418] ;  /* 0x00010600ff028b82 */ /* 0x000e220000000a00 */
[----:B------:R-:W-:Y:S01]  /*16000*/  MOV R5, UR38 ;  /* 0x0000002600057c02 */ /* 0x000fe20008000f00 */
[----:B------:R0:W-:Y:S01]  /*16010*/  STL [R1+0x24], R8 ;  /* 0x0000240801007387 */ /* 0x0001e20000100800 */
[----:B------:R-:W-:Y:S02]  /*16020*/  @!P0 IMAD.IADD R0, R7, 0x1, R0 ;  /* 0x0000000107008824 */ /* 0x000fe400078e0200 */
[----:B------:R-:W-:Y:S02]  /*16030*/  ISETP.NE.AND P2, PT, R5, 0x3, PT ;  /* 0x000000030500780c */ /* 0x000fe40003f45270 */
[----:B0-----:R-:W-:Y:S01]  /*16040*/  @!P0 LEA R8, P1, R6, R2, 0x2 ;  /* 0x0000000206088211 */ /* 0x001fe200078210ff */
[----:B------:R-:W-:-:S03]  /*16050*/  IMAD.MOV.U32 R2, RZ, RZ, RZ ;  /* 0x000000ffff027224 */ /* 0x000fc600078e00ff */
[----:B------:R-:W-:-:S05]  /*16060*/  @!P0 LEA.HI.X R9, R6, R3, R0, 0x2, P1 ;  /* 0x0000000306098211 */ /* 0x000fca00008f1400 */
[----:B------:R0:W5:Y:S01]  /*16070*/  @!P0 LDG.E R2, desc[UR42][R8.64] ;  /* 0x0000002a08028981 */ /* 0x000162000c1e1900 */
[----:B------:R-:W-:Y:S02]  /*16080*/  ISETP.GE.AND P0, PT, R11, UR4, PT ;  /* 0x000000040b007c0c */ /* 0x000fe4000bf06270 */
[----:B------:R-:W-:-:S04]  /*16090*/  @P2 LOP3.LUT R23, R23, 0x8, RZ, 0xfc, !PT ;  /* 0x0000000817172812 */ /* 0x000fc800078efcff */
        /* <DEDUP_REMOVED lines=9> */
[----:B0-----:R-:W-:Y:S06]  /*16130*/  BRA.DIV UR5, `(.L_x_598) ;  /* 0x0000004a05847947 */ /* 0x001fec000b800000 */
.L_x_711:
[----:B------:R-:W-:-:S05]  /*16140*/  SHF.R.S32.HI R9, RZ, 0x1f, R18 ;  /* 0x0000001fff097819 */ /* 0x000fca0000011412 */
[----:B------:R0:W-:Y:S01]  /*16150*/  STL [R1+0xc], R9 ;  /* 0x00000c0901007387 */ /* 0x0001e20000100800 */
[----:B------:R-:W-:Y:S05]  /*16160*/  @!P2 BRA `(.L_x_599) ;  /* 0x000000000004a947 */ /* 0x000fea0003800000 */
[----:B------:R-:W-:Y:S01]  /*16170*/  BPT.TRAP 0x1 ;  /* 0x000000040000795c */ /* 0x000fe20000300000 */
.L_x_599:
[----:B------:R-:W2:Y:S01]  /*16180*/  LDL R5, [R1] ;  /* 0x0000000001057983 */ /* 0x000ea20000100800 */
[----:B------:R-:W-:Y:S01]  /*16190*/  SHF.R.S32.HI R3, RZ, 0x1f, R4 ;  /* 0x0000001fff037819 */ /* 0x000fe20000011404 */
[----:B------:R-:W-:Y:S01]  /*161a0*/  ULDC.64 UR4, c[0x0][0x328] ;  /* 0x0000ca0000047ab9 */ /* 0x000fe20000000a00 */
[----:B-----5:R-:W-:Y:S01]  /*161b0*/  SHF.R.S32.HI R8, RZ, 0x1f, R2 ;  /* 0x0000001fff087819 */ /* 0x020fe20000011402 */
[----:B------:R-:W-:Y:S01]  /*161c0*/  IMAD.WIDE.U32 R6, R4, UR4, RZ ;  /* 0x0000000404067c25 */ /* 0x000fe2000f8e00ff */
[----:B------:R-:W-:Y:S03]  /*161d0*/  BSSY B0, `(.L_x_600) ;  /* 0x0000015000007945 */ /* 0x000fe60003800000 */
[----:B------:R-:W-:-:S04]  /*161e0*/  IMAD R0, R3, UR4, RZ ;  /* 0x0000000403007c24 */ /* 0x000fc8000f8e02ff */
[----:B------:R-:W-:Y:S01]  /*161f0*/  IMAD R0, R4, UR5, R0 ;  /* 0x0000000504007c24 */ /* 0x000fe2000f8e0200 */
[----:B------:R-:W-:-:S03]  /*16200*/  ULDC.64 UR4, c[0x0][0x338] ;  /* 0x0000ce0000047ab9 */ /* 0x000fc60000000a00 */
[----:B------:R-:W-:Y:S02]  /*16210*/  IMAD.IADD R7, R7, 0x1, R0 ;  /* 0x0000000107077824 */ /* 0x000fe400078e0200 */
[----:B------:R-:W-:Y:S02]  /*16220*/  IMAD R0, R8, UR4, RZ ;  /* 0x0000000408007c24 */ /* 0x000fe4000f8e02ff */
[----:B------:R-:W-:-:S04]  /*16230*/  IMAD.WIDE.U32 R6, R2, UR4, R6 ;  /* 0x0000000402067c25 */ /* 0x000fc8000f8e0006 */
[----:B------:R-:W-:Y:S01]  /*16240*/  IMAD R0, R2, UR5, R0 ;  /* 0x0000000502007c24 */ /* 0x000fe2000f8e0200 */
[----:B------:R-:W-:-:S03]  /*16250*/  ULDC.64 UR4, c[0x0][0x330] ;  /* 0x0000cc0000047ab9 */ /* 0x000fc60000000a00 */
[----:B------:R-:W-:Y:S02]  /*16260*/  IMAD.IADD R7, R7, 0x1, R0 ;  /* 0x0000000107077824 */ /* 0x000fe400078e0200 */
[----:B------:R-:W-:Y:S02]  /*16270*/  IMAD R0, R9, UR4, RZ ;  /* 0x0000000409007c24 */ /* 0x000fe4000f8e02ff */
[----:B------:R-:W-:-:S04]  /*16280*/  IMAD.WIDE.U32 R6, R18, UR4, R6 ;  /* 0x0000000412067c25 */ /* 0x000fc8000f8e0006 */
[----:B------:R-:W-:Y:S01]  /*16290*/  IMAD R0, R18, UR5, R0 ;  /* 0x0000000512007c24 */ /* 0x000fe2000f8e0200 */
[----:B------:R-:W-:Y:S02]  /*162a0*/  ULDC.64 UR4, c[0x0][0x318] ;  /* 0x0000c60000047ab9 */ /* 0x000fe40000000a00 */
[----:B------:R-:W-:Y:S02]  /*162b0*/  LEA R24, P0, R6, UR4, 0x1 ;  /* 0x0000000406187c11 */ /* 0x000fe4000f8008ff */
[----:B------:R-:W-:Y:S01]  /*162c0*/  IADD3 R25, R7, R0, RZ ;  /* 0x0000000007197210 */ /* 0x000fe20007ffe0ff */
[----:B------:R-:W-:-:S03]  /*162d0*/  IMAD R0, R26, 0x8, R22 ;  /* 0x000000081a007824 */ /* 0x000fc600078e0216 */
[----:B------:R-:W-:Y:S02]  /*162e0*/  LEA.HI.X R25, R6, UR5, R25, 0x1, P0 ;  /* 0x0000000506197c11 */ /* 0x000fe400080f0c19 */
[----:B--2---:R-:W-:-:S04]  /*162f0*/  SHF.L.U32 R5, R5, 0x1f, RZ ;  /* 0x0000001f05057819 */ /* 0x004fc800000006ff */
[----:B------:R-:W1:Y:S02]  /*16300*/  SYNCS.PHASECHK.TRANS64.TRYWAIT P0, [R0+URZ+0x2d840], R5 ;  /* 0x02d84005000075a7 */ /* 0x000e64000800017f */
[----:B-1----:R-:W-:Y:S05]  /*16310*/  @!P0 BRA `(.L_x_601) ;  /* 0x0000004800408947 */ /* 0x002fea0003800000 */
.L_x_712:
[----:B------:R-:W-:Y:S05]  /*16320*/  BSYNC B0 ;  /* 0x0000000000007941 */ /* 0x000fea0003800000 */
.L_x_600:
[----:B------:R-:W2:Y:S01]  /*16330*/  LDL R7, [R1+0xc] ;  /* 0x00000c0001077983 */ /* 0x000ea20000100800 */
[----:B------:R-:W-:-:S03]  /*16340*/  ULDC.64 UR4, c[0x0][0x300] ;  /* 0x0000c00000047ab9 */ /* 0x000fc60000000a00 */
[----:B0-----:R-:W3:Y:S04]  /*16350*/  LDL R9, [R1+0x14] ;  /* 0x0000140001097983 */ /* 0x001ee80000100800 */
[----:B------:R-:W4:Y:S01]  /*16360*/  LDL R12, [R1+0x1c] ;  /* 0x00001c00010c7983 */ /* 0x000f220000100800 */
[----:B------:R-:W0:Y:S01]  /*16370*/  S2R R6, SR_TID.X ;  /* 0x0000000000067919 */ /* 0x000e220000002100 */
[----:B------:R-:W-:-:S04]  /*16380*/  IMAD R3, R3, UR4, RZ ;  /* 0x0000000403037c24 */ /* 0x000fc8000f8e02ff */
[C---:B------:R-:W-:Y:S02]  /*16390*/  IMAD R3, R4.reuse, UR5, R3 ;  /* 0x0000000504037c24 */ /* 0x040fe4000f8e0203 */
[----:B-1----:R-:W-:Y:S01]  /*163a0*/  IMAD.WIDE.U32 R4, R4, UR4, RZ ;  /* 0x0000000404047c25 */ /* 0x002fe2000f8e00ff */
[----:B------:R-:W-:-:S03]  /*163b0*/  ULDC.64 UR4, c[0x0][0x310] ;  /* 0x0000c40000047ab9 */ /* 0x000fc60000000a00 */
[----:B------:R-:W-:Y:S02]  /*163c0*/  IMAD.IADD R5, R5, 0x1, R3 ;  /* 0x0000000105057824 */ /* 0x000fe400078e0203 */
[----:B------:R-:W-:Y:S01]  /*163d0*/  IMAD R8, R8, UR4, RZ ;  /* 0x0000000408087c24 */ /* 0x000fe2000f8e02ff */
[----:B0-----:R-:W-:-:S04]  /*163e0*/  LOP3.LUT R6, R6, 0x7f, RZ, 0xc0, !PT ;  /* 0x0000007f06067812 */ /* 0x001fc800078ec0ff */
[----:B------:R-:W-:Y:S02]  /*163f0*/  SHF.R.U32.HI R11, RZ, 0x2, R6 ;  /* 0x00000002ff0b7819 */ /* 0x000fe40000011606 */
[----:B------:R-:W0:Y:S01]  /*16400*/  S2R R6, SR_TID.X ;  /* 0x0000000000067919 */ /* 0x000e220000002100 */
[----:B------:R-:W-:-:S04]  /*16410*/  IMAD.WIDE.U32 R4, R2, UR4, R4 ;  /* 0x0000000402047c25 */ /* 0x000fc8000f8e0004 */
[----:B------:R-:W-:Y:S01]  /*16420*/  IMAD R2, R2, UR5, R8 ;  /* 0x0000000502027c24 */ /* 0x000fe2000f8e0208 */
[----:B------:R-:W-:-:S03]  /*16430*/  ULDC.64 UR4, c[0x0][0x308] ;  /* 0x0000c20000047ab9 */ /* 0x000fc60000000a00 */
[----:B------:R-:W-:Y:S01]  /*16440*/  IMAD.IADD R3, R5, 0x1, R2 ;  /* 0x0000000105037824 */ /* 0x000fe200078e0202 */
[----:B------:R-:W-:Y:S02]  /*16450*/  MOV R2, R4 ;  /* 0x0000000400027202 */ /* 0x000fe40000000f00 */
[C---:B------:R-:W-:Y:S02]  /*16460*/  LOP3.LUT P4, RZ, R23.reuse, 0x4, RZ, 0xc0, !PT ;  /* 0x0000000417ff7812 */ /* 0x040fe4000788c0ff */
[C---:B------:R-:W-:Y:S02]  /*16470*/  LOP3.LUT P3, RZ, R23.reuse, 0x2, RZ, 0xc0, !PT ;  /* 0x0000000217ff7812 */ /* 0x040fe4000786c0ff */
[----:B------:R-:W-:Y:S01]  /*16480*/  LOP3.LUT P2, RZ, R23, 0x1, RZ, 0xc0, !PT ;  /* 0x0000000117ff7812 */ /* 0x000fe2000784c0ff */
[----:B--2---:R-:W-:-:S04]  /*16490*/  IMAD R4, R7, UR4, RZ ;  /* 0x0000000407047c24 */ /* 0x004fc8000f8e02ff */
[C---:B------:R-:W-:Y:S02]  /*164a0*/  IMAD R7, R18.reuse, UR5, R4 ;  /* 0x0000000512077c24 */ /* 0x040fe4000f8e0204 */
[----:B------:R-:W-:Y:S01]  /*164b0*/  IMAD.WIDE.U32 R4, R18, UR4, R2 ;  /* 0x0000000412047c25 */ /* 0x000fe2000f8e0002 */
[----:B------:R-:W-:-:S03]  /*164c0*/  ULDC.64 UR4, c[0x0][0x2e8] ;  /* 0x0000ba0000047ab9 */ /* 0x000fc60000000a00 */
[----:B------:R-:W-:Y:S01]  /*164d0*/  IMAD.IADD R7, R5, 0x1, R7 ;  /* 0x0000000105077824 */ /* 0x000fe200078e0207 */
[----:B------:R-:W-:Y:S01]  /*164e0*/  LEA R2, P0, R4, UR4, 0x1 ;  /* 0x0000000404027c11 */ /* 0x000fe2000f8008ff */
[----:B---3--:R-:W-:Y:S01]  /*164f0*/  IMAD R8, R26, 0x3000, R9 ;  /* 0x000030001a087824 */ /* 0x008fe200078e0209 */
[----:B------:R-:W-:Y:S01]  /*16500*/  UMOV UR4, 0xffffffff ;  /* 0xffffffff00047882 */ /* 0x000fe20000000000 */
[----:B0-----:R-:W-:Y:S01]  /*16510*/  IMAD.SHL.U32 R9, R6, 0x8, RZ ;  /* 0x0000000806097824 */ /* 0x001fe200078e00ff */
[----:B----4-:R-:W-:Y:S02]  /*16520*/  IADD3 R3, -R11, R12, -R10 ;  /* 0x0000000c0b037210 */ /* 0x010fe40007ffe90a */
[----:B------:R-:W-:Y:S02]  /*16530*/  LEA.HI.X R7, R4, UR5, R7, 0x1, P0 ;  /* 0x0000000504077c11 */ /* 0x000fe400080f0c07 */
[----:B------:R-:W-:Y:S02]  /*16540*/  ISETP.GE.AND P0, PT, R3, 0x1, PT ;  /* 0x000000010300780c */ /* 0x000fe40003f06270 */
[----:B------:R-:W-:Y:S01]  /*16550*/  LOP3.LUT R9, R9, 0x18, RZ, 0xc0, !PT ;  /* 0x0000001809097812 */ /* 0x000fe200078ec0ff */
[----:B------:R-:W-:Y:S10]  /*16560*/  BRA.DIV UR4, `(.L_x_602) ;  /* 0x0000004604c07947 */ /* 0x000ff4000b800000 */
[----:B------:R-:W0:Y:S04]  /*16570*/  SHFL.IDX PT, R4, R2, RZ, 0x1c1f ;  /* 0x001c1fff02047589 */ /* 0x000e2800000e0000 */
[----:B------:R-:W1:Y:S01]  /*16580*/  SHFL.IDX PT, R6, R7, RZ, 0x1c1f ;  /* 0x001c1fff07067589 */ /* 0x000e6200000e0000 */
[----:B0-----:R-:W-:-:S05]  /*16590*/  @P0 LEA R5, P1, R9, R4, 0x1 ;  /* 0x0000000409050211 */ /* 0x001fca00078208ff */
[----:B-1----:R-:W-:Y:S01]  /*165a0*/  @P0 IMAD.X R4, RZ, RZ, R6, P1 ;  /* 0x000000ffff040224 */ /* 0x002fe200008e0606 */
[----:B------:R-:W-:Y:S02]  /*165b0*/  @P0 LEA R6, R8, R22, 0x1 ;  /* 0x0000001608060211 */ /* 0x000fe400078e08ff */
[----:B------:R-:W-:Y:S02]  /*165c0*/  ISETP.GE.AND P1, PT, R3, 0x21, PT ;  /* 0x000000210300780c */ /* 0x000fe40003f26270 */
[----:B------:R-:W-:-:S04]  /*165d0*/  @P0 LOP3.LUT R5, R5, R4, RZ, 0x3c, !PT ;  /* 0x0000000405050212 */ /* 0x000fc800078e3cff */
[----:B------:R-:W-:-:S04]  /*165e0*/  @P0 LOP3.LUT R4, R5, R4, RZ, 0x3c, !PT ;  /* 0x0000000405040212 */ /* 0x000fc800078e3cff */
[----:B------:R-:W-:-:S05]  /*165f0*/  @P0 LOP3.LUT R5, R5, R4, RZ, 0x3c, !PT ;  /* 0x0000000405050212 */ /* 0x000fca00078e3cff */
[----:B------:R-:W-:Y:S01]  /*16600*/  @!PT LDS RZ, [RZ] ;  /* 0x00000000fffff984 */ /* 0x000fe20000000800 */
[----:B------:R-:W-:Y:S04]  /*16610*/  @P0 LDGSTS.E.BYPASS.LTC128B.128 [R6+0x15400], desc[UR42][R4.64], !P4 ;  /* 0x1540000004060fae */ /* 0x000fe8000e101d6a */
[----:B------:R-:W-:Y:S04]  /*16620*/  @P0 LDGSTS.E.BYPASS.LTC128B.128 [R6+0x17400], desc[UR42][R4.64+0x40], !P3 ;  /* 0x1740004004060fae */ /* 0x000fe8000d901d6a */
[----:B------:R0:W-:Y:S04]  /*16630*/  @P0 LDGSTS.E.BYPASS.LTC128B.128 [R6+0x19400], desc[UR42][R4.64+0x80], !P2 ;  /* 0x1940008004060fae */ /* 0x0001e8000d101d6a */
[----:B0-----:R-:W0:Y:S04]  /*16640*/  SHFL.IDX PT, R4, R2, 0x1, 0x1c1f ;  /* 0x003c1f0002047f89 */ /* 0x001e2800000e0000 */
[----:B------:R-:W1:Y:S01]  /*16650*/  SHFL.IDX PT, R6, R7, 0x1, 0x1c1f ;  /* 0x003c1f0007067f89 */ /* 0x000e6200000e0000 */
[----:B0-----:R-:W-:-:S05]  /*16660*/  @P1 LEA R5, P0, R9, R4, 0x1 ;  /* 0x0000000409051211 */ /* 0x001fca00078008ff */
[----:B-1----:R-:W-:Y:S02]  /*16670*/  @P1 IMAD.X R4, RZ, RZ, R6, P0 ;  /* 0x000000ffff041224 */ /* 0x002fe400000e0606 */
[----:B------:R-:W-:-:S03]  /*16680*/  @P1 IMAD R6, R8, 0x2, R22 ;  /* 0x0000000208061824 */ /* 0x000fc600078e0216 */
[----:B------:R-:W-:-:S04]  /*16690*/  @P1 LOP3.LUT R5, R5, R4, RZ, 0x3c, !PT ;  /* 0x0000000405051212 */ /* 0x000fc800078e3cff */
[----:B------:R-:W-:-:S04]  /*166a0*/  @P1 LOP3.LUT R4, R5, R4, RZ, 0x3c, !PT ;  /* 0x0000000405041212 */ /* 0x000fc800078e3cff */
[----:B------:R-:W-:-:S05]  /*166b0*/  @P1 LOP3.LUT R5, R5, R4, RZ, 0x3c, !PT ;  /* 0x0000000405051212 */ /* 0x000fca00078e3cff */
[----:B------:R-:W-:Y:S04]  /*166c0*/  @P1 LDGSTS.E.BYPASS.LTC128B.128 [R6+0x15c00], desc[UR42][R4.64], !P4 ;  /* 0x15c0000004061fae */ /* 0x000fe8000e101d6a */
[----:B------:R-:W-:Y:S04]  /*166d0*/  @P1 LDGSTS.E.BYPASS.LTC128B.128 [R6+0x17c00], desc[UR42][R4.64+0x40], !P3 ;  /* 0x17c0004004061fae */ /* 0x000fe8000d901d6a */
[----:B------:R0:W-:Y:S01]  /*166e0*/  @P1 LDGSTS.E.BYPASS.LTC128B.128 [R6+0x19c00], desc[UR42][R4.64+0x80], !P2 ;  /* 0x19c0008004061fae */ /* 0x0001e2000d101d6a */
[----:B------:R-:W-:-:S03]  /*166f0*/  ISETP.GE.AND P1, PT, R3, 0x41, PT ;  /* 0x000000410300780c */ /* 0x000fc60003f26270 */
[----:B0-----:R-:W0:Y:S04]  /*16700*/  SHFL.IDX PT, R4, R2, 0x2, 0x1c1f ;  /* 0x005c1f0002047f89 */ /* 0x001e2800000e0000 */
[----:B------:R-:W1:Y:S04]  /*16710*/  SHFL.IDX PT, R6, R7, 0x2, 0x1c1f ;  /* 0x005c1f0007067f89 */ /* 0x000e6800000e0000 */
[----:B------:R-:W2:Y:S04]  /*16720*/  SHFL.IDX PT, R7, R7, 0x3, 0x1c1f ;  /* 0x007c1f0007077f89 */ /* 0x000ea800000e0000 */
[----:B------:R-:W3:Y:S01]  /*16730*/  SHFL.IDX PT, R2, R2, 0x3, 0x1c1f ;  /* 0x007c1f0002027f89 */ /* 0x000ee200000e0000 */
[----:B0-----:R-:W-:-:S05]  /*16740*/  @P1 LEA R5, P0, R9, R4, 0x1 ;  /* 0x0000000409051211 */ /* 0x001fca00078008ff */
[----:B-1----:R-:W-:Y:S01]  /*16750*/  @P1 IMAD.X R4, RZ, RZ, R6, P0 ;  /* 0x000000ffff041224 */ /* 0x002fe200000e0606 */
[----:B------:R-:W-:-:S04]  /*16760*/  @P1 LEA R6, R8, R22, 0x1 ;  /* 0x0000001608061211 */ /* 0x000fc800078e08ff */
[----:B------:R-:W-:-:S04]  /*16770*/  @P1 LOP3.LUT R5, R5, R4, RZ, 0x3c, !PT ;  /* 0x0000000405051212 */ /* 0x000fc800078e3cff */
[----:B------:R-:W-:-:S04]  /*16780*/  @P1 LOP3.LUT R4, R5, R4, RZ, 0x3c, !PT ;  /* 0x0000000405041212 */ /* 0x000fc800078e3cff */
[----:B------:R-:W-:-:S05]  /*16790*/  @P1 LOP3.LUT R5, R5, R4, RZ, 0x3c, !PT ;  /* 0x0000000405051212 */ /* 0x000fca00078e3cff */
[----:B------:R0:W-:Y:S04]  /*167a0*/  @P1 LDGSTS.E.BYPASS.LTC128B.128 [R6+0x16400], desc[UR42][R4.64], !P4 ;  /* 0x1640000004061fae */ /* 0x0001e8000e101d6a */
[----:B------:R0:W-:Y:S04]  /*167b0*/  @P1 LDGSTS.E.BYPASS.LTC128B.128 [R6+0x18400], desc[UR42][R4.64+0x40], !P3 ;  /* 0x1840004004061fae */ /* 0x0001e8000d901d6a */
[----:B--23--:R0:W-:Y:S02]  /*167c0*/  @P1 LDGSTS.E.BYPASS.LTC128B.128 [R6+0x1a400], desc[UR42][R4.64+0x80], !P2 ;  /* 0x1a40008004061fae */ /* 0x00c1e4000d101d6a */
.L_x_722:
[----:B------:R-:W-:-:S13]  /*167d0*/  ISETP.GE.AND P0, PT, R3, 0x61, PT ;  /* 0x000000610300780c */ /* 0x000fda0003f06270 */
[----:B------:R-:W-:Y:S01]  /*167e0*/  @P0 LEA R2, P1, R9, R2, 0x1 ;  /* 0x0000000209020211 */ /* 0x000fe200078208ff */
[----:B------:R-:W-:-:S04]  /*167f0*/  @P0 IMAD R8, R8, 0x2, R22 ;  /* 0x0000000208080824 */ /* 0x000fc800078e0216 */
        /* <DEDUP_REMOVED lines=9> */
.L_x_603:
[----:B------:R-:W-:Y:S02]  /*16890*/  PLOP3.LUT P1, PT, P1, P0, PT, 0xa2, 0x0 ;  /* 0x000000000000781c */ /* 0x000fe40000f21472 */
[----:B------:R-:W-:-:S08]  /*168a0*/  @P0 R2UR P1, UR4, R0 ;  /* 0x00000000000402ca */ /* 0x000fd00000020000 */
[----:B------:R-:W-:-:S05]  /*168b0*/  @P0 PLOP3.LUT P0, PT, P1, PT, PT, 0x80, 0x0 ;  /* 0x000000000000081c */ /* 0x000fca0000f0f070 */
[----:B------:R-:W-:Y:S01]  /*168c0*/  @!P1 SYNCS.ARRIVE.TRANS64.RED.A0T1 RZ, [UR4+0x2d830], RZ ;  /* 0x02d830ffffff99a7 */ /* 0x000fe20008200404 */
[----:B------:R-:W-:Y:S07]  /*168d0*/  @!P1 ARRIVES.LDGSTSBAR.64.TRANSCNT [UR4+0x2d830] ;  /* 0x02d83000ff0099b0 */ /* 0x000fee0008000a84 */
[----:B------:R-:W-:Y:S05]  /*168e0*/  @P0 BRA.U.ANY `(.L_x_603) ;  /* 0xfffffffd00e80947 */ /* 0x000fea000393ffff */
[----:B------:R-:W-:Y:S01]  /*168f0*/  NOP ;  /* 0x0000000000007918 */ /* 0x000fe20000000000 */
[----:B--2---:R-:W-:-:S05]  /*16900*/  IMAD.U32 R2, RZ, RZ, UR38 ;  /* 0x00000026ff027e24 */ /* 0x004fca000f8e00ff */
[----:B------:R-:W-:-:S13]  /*16910*/  ISETP.NE.AND P2, PT, R2, 0x3, PT ;  /* 0x000000030200780c */ /* 0x000fda0003f45270 */
[----:B------:R-:W-:Y:S05]  /*16920*/  @!P2 BRA `(.L_x_604) ;  /* 0x000000000004a947 */ /* 0x000fea0003800000 */
[----:B------:R-:W-:Y:S01]  /*16930*/  BPT.TRAP 0x1 ;  /* 0x000000040000795c */ /* 0x000fe20000300000 */
.L_x_604:
[----:B01----:R0:W5:Y:S01]  /*16940*/  LDL.LU R4, [R1+0x8] ;  /* 0x0000080001047983 */ /* 0x0031620000300800 */
[----:B------:R0:W-:Y:S03]  /*16950*/  SYNCS.ARRIVE.TRANS64.A1T0 RZ, [R0+URZ+0x2d830], RZ ;  /* 0x02d830ff00ff79a7 */ /* 0x0001e6000810003f */
[----:B------:R0:W5:Y:S02]  /*16960*/  LDL.LU R3, [R1+0x2c] ;  /* 0x00002c0001037983 */ /* 0x0001640000300800 */
[----:B------:R-:W-:Y:S05]  /*16970*/  WARPSYNC.ALL ;  /* 0x0000000000007948 */ /* 0x000fea0003800000 */
[----:B------:R-:W-:Y:S01]  /*16980*/  ULDC.64 UR4, c[0x0][0x298] ;  /* 0x0000a60000047ab9 */ /* 0x000fe20000000a00 */
[----:B------:R-:W-:Y:S01]  /*16990*/  ULDC.64 UR6, c[0x0][0xa00] ;  /* 0x0002800000067ab9 */ /* 0x000fe20000000a00 */
[----:B0-----:R-:W-:Y:S01]  /*169a0*/  IADD3 R0, R22, 0xc400, RZ ;  /* 0x0000c40016007810 */ /* 0x001fe20007ffe0ff */
[----:B------:R-:W-:Y:S01]  /*169b0*/  BSSY B6, `(.L_x_605) ;  /* 0x0000020000067945 */ /* 0x000fe20003800000 */
[----:B------:R-:W-:Y:S01]  /*169c0*/  BAR.SYNC.DEFER_BLOCKING 0x8, 0x200 ;  /* 0x0208000000007b1d */ /* 0x000fe20000010000 */
[----:B------:R-:W-:-:S02]  /*169d0*/  ISETP.NE.U32.AND P0, PT, RZ, UR6, PT ;  /* 0x00000006ff007c0c */ /* 0x000fc4000bf05070 */
[----:B------:R-:W-:Y:S02]  /*169e0*/  LOP3.LUT P1, RZ, R0, 0x1bf, RZ, 0xc0, !PT ;  /* 0x000001bf00ff7812 */ /* 0x000fe4000782c0ff */
[----:B------:R-:W-:-:S04]  /*169f0*/  ISETP.NE.AND.EX P0, PT, RZ, UR7, PT, P0 ;  /* 0x00000007ff007c0c */ /* 0x000fc8000bf05300 */
[----:B------:R-:W-:Y:S02]  /*16a00*/  SEL R29, R29, RZ, !P0 ;  /* 0x000000ff1d1d7207 */ /* 0x000fe40004000000 */
[----:B-----5:R-:W-:-:S05]  /*16a10*/  SHF.R.S32.HI R2, RZ, 0x1f, R4 ;  /* 0x0000001fff027819 */ /* 0x020fca0000011404 */
[----:B------:R-:W-:-:S04]  /*16a20*/  IMAD R2, R2, UR4, RZ ;  /* 0x0000000402027c24 */ /* 0x000fc8000f8e02ff */
[C---:B------:R-:W-:Y:S01]  /*16a30*/  IMAD R0, R4.reuse, UR5, R2 ;  /* 0x0000000504007c24 */ /* 0x040fe2000f8e0202 */
[----:B------:R-:W-:Y:S01]  /*16a40*/  SEL R2, R3, RZ, !P0 ;  /* 0x000000ff03027207 */ /* 0x000fe20004000000 */
[----:B------:R-:W-:-:S04]  /*16a50*/  IMAD.WIDE.U32 R4, R4, UR4, RZ ;  /* 0x0000000404047c25 */ /* 0x000fc8000f8e00ff */
[----:B------:R-:W-:Y:S01]  /*16a60*/  IMAD.IADD R0, R5, 0x1, R0 ;  /* 0x0000000105007824 */ /* 0x000fe200078e0200 */
[----:B------:R0:W-:Y:S04]  /*16a70*/  STL.64 [R1+0x30], R4 ;  /* 0x0000300401007387 */ /* 0x0001e80000100a00 */
[----:B------:R0:W-:Y:S04]  /*16a80*/  STL [R1+0x2c], R2 ;  /* 0x00002c0201007387 */ /* 0x0001e80000100800 */
[----:B------:R0:W-:Y:S01]  /*16a90*/  STL [R1+0x8], R0 ;  /* 0x0000080001007387 */ /* 0x0001e20000100800 */
        /* <DEDUP_REMOVED lines=17> */
.L_x_606:
[----:B------:R-:W-:Y:S05]  /*16bb0*/  BSYNC B6 ;  /* 0x0000000000067941 */ /* 0x000fea0003800000 */
.L_x_605:
[----:B0-----:R-:W2:Y:S01]  /*16bc0*/  LDL.LU R0, [R1+0x2c] ;  /* 0x00002c0001007983 */ /* 0x001ea20000300800 */
[----:B------:R-:W-:Y:S01]  /*16bd0*/  ULDC.64 UR4, c[0x0][0x2d8] ;  /* 0x0000b60000047ab9 */ /* 0x000fe20000000a00 */
[----:B------:R-:W0:Y:S01]  /*16be0*/  LDC R9, c[0x0][0x448] ;  /* 0x00011200ff097b82 */ /* 0x000e220000000800 */
[----:B------:R-:W-:Y:S01]  /*16bf0*/  ULDC.64 UR6, c[0x0][0x2c8] ;  /* 0x0000b20000067ab9 */ /* 0x000fe20000000a00 */
[----:B------:R-:W3:Y:S01]  /*16c00*/  LDL.LU R21, [R1+0x8] ;  /* 0x0000080001157983 */ /* 0x000ee20000300800 */
[----:B------:R-:W-:-:S03]  /*16c10*/  ULDC.64 UR8, c[0x0][0x280] ;  /* 0x0000a00000087ab9 */ /* 0x000fc60000000a00 */
[----:B------:R-:W3:Y:S04]  /*16c20*/  LDL.LU.64 R2, [R1+0x30] ;  /* 0x0000300001027983 */ /* 0x000ee80000300a00 */
[----:B------:R-:W4:Y:S01]  /*16c30*/  LDL R20, [R1+0xc] ;  /* 0x00000c0001147983 */ /* 0x000f220000100800 */
[----:B0-----:R-:W-:-:S13]  /*16c40*/  ISETP.NE.AND P0, PT, R9, 0x1, PT ;  /* 0x000000010900780c */ /* 0x001fda0003f05270 */
[----:B------:R-:W0:Y:S08]  /*16c50*/  @P0 LDC R5, c[0x0][0x44c] ;  /* 0x00011300ff050b82 */ /* 0x000e300000000800 */
[----:B------:R-:W1:Y:S08]  /*16c60*/  @P0 LDC R6, c[0x0][0x450] ;  /* 0x00011400ff060b82 */ /* 0x000e700000000800 */
[----:B------:R-:W1:Y:S01]  /*16c70*/  @P0 LDC R8, c[0x0][0x450] ;  /* 0x00011400ff080b82 */ /* 0x000e620000000800 */
[----:B--2---:R-:W-:Y:S01]  /*16c80*/  IMAD.MOV.U32 R4, RZ, RZ, R0 ;  /* 0x000000ffff047224 */ /* 0x004fe200078e0000 */
[----:B---3--:R-:W-:-:S02]  /*16c90*/  MOV R3, R21 ;  /* 0x0000001500037202 */ /* 0x008fc40000000f00 */
[----:B------:R-:W2:Y:S01]  /*16ca0*/  S2R R21, SR_TID.X ;  /* 0x0000000000157919 */ /* 0x000ea20000002100 */
[----:B----4-:R-:W-:Y:S02]  /*16cb0*/  IMAD R0, R20, UR4, RZ ;  /* 0x0000000414007c24 */ /* 0x010fe4000f8e02ff */
[----:B------:R-:W3:Y:S01]  /*16cc0*/  S2R R20, SR_TID.X ;  /* 0x0000000000147919 */ /* 0x000ee20000002100 */
[----:B------:R-:W-:-:S04]  /*16cd0*/  IMAD.WIDE.U32 R2, R18, UR4, R2 ;  /* 0x0000000412027c25 */ /* 0x000fc8000f8e0002 */
        /* <DEDUP_REMOVED lines=8> */
[----:B--2---:R-:W-:Y:S01]  /*16d60*/  IMAD.SHL.U32 R21, R21, 0x20, RZ ;  /* 0x0000002015157824 */ /* 0x004fe200078e00ff */
[----:B---3--:R-:W-:-:S04]  /*16d70*/  LOP3.LUT R20, R20, 0x7f, RZ, 0xc0, !PT ;  /* 0x0000007f14147812 */ /* 0x008fc800078ec0ff */
[----:B------:R-:W-:Y:S02]  /*16d80*/  LOP3.LUT R21, R21, 0x60, RZ, 0xc0, !PT ;  /* 0x0000006015157812 */ /* 0x000fe400078ec0ff */
[----:B------:R-:W-:-:S04]  /*16d90*/  SHF.R.U32.HI R20, RZ, 0x2, R20 ;  /* 0x00000002ff147819 */ /* 0x000fc80000011614 */
[----:B------:R-:W-:Y:S02]  /*16da0*/  LOP3.LUT R20, R20, R21, RZ, 0xfc, !PT ;  /* 0x0000001514147212 */ /* 0x000fe400078efcff */
[----:B------:R2:W5:Y:S03]  /*16db0*/  LDL R21, [R1+0x38] ;  /* 0x0000380001157983 */ /* 0x0005660000100800 */
[----:B------:R-:W-:-:S04]  /*16dc0*/  IMAD R0, R17, 0xc0, R20 ;  /* 0x000000c011007824 */ /* 0x000fc800078e0214 */
[----:B0-----:R-:W-:Y:S01]  /*16dd0*/  @P0 IMAD.HI.U32 R5, R0, R5, RZ ;  /* 0x0000000500050227 */ /* 0x001fe200078e00ff */
[----:B------:R-:W-:-:S04]  /*16de0*/  MOV R4, R0 ;  /* 0x0000000000047202 */ /* 0x000fc80000000f00 */
[----:B-1----:R-:W-:-:S04]  /*16df0*/  @P0 SHF.R.U32.HI R4, RZ, R6, R5 ;  /* 0x00000006ff040219 */ /* 0x002fc80000011605 */
[--C-:B------:R-:W-:Y:S01]  /*16e00*/  SHF.R.S32.HI R5, RZ, 0x1f, R4.reuse ;  /* 0x0000001fff057819 */ /* 0x100fe20000011404 */
[----:B------:R-:W-:-:S04]  /*16e10*/  IMAD.MOV R7, RZ, RZ, -R4 ;  /* 0x000000ffff077224 */ /* 0x000fc800078e0a04 */
[----:B------:R-:W-:-:S04]  /*16e20*/  IMAD R5, R5, UR4, RZ ;  /* 0x0000000405057c24 */ /* 0x000fc8000f8e02ff */
[C---:B------:R-:W-:Y:S02]  /*16e30*/  IMAD R6, R4.reuse, UR5, R5 ;  /* 0x0000000504067c24 */ /* 0x040fe4000f8e0205 */
[----:B------:R-:W-:-:S04]  /*16e40*/  IMAD.WIDE.U32 R4, R4, UR4, R2 ;  /* 0x0000000404047c25 */ /* 0x000fc8000f8e0002 */
[----:B------:R-:W-:Y:S02]  /*16e50*/  IMAD.IADD R5, R5, 0x1, R6 ;  /* 0x0000000105057824 */ /* 0x000fe400078e0206 */
[----:B------:R-:W-:-:S05]  /*16e60*/  IMAD R6, R9, R7, R0 ;  /* 0x0000000709067224 */ /* 0x000fca00078e0200 */
[----:B------:R-:W-:Y:S01]  /*16e70*/  SHF.R.S32.HI R7, RZ, 0x1f, R6 ;  /* 0x0000001fff077819 */ /* 0x000fe20000011406 */
[----:B------:R-:W-:-:S04]  /*16e80*/  IMAD.WIDE.U32 R4, R6, UR6, R4 ;  /* 0x0000000606047c25 */ /* 0x000fc8000f8e0004 */
[----:B------:R-:W-:-:S04]  /*16e90*/  IMAD R7, R7, UR6, RZ ;  /* 0x0000000607077c24 */ /* 0x000fc8000f8e02ff */
[----:B------:R-:W-:Y:S02]  /*16ea0*/  IMAD R6, R6, UR7, R7 ;  /* 0x0000000706067c24 */ /* 0x000fe4000f8e0207 */
[----:B------:R-:W0:Y:S01]  /*16eb0*/  @P0 LDC R7, c[0x0][0x44c] ;  /* 0x00011300ff070b82 */ /* 0x000e220000000800 */
[----:B------:R-:W-:Y:S01]  /*16ec0*/  IADD3 R0, R0, 0x80, RZ ;  /* 0x0000008000007810 */ /* 0x000fe20007ffe0ff */
[----:B------:R-:W-:Y:S01]  /*16ed0*/  IMAD.IADD R6, R5, 0x1, R6 ;  /* 0x0000000105067824 */ /* 0x000fe200078e0206 */
[----:B------:R-:W1:Y:S01]  /*16ee0*/  S2R R13, SR_TID.X ;  /* 0x00000000000d7919 */ /* 0x000e620000002100 */
[----:B------:R-:W-:-:S04]  /*16ef0*/  LEA R5, P1, R4, UR8, 0x1 ;  /* 0x0000000804057c11 */ /* 0x000fc8000f8208ff */
[----:B------:R-:W-:Y:S01]  /*16f00*/  LEA.HI.X R4, R4, UR9, R6, 0x1, P1 ;  /* 0x0000000904047c11 */ /* 0x000fe200088f0c06 */
[----:B------:R-:W-:Y:S02]  /*16f10*/  IMAD.MOV.U32 R6, RZ, RZ, R0 ;  /* 0x000000ffff067224 */ /* 0x000fe400078e0000 */
[----:B0-----:R-:W-:-:S05]  /*16f20*/  @P0 IMAD.HI.U32 R7, R0, R7, RZ ;  /* 0x0000000700070227 */ /* 0x001fca00078e00ff */
[----:B------:R-:W-:-:S05]  /*16f30*/  @P0 SHF.R.U32.HI R6, RZ, R8, R7 ;  /* 0x00000008ff060219 */ /* 0x000fca0000011607 */
[----:B------:R-:W-:-:S04]  /*16f40*/  IMAD.MOV R7, RZ, RZ, -R6 ;  /* 0x000000ffff077224 */ /* 0x000fc800078e0a06 */
[----:B------:R-:W-:Y:S01]  /*16f50*/  IMAD R0, R9, R7, R0 ;  /* 0x0000000709007224 */ /* 0x000fe200078e0200 */
[----:B------:R-:W-:Y:S01]  /*16f60*/  SHF.R.S32.HI R7, RZ, 0x1f, R6 ;  /* 0x0000001fff077819 */ /* 0x000fe20000011406 */
[----:B------:R-:W-:-:S04]  /*16f70*/  IMAD.WIDE.U32 R2, R6, UR4, R2 ;  /* 0x0000000406027c25 */ /* 0x000fc8000f8e0002 */
[----:B------:R-:W-:Y:S01]  /*16f80*/  IMAD R7, R7, UR4, RZ ;  /* 0x0000000407077c24 */ /* 0x000fe2000f8e02ff */
[----:B------:R-:W-:-:S03]  /*16f90*/  ULDC UR4, c[0x0][0x2b8] ;  /* 0x0000ae0000047ab9 */ /* 0x000fc60000000800 */
[----:B------:R-:W-:Y:S01]  /*16fa0*/  IMAD R7, R6, UR5, R7 ;  /* 0x0000000506077c24 */ /* 0x000fe2000f8e0207 */
[----:B------:R-:W-:Y:S01]  /*16fb0*/  SHF.R.S32.HI R6, RZ, 0x1f, R0 ;  /* 0x0000001fff067819 */ /* 0x000fe20000011400 */
[----:B-1----:R-:W-:Y:S02]  /*16fc0*/  IMAD.SHL.U32 R11, R13, 0x8, RZ ;  /* 0x000000080d0b7824 */ /* 0x002fe400078e00ff */
[----:B------:R-:W-:Y:S02]  /*16fd0*/  IMAD.IADD R3, R3, 0x1, R7 ;  /* 0x0000000103037824 */ /* 0x000fe400078e0207 */
[----:B------:R-:W-:Y:S01]  /*16fe0*/  IMAD R6, R6, UR6, RZ ;  /* 0x0000000606067c24 */ /* 0x000fe2000f8e02ff */
[----:B------:R-:W-:Y:S01]  /*16ff0*/  LOP3.LUT R11, R11, 0x18, RZ, 0xc0, !PT ;  /* 0x000000180b0b7812 */ /* 0x000fe200078ec0ff */
[----:B------:R-:W-:-:S04]  /*17000*/  IMAD.WIDE.U32 R2, R0, UR6, R2 ;  /* 0x0000000600027c25 */ /* 0x000fc8000f8e0002 */
[----:B------:R-:W-:Y:S02]  /*17010*/  IMAD R6, R0, UR7, R6 ;  /* 0x0000000700067c24 */ /* 0x000fe4000f8e0206 */
[----:B------:R-:W-:Y:S01]  /*17020*/  IMAD.SHL.U32 R10, R13, 0x8, RZ ;  /* 0x000000080d0a7824 */ /* 0x000fe200078e00ff */
[----:B------:R-:W-:Y:S02]  /*17030*/  LEA R7, P0, R2, UR8, 0x1 ;  /* 0x0000000802077c11 */ /* 0x000fe4000f8008ff */
[----:B------:R-:W-:Y:S02]  /*17040*/  IADD3 R6, R3, R6, RZ ;  /* 0x0000000603067210 */ /* 0x000fe40007ffe0ff */
[C---:B------:R-:W-:Y:S02]  /*17050*/  LOP3.LUT R12, R11.reuse, 0x20, RZ, 0xfc, !PT ;  /* 0x000000200b0c7812 */ /* 0x040fe400078efcff */
[----:B------:R-:W-:Y:S02]  /*17060*/  LOP3.LUT R10, R10, 0x18, RZ, 0xc0, !PT ;  /* 0x000000180a0a7812 */ /* 0x000fe400078ec0ff */
[----:B------:R-:W-:Y:S01]  /*17070*/  LOP3.LUT R11, R11, 0x40, RZ, 0xfc, !PT ;  /* 0x000000400b0b7812 */ /* 0x000fe200078efcff */
[----:B------:R-:W-:Y:S01]  /*17080*/  UMOV UR5, 0xffffffff ;  /* 0xffffffff00057882 */ /* 0x000fe20000000000 */
[----:B------:R-:W-:-:S02]  /*17090*/  LEA.HI.X R6, R2, UR9, R6, 0x1, P0 ;  /* 0x0000000902067c11 */ /* 0x000fc400080f0c06 */
[----:B------:R-:W-:Y:S02]  /*170a0*/  LOP3.LUT R20, R13, 0x7f, RZ, 0xc0, !PT ;  /* 0x0000007f0d147812 */ /* 0x000fe400078ec0ff */
[----:B------:R-:W-:Y:S02]  /*170b0*/  ISETP.GE.AND P0, PT, R10, UR4, PT ;  /* 0x000000040a007c0c */ /* 0x000fe4000bf06270 */
[----:B------:R-:W-:Y:S02]  /*170c0*/  ISETP.GE.AND P1, PT, R12, UR4, PT ;  /* 0x000000040c007c0c */ /* 0x000fe4000bf26270 */
[----:B------:R-:W-:Y:S02]  /*170d0*/  ISETP.GE.AND P2, PT, R11, UR4, PT ;  /* 0x000000040b007c0c */ /* 0x000fe4000bf46270 */
[----:B------:R-:W-:Y:S01]  /*170e0*/  SHF.R.U32.HI R20, RZ, 0x2, R20 ;  /* 0x00000002ff147819 */ /* 0x000fe20000011614 */
[----:B--2---:R-:W-:Y:S10]  /*170f0*/  BRA.DIV UR5, `(.L_x_607) ;  /* 0x0000004205507947 */ /* 0x004ff4000b800000 */
[----:B------:R-:W2:Y:S01]  /*17100*/  LDL R8, [R1+0x28] ;  /* 0x0000280001087983 */ /* 0x000ea20000100800 */
[----:B-----5:R-:W-:Y:S02]  /*17110*/  IMAD R0, R21, R9, RZ ;  /* 0x0000000915007224 */ /* 0x020fe400078e02ff */
[----:B------:R-:W-:Y:S01]  /*17120*/  IMAD R17, R17, 0xc0, R20 ;  /* 0x000000c011117824 */ /* 0x000fe200078e0214 */
[----:B------:R-:W0:Y:S04]  /*17130*/  SHFL.IDX PT, R3, R5, RZ, 0x1c1f ;  /* 0x001c1fff05037589 */ /* 0x000e2800000e0000 */
[----:B------:R-:W1:Y:S01]  /*17140*/  SHFL.IDX PT, R2, R4, RZ, 0x1c1f ;  /* 0x001c1fff04027589 */ /* 0x000e6200000e0000 */
[----:B------:R-:W-:-:S13]  /*17150*/  ISETP.GE.AND P3, PT, R17, R0, PT ;  /* 0x000000001100720c */ /* 0x000fda0003f66270 */
[----:B0-----:R-:W-:-:S05]  /*17160*/  @!P3 LEA R3, P4, R10, R3, 0x1 ;  /* 0x000000030a03b211 */ /* 0x001fca00078808ff */
[----:B-1----:R-:W-:-:S05]  /*17170*/  @!P3 IMAD.X R2, RZ, RZ, R2, P4 ;  /* 0x000000ffff02b224 */ /* 0x002fca00020e0602 */
[----:B------:R-:W-:-:S04]  /*17180*/  @!P3 LOP3.LUT R3, R3, R2, RZ, 0x3c, !PT ;  /* 0x000000020303b212 */ /* 0x000fc800078e3cff */
[----:B------:R-:W-:-:S04]  /*17190*/  @!P3 LOP3.LUT R2, R3, R2, RZ, 0x3c, !PT ;  /* 0x000000020302b212 */ /* 0x000fc800078e3cff */
[----:B------:R-:W-:-:S05]  /*171a0*/  @!P3 LOP3.LUT R3, R3, R2, RZ, 0x3c, !PT ;  /* 0x000000020303b212 */ /* 0x000fca00078e3cff */
[----:B------:R-:W-:Y:S01]  /*171b0*/  @!PT LDS RZ, [RZ] ;  /* 0x00000000fffff984 */ /* 0x000fe20000000800 */
[----:B--2---:R-:W-:Y:S04]  /*171c0*/  @!P3 LDGSTS.E.BYPASS.LTC128B.128 [R8+0xc400], desc[UR42][R2.64], !P0 ;  /* 0x0c4000000208bfae */ /* 0x004fe8000c101d6a */
[----:B------:R-:W-:Y:S04]  /*171d0*/  @!P3 LDGSTS.E.BYPASS.LTC128B.128 [R8+0xf400], desc[UR42][R2.64+0x40], !P1 ;  /* 0x0f4000400208bfae */ /* 0x000fe8000c901d6a */
[----:B------:R0:W-:Y:S02]  /*171e0*/  @!P3 LDGSTS.E.BYPASS.LTC128B.128 [R8+0x12400], desc[UR42][R2.64+0x80], !P2 ;  /* 0x124000800208bfae */ /* 0x0001e4000d101d6a */
[----:B0-----:R-:W-:-:S02]  /*171f0*/  IADD3 R2, R17, 0x20, RZ ;  /* 0x0000002011027810 */ /* 0x001fc40007ffe0ff */
[----:B------:R-:W0:Y:S02]  /*17200*/  SHFL.IDX PT, R3, R5, 0x1, 0x1c1f ;  /* 0x003c1f0005037f89 */ /* 0x000e2400000e0000 */
[----:B------:R-:W-:Y:S02]  /*17210*/  ISETP.GE.AND P3, PT, R2, R0, PT ;  /* 0x000000000200720c */ /* 0x000fe40003f66270 */
[----:B------:R-:W1:Y:S11]  /*17220*/  SHFL.IDX PT, R2, R4, 0x1, 0x1c1f ;  /* 0x003c1f0004027f89 */ /* 0x000e7600000e0000 */
[----:B0-----:R-:W-:-:S05]  /*17230*/  @!P3 LEA R3, P4, R10, R3, 0x1 ;  /* 0x000000030a03b211 */ /* 0x001fca00078808ff */
[----:B-1----:R-:W-:-:S05]  /*17240*/  @!P3 IMAD.X R2, RZ, RZ, R2, P4 ;  /* 0x000000ffff02b224 */ /* 0x002fca00020e0602 */
[----:B------:R-:W-:-:S04]  /*17250*/  @!P3 LOP3.LUT R3, R3, R2, RZ, 0x3c, !PT ;  /* 0x000000020303b212 */ /* 0x000fc800078e3cff */
[----:B------:R-:W-:-:S04]  /*17260*/  @!P3 LOP3.LUT R2, R3, R2, RZ, 0x3c, !PT ;  /* 0x000000020302b212 */ /* 0x000fc800078e3cff */
[----:B------:R-:W-:-:S05]  /*17270*/  @!P3 LOP3.LUT R3, R3, R2, RZ, 0x3c, !PT ;  /* 0x000000020303b212 */ /* 0x000fca00078e3cff */
[----:B------:R-:W-:Y:S04]  /*17280*/  @!P3 LDGSTS.E.BYPASS.LTC128B.128 [R8+0xcc00], desc[UR42][R2.64], !P0 ;  /* 0x0cc000000208bfae */ /* 0x000fe8000c101d6a */
[----:B------:R-:W-:Y:S04]  /*17290*/  @!P3 LDGSTS.E.BYPASS.LTC128B.128 [R8+0xfc00], desc[UR42][R2.64+0x40], !P1 ;  /* 0x0fc000400208bfae */ /* 0x000fe8000c901d6a */
[----:B------:R0:W-:Y:S02]  /*172a0*/  @!P3 LDGSTS.E.BYPASS.LTC128B.128 [R8+0x12c00], desc[UR42][R2.64+0x80], !P2 ;  /* 0x12c000800208bfae */ /* 0x0001e4000d101d6a */
[----:B0-----:R-:W-:-:S02]  /*172b0*/  VIADD R2, R17, 0x40 ;  /* 0x0000004011027836 */ /* 0x001fc40000000000 */
[----:B------:R-:W0:Y:S03]  /*172c0*/  SHFL.IDX PT, R3, R5, 0x2, 0x1c1f ;  /* 0x005c1f0005037f89 */ /* 0x000e2600000e0000 */
[----:B------:R-:W-:Y:S01]  /*172d0*/  ISETP.GE.AND P3, PT, R2, R0, PT ;  /* 0x000000000200720c */ /* 0x000fe20003f66270 */
[----:B------:R-:W-:Y:S04]  /*172e0*/  SHFL.IDX PT, R5, R5, 0x3, 0x1c1f ;  /* 0x007c1f0005057f89 */ /* 0x000fe800000e0000 */
[----:B------:R-:W1:Y:S04]  /*172f0*/  SHFL.IDX PT, R2, R4, 0x2, 0x1c1f ;  /* 0x005c1f0004027f89 */ /* 0x000e6800000e0000 */
[----:B------:R-:W2:Y:S04]  /*17300*/  SHFL.IDX PT, R4, R4, 0x3, 0x1c1f ;  /* 0x007c1f0004047f89 */ /* 0x000ea800000e0000 */
        /* <DEDUP_REMOVED lines=8> */
[----:B0-----:R-:W-:-:S04]  /*17390*/  IADD3 R2, R17, 0x60, RZ ;  /* 0x0000006011027810 */ /* 0x001fc80007ffe0ff */
[----:B------:R-:W-:-:S13]  /*173a0*/  ISETP.GE.AND P3, PT, R2, R0, PT ;  /* 0x000000000200720c */ /* 0x000fda0003f66270 */
[----:B------:R-:W-:-:S05]  /*173b0*/  @!P3 LEA R2, P4, R10, R5, 0x1 ;  /* 0x000000050a02b211 */ /* 0x000fca00078808ff */
[----:B--2---:R-:W-:Y:S02]  /*173c0*/  @!P3 IMAD.X R3, RZ, RZ, R4, P4 ;  /* 0x000000ffff03b224 */ /* 0x004fe400020e0604 */
[----:B------:R-:W-:-:S03]  /*173d0*/  VIADD R4, R17, 0x80 ;  /* 0x0000008011047836 */ /* 0x000fc60000000000 */
[----:B------:R-:W-:Y:S04]  /*173e0*/  @!P3 LDGSTS.E.BYPASS.LTC128B.128 [R8+0xdc00], desc[UR42][R2.64], !P0 ;  /* 0x0dc000000208bfae */ /* 0x000fe8000c101d6a */
[----:B------:R-:W-:Y:S04]  /*173f0*/  @!P3 LDGSTS.E.BYPASS.LTC128B.128 [R8+0x10c00], desc[UR42][R2.64+0x40], !P1 ;  /* 0x10c000400208bfae */ /* 0x000fe8000c901d6a */
[----:B------:R0:W-:Y:S01]  /*17400*/  @!P3 LDGSTS.E.BYPASS.LTC128B.128 [R8+0x13c00], desc[UR42][R2.64+0x80], !P2 ;  /* 0x13c000800208bfae */ /* 0x0001e2000d101d6a */
[----:B------:R-:W-:-:S03]  /*17410*/  ISETP.GE.AND P3, PT, R4, R0, PT ;  /* 0x000000000400720c */ /* 0x000fc60003f66270 */
[----:B0-----:R-:W0:Y:S04]  /*17420*/  SHFL.IDX PT, R3, R7, RZ, 0x1c1f ;  /* 0x001c1fff07037589 */ /* 0x001e2800000e0000 */
[----:B------:R-:W1:Y:S04]  /*17430*/  SHFL.IDX PT, R2, R6, RZ, 0x1c1f ;  /* 0x001c1fff06027589 */ /* 0x000e6800000e0000 */
[----:B------:R-:W2:Y:S02]  /*17440*/  SHFL.IDX PT, R6, R6, 0x1, 0x1c1f ;  /* 0x003c1f0006067f89 */ /* 0x000ea400000e0000 */
[----:B0-----:R-:W-:-:S05]  /*17450*/  @!P3 LEA R3, P4, R10, R3, 0x1 ;  /* 0x000000030a03b211 */ /* 0x001fca00078808ff */
[----:B-1----:R-:W-:-:S05]  /*17460*/  @!P3 IMAD.X R2, RZ, RZ, R2, P4 ;  /* 0x000000ffff02b224 */ /* 0x002fca00020e0602 */
[----:B------:R-:W-:-:S04]  /*17470*/  @!P3 LOP3.LUT R3, R3, R2, RZ, 0x3c, !PT ;  /* 0x000000020303b212 */ /* 0x000fc800078e3cff */
[----:B------:R-:W-:-:S04]  /*17480*/  @!P3 LOP3.LUT R2, R3, R2, RZ, 0x3c, !PT ;  /* 0x000000020302b212 */ /* 0x000fc800078e3cff */
[----:B------:R-:W-:-:S05]  /*17490*/  @!P3 LOP3.LUT R3, R3, R2, RZ, 0x3c, !PT ;  /* 0x000000020303b212 */ /* 0x000fca00078e3cff */
[----:B------:R-:W-:Y:S04]  /*174a0*/  @!P3 LDGSTS.E.BYPASS.LTC128B.128 [R8+0xe400], desc[UR42][R2.64], !P0 ;  /* 0x0e4000000208bfae */ /* 0x000fe8000c101d6a */
[----:B------:R-:W-:Y:S04]  /*174b0*/  @!P3 LDGSTS.E.BYPASS.LTC128B.128 [R8+0x11400], desc[UR42][R2.64+0x40], !P1 ;  /* 0x114000400208bfae */ /* 0x000fe8000c901d6a */
[----:B------:R0:W-:Y:S04]  /*174c0*/  @!P3 LDGSTS.E.BYPASS.LTC128B.128 [R8+0x14400], desc[UR42][R2.64+0x80], !P2 ;  /* 0x144000800208bfae */ /* 0x0001e8000d101d6a */
[----:B0-2---:R0:W1:Y:S02]  /*174d0*/  SHFL.IDX PT, R2, R7, 0x1, 0x1c1f ;  /* 0x003c1f0007027f89 */ /* 0x00506400000e0000 */
.L_x_735:
[----:B------:R-:W2:Y:S01]  /*174e0*/  LDL R4, [R1+0x28] ;  /* 0x0000280001047983 */ /* 0x000ea20000100800 */
[----:B------:R-:W-:-:S04]  /*174f0*/  IADD3 R17, R17, 0xa0, RZ ;  /* 0x000000a011117810 */ /* 0x000fc80007ffe0ff */
[----:B------:R-:W-:-:S13]  /*17500*/  ISETP.GE.AND P3, PT, R17, R0, PT ;  /* 0x000000001100720c */ /* 0x000fda0003f66270 */
[----:B-1----:R-:W-:-:S05]  /*17510*/  @!P3 LEA R2, P4, R10, R2, 0x1 ;  /* 0x000000020a02b211 */ /* 0x002fca00078808ff */
[----:B------:R-:W-:-:S05]  /*17520*/  @!P3 IMAD.X R3, RZ, RZ, R6, P4 ;  /* 0x000000ffff03b224 */ /* 0x000fca00020e0606 */
[----:B------:R-:W-:Y:S01]  /*17530*/  @!PT LDS RZ, [RZ] ;  /* 0x00000000fffff984 */ /* 0x000fe20000000800 */
[----:B------:R-:W-:Y:S01]  /*17540*/  @!PT LDS RZ, [RZ] ;  /* 0x00000000fffff984 */ /* 0x000fe20000000800 */
[----:B------:R-:W-:Y:S01]  /*17550*/  @!PT LDS RZ, [RZ] ;  /* 0x00000000fffff984 */ /* 0x000fe20000000800 */
[----:B--2---:R1:W-:Y:S01]  /*17560*/  @!P3 LDGSTS.E.BYPASS.LTC128B.128 [R4+0xec00], desc[UR42][R2.64], !P0 ;  /* 0x0ec000000204bfae */ /* 0x0043e2000c101d6a */
[----:B------:R-:W-:-:S03]  /*17570*/  PLOP3.LUT P0, PT, PT, PT, PT, 0x80, 0x0 ;  /* 0x000000000000781c */ /* 0x000fc60003f0f070 */
[----:B------:R1:W-:Y:S04]  /*17580*/  @!P3 LDGSTS.E.BYPASS.LTC128B.128 [R4+0x11c00], desc[UR42][R2.64+0x40], !P1 ;  /* 0x11c000400204bfae */ /* 0x0003e8000c901d6a */
[----:B------:R1:W-:Y:S01]  /*17590*/  @!P3 LDGSTS.E.BYPASS.LTC128B.128 [R4+0x14c00], desc[UR42][R2.64+0x80], !P2 ;  /* 0x14c000800204bfae */ /* 0x0003e2000d101d6a */
[----:B------:R-:W-:-:S05]  /*175a0*/  NOP ;  /* 0x0000000000007918 */ /* 0x000fca0000000000 */
.L_x_608:
        /* <DEDUP_REMOVED lines=18> */
.L_x_736:
[----:B------:R-:W-:Y:S05]  /*176d0*/  BSYNC B0 ;  /* 0x0000000000007941 */ /* 0x000fea0003800000 */
.L_x_609:
[----:B------:R-:W2:Y:S01]  /*176e0*/  LDL R2, [R1+0x1c] ;  /* 0x00001c0001027983 */ /* 0x000ea20000100800 */
[----:B------:R-:W-:Y:S01]  /*176f0*/  BSSY B0, `(.L_x_611) ;  /* 0x00000f7000007945 */ /* 0x000fe20003800000 */
[----:B--2---:R-:W-:-:S13]  /*17700*/  ISETP.GE.AND P0, PT, R2, 0x81, PT ;  /* 0x000000810200780c */ /* 0x004fda0003f06270 */
[----:B------:R-:W-:Y:S05]  /*17710*/  @!P0 BRA `(.L_x_612) ;  /* 0x0000000c00d08947 */ /* 0x000fea0003800000 */
[----:B------:R-:W1:Y:S01]  /*17720*/  LDL.LU R3, [R1+0x3c] ;  /* 0x00003c0001037983 */ /* 0x000e620000300800 */
[----:B------:R-:W-:Y:S01]  /*17730*/  ULDC UR4, c[0x0][0x2f4] ;  /* 0x0000bd0000047ab9 */ /* 0x000fe20000000800 */
[----:B------:R-:W2:Y:S02]  /*17740*/  S2R R2, SR_TID.X ;  /* 0x0000000000027919 */ /* 0x000ea40000002100 */
[----:B------:R3:W5:Y:S04]  /*17750*/  LDL.LU R17, [R1] ;  /* 0x0000000001117983 */ /* 0x0007680000300800 */
[----:B------:R3:W-:Y:S01]  /*17760*/  STL [R1+0x8], R27 ;  /* 0x0000081b01007387 */ /* 0x0007e20000100800 */
[----:B------:R-:W-:Y:S01]  /*17770*/  IMAD.MOV.U32 R10, RZ, RZ, R26 ;  /* 0x000000ffff0a7224 */ /* 0x000fe200078e001a */
[----:B--2---:R-:W-:-:S04]  /*17780*/  SHF.L.U32 R4, R2, 0x3, RZ ;  /* 0x0000000302047819 */ /* 0x004fc800000006ff */
[----:B------:R-:W-:-:S04]  /*17790*/  LOP3.LUT R4, R4, 0x18, RZ, 0xc0, !PT ;  /* 0x0000001804047812 */ /* 0x000fc800078ec0ff */
[C---:B------:R-:W-:Y:S02]  /*177a0*/  LOP3.LUT R2, R4.reuse, 0x40, RZ, 0xfc, !PT ;  /* 0x0000004004027812 */ /* 0x040fe400078efcff */
[----:B------:R-:W-:Y:S02]  /*177b0*/  ISETP.GE.AND P3, PT, R4, UR4, PT ;  /* 0x0000000404007c0c */ /* 0x000fe4000bf66270 */
[----:B------:R-:W-:Y:S02]  /*177c0*/  ISETP.GE.AND P1, PT, R2, UR4, PT ;  /* 0x0000000402007c0c */ /* 0x000fe4000bf26270 */
[----:B-1----:R-:W-:Y:S02]  /*177d0*/  LEA.HI.SX32 R0, R3, 0xfffffffe, 0x19 ;  /* 0xfffffffe03007811 */ /* 0x002fe400078fcaff */
[----:B------:R-:W-:-:S04]  /*177e0*/  LOP3.LUT R3, R4, 0x20, RZ, 0xfc, !PT ;  /* 0x0000002004037812 */ /* 0x000fc800078efcff */
[----:B---3--:R-:W-:-:S13]  /*177f0*/  ISETP.GE.AND P2, PT, R3, UR4, PT ;  /* 0x0000000403007c0c */ /* 0x008fda000bf46270 */
.L_x_625:
[----:B------:R-:W2:Y:S01]  /*17800*/  LDL R8, [R1+0x20] ;  /* 0x0000200001087983 */ /* 0x000ea20000100800 */
[----:B------:R-:W1:Y:S03]  /*17810*/  LDC R9, c[0x0][0x430] ;  /* 0x00010c00ff097b82 */ /* 0x000e660000000800 */
[----:B0-----:R-:W3:Y:S04]  /*17820*/  LDL R7, [R1+0x24] ;  /* 0x0000240001077983 */ /* 0x001ee80000100800 */
[----:B------:R-:W4:Y:S01]  /*17830*/  LDL R6, [R1+0x10] ;  /* 0x0000100001067983 */ /* 0x000f220000100800 */
[----:B------:R-:W0:Y:S01]  /*17840*/  S2R R2, SR_TID.X ;  /* 0x0000000000027919 */ /* 0x000e220000002100 */
[----:B-1----:R-:W-:-:S13]  /*17850*/  ISETP.NE.AND P0, PT, R9, 0x1, PT ;  /* 0x000000010900780c */ /* 0x002fda0003f05270 */
[----:B------:R-:W1:Y:S01]  /*17860*/  @P0 LDC R5, c[0x0][0x434] ;  /* 0x00010d00ff050b82 */ /* 0x000e620000000800 */
[----:B0-----:R-:W-:-:S04]  /*17870*/  LOP3.LUT R3, R2, 0x7f, RZ, 0xc0, !PT ;  /* 0x0000007f02037812 */ /* 0x001fc800078ec0ff */
[----:B------:R-:W-:-:S03]  /*17880*/  SHF.R.U32.HI R4, RZ, 0x2, R3 ;  /* 0x00000002ff047819 */ /* 0x000fc60000011603 */
[----:B------:R-:W0:Y:S01]  /*17890*/  @P0 LDC R3, c[0x0][0x438] ;  /* 0x00010e00ff030b82 */ /* 0x000e220000000800 */
[----:B------:R-:W-:Y:S02]  /*178a0*/  IMAD.SHL.U32 R2, R2, 0x20, RZ ;  /* 0x0000002002027824 */ /* 0x000fe400078e00ff */
[----:B------:R-:W-:-:S03]  /*178b0*/  IMAD R4, R0, 0x80, R4 ;  /* 0x0000008000047824 */ /* 0x000fc600078e0204 */
[----:B------:R-:W-:Y:S01]  /*178c0*/  LOP3.LUT R2, R2, 0x60, RZ, 0xc0, !PT ;  /* 0x0000006002027812 */ /* 0x000fe200078ec0ff */
[----:B------:R-:W-:Y:S05]  /*178d0*/  YIELD ;  /* 0x0000000000007946 */ /* 0x000fea0003800000 */
[----:B------:R-:W-:Y:S01]  /*178e0*/  ULDC.64 UR4, c[0x0][0x428] ;  /* 0x00010a0000047ab9 */ /* 0x000fe20000000a00 */
[----:B--2---:R-:W-:-:S05]  /*178f0*/  IADD3 R4, R2, R4, R8 ;  /* 0x0000000402047210 */ /* 0x004fca0007ffe008 */
[----:B-1----:R-:W-:Y:S01]  /*17900*/  @P0 IMAD.HI.U32 R5, R4, R5, RZ ;  /* 0x0000000504050227 */ /* 0x002fe200078e00ff */
[----:B------:R-:W-:-:S04]  /*17910*/  MOV R2, R4 ;  /* 0x0000000400027202 */ /* 0x000fc80000000f00 */
[----:B0-----:R-:W-:-:S05]  /*17920*/  @P0 SHF.R.U32.HI R2, RZ, R3, R5 ;  /* 0x00000003ff020219 */ /* 0x001fca0000011605 */
[----:B------:R-:W-:-:S04]  /*17930*/  IMAD.MOV R3, RZ, RZ, -R2 ;  /* 0x000000ffff037224 */ /* 0x000fc800078e0a02 */
[----:B------:R-:W-:Y:S01]  /*17940*/  IMAD R9, R9, R3, R4 ;  /* 0x0000000309097224 */ /* 0x000fe200078e0204 */
[----:B------:R-:W-:Y:S01]  /*17950*/  SHF.R.S32.HI R3, RZ, 0x1f, R2 ;  /* 0x0000001fff037819 */ /* 0x000fe20000011402 */
[----:B---3--:R-:W-:-:S04]  /*17960*/  IMAD R4, R7, UR4, RZ ;  /* 0x0000000407047c24 */ /* 0x008fc8000f8e02ff */
[C---:B----4-:R-:W-:Y:S02]  /*17970*/  IMAD R4, R6.reuse, UR5, R4 ;  /* 0x0000000506047c24 */ /* 0x050fe4000f8e0204 */
[----:B------:R-:W-:Y:S01]  /*17980*/  IMAD.WIDE.U32 R2, R6, UR4, R2 ;  /* 0x0000000406027c25 */ /* 0x000fe2000f8e0002 */
[----:B------:R-:W-:-:S03]  /*17990*/  ULDC.64 UR4, c[0x0][0x418] ;  /* 0x0001060000047ab9 */ /* 0x000fc60000000a00 */
[----:B------:R-:W-:Y:S01]  /*179a0*/  IMAD.IADD R3, R4, 0x1, R3 ;  /* 0x0000000104037824 */ /* 0x000fe200078e0203 */
[----:B------:R-:W-:-:S04]  /*179b0*/  LEA R4, P0, R2, UR4, 0x2 ;  /* 0x0000000402047c11 */ /* 0x000fc8000f8010ff */
[----:B------:R-:W-:-:S05]  /*179c0*/  LEA.HI.X R5, R2, UR5, R3, 0x2, P0 ;  /* 0x0000000502057c11 */ /* 0x000fca00080f1403 */
[----:B------:R-:W2:Y:S01]  /*179d0*/  LDG.E R8, desc[UR42][R4.64] ;  /* 0x0000002a04087981 */ /* 0x000ea2000c1e1900 */
[----:B------:R-:W-:-:S05]  /*179e0*/  VIADD R26, R10, 0x1 ;  /* 0x000000010a1a7836 */ /* 0x000fca0000000000 */
[----:B------:R-:W-:-:S04]  /*179f0*/  ISETP.NE.AND P0, PT, R26, 0x2, PT ;  /* 0x000000021a00780c */ /* 0x000fc80003f05270 */
[----:B------:R-:W-:-:S04]  /*17a00*/  SEL R2, RZ, 0x1, P0 ;  /* 0x00000001ff027807 */ /* 0x000fc80000000000 */
[----:B-----5:R-:W-:Y:S02]  /*17a10*/  LOP3.LUT R2, R17, R2, RZ, 0x3c, !PT ;  /* 0x0000000211027212 */ /* 0x020fe400078e3cff */
[----:B------:R-:W-:-:S03]  /*17a20*/  MOV R6, UR38 ;  /* 0x0000002600067c02 */ /* 0x000fc60008000f00 */
[----:B------:R0:W-:Y:S01]  /*17a30*/  STL [R1], R2 ;  /* 0x0000000201007387 */ /* 0x0001e20000100800 */
[----:B------:R-:W-:Y:S01]  /*17a40*/  ISETP.NE.AND P4, PT, R6, 0x3, PT ;  /* 0x000000030600780c */ /* 0x000fe20003f85270 */
[----:B------:R-:W-:Y:S01]  /*17a50*/  IMAD.MOV.U32 R27, RZ, RZ, R0 ;  /* 0x000000ffff1b7224 */ /* 0x000fe200078e0000 */
[----:B------:R-:W-:Y:S02]  /*17a60*/  SEL R26, R26, RZ, P0 ;  /* 0x000000ff1a1a7207 */ /* 0x000fe40000000000 */
[----:B--2---:R-:W-:-:S09]  /*17a70*/  SHF.R.S32.HI R29, RZ, 0x1f, R8 ;  /* 0x0000001fff1d7819 */ /* 0x004fd20000011408 */
[----:B0-----:R-:W-:Y:S05]  /*17a80*/  @!P4 BRA `(.L_x_613) ;  /* 0x000000000004c947 */ /* 0x001fea0003800000 */
[----:B------:R-:W-:Y:S01]  /*17a90*/  BPT.TRAP 0x1 ;  /* 0x000000040000795c */ /* 0x000fe20000300000 */
.L_x_613:
[----:B------:R-:W-:Y:S01]  /*17aa0*/  IMAD R5, R26, 0x8, R22 ;  /* 0x000000081a057824 */ /* 0x000fe200078e0216 */
[----:B------:R-:W-:Y:S01]  /*17ab0*/  SHF.L.U32 R0, R2, 0x1f, RZ ;  /* 0x0000001f02007819 */ /* 0x000fe200000006ff */
[----:B------:R-:W-:Y:S03]  /*17ac0*/  BSSY B1, `(.L_x_614) ;  /* 0x0000003000017945 */ /* 0x000fe60003800000 */
[----:B------:R-:W0:Y:S02]  /*17ad0*/  SYNCS.PHASECHK.TRANS64.TRYWAIT P0, [R5+URZ+0x2d840], R0 ;  /* 0x02d84000050075a7 */ /* 0x000e24000800017f */
[----:B0-----:R-:W-:Y:S05]  /*17ae0*/  @!P0 BRA `(.L_x_615) ;  /* 0x0000004000088947 */ /* 0x001fea0003800000 */
.L_x_737:
[----:B------:R-:W-:Y:S05]  /*17af0*/  BSYNC B1 ;  /* 0x0000000000017941 */ /* 0x000fea0003800000 */
.L_x_614:
[----:B------:R-:W2:Y:S04]  /*17b00*/  LDL R6, [R1+0xc] ;  /* 0x00000c0001067983 */ /* 0x000ea80000100800 */
[----:B------:R-:W3:Y:S01]  /*17b10*/  LDL R4, [R1+0x14] ;  /* 0x0000140001047983 */ /* 0x000ee20000100800 */
[----:B------:R-:W-:Y:S01]  /*17b20*/  SHF.R.S32.HI R21, RZ, 0x1f, R9 ;  /* 0x0000001fff157819 */ /* 0x000fe20000011409 */
[----:B------:R-:W-:Y:S01]  /*17b30*/  ULDC.64 UR4, c[0x0][0x300] ;  /* 0x0000c00000047ab9 */ /* 0x000fe20000000a00 */
[----:B------:R-:W-:Y:S01]  /*17b40*/  LOP3.LUT P5, RZ, R23, 0x2, RZ, 0xc0, !PT ;  /* 0x0000000217ff7812 */ /* 0x000fe200078ac0ff */
        /* <DEDUP_REMOVED lines=12> */
[----:B--2---:R-:W-:-:S04]  /*17c10*/  IMAD R0, R6, UR4, RZ ;  /* 0x0000000406007c24 */ /* 0x004fc8000f8e02ff */
[----:B------:R-:W-:Y:S01]  /*17c20*/  IMAD R0, R18, UR5, R0 ;  /* 0x0000000512007c24 */ /* 0x000fe2000f8e0200 */
[----:B------:R-:W-:Y:S01]  /*17c30*/  ULDC.64 UR4, c[0x0][0x2e8] ;  /* 0x0000ba0000047ab9 */ /* 0x000fe20000000a00 */
[----:B---3--:R-:W-:Y:S01]  /*17c40*/  IMAD R4, R26, 0x3000, R4 ;  /* 0x000030001a047824 */ /* 0x008fe200078e0204 */
[----:B------:R-:W-:Y:S01]  /*17c50*/  LEA R6, P0, R2, UR4, 0x1 ;  /* 0x0000000402067c11 */ /* 0x000fe2000f8008ff */
[----:B------:R-:W-:Y:S01]  /*17c60*/  IMAD.IADD R0, R0, 0x1, R3 ;  /* 0x0000000100007824 */ /* 0x000fe200078e0203 */
[----:B------:R-:W-:-:S04]  /*17c70*/  UMOV UR4, 0xffffffff ;  /* 0xffffffff00047882 */ /* 0x000fc80000000000 */
[----:B------:R-:W-:Y:S01]  /*17c80*/  LEA.HI.X R7, R2, UR5, R0, 0x1, P0 ;  /* 0x0000000502077c11 */ /* 0x000fe200080f0c00 */
        /* <DEDUP_REMOVED lines=30> */
.L_x_747:
        /* <DEDUP_REMOVED lines=11> */
.L_x_617:
[----:B------:R-:W-:Y:S02]  /*17f20*/  PLOP3.LUT P4, PT, P4, P0, PT, 0xa2, 0x0 ;  /* 0x000000000000781c */ /* 0x000fe40002781472 */
[----:B------:R-:W-:-:S08]  /*17f30*/  @P0 R2UR P4, UR4, R5 ;  /* 0x00000000050402ca */ /* 0x000fd00000080000 */
[----:B------:R-:W-:-:S05]  /*17f40*/  @P0 PLOP3.LUT P0, PT, P4, PT, PT, 0x80, 0x0 ;  /* 0x000000000000081c */ /* 0x000fca000270f070 */
[----:B------:R-:W-:Y:S01]  /*17f50*/  @!P4 SYNCS.ARRIVE.TRANS64.RED.A0T1 RZ, [UR4+0x2d830], RZ ;  /* 0x02d830ffffffc9a7 */ /* 0x000fe20008200404 */
[----:B------:R-:W-:Y:S07]  /*17f60*/  @!P4 ARRIVES.LDGSTSBAR.64.TRANSCNT [UR4+0x2d830] ;  /* 0x02d83000ff00c9b0 */ /* 0x000fee0008000a84 */
[----:B------:R-:W-:Y:S05]  /*17f70*/  @P0 BRA.U.ANY `(.L_x_617) ;  /* 0xfffffffd00e80947 */ /* 0x000fea000393ffff */
[----:B------:R-:W-:Y:S01]  /*17f80*/  NOP ;  /* 0x0000000000007918 */ /* 0x000fe20000000000 */
[----:B-1----:R-:W-:-:S05]  /*17f90*/  IMAD.U32 R2, RZ, RZ, UR38 ;  /* 0x00000026ff027e24 */ /* 0x002fca000f8e00ff */
[----:B------:R-:W-:-:S13]  /*17fa0*/  ISETP.NE.AND P5, PT, R2, 0x3, PT ;  /* 0x000000030200780c */ /* 0x000fda0003fa5270 */
[----:B------:R-:W-:Y:S05]  /*17fb0*/  @!P5 BRA `(.L_x_618) ;  /* 0x000000000004d947 */ /* 0x000fea0003800000 */
[----:B------:R-:W-:Y:S01]  /*17fc0*/  BPT.TRAP 0x1 ;  /* 0x000000040000795c */ /* 0x000fe20000300000 */
.L_x_618:
[----:B------:R1:W-:Y:S01]  /*17fd0*/  SYNCS.ARRIVE.TRANS64.A1T0 RZ, [R5+URZ+0x2d830], RZ ;  /* 0x02d830ff05ff79a7 */ /* 0x0003e2000810003f */
[----:B------:R-:W-:Y:S05]  /*17fe0*/  @!P5 BRA `(.L_x_619) ;  /* 0x000000000004d947 */ /* 0x000fea0003800000 */
[----:B------:R-:W-:Y:S01]  /*17ff0*/  BPT.TRAP 0x1 ;  /* 0x000000040000795c */ /* 0x000fe20000300000 */
.L_x_619:
[----:B------:R-:W-:Y:S01]  /*18000*/  SHF.L.U32 R2, R17, 0x1f, RZ ;  /* 0x0000001f11027819 */ /* 0x000fe200000006ff */
[----:B-1----:R-:W-:Y:S01]  /*18010*/  IMAD R5, R10, 0x8, R22 ;  /* 0x000000080a057824 */ /* 0x002fe200078e0216 */
[----:B------:R-:W-:Y:S03]  /*18020*/  BSSY B1, `(.L_x_620) ;  /* 0x0000003000017945 */ /* 0x000fe60003800000 */
[----:B------:R-:W1:Y:S02]  /*18030*/  SYNCS.PHASECHK.TRANS64.TRYWAIT P0, [R5+URZ+0x2d860], R2 ;  /* 0x02d86002050075a7 */ /* 0x000e64000800017f */
[----:B-1----:R-:W-:Y:S05]  /*18040*/  @!P0 BRA `(.L_x_621) ;  /* 0x0000004000188947 */ /* 0x002fea0003800000 */
.L_x_748:
[----:B------:R-:W-:Y:S05]  /*18050*/  BSYNC B1 ;  /* 0x0000000000017941 */ /* 0x000fea0003800000 */
.L_x_620:
[----:B0-----:R-:W2:Y:S04]  /*18060*/  LDL R7, [R1+0x1c] ;  /* 0x00001c0001077983 */ /* 0x001ea80000100800 */
[----:B------:R-:W2:Y:S04]  /*18070*/  LDL.LU R6, [R1+0x8] ;  /* 0x0000080001067983 */ /* 0x000ea80000300800 */
[----:B------:R-:W3:Y:S01]  /*18080*/  LDL R4, [R1+0x14] ;  /* 0x0000140001047983 */ /* 0x000ee20000100800 */
[----:B------:R-:W0:Y:S01]  /*18090*/  S2R R3, SR_TID.X ;  /* 0x0000000000037919 */ /* 0x000e220000002100 */
[----:B------:R-:W-:Y:S01]  /*180a0*/  UMOV UR4, 0xffffffff ;  /* 0xffffffff00047882 */ /* 0x000fe20000000000 */
[----:B0-----:R-:W-:-:S04]  /*180b0*/  LOP3.LUT R3, R3, 0x7f, RZ, 0xc0, !PT ;  /* 0x0000007f03037812 */ /* 0x001fc800078ec0ff */
[----:B------:R-:W-:Y:S01]  /*180c0*/  SHF.R.U32.HI R3, RZ, 0x2, R3 ;  /* 0x00000002ff037819 */ /* 0x000fe20000011603 */
[----:B--2---:R-:W-:Y:S02]  /*180d0*/  IMAD R6, R6, -0x80, R7 ;  /* 0xffffff8006067824 */ /* 0x004fe400078e0207 */
[----:B---3--:R-:W-:Y:S02]  /*180e0*/  IMAD R4, R10, 0x3000, R4 ;  /* 0x000030000a047824 */ /* 0x008fe400078e0204 */
        /* <DEDUP_REMOVED lines=36> */
.L_x_758:
[----:B------:R-:W2:Y:S01]  /*18330*/  LDL R7, [R1+0xc] ;  /* 0x00000c0001077983 */ /* 0x000ea20000100800 */
[----:B-1----:R-:W-:Y:S01]  /*18340*/  IADD3 R2, P0, R2, R0, RZ ;  /* 0x0000000002027210 */ /* 0x002fe20007f1e0ff */
[----:B------:R-:W-:Y:S02]  /*18350*/  ULDC.64 UR4, c[0x0][0x328] ;  /* 0x0000ca0000047ab9 */ /* 0x000fe40000000a00 */
[----:B------:R-:W-:Y:S01]  /*18360*/  IMAD R0, R21, UR4, RZ ;  /* 0x0000000415007c24 */ /* 0x000fe2000f8e02ff */
[----:B------:R-:W-:Y:S02]  /*18370*/  IADD3.X R3, RZ, R25, RZ, P0, !PT ;  /* 0x00000019ff037210 */ /* 0x000fe400007fe4ff */
        /* <DEDUP_REMOVED lines=12> */
[----:B------:R-:W-:Y:S02]  /*18440*/  IMAD.IADD R3, R3, 0x1, R0 ;  /* 0x0000000103037824 */ /* 0x000fe400078e0200 */
[----:B------:R-:W-:Y:S02]  /*18450*/  IMAD R29, R29, UR4, RZ ;  /* 0x000000041d1d7c24 */ /* 0x000fe4000f8e02ff */
[----:B------:R-:W-:-:S04]  /*18460*/  IMAD.WIDE.U32 R2, R8, UR4, R2 ;  /* 0x0000000408027c25 */ /* 0x000fc8000f8e0002 */
[----:B------:R-:W-:Y:S01]  /*18470*/  IMAD R29, R8, UR5, R29 ;  /* 0x00000005081d7c24 */ /* 0x000fe2000f8e021d */
        /* <DEDUP_REMOVED lines=11> */
.L_x_623:
[----:B------:R-:W-:Y:S02]  /*18530*/  PLOP3.LUT P4, PT, P4, P0, PT, 0xa2, 0x0 ;  /* 0x000000000000781c */ /* 0x000fe40002781472 */
[----:B------:R-:W-:-:S08]  /*18540*/  @P0 R2UR P4, UR4, R5 ;  /* 0x00000000050402ca */ /* 0x000fd00000080000 */
[----:B------:R-:W-:-:S05]  /*18550*/  @P0 PLOP3.LUT P0, PT, P4, PT, PT, 0x80, 0x0 ;  /* 0x000000000000081c */ /* 0x000fca000270f070 */
[----:B------:R-:W-:Y:S01]  /*18560*/  @!P4 SYNCS.ARRIVE.TRANS64.RED.A0T1 RZ, [UR4+0x2d850], RZ ;  /* 0x02d850ffffffc9a7 */ /* 0x000fe20008200404 */
[----:B------:R-:W-:Y:S07]  /*18570*/  @!P4 ARRIVES.LDGSTSBAR.64.TRANSCNT [UR4+0x2d850] ;  /* 0x02d85000ff00c9b0 */ /* 0x000fee0008000a84 */
[----:B------:R-:W-:Y:S05]  /*18580*/  @P0 BRA.U.ANY `(.L_x_623) ;  /* 0xfffffffd00e80947 */ /* 0x000fea000393ffff */
[----:B------:R-:W-:Y:S01]  /*18590*/  NOP ;  /* 0x0000000000007918 */ /* 0x000fe20000000000 */
[----:B------:R-:W-:Y:S01]  /*185a0*/  MOV R2, UR38 ;  /* 0x0000002600027c02 */ /* 0x000fe20008000f00 */
[----:B------:R-:W-:-:S03]  /*185b0*/  IMAD.MOV.U32 R25, RZ, RZ, R0 ;  /* 0x000000ffff197224 */ /* 0x000fc600078e0000 */
[----:B------:R-:W-:-:S13]  /*185c0*/  ISETP.NE.AND P5, PT, R2, 0x3, PT ;  /* 0x000000030200780c */ /* 0x000fda0003fa5270 */
[----:B------:R-:W-:Y:S05]  /*185d0*/  @!P5 BRA `(.L_x_624) ;  /* 0x000000000004d947 */ /* 0x000fea0003800000 */
[----:B------:R-:W-:Y:S01]  /*185e0*/  BPT.TRAP 0x1 ;  /* 0x000000040000795c */ /* 0x000fe20000300000 */
.L_x_624:
[----:B------:R2:W5:Y:S01]  /*185f0*/  LDL R17, [R1] ;  /* 0x0000000001117983 */ /* 0x0005620000100800 */
[----:B------:R2:W-:Y:S01]  /*18600*/  SYNCS.ARRIVE.TRANS64.A1T0 RZ, [R5+URZ+0x2d850], RZ ;  /* 0x02d850ff05ff79a7 */ /* 0x0005e2000810003f */
[C---:B------:R-:W-:Y:S02]  /*18610*/  VIADD R0, R27.reuse, 0xffffffff ;  /* 0xffffffff1b007836 */ /* 0x040fe40000000000 */
[----:B------:R2:W-:Y:S01]  /*18620*/  STL [R1+0x8], R27 ;  /* 0x0000081b01007387 */ /* 0x0005e20000100800 */
[----:B------:R-:W-:Y:S01]  /*18630*/  ISETP.GT.AND P0, PT, R27, RZ, PT ;  /* 0x000000ff1b00720c */ /* 0x000fe20003f04270 */
[----:B------:R-:W-:-:S12]  /*18640*/  IMAD.MOV.U32 R10, RZ, RZ, R26 ;  /* 0x000000ffff0a7224 */ /* 0x000fd800078e001a */
[----:B--2---:R-:W-:Y:S05]  /*18650*/  @P0 BRA `(.L_x_625) ;  /* 0xfffffff000680947 */ /* 0x004fea000383ffff */
.L_x_612:
[----:B------:R-:W-:Y:S05]  /*18660*/  BSYNC B0 ;  /* 0x0000000000007941 */ /* 0x000fea0003800000 */
.L_x_611:
[----:B------:R-:W2:Y:S01]  /*18670*/  S2R R2, SR_TID.X ;  /* 0x0000000000027919 */ /* 0x000ea20000002100 */
[----:B------:R-:W-:Y:S01]  /*18680*/  BSSY B0, `(.L_x_626) ;  /* 0x0000010000007945 */ /* 0x000fe20003800000 */
[----:B--2---:R-:W-:-:S04]  /*18690*/  LOP3.LUT R2, R2, 0x7f, RZ, 0xc0, !PT ;  /* 0x0000007f02027812 */ /* 0x004fc800078ec0ff */
[----:B------:R-:W-:-:S13]  /*186a0*/  ISETP.NE.AND P0, PT, R2, RZ, PT ;  /* 0x000000ff0200720c */ /* 0x000fda0003f05270 */
[----:B------:R-:W-:Y:S05]  /*186b0*/  @P0 BRA `(.L_x_627) ;  /* 0x0000000000300947 */ /* 0x000fea0003800000 */
[----:B------:R-:W2:Y:S01]  /*186c0*/  S2R R5, SR_LANEID ;  /* 0x0000000000057919 */ /* 0x000ea20000000000 */
[----:B------:R-:W-:Y:S01]  /*186d0*/  VOTEU.ANY UR4, UPT, PT ;  /* 0x0000000000047886 */ /* 0x000fe200038e0100 */
[----:B------:R-:W3:Y:S01]  /*186e0*/  LDC.64 R2, c[0x0][0xc60] ;  /* 0x00031800ff027b82 */ /* 0x000ee20000000a00 */
[----:B-1----:R-:W2:Y:S02]  /*186f0*/  FLO.U32 R0, UR4 ;  /* 0x0000000400007d00 */ /* 0x002ea400080e0000 */
[----:B--2---:R-:W-:-:S06]  /*18700*/  ISETP.EQ.U32.AND P0, PT, R0, R5, PT ;  /* 0x000000050000720c */ /* 0x004fcc0003f02070 */
[----:B------:R-:W3:Y:S07]  /*18710*/  POPC R5, UR4 ;  /* 0x0000000400057d09 */ /* 0x000eee0008000000 */
[----:B---3--:R-:W2:Y:S01]  /*18720*/  @P0 ATOMG.E.ADD.STRONG.GPU PT, R3, desc[UR42][R2.64], R5 ;  /* 0x00000005020309a8 */ /* 0x008ea200081ee1ea */
[----:B------:R-:W1:Y:S02]  /*18730*/  S2R R4, SR_LTMASK ;  /* 0x0000000000047919 */ /* 0x000e640000003900 */
[----:B-1----:R-:W-:-:S04]  /*18740*/  LOP3.LUT R4, R4, UR4, RZ, 0xc0, !PT ;  /* 0x0000000404047c12 */ /* 0x002fc8000f8ec0ff */
[----:B0-----:R-:W0:Y:S01]  /*18750*/  POPC R7, R4 ;  /* 0x0000000400077309 */ /* 0x001e220000000000 */
[----:B--2---:R-:W0:Y:S02]  /*18760*/  SHFL.IDX PT, R0, R3, R0, 0x1f ;  /* 0x00001f0003007589 */ /* 0x004e2400000e0000 */
[----:B0-----:R-:W-:-:S07]  /*18770*/  IADD3 R16, R0, UR37, R7 ;  /* 0x0000002500107c10 */ /* 0x001fce000fffe007 */
.L_x_627:
[----:B------:R-:W-:Y:S05]  /*18780*/  BSYNC B0 ;  /* 0x0000000000007941 */ /* 0x000fea0003800000 */
.L_x_626:
[----:B-1----:R-:W-:-:S04]  /*18790*/  MOV R0, UR38 ;  /* 0x0000002600007c02 */ /* 0x002fc80008000f00 */
[----:B------:R-:W-:-:S13]  /*187a0*/  ISETP.NE.AND P0, PT, R0, 0x3, PT ;  /* 0x000000030000780c */ /* 0x000fda0003f05270 */
[----:B------:R-:W-:Y:S05]  /*187b0*/  @!P0 BRA `(.L_x_628) ;  /* 0x0000000000048947 */ /* 0x000fea0003800000 */
[----:B------:R-:W-:Y:S01]  /*187c0*/  BPT.TRAP 0x1 ;  /* 0x000000040000795c */ /* 0x000fe20000300000 */
.L_x_628:
[----:B------:R-:W2:Y:S04]  /*187d0*/  LDL R3, [R1] ;  /* 0x0000000001037983 */ /* 0x000ea80000100800 */
[----:B------:R-:W3:Y:S01]  /*187e0*/  LDL.LU R2, [R1+0x1c] ;  /* 0x00001c0001027983 */ /* 0x000ee20000300800 */
[----:B------:R-:W-:Y:S01]  /*187f0*/  IMAD R0, R26, 0x8, R22 ;  /* 0x000000081a007824 */ /* 0x000fe200078e0216 */
[----:B------:R-:W-:Y:S01]  /*18800*/  BSSY B0, `(.L_x_629) ;  /* 0x0000005000007945 */ /* 0x000fe20003800000 */
[----:B--2---:R-:W-:-:S04]  /*18810*/  SHF.L.U32 R3, R3, 0x1f, RZ ;  /* 0x0000001f03037819 */ /* 0x004fc800000006ff */
[----:B------:R-:W1:Y:S01]  /*18820*/  SYNCS.PHASECHK.TRANS64.TRYWAIT P0, [R0+URZ+0x2d860], R3 ;  /* 0x02d86003000075a7 */ /* 0x000e62000800017f */
[----:B---3--:R-:W-:Y:S01]  /*18830*/  IMAD R6, R27, -0x80, R2 ;  /* 0xffffff801b067824 */ /* 0x008fe200078e0202 */
[----:B-1----:R-:W-:Y:S06]  /*18840*/  @!P0 BRA `(.L_x_630) ;  /* 0x0000003c00908947 */ /* 0x002fec0003800000 */
.L_x_759:
[----:B------:R-:W-:Y:S05]  /*18850*/  BSYNC B0 ;  /* 0x0000000000007941 */ /* 0x000fea0003800000 */
.L_x_629:
[----:B------:R-:W2:Y:S02]  /*18860*/  S2R R2, SR_TID.X ;  /* 0x0000000000027919 */ /* 0x000ea40000002100 */
[----:B--2---:R-:W-:-:S04]  /*18870*/  LOP3.LUT R2, R2, 0x7f, RZ, 0xc0, !PT ;  /* 0x0000007f02027812 */ /* 0x004fc800078ec0ff */
[----:B------:R-:W-:Y:S02]  /*18880*/  SHF.R.U32.HI R4, RZ, 0x2, R2 ;  /* 0x00000002ff047819 */ /* 0x000fe40000011602 */
[----:B------:R-:W2:Y:S01]  /*18890*/  LDL R2, [R1+0x14] ;  /* 0x0000140001027983 */ /* 0x000ea20000100800 */
[----:B------:R-:W-:Y:S02]  /*188a0*/  UMOV UR4, 0xffffffff ;  /* 0xffffffff00047882 */ /* 0x000fe40000000000 */
[----:B------:R-:W-:Y:S02]  /*188b0*/  IMAD.IADD R6, R6, 0x1, -R4 ;  /* 0x0000000106067824 */ /* 0x000fe400078e0a04 */
[----:B--2---:R-:W-:Y:S01]  /*188c0*/  IMAD R4, R26, 0x3000, R2 ;  /* 0x000030001a047824 */ /* 0x004fe200078e0202 */
        /* <DEDUP_REMOVED lines=8> */
[C---:B------:R-:W-:Y:S02]  /*18950*/  ISETP.GE.AND P2, PT, R7.reuse, UR4, PT ;  /* 0x0000000407007c0c */ /* 0x040fe4000bf46270 */
[C---:B------:R-:W-:Y:S02]  /*18960*/  SHF.L.U32 R5, R7.reuse, 0x1, RZ ;  /* 0x0000000107057819 */ /* 0x040fe400000006ff */
[----:B------:R-:W-:Y:S02]  /*18970*/  ISETP.LT.OR P4, PT, R6, 0x1, P2 ;  /* 0x000000010600780c */ /* 0x000fe40001781670 */
[----:B--2---:R-:W-:Y:S02]  /*18980*/  IADD3 R2, P0, R14, R5, RZ ;  /* 0x000000050e027210 */ /* 0x004fe40007f1e0ff */
[C---:B------:R-:W-:Y:S01]  /*18990*/  LOP3.LUT R8, R7.reuse, 0x20, RZ, 0xfc, !PT ;  /* 0x0000002007087812 */ /* 0x040fe200078efcff */
[----:B------:R-:W0:Y:S01]  /*189a0*/  SHFL.IDX PT, R14, R24, 0x1, 0x1c1f ;  /* 0x003c1f00180e7f89 */ /* 0x000e2200000e0000 */
[----:B------:R-:W-:Y:S01]  /*189b0*/  LOP3.LUT R7, R7, 0x40, RZ, 0xfc, !PT ;  /* 0x0000004007077812 */ /* 0x000fe200078efcff */
[----:B-1----:R-:W-:Y:S01]  /*189c0*/  IMAD.X R3, RZ, RZ, R3, P0 ;  /* 0x000000ffff037224 */ /* 0x002fe200000e0603 */
[----:B------:R-:W-:-:S02]  /*189d0*/  ISETP.GE.AND P1, PT, R8, UR4, PT ;  /* 0x0000000408007c0c */ /* 0x000fc4000bf26270 */
[----:B------:R-:W-:Y:S02]  /*189e0*/  ISETP.GE.AND P0, PT, R7, UR4, PT ;  /* 0x0000000407007c0c */ /* 0x000fe4000bf06270 */
[C---:B------:R-:W-:Y:S01]  /*189f0*/  ISETP.LT.OR P3, PT, R6.reuse, 0x1, P1 ;  /* 0x000000010600780c */ /* 0x040fe20000f61670 */
[----:B------:R-:W-:Y:S01]  /*18a00*/  LDGSTS.E.BYPASS.LTC128B.128 [R4+0x400], desc[UR42][R2.64], !P4 ;  /* 0x0040000002047fae */ /* 0x000fe2000e101d6a */
[----:B------:R-:W-:-:S11]  /*18a10*/  ISETP.LT.OR P4, PT, R6, 0x1, P0 ;  /* 0x000000010600780c */ /* 0x000fd60000781670 */
[----:B------:R-:W-:Y:S04]  /*18a20*/  LDGSTS.E.BYPASS.LTC128B.128 [R4+0x2400], desc[UR42][R2.64+0x40], !P3 ;  /* 0x0240004002047fae */ /* 0x000fe8000d901d6a */
[----:B------:R1:W-:Y:S01]  /*18a30*/  LDGSTS.E.BYPASS.LTC128B.128 [R4+0x4400], desc[UR42][R2.64+0x80], !P4 ;  /* 0x0440008002047fae */ /* 0x0003e2000e101d6a */
[----:B------:R-:W-:-:S03]  /*18a40*/  ISETP.LT.OR P4, PT, R6, 0x21, P2 ;  /* 0x000000210600780c */ /* 0x000fc60001781670 */
[----:B-1----:R-:W1:Y:S01]  /*18a50*/  SHFL.IDX PT, R3, R25, 0x1, 0x1c1f ;  /* 0x003c1f0019037f89 */ /* 0x002e6200000e0000 */
[----:B0-----:R-:W-:-:S03]  /*18a60*/  IADD3 R2, P3, R14, R5, RZ ;  /* 0x000000050e027210 */ /* 0x001fc60007f7e0ff */
[----:B------:R-:W0:Y:S02]  /*18a70*/  SHFL.IDX PT, R14, R24, 0x2, 0x1c1f ;  /* 0x005c1f00180e7f89 */ /* 0x000e2400000e0000 */
[----:B-1----:R-:W-:Y:S01]  /*18a80*/  IMAD.X R3, RZ, RZ, R3, P3 ;  /* 0x000000ffff037224 */ /* 0x002fe200018e0603 */
[----:B------:R-:W-:-:S04]  /*18a90*/  ISETP.LT.OR P3, PT, R6, 0x21, P1 ;  /* 0x000000210600780c */ /* 0x000fc80000f61670 */
[----:B------:R-:W-:Y:S01]  /*18aa0*/  LDGSTS.E.BYPASS.LTC128B.128 [R4+0xc00], desc[UR42][R2.64], !P4 ;  /* 0x00c0000002047fae */ /* 0x000fe2000e101d6a */
[----:B------:R-:W-:-:S08]  /*18ab0*/  ISETP.LT.OR P4, PT, R6, 0x21, P0 ;  /* 0x000000210600780c */ /* 0x000fd00000781670 */
[----:B------:R-:W-:Y:S05]  /*18ac0*/  LDGSTS.E.BYPASS.LTC128B.128 [R4+0x2c00], desc[UR42][R2.64+0x40], !P3 ;  /* 0x02c0004002047fae */ /* 0x000fea000d901d6a */
[----:B------:R1:W-:Y:S01]  /*18ad0*/  LDGSTS.E.BYPASS.LTC128B.128 [R4+0x4c00], desc[UR42][R2.64+0x80], !P4 ;  /* 0x04c0008002047fae */ /* 0x0003e2000e101d6a */
[----:B------:R-:W-:-:S03]  /*18ae0*/  ISETP.LT.OR P4, PT, R6, 0x41, P2 ;  /* 0x000000410600780c */ /* 0x000fc60001781670 */
[----:B-1----:R-:W1:Y:S01]  /*18af0*/  SHFL.IDX PT, R3, R25, 0x2, 0x1c1f ;  /* 0x005c1f0019037f89 */ /* 0x002e6200000e0000 */
[----:B0-----:R-:W-:-:S03]  /*18b00*/  IADD3 R2, P3, R14, R5, RZ ;  /* 0x000000050e027210 */ /* 0x001fc60007f7e0ff */
[----:B------:R-:W0:Y:S04]  /*18b10*/  SHFL.IDX PT, R25, R25, 0x3, 0x1c1f ;  /* 0x007c1f0019197f89 */ /* 0x000e2800000e0000 */
[----:B------:R2:W3:Y:S01]  /*18b20*/  SHFL.IDX PT, R14, R24, 0x3, 0x1c1f ;  /* 0x007c1f00180e7f89 */ /* 0x0004e200000e0000 */
[----:B-1----:R-:W-:Y:S02]  /*18b30*/  IADD3.X R3, RZ, R3, RZ, P3, !PT ;  /* 0x00000003ff037210 */ /* 0x002fe40001ffe4ff */
[----:B------:R-:W-:-:S03]  /*18b40*/  ISETP.LT.OR P3, PT, R6, 0x41, P1 ;  /* 0x000000410600780c */ /* 0x000fc60000f61670 */
[----:B------:R2:W-:Y:S01]  /*18b50*/  LDGSTS.E.BYPASS.LTC128B.128 [R4+0x1400], desc[UR42][R2.64], !P4 ;  /* 0x0140000002047fae */ /* 0x0005e2000e101d6a */
[----:B------:R-:W-:-:S09]  /*18b60*/  ISETP.LT.OR P4, PT, R6, 0x41, P0 ;  /* 0x000000410600780c */ /* 0x000fd20000781670 */
[----:B------:R2:W-:Y:S04]  /*18b70*/  LDGSTS.E.BYPASS.LTC128B.128 [R4+0x3400], desc[UR42][R2.64+0x40], !P3 ;  /* 0x0340004002047fae */ /* 0x0005e8000d901d6a */
[----:B0--3--:R2:W-:Y:S02]  /*18b80*/  LDGSTS.E.BYPASS.LTC128B.128 [R4+0x5400], desc[UR42][R2.64+0x80], !P4 ;  /* 0x0540008002047fae */ /* 0x0095e4000e101d6a */
.L_x_769:
        /* <DEDUP_REMOVED lines=13> */
.L_x_632:
        /* <DEDUP_REMOVED lines=11> */
.L_x_633:
[----:B------:R-:W2:Y:S01]  /*18d10*/  LDL.LU R2, [R1] ;  /* 0x0000000001027983 */ /* 0x000ea20000300800 */
[----:B------:R-:W-:Y:S01]  /*18d20*/  VIADD R26, R26, 0x1 ;  /* 0x000000011a1a7836 */ /* 0x000fe20000000000 */
[----:B------:R0:W-:Y:S04]  /*18d30*/  SYNCS.ARRIVE.TRANS64.A1T0 RZ, [R0+URZ+0x2d850], RZ ;  /* 0x02d850ff00ff79a7 */ /* 0x0001e8000810003f */
[----:B------:R-:W-:-:S04]  /*18d40*/  ISETP.NE.AND P0, PT, R26, 0x2, PT ;  /* 0x000000021a00780c */ /* 0x000fc80003f05270 */
[----:B0-----:R-:W-:Y:S02]  /*18d50*/  SEL R0, RZ, 0x1, P0 ;  /* 0x00000001ff007807 */ /* 0x001fe40000000000 */
[----:B------:R-:W-:Y:S02]  /*18d60*/  SEL R26, R26, RZ, P0 ;  /* 0x000000ff1a1a7207 */ /* 0x000fe40000000000 */
[----:B--2---:R-:W-:-:S05]  /*18d70*/  LOP3.LUT R2, R2, R0, RZ, 0x3c, !PT ;  /* 0x0000000002027212 */ /* 0x004fca00078e3cff */
[----:B------:R0:W-:Y:S02]  /*18d80*/  STL [R1], R2 ;  /* 0x0000000201007387 */ /* 0x0001e40000100800 */
.L_x_592:
[----:B------:R-:W-:Y:S05]  /*18d90*/  BSYNC B7 ;  /* 0x0000000000077941 */ /* 0x000fea0003800000 */
.L_x_590:
[----:B------:R-:W-:-:S13]  /*18da0*/  LOP3.LUT P0, RZ, R23, 0x10, RZ, 0xc0, !PT ;  /* 0x0000001017ff7812 */ /* 0x000fda000780c0ff */
[----:B------:R-:W-:Y:S05]  /*18db0*/  @!P0 BRA `(.L_x_634) ;  /* 0x0000000000248947 */ /* 0x000fea0003800000 */
[----:B------:R-:W-:Y:S05]  /*18dc0*/  WARPSYNC.ALL ;  /* 0x0000000000007948 */ /* 0x000fea0003800000 */
[----:B------:R-:W2:Y:S08]  /*18dd0*/  S2UR UR5, SR_CgaCtaId ;  /* 0x00000000000579c3 */ /* 0x000eb00000008800 */
[----:B------:R-:W-:Y:S06]  /*18de0*/  BAR.SYNC.DEFER_BLOCKING 0x5, 0x200 ;  /* 0x0148000000007b1d */ /* 0x000fec0000010000 */
[----:B------:R-:W-:-:S02]  /*18df0*/  UMOV UR4, 0x400 ;  /* 0x0000040000047882 */ /* 0x000fc40000000000 */
[----:B--2---:R-:W-:-:S06]  /*18e00*/  ULEA UR4, UR5, UR4, 0x18 ;  /* 0x0000000405047291 */ /* 0x004fcc000f8ec03f */
[----:B------:R-:W-:-:S05]  /*18e10*/  MOV R22, UR4 ;  /* 0x0000000400167c02 */ /* 0x000fca0008000f00 */
[----:B-----5:R2:W3:Y:S01]  /*18e20*/  LDS.128 R16, [R22+0x2d8d0] ;  /* 0x02d8d00016107984 */ /* 0x0204e20000000c00 */
[----:B------:R-:W-:Y:S06]  /*18e30*/  BAR.ARV 0x4, 0x200 ;  /* 0x0108000000007b1d */ /* 0x000fec0000002000 */
[----:B------:R-:W-:Y:S05]  /*18e40*/  BRA `(.L_x_635) ;  /* 0x0000000800407947 */ /* 0x000fea0003800000 */
.L_x_634:
[----:B------:R-:W2:Y:S01]  /*18e50*/  S2R R0, SR_TID.X ;  /* 0x0000000000007919 */ /* 0x000ea20000002100 */
[----:B------:R-:W-:Y:S01]  /*18e60*/  UMOV UR4, 0xffffffff ;  /* 0xffffffff00047882 */ /* 0x000fe20000000000 */
[----:B--2---:R-:W-:-:S04]  /*18e70*/  LOP3.LUT R8, R0, 0x1f, RZ, 0xc0, !PT ;  /* 0x0000001f00087812 */ /* 0x004fc800078ec0ff */
[----:B------:R-:W-:Y:S01]  /*18e80*/  ISETP.NE.AND P0, PT, R8, 0x1f, PT ;  /* 0x0000001f0800780c */ /* 0x000fe20003f05270 */
[----:B------:R-:W-:-:S12]  /*18e90*/  BRA.DIV UR4, `(.L_x_636) ;  /* 0x0000003e04807947 */ /* 0x000fd8000b800000 */
[----:B0-----:R-:W-:Y:S01]  /*18ea0*/  IMAD.IADD R5, R19, 0x1, R8 ;  /* 0x0000000113057824 */ /* 0x001fe200078e0208 */
[----:B------:R-:W-:-:S04]  /*18eb0*/  ULDC UR4, c[0x0][0xc3c] ;  /* 0x00030f0000047ab9 */ /* 0x000fc80000000800 */
        /* <DEDUP_REMOVED lines=14> */
[----:B0-----:R-:W-:-:S04]  /*18fa0*/  SEL R5, R14, RZ, P1 ;  /* 0x000000ff0e057207 */ /* 0x001fc80000800000 */
[----:B------:R-:W-:-:S05]  /*18fb0*/  IADD3 R5, R2, R5, RZ ;  /* 0x0000000502057210 */ /* 0x000fca0007ffe0ff */
[----:B------:R-:W0:Y:S02]  /*18fc0*/  SHFL.UP PT, R14, R5, 0x2, RZ ;  /* 0x04400000050e7989 */ /* 0x000e2400000e00ff */
[----:B0-----:R-:W-:-:S05]  /*18fd0*/  SEL R6, R14, RZ, P2 ;  /* 0x000000ff0e067207 */ /* 0x001fca0001000000 */
[----:B------:R-:W-:-:S05]  /*18fe0*/  IMAD.IADD R6, R5, 0x1, R6 ;  /* 0x0000000105067824 */ /* 0x000fca00078e0206 */
[----:B------:R-:W1:Y:S02]  /*18ff0*/  SHFL.UP PT, R14, R6, 0x4, RZ ;  /* 0x04800000060e7989 */ /* 0x000e6400000e00ff */
[----:B-1----:R-:W-:-:S05]  /*19000*/  SEL R7, R14, RZ, P3 ;  /* 0x000000ff0e077207 */ /* 0x002fca0001800000 */
[----:B------:R-:W-:-:S05]  /*19010*/  IMAD.IADD R7, R6, 0x1, R7 ;  /* 0x0000000106077824 */ /* 0x000fca00078e0207 */
[----:B------:R-:W0:Y:S02]  /*19020*/  SHFL.UP PT, R14, R7, 0x8, RZ ;  /* 0x05000000070e7989 */ /* 0x000e2400000e00ff */
[----:B0-----:R-:W-:-:S05]  /*19030*/  SEL R14, R14, RZ, P4 ;  /* 0x000000ff0e0e7207 */ /* 0x001fca0002000000 */
[----:B------:R-:W-:-:S05]  /*19040*/  IMAD.IADD R5, R7, 0x1, R14 ;  /* 0x0000000107057824 */ /* 0x000fca00078e020e */
[----:B------:R-:W0:Y:S02]  /*19050*/  SHFL.UP PT, R14, R5, 0x10, RZ ;  /* 0x06000000050e7989 */ /* 0x000e2400000e00ff */
[----:B0-----:R-:W-:-:S04]  /*19060*/  SEL R14, R14, RZ, P5 ;  /* 0x000000ff0e0e7207 */ /* 0x001fc80002800000 */
[----:B------:R-:W-:-:S05]  /*19070*/  IADD3 R3, R5, R14, RZ ;  /* 0x0000000e05037210 */ /* 0x000fca0007ffe0ff */
[----:B------:R0:W1:Y:S02]  /*19080*/  SHFL.IDX PT, R14, R3, 0x1f, 0x1f ;  /* 0x03e01f00030e7f89 */ /* 0x00006400000e0000 */
.L_x_779:
[----:B------:R-:W-:Y:S02]  /*19090*/  ULDC UR4, c[0x0][0xc38] ;  /* 0x00030e0000047ab9 */ /* 0x000fe40000000800 */
[----:B------:R-:W-:-:S04]  /*190a0*/  IMAD.U32 R16, RZ, RZ, UR4 ;  /* 0x00000004ff107e24 */ /* 0x000fc8000f8e00ff */
[----:B-1----:R-:W-:-:S04]  /*190b0*/  IMAD R5, R14, R16, RZ ;  /* 0x000000100e057224 */ /* 0x002fc800078e02ff */
[----:B------:R-:W-:-:S05]  /*190c0*/  IMAD.IADD R4, R4, 0x1, R5 ;  /* 0x0000000104047824 */ /* 0x000fca00078e0205 */
[----:B------:R-:W-:-:S13]  /*190d0*/  ISETP.GT.AND P6, PT, R4, R0, PT ;  /* 0x000000000400720c */ /* 0x000fda0003fc4270 */
[----:B------:R-:W-:Y:S05]  /*190e0*/  @P6 BRA `(.L_x_637) ;  /* 0x00000000009c6947 */ /* 0x000fea0003800000 */
.L_x_642:
[----:B------:R-:W1:Y:S01]  /*190f0*/  LDC R6, c[0x0][0xc3c] ;  /* 0x00030f00ff067b82 */ /* 0x000e620000000800 */
[----:B------:R-:W-:-:S05]  /*19100*/  VIADD R19, R19, 0x1f ;  /* 0x0000001f13137836 */ /* 0x000fca0000000000 */
[----:B-1----:R-:W-:-:S13]  /*19110*/  ISETP.GE.AND P6, PT, R19, R6, PT ;  /* 0x000000061300720c */ /* 0x002fda0003fc6270 */
[----:B------:R-:W-:Y:S05]  /*19120*/  @P6 BRA `(.L_x_638) ;  /* 0x0000000400446947 */ /* 0x000fea0003800000 */
[----:B------:R-:W1:Y:S01]  /*19130*/  S2R R2, SR_TID.X ;  /* 0x0000000000027919 */ /* 0x000e620000002100 */
[----:B------:R-:W-:Y:S01]  /*19140*/  BSSY B0, `(.L_x_639) ;  /* 0x0000009000007945 */ /* 0x000fe20003800000 */
[----:B-1----:R-:W-:-:S04]  /*19150*/  LOP3.LUT R2, R2, 0x1f, RZ, 0xc0, !PT ;  /* 0x0000001f02027812 */ /* 0x002fc800078ec0ff */
[----:B------:R-:W-:Y:S01]  /*19160*/  IADD3 R5, R19, R2, RZ ;  /* 0x0000000213057210 */ /* 0x000fe20007ffe0ff */
[----:B------:R-:W-:-:S03]  /*19170*/  IMAD.MOV.U32 R2, RZ, RZ, RZ ;  /* 0x000000ffff027224 */ /* 0x000fc600078e00ff */
[----:B------:R-:W-:-:S13]  /*19180*/  ISETP.GE.OR P6, PT, R5, R6, !P0 ;  /* 0x000000060500720c */ /* 0x000fda00047c6670 */
[----:B------:R-:W-:Y:S05]  /*19190*/  @P6 BRA `(.L_x_640) ;  /* 0x00000000000c6947 */ /* 0x000fea0003800000 */
[----:B0-----:R-:W0:Y:S02]  /*191a0*/  LDC.64 R2, c[0x0][0xc80] ;  /* 0x00032000ff027b82 */ /* 0x001e240000000a00 */
[----:B0-----:R-:W-:-:S06]  /*191b0*/  IMAD.WIDE R2, R5, 0x4, R2 ;  /* 0x0000000405027825 */ /* 0x001fcc00078e0202 */
[----:B------:R1:W5:Y:S02]  /*191c0*/  LDG.E R2, desc[UR42][R2.64] ;  /* 0x0000002a02027981 */ /* 0x000364000c1e1900 */
.L_x_640:
[----:B------:R-:W-:Y:S05]  /*191d0*/  BSYNC B0 ;  /* 0x0000000000007941 */ /* 0x000fea0003800000 */
.L_x_639:
        /* <DEDUP_REMOVED lines=18> */
.L_x_787:
[----:B------:R-:W-:Y:S02]  /*19300*/  ULDC UR4, c[0x0][0xc38] ;  /* 0x00030e0000047ab9 */ /* 0x000fe40000000800 */
[----:B------:R-:W-:-:S04]  /*19310*/  IMAD.U32 R16, RZ, RZ, UR4 ;  /* 0x00000004ff107e24 */ /* 0x000fc8000f8e00ff */
[----:B-1----:R-:W-:-:S05]  /*19320*/  IMAD R5, R14, R16, RZ ;  /* 0x000000100e057224 */ /* 0x002fca00078e02ff */
[----:B------:R-:W-:-:S04]  /*19330*/  IADD3 R4, R5, R4, RZ ;  /* 0x0000000405047210 */ /* 0x000fc80007ffe0ff */
[----:B------:R-:W-:-:S13]  /*19340*/  ISETP.GT.AND P6, PT, R4, R0, PT ;  /* 0x000000000400720c */ /* 0x000fda0003fc4270 */
[----:B------:R-:W-:Y:S05]  /*19350*/  @!P6 BRA `(.L_x_642) ;  /* 0xfffffffc0064e947 */ /* 0x000fea000383ffff */
.L_x_637:
[----:B------:R-:W-:Y:S01]  /*19360*/  IMAD.IADD R5, R4, 0x1, -R5 ;  /* 0x0000000104057824 */ /* 0x000fe200078e0a05 */
[----:B------:R-:W-:-:S03]  /*19370*/  UMOV UR4, 0xffffffff ;  /* 0xffffffff00047882 */ /* 0x000fc60000000000 */
[----:B------:R-:W-:-:S05]  /*19380*/  IMAD R7, R3, R16, R5 ;  /* 0x0000001003077224 */ /* 0x000fca00078e0205 */
[----:B------:R-:W-:Y:S01]  /*19390*/  ISETP.GT.AND P6, PT, R7, R0, PT ;  /* 0x000000000700720c */ /* 0x000fe20003fc4270 */
[----:B------:R-:W-:-:S12]  /*193a0*/  BRA.DIV UR4, `(.L_x_643) ;  /* 0x00000042041c7947 */ /* 0x000fd8000b800000 */
[----:B------:R-:W-:-:S04]  /*193b0*/  VOTE.ANY R6, PT, !P6 ;  /* 0x0000000000067806 */ /* 0x000fc800070e0100 */
[----:B------:R-:W1:Y:S02]  /*193c0*/  POPC R4, R6 ;  /* 0x0000000600047309 */ /* 0x000e640000000000 */
[----:B-1---5:R1:W2:Y:S02]  /*193d0*/  SHFL.IDX PT, R17, R2, R4, 0x1f ;  /* 0x00001f0402117589 */ /* 0x0222a400000e0000 */
.L_x_791:
[----:B------:R-:W-:Y:S01]  /*193e0*/  ISETP.NE.AND P0, PT, R6, RZ, PT ;  /* 0x000000ff0600720c */ /* 0x000fe20003f05270 */
[----:B------:R-:W-:-:S12]  /*193f0*/  IMAD.MOV.U32 R14, RZ, RZ, RZ ;  /* 0x000000ffff0e7224 */ /* 0x000fd800078e00ff */
[----:B------:R-:W-:Y:S05]  /*19400*/  @!P0 BRA `(.L_x_644) ;  /* 0x0000000000108947 */ /* 0x000fea0003800000 */
[----:B------:R-:W-:Y:S01]  /*19410*/  UMOV UR4, 0xffffffff ;  /* 0xffffffff00047882 */ /* 0x000fe20000000000 */
[----:B------:R-:W-:Y:S02]  /*19420*/  VIADD R12, R4, 0xffffffff ;  /* 0xffffffff040c7836 */ /* 0x000fe40000000000 */
[----:B------:R-:W-:Y:S05]  /*19430*/  BRA.DIV UR4, `(.L_x_645) ;  /* 0x0000004204407947 */ /* 0x000fea000b800000 */
[----:B------:R3:W4:Y:S02]  /*19440*/  SHFL.IDX PT, R14, R3, R12, 0x1f ;  /* 0x00001f0c030e7589 */ /* 0x00072400000e0000 */
.L_x_644:
[----:B--2---:R-:W-:Y:S01]  /*19450*/  IABS R6, R17 ;  /* 0x0000001100067213 */ /* 0x004fe20000000000 */
[----:B----4-:R-:W-:Y:S02]  /*19460*/  IMAD R16, R14, R16, R5 ;  /* 0x000000100e107224 */ /* 0x010fe400078e0205 */
[----:B-1----:R-:W-:Y:S01]  /*19470*/  IMAD.MOV.U32 R2, RZ, RZ, RZ ;  /* 0x000000ffff027224 */ /* 0x002fe200078e00ff */
[----:B------:R-:W1:Y:S01]  /*19480*/  I2F.RP R7, R6 ;  /* 0x0000000600077306 */ /* 0x000e620000209400 */
[----:B------:R-:W-:Y:S02]  /*19490*/  IMAD.IADD R0, R0, 0x1, -R16 ;  /* 0x0000000100007824 */ /* 0x000fe400078e0a10 */
[----:B------:R-:W-:-:S05]  /*194a0*/  IMAD.IADD R19, R4, 0x1, R19 ;  /* 0x0000000104137824 */ /* 0x000fca00078e0213 */
[----:B-1----:R-:W0:Y:S02]  /*194b0*/  MUFU.RCP R7, R7 ;  /* 0x0000000700077308 */ /* 0x002e240000001000 */
[----:B0--3--:R-:W-:-:S06]  /*194c0*/  IADD3 R3, R7, 0xffffffe, RZ ;  /* 0x0ffffffe07037810 */ /* 0x009fcc0007ffe0ff */
[----:B------:R-:W0:Y:S02]  /*194d0*/  F2I.FTZ.U32.TRUNC.NTZ R3, R3 ;  /* 0x0000000300037305 */ /* 0x000e24000021f000 */
[----:B0-----:R-:W-:-:S04]  /*194e0*/  IMAD.MOV R5, RZ, RZ, -R3 ;  /* 0x000000ffff057224 */ /* 0x001fc800078e0a03 */
[----:B------:R-:W-:-:S04]  /*194f0*/  IMAD R5, R5, R6, RZ ;  /* 0x0000000605057224 */ /* 0x000fc800078e02ff */
[----:B------:R-:W-:Y:S01]  /*19500*/  IMAD.HI.U32 R2, R3, R5, R2 ;  /* 0x0000000503027227 */ /* 0x000fe200078e0002 */
[----:B------:R-:W-:Y:S02]  /*19510*/  IABS R5, R17 ;  /* 0x0000001100057213 */ /* 0x000fe40000000000 */
[----:B------:R-:W-:Y:S02]  /*19520*/  IABS R3, R0 ;  /* 0x0000000000037213 */ /* 0x000fe40000000000 */
[----:B------:R-:W-:-:S03]  /*19530*/  IADD3 R5, RZ, -R5, RZ ;  /* 0x80000005ff057210 */ /* 0x000fc60007ffe0ff */
        /* <DEDUP_REMOVED lines=9> */
[----:B------:R-:W-:-:S06]  /*195d0*/  @P0 VIADD R2, R2, 0x1 ;  /* 0x0000000102020836 */ /* 0x000fcc0000000000 */
[----:B------:R-:W-:Y:S02]  /*195e0*/  @!P2 IADD3 R2, -R2, RZ, RZ ;  /* 0x000000ff0202a210 */ /* 0x000fe40007ffe1ff */
[----:B------:R-:W-:-:S05]  /*195f0*/  @!P1 LOP3.LUT R2, RZ, R17, RZ, 0x33, !PT ;  /* 0x00000011ff029212 */ /* 0x000fca00078e33ff */
[--C-:B------:R-:W-:Y:S02]  /*19600*/  IMAD.MOV R3, RZ, RZ, -R2.reuse ;  /* 0x000000ffff037224 */ /* 0x100fe400078e0a02 */
[----:B------:R-:W-:Y:S02]  /*19610*/  IMAD.MOV.U32 R18, RZ, RZ, R2 ;  /* 0x000000ffff127224 */ /* 0x000fe400078e0002 */
[----:B------:R-:W-:Y:S01]  /*19620*/  IMAD R17, R17, R3, R0 ;  /* 0x0000000311117224 */ /* 0x000fe200078e0200 */
[----:B------:R-:W-:Y:S06]  /*19630*/  BRA `(.L_x_646) ;  /* 0x00000000001c7947 */ /* 0x000fec0003800000 */
.L_x_638:
[----:B------:R-:W-:Y:S01]  /*19640*/  UMOV UR4, URZ ;  /* 0x0000003f00047c82 */ /* 0x000fe20008000000 */
[----:B------:R-:W-:Y:S01]  /*19650*/  UMOV UR5, URZ ;  /* 0x0000003f00057c82 */ /* 0x000fe20008000000 */
[----:B------:R-:W-:Y:S01]  /*19660*/  ULDC UR6, c[0x0][0xc3c] ;  /* 0x00030f0000067ab9 */ /* 0x000fe20000000800 */
[----:B------:R-:W-:Y:S01]  /*19670*/  MOV R16, R0 ;  /* 0x0000000000107202 */ /* 0x000fe20000000f00 */
[----:B-----5:R-:W-:Y:S02]  /*19680*/  IMAD.U32 R17, RZ, RZ, UR4 ;  /* 0x00000004ff117e24 */ /* 0x020fe4000f8e00ff */
[----:B------:R-:W-:Y:S02]  /*19690*/  IMAD.U32 R18, RZ, RZ, UR5 ;  /* 0x00000005ff127e24 */ /* 0x000fe4000f8e00ff */
[----:B------:R-:W-:-:S07]  /*196a0*/  IMAD.U32 R19, RZ, RZ, UR6 ;  /* 0x00000006ff137e24 */ /* 0x000fce000f8e00ff */
.L_x_646:
        /* <DEDUP_REMOVED lines=10> */
.L_x_635:
[----:B------:R-:W-:Y:S02]  /*19750*/  ULDC UR4, c[0x0][0xc3c] ;  /* 0x00030f0000047ab9 */ /* 0x000fe40000000800 */
[----:B---3--:R-:W-:-:S13]  /*19760*/  ISETP.GE.AND P0, PT, R19, UR4, PT ;  /* 0x0000000413007c0c */ /* 0x008fda000bf06270 */
[----:B------:R-:W-:Y:S05]  /*19770*/  @!P0 BRA `(.L_x_647) ;  /* 0xffffffa400808947 */ /* 0x000fea000383ffff */
[----:B------:R-:W-:Y:S05]  /*19780*/  BSYNC B8 ;  /* 0x0000000000087941 */ /* 0x000fea0003800000 */
.L_x_546:
[----:B------:R-:W3:Y:S01]  /*19790*/  LDL.LU R0, [R1+0x40] ;  /* 0x0000400001007983 */ /* 0x000ee20000300800 */
[----:B------:R-:W-:Y:S01]  /*197a0*/  BSSY B0, `(.L_x_648) ;  /* 0x000000b000007945 */ /* 0x000fe20003800000 */
[----:B0-----:R-:W0:Y:S01]  /*197b0*/  S2R R5, SR_CgaCtaId ;  /* 0x0000000000057919 */ /* 0x001e220000008800 */
[----:B---3--:R-:W-:-:S04]  /*197c0*/  IADD3 R0, R0, 0x1, RZ ;  /* 0x0000000100007810 */ /* 0x008fc80007ffe0ff */
[----:B------:R-:W-:-:S04]  /*197d0*/  LEA.HI R2, R0, R0, RZ, 0x1 ;  /* 0x0000000000027211 */ /* 0x000fc800078f08ff */
[----:B------:R-:W-:Y:S02]  /*197e0*/  LOP3.LUT R3, R2, 0xfffffffe, RZ, 0xc0, !PT ;  /* 0xfffffffe02037812 */ /* 0x000fe400078ec0ff */
[----:B------:R-:W-:-:S03]  /*197f0*/  MOV R2, 0x400 ;  /* 0x0000040000027802 */ /* 0x000fc60000000f00 */
[----:B------:R-:W-:Y:S01]  /*19800*/  IMAD.IADD R0, R0, 0x1, -R3 ;  /* 0x0000000100007824 */ /* 0x000fe200078e0a03 */
[----:B0-----:R-:W-:-:S04]  /*19810*/  LEA R5, R5, R2, 0x18 ;  /* 0x0000000205057211 */ /* 0x001fc800078ec0ff */
[----:B------:R-:W-:-:S04]  /*19820*/  SHF.L.U32 R0, R0, 0x1f, RZ ;  /* 0x0000001f00007819 */ /* 0x000fc800000006ff */
[----:B------:R-:W0:Y:S02]  /*19830*/  SYNCS.PHASECHK.TRANS64.TRYWAIT P0, [R5+URZ+0x2d820], R0 ;  /* 0x02d82000050075a7 */ /* 0x000e24000800017f */
[----:B0-----:R-:W-:Y:S05]  /*19840*/  @!P0 BRA `(.L_x_649) ;  /* 0x0000003c00608947 */ /* 0x001fea0003800000 */
.L_x_794:
[----:B------:R-:W-:Y:S05]  /*19850*/  BSYNC B0 ;  /* 0x0000000000007941 */ /* 0x000fea0003800000 */
.L_x_648:
[----:B------:R-:W-:-:S03]  /*19860*/  UMOV UR4, 0xffffffff ;  /* 0xffffffff00047882 */ /* 0x000fc60000000000 */
[----:B------:R-:W-:Y:S05]  /*19870*/  BRA.DIV UR4, `(.L_x_650) ;  /* 0x0000003e04687947 */ /* 0x000fea000b800000 */
[----:B0-----:R-:W0:Y:S02]  /*19880*/  S2R R0, SR_TID.X ;  /* 0x0000000000007919 */ /* 0x001e240000002100 */
[----:B0-----:R-:W-:-:S04]  /*19890*/  SHF.R.U32.HI R0, RZ, 0x5, R0 ;  /* 0x00000005ff007819 */ /* 0x001fc80000011600 */
[----:B------:R-:W-:-:S05]  /*198a0*/  LOP3.LUT R0, R0, 0x3, RZ, 0xc0, !PT ;  /* 0x0000000300007812 */ /* 0x000fca00078ec0ff */
[----:B------:R0:W3:Y:S02]  /*198b0*/  SHFL.IDX PT, R14, R0, RZ, 0x1f ;  /* 0x00001fff000e7589 */ /* 0x0000e400000e0000 */
.L_x_797:
[----:B---3--:R-:W-:-:S13]  /*198c0*/  ISETP.NE.AND P0, PT, R14, RZ, PT ;  /* 0x000000ff0e00720c */ /* 0x008fda0003f05270 */
[----:B------:R-:W-:Y:S05]  /*198d0*/  @P0 BRA `(.L_x_394) ;  /* 0x0000000000900947 */ /* 0x000fea0003800000 */
[----:B------:R-:W-:-:S03]  /*198e0*/  UMOV UR4, 0xffffffff ;  /* 0xffffffff00047882 */ /* 0x000fc60000000000 */
[----:B------:R-:W-:Y:S05]  /*198f0*/  BRA.DIV UR4, `(.L_x_651) ;  /* 0x0000003e047c7947 */ /* 0x000fea000b800000 */
[----:B------:R-:W-:-:S13]  /*19900*/  ELECT P6, URZ, PT ;  /* 0x00000000003f782f */ /* 0x000fda00038c0000 */
.L_x_800:
[----:B------:R-:W-:Y:S05]  /*19910*/  @!P6 BRA `(.L_x_394) ;  /* 0x000000000080e947 */ /* 0x000fea0003800000 */
[----:B------:R-:W-:-:S06]  /*19920*/  ULOP3.LUT UR4, UR36, 0x2, URZ, 0xfc, !UPT ;  /* 0x0000000224047892 */ /* 0x000fcc000f8efc3f */
[----:B0-----:R-:W-:-:S05]  /*19930*/  IMAD.U32 R0, RZ, RZ, UR4 ;  /* 0x00000004ff007e24 */ /* 0x001fca000f8e00ff */
[----:B------:R-:W-:-:S13]  /*19940*/  ISETP.NE.AND P0, PT, R0, 0x3, PT ;  /* 0x000000030000780c */ /* 0x000fda0003f05270 */
[----:B------:R-:W-:Y:S05]  /*19950*/  @!P0 BRA `(.L_x_652) ;  /* 0x0000000000048947 */ /* 0x000fea0003800000 */
[----:B------:R-:W-:Y:S01]  /*19960*/  BPT.TRAP 0x1 ;  /* 0x000000040000795c */ /* 0x000fe20000300000 */
.L_x_652:
[----:B------:R-:W3:Y:S01]  /*19970*/  LDL R0, [R1] ;  /* 0x0000000001007983 */ /* 0x000ee20000100800 */
[C---:B------:R-:W-:Y:S01]  /*19980*/  IMAD R3, R26.reuse, 0x8, R5 ;  /* 0x000000081a037824 */ /* 0x040fe200078e0205 */
[----:B------:R-:W-:-:S04]  /*19990*/  IADD3 R26, R26, 0x1, RZ ;  /* 0x000000011a1a7810 */ /* 0x000fc80007ffe0ff */
[----:B------:R-:W-:Y:S02]  /*199a0*/  ISETP.NE.AND P2, PT, R26, 0x2, PT ;  /* 0x000000021a00780c */ /* 0x000fe40003f45270 */
[----:B---3--:R-:W-:Y:S02]  /*199b0*/  SHF.L.U32 R2, R0, 0x1f, RZ ;  /* 0x0000001f00027819 */ /* 0x008fe400000006ff */
[----:B------:R-:W-:Y:S02]  /*199c0*/  SEL R0, RZ, 0x1, P2 ;  /* 0x00000001ff007807 */ /* 0x000fe40001000000 */
[----:B------:R-:W0:Y:S02]  /*199d0*/  SYNCS.PHASECHK.TRANS64.TRYWAIT P1, [R3+URZ+0x2d840], R2 ;  /* 0x02d84002030075a7 */ /* 0x000e24000802017f */
[----:B0-----:R-:W-:Y:S05]  /*199e0*/  @!P1 BRA `(.L_x_653) ;  /* 0x0000003c00609947 */ /* 0x001fea0003800000 */
.L_x_801:
[----:B------:R-:W3:Y:S01]  /*199f0*/  LDL.LU R4, [R1] ;  /* 0x0000000001047983 */ /* 0x000ee20000300800 */
[----:B------:R-:W-:Y:S02]  /*19a00*/  SEL R26, R26, RZ, P2 ;  /* 0x000000ff1a1a7207 */ /* 0x000fe40001000000 */
[----:B---3--:R-:W-:Y:S01]  /*19a10*/  LOP3.LUT R0, R4, R0, RZ, 0x3c, !PT ;  /* 0x0000000004007212 */ /* 0x008fe200078e3cff */
[----:B------:R-:W-:Y:S06]  /*19a20*/  @!P0 BRA `(.L_x_654) ;  /* 0x0000000000048947 */ /* 0x000fec0003800000 */
[----:B------:R-:W-:Y:S01]  /*19a30*/  BPT.TRAP 0x1 ;  /* 0x000000040000795c */ /* 0x000fe20000300000 */
.L_x_654:
[----:B------:R-:W-:Y:S01]  /*19a40*/  IMAD R5, R26, 0x8, R5 ;  /* 0x000000081a057824 */ /* 0x000fe200078e0205 */
[----:B------:R-:W-:-:S04]  /*19a50*/  SHF.L.U32 R0, R0, 0x1f, RZ ;  /* 0x0000001f00007819 */ /* 0x000fc800000006ff */
[----:B------:R-:W3:Y:S02]  /*19a60*/  SYNCS.PHASECHK.TRANS64.TRYWAIT P1, [R5+URZ+0x2d840], R0 ;  /* 0x02d84000050075a7 */ /* 0x000ee4000802017f */
[----:B---3--:R-:W-:Y:S05]  /*19a70*/  @!P1 BRA `(.L_x_655) ;  /* 0x0000003c00509947 */ /* 0x008fea0003800000 */
.L_x_802:
[----:B------:R-:W-:Y:S05]  /*19a80*/  @!P0 BRA `(.L_x_656) ;  /* 0x0000000000048947 */ /* 0x000fea0003800000 */
[----:B------:R-:W-:Y:S01]  /*19a90*/  BPT.TRAP 0x1 ;  /* 0x000000040000795c */ /* 0x000fe20000300000 */
.L_x_656:
[----:B------:R-:W5:Y:S02]  /*19aa0*/  SYNCS.PHASECHK.TRANS64.TRYWAIT P1, [R3+URZ+0x2d860], R2 ;  /* 0x02d86002030075a7 */ /* 0x000f64000802017f */
[----:B-----5:R-:W-:Y:S05]  /*19ab0*/  @!P1 BRA `(.L_x_657) ;  /* 0x0000003c00549947 */ /* 0x020fea0003800000 */
.L_x_803:
[----:B------:R-:W-:Y:S05]  /*19ac0*/  @!P0 BRA `(.L_x_658) ;  /* 0x0000000000048947 */ /* 0x000fea0003800000 */
[----:B------:R-:W-:Y:S01]  /*19ad0*/  BPT.TRAP 0x1 ;  /* 0x000000040000795c */ /* 0x000fe20000300000 */
.L_x_658:
[----:B------:R0:W0:Y:S02]  /*19ae0*/  SYNCS.PHASECHK.TRANS64.TRYWAIT P0, [R5+URZ+0x2d860], R0 ;  /* 0x02d86000050075a7 */ /* 0x000024000800017f */
[----:B0-----:R-:W-:Y:S05]  /*19af0*/  @!P0 NANOSLEEP.SYNCS 0x989680 ;  /* 0x009896800000895d */ /* 0x001fea0003900000 */
[----:B------:R-:W0:Y:S02]  /*19b00*/  @!P0 SYNCS.PHASECHK.TRANS64 P0, [R5+URZ+0x2d860], R0 ;  /* 0x02d86000050085a7 */ /* 0x000e24000800007f */
[----:B0-----:R-:W-:Y:S05]  /*19b10*/  @!P0 BRA `(.L_x_658) ;  /* 0xfffffffc00f08947 */ /* 0x001fea000383ffff */
.L_x_394:
[----:B------:R-:W-:Y:S05]  /*19b20*/  BSYNC B9 ;  /* 0x0000000000097941 */ /* 0x000fea0003800000 */
.L_x_391:
[----:B------:R-:W-:Y:S05]  /*19b30*/  EXIT ;  /* 0x000000000000794d */ /* 0x000fea0003800000 */
.L_x_410:
[----:B0-----:R0:W1:Y:S02]  /*19b40*/  SYNCS.PHASECHK.TRANS64.TRYWAIT P4, [R60+URZ+0x2d890], R81 ;  /* 0x02d890513c0075a7 */ /* 0x001064000808017f */
[----:B-1----:R-:W-:Y:S05]  /*19b50*/  @!P4 NANOSLEEP.SYNCS 0x989680 ;  /* 0x009896800000c95d */ /* 0x002fea0003900000 */
[----:B------:R-:W1:Y:S02]  /*19b60*/  @!P4 SYNCS.PHASECHK.TRANS64 P4, [R60+URZ+0x2d890], R81 ;  /* 0x02d890513c00c5a7 */ /* 0x000e64000808007f */
[----:B-1----:R-:W-:Y:S05]  /*19b70*/  @!P4 BRA `(.L_x_410) ;  /* 0xfffffffc00f0c947 */ /* 0x002fea000383ffff */
[----:B------:R-:W-:Y:S05]  /*19b80*/  BRA `(.L_x_659) ;  /* 0xfffffe9400787947 */ /* 0x000fea000383ffff */
.L_x_411:
[----:B------:R-:W-:Y:S01]  /*19b90*/  BSSY B1, `(.L_x_660) ;  /* 0x0000008000017945 */ /* 0x000fe20003800000 */
[----:B------:R-:W-:Y:S01]  /*19ba0*/  IMAD.MOV.U32 R13, RZ, RZ, R57 ;  /* 0x000000ffff0d7224 */ /* 0x000fe200078e0039 */
[----:B------:R-:W-:Y:S01]  /*19bb0*/  MOV R11, 0x1e1f ;  /* 0x00001e1f000b7802 */ /* 0x000fe20000000f00 */
[----:B------:R-:W-:Y:S02]  /*19bc0*/  IMAD.MOV.U32 R12, RZ, RZ, RZ ;  /* 0x000000ffff0c7224 */ /* 0x000fe400078e00ff */
[----:B------:R-:W-:-:S07]  /*19bd0*/  IMAD.MOV.U32 R15, RZ, RZ, -0x1 ;  /* 0xffffffffff0f7424 */ /* 0x000fce00078e00ff */
[----:B0-----:R-:W-:Y:S05]  /*19be0*/  WARPSYNC.COLLECTIVE R15, `(.L_x_661) ;  /* 0x000000000f087348 */ /* 0x001fea0003c00000 */
[----:B------:R1:W2:Y:S02]  /*19bf0*/  SHFL.IDX P6, R14, R13, R12, R11 ;  /* 0x0000000c0d0e7389 */ /* 0x0002a400000c000b */
[----:B012---:R-:W-:Y:S01]  /*19c00*/  ENDCOLLECTIVE ;  /* 0x000000000000791b */ /* 0x007fe20003800000 */
.L_x_661:
[----:B------:R-:W-:Y:S05]  /*19c10*/  BSYNC B1 ;  /* 0x0000000000017941 */ /* 0x000fea0003800000 */
.L_x_660:
[----:B------:R-:W-:Y:S01]  /*19c20*/  IMAD.MOV.U32 R13, RZ, RZ, R56 ;  /* 0x000000ffff0d7224 */ /* 0x000fe200078e0038 */
[----:B------:R-:W-:Y:S01]  /*19c30*/  MOV R12, RZ ;  /* 0x000000ff000c7202 */ /* 0x000fe20000000f00 */
[----:B------:R-:W-:Y:S02]  /*19c40*/  IMAD.MOV.U32 R11, RZ, RZ, 0x1e1f ;  /* 0x00001e1fff0b7424 */ /* 0x000fe400078e00ff */
[----:B------:R-:W-:Y:S02]  /*19c50*/  IMAD.MOV.U32 R15, RZ, RZ, -0x1 ;  /* 0xffffffffff0f7424 */ /* 0x000fe400078e00ff */
[----:B------:R-:W-:-:S07]  /*19c60*/  IMAD.MOV.U32 R57, RZ, RZ, R14 ;  /* 0x000000ffff397224 */ /* 0x000fce00078e000e */
[----:B------:R-:W-:Y:S05]  /*19c70*/  WARPSYNC.COLLECTIVE R15, `(.L_x_662) ;  /* 0x000000000f087348 */ /* 0x000fea0003c00000 */
[----:B------:R0:W1:Y:S02]  /*19c80*/  SHFL.IDX P6, R14, R13, R12, R11 ;  /* 0x0000000c0d0e7389 */ /* 0x00006400000c000b */
[----:B01----:R-:W-:Y:S01]  /*19c90*/  ENDCOLLECTIVE ;  /* 0x000000000000791b */ /* 0x003fe20003800000 */
.L_x_662:
[----:B------:R-:W-:Y:S01]  /*19ca0*/  IMAD.MOV.U32 R56, RZ, RZ, R14 ;  /* 0x000000ffff387224 */ /* 0x000fe200078e000e */
[----:B------:R-:W-:Y:S06]  /*19cb0*/  BRA `(.L_x_663) ;  /* 0xfffffe9400407947 */ /* 0x000fec000383ffff */
.L_x_439:
[----:B0-----:R0:W1:Y:S02]  /*19cc0*/  SYNCS.PHASECHK.TRANS64.TRYWAIT P4, [R60+URZ+0x2d890], R81 ;  /* 0x02d890513c0075a7 */ /* 0x001064000808017f */
[----:B-1----:R-:W-:Y:S05]  /*19cd0*/  @!P4 NANOSLEEP.SYNCS 0x989680 ;  /* 0x009896800000c95d */ /* 0x002fea0003900000 */
[----:B------:R-:W1:Y:S02]  /*19ce0*/  @!P4 SYNCS.PHASECHK.TRANS64 P4, [R60+URZ+0x2d890], R81 ;  /* 0x02d890513c00c5a7 */ /* 0x000e64000808007f */
[----:B-1----:R-:W-:Y:S05]  /*19cf0*/  @!P4 BRA `(.L_x_439) ;  /* 0xfffffffc00f0c947 */ /* 0x002fea000383ffff */
[----:B------:R-:W-:Y:S05]  /*19d00*/  BRA `(.L_x_664) ;  /* 0xfffffeac00fc7947 */ /* 0x000fea000383ffff */
.L_x_440:
        /* <DEDUP_REMOVED lines=8> */
.L_x_666:
[----:B------:R-:W-:Y:S05]  /*19d90*/  BSYNC B1 ;  /* 0x0000000000017941 */ /* 0x000fea0003800000 */
.L_x_665:
[----:B------:R-:W-:Y:S01]  /*19da0*/  IMAD.MOV.U32 R13, RZ, RZ, R56 ;  /* 0x000000ffff0d7224 */ /* 0x000fe200078e0038 */
[----:B------:R-:W-:Y:S01]  /*19db0*/  MOV R15, 0xffffffff ;  /* 0xffffffff000f7802 */ /* 0x000fe20000000f00 */
[----:B------:R-:W-:Y:S01]  /*19dc0*/  IMAD.MOV.U32 R12, RZ, RZ, RZ ;  /* 0x000000ffff0c7224 */ /* 0x000fe200078e00ff */
[----:B------:R-:W-:Y:S01]  /*19dd0*/  MOV R87, R14 ;  /* 0x0000000e00577202 */ /* 0x000fe20000000f00 */
[----:B------:R-:W-:-:S07]  /*19de0*/  IMAD.MOV.U32 R11, RZ, RZ, 0x1e1f ;  /* 0x00001e1fff0b7424 */ /* 0x000fce00078e00ff */
[----:B------:R-:W-:Y:S05]  /*19df0*/  WARPSYNC.COLLECTIVE R15, `(.L_x_667) ;  /* 0x000000000f087348 */ /* 0x000fea0003c00000 */
[----:B------:R0:W1:Y:S02]  /*19e00*/  SHFL.IDX P6, R14, R13, R12, R11 ;  /* 0x0000000c0d0e7389 */ /* 0x00006400000c000b */
[----:B01----:R-:W-:Y:S01]  /*19e10*/  ENDCOLLECTIVE ;  /* 0x000000000000791b */ /* 0x003fe20003800000 */
.L_x_667:
[----:B------:R-:W-:Y:S01]  /*19e20*/  IMAD.MOV.U32 R86, RZ, RZ, R14 ;  /* 0x000000ffff567224 */ /* 0x000fe200078e000e */
[----:B------:R-:W-:Y:S06]  /*19e30*/  BRA `(.L_x_668) ;  /* 0xfffffeac00c47947 */ /* 0x000fec000383ffff */
.L_x_453:
[----:B0-----:R0:W1:Y:S02]  /*19e40*/  SYNCS.PHASECHK.TRANS64.TRYWAIT P3, [R60+URZ+0x2d890], R81 ;  /* 0x02d890513c0075a7 */ /* 0x001064000806017f */
[----:B-1----:R-:W-:Y:S05]  /*19e50*/  @!P3 NANOSLEEP.SYNCS 0x989680 ;  /* 0x009896800000b95d */ /* 0x002fea0003900000 */
[----:B------:R-:W1:Y:S02]  /*19e60*/  @!P3 SYNCS.PHASECHK.TRANS64 P3, [R60+URZ+0x2d890], R81 ;  /* 0x02d890513c00b5a7 */ /* 0x000e64000806007f */
[----:B-1----:R-:W-:Y:S05]  /*19e70*/  @!P3 BRA `(.L_x_453) ;  /* 0xfffffffc00f0b947 */ /* 0x002fea000383ffff */
[----:B------:R-:W-:Y:S05]  /*19e80*/  BRA `(.L_x_669) ;  /* 0xfffffec400907947 */ /* 0x000fea000383ffff */
.L_x_454:
[----:B------:R-:W-:Y:S01]  /*19e90*/  BSSY B1, `(.L_x_670) ;  /* 0x0000007000017945 */ /* 0x000fe20003800000 */
[----:B------:R-:W-:Y:S01]  /*19ea0*/  IMAD.MOV.U32 R12, RZ, RZ, RZ ;  /* 0x000000ffff0c7224 */ /* 0x000fe200078e00ff */
[----:B------:R-:W-:Y:S01]  /*19eb0*/  MOV R15, 0xffffffff ;  /* 0xffffffff000f7802 */ /* 0x000fe20000000f00 */
[----:B------:R-:W-:-:S07]  /*19ec0*/  IMAD.MOV.U32 R11, RZ, RZ, 0x1e1f ;  /* 0x00001e1fff0b7424 */ /* 0x000fce00078e00ff */
[----:B0-----:R-:W-:Y:S05]  /*19ed0*/  WARPSYNC.COLLECTIVE R15, `(.L_x_671) ;  /* 0x000000000f087348 */ /* 0x001fea0003c00000 */
[----:B------:R1:W2:Y:S02]  /*19ee0*/  SHFL.IDX P6, R14, R13, R12, R11 ;  /* 0x0000000c0d0e7389 */ /* 0x0002a400000c000b */
[----:B012---:R-:W-:Y:S01]  /*19ef0*/  ENDCOLLECTIVE ;  /* 0x000000000000791b */ /* 0x007fe20003800000 */
.L_x_671:
[----:B------:R-:W-:Y:S05]  /*19f00*/  BSYNC B1 ;  /* 0x0000000000017941 */ /* 0x000fea0003800000 */
.L_x_670:
[----:B------:R-:W-:Y:S01]  /*19f10*/  IMAD.MOV.U32 R13, RZ, RZ, R38 ;  /* 0x000000ffff0d7224 */ /* 0x000fe200078e0026 */
[----:B------:R-:W-:Y:S01]  /*19f20*/  MOV R11, 0x1e1f ;  /* 0x00001e1f000b7802 */ /* 0x000fe20000000f00 */
[----:B------:R-:W-:Y:S02]  /*19f30*/  IMAD.MOV.U32 R12, RZ, RZ, RZ ;  /* 0x000000ffff0c7224 */ /* 0x000fe400078e00ff */
[----:B------:R-:W-:Y:S02]  /*19f40*/  IMAD.MOV.U32 R15, RZ, RZ, -0x1 ;  /* 0xffffffffff0f7424 */ /* 0x000fe400078e00ff */
[----:B------:R-:W-:-:S07]  /*19f50*/  IMAD.MOV.U32 R39, RZ, RZ, R14 ;  /* 0x000000ffff277224 */ /* 0x000fce00078e000e */
[----:B------:R-:W-:Y:S05]  /*19f60*/  WARPSYNC.COLLECTIVE R15, `(.L_x_672) ;  /* 0x000000000f087348 */ /* 0x000fea0003c00000 */
[----:B------:R0:W1:Y:S02]  /*19f70*/  SHFL.IDX P6, R14, R13, R12, R11 ;  /* 0x0000000c0d0e7389 */ /* 0x00006400000c000b */
[----:B01----:R-:W-:Y:S01]  /*19f80*/  ENDCOLLECTIVE ;  /* 0x000000000000791b */ /* 0x003fe20003800000 */
.L_x_672:
[----:B------:R-:W-:Y:S01]  /*19f90*/  IMAD.MOV.U32 R38, RZ, RZ, R14 ;  /* 0x000000ffff267224 */ /* 0x000fe200078e000e */
[----:B------:R-:W-:Y:S06]  /*19fa0*/  BRA `(.L_x_673) ;  /* 0xfffffec400b47947 */ /* 0x000fec000383ffff */
.L_x_458:
[----:B------:R0:W0:Y:S02]  /*19fb0*/  SYNCS.PHASECHK.TRANS64.TRYWAIT P2, [R60+URZ+0x2d8b0], R81 ;  /* 0x02d8b0513c0075a7 */ /* 0x000024000804017f */
[----:B0-----:R-:W-:Y:S05]  /*19fc0*/  @!P2 NANOSLEEP.SYNCS 0x989680 ;  /* 0x009896800000a95d */ /* 0x001fea0003900000 */
[----:B------:R-:W0:Y:S02]  /*19fd0*/  @!P2 SYNCS.PHASECHK.TRANS64 P2, [R60+URZ+0x2d8b0], R81 ;  /* 0x02d8b0513c00a5a7 */ /* 0x000e24000804007f */
[----:B0-----:R-:W-:Y:S05]  /*19fe0*/  @!P2 BRA `(.L_x_458) ;  /* 0xfffffffc00f0a947 */ /* 0x001fea000383ffff */
[----:B------:R-:W-:Y:S05]  /*19ff0*/  BRA `(.L_x_674) ;  /* 0xfffffec800907947 */ /* 0x000fea000383ffff */
.L_x_464:
[----:B------:R-:W0:Y:S01]  /*1a000*/  S2R R4, SR_TID.X ;  /* 0x0000000000047919 */ /* 0x000e220000002100 */
[----:B------:R-:W-:Y:S01]  /*1a010*/  BSSY B0, `(.L_x_675) ;  /* 0x000000c000007945 */ /* 0x000fe20003800000 */
[----:B------:R-:W-:Y:S02]  /*1a020*/  IMAD.MOV.U32 R12, RZ, RZ, RZ ;  /* 0x000000ffff0c7224 */ /* 0x000fe400078e00ff */
[----:B------:R-:W-:Y:S02]  /*1a030*/  IMAD.MOV.U32 R11, RZ, RZ, 0x1f ;  /* 0x0000001fff0b7424 */ /* 0x000fe400078e00ff */
[----:B------:R-:W-:Y:S02]  /*1a040*/  IMAD.MOV.U32 R15, RZ, RZ, -0x1 ;  /* 0xffffffffff0f7424 */ /* 0x000fe400078e00ff */
[----:B0-----:R-:W-:-:S05]  /*1a050*/  VIADD R5, R4, 0xffffff80 ;  /* 0xffffff8004057836 */ /* 0x001fca0000000000 */
[----:B------:R-:W-:-:S04]  /*1a060*/  SHF.R.S32.HI R4, RZ, 0x1f, R5 ;  /* 0x0000001fff047819 */ /* 0x000fc80000011405 */
[----:B------:R-:W-:-:S04]  /*1a070*/  LEA.HI R4, R4, R5, RZ, 0x7 ;  /* 0x0000000504047211 */ /* 0x000fc800078f38ff */
[----:B------:R-:W-:-:S04]  /*1a080*/  SHF.R.S32.HI R4, RZ, 0x7, R4 ;  /* 0x00000007ff047819 */ /* 0x000fc80000011404 */
[----:B------:R-:W-:-:S07]  /*1a090*/  MOV R13, R4 ;  /* 0x00000004000d7202 */ /* 0x000fce0000000f00 */
[----:B-----5:R-:W-:Y:S05]  /*1a0a0*/  WARPSYNC.COLLECTIVE R15, `(.L_x_676) ;  /* 0x000000000f087348 */ /* 0x020fea0003c00000 */
[----:B------:R0:W1:Y:S02]  /*1a0b0*/  SHFL.IDX P6, R14, R13, R12, R11 ;  /* 0x0000000c0d0e7389 */ /* 0x00006400000c000b */
[----:B01---5:R-:W-:Y:S01]  /*1a0c0*/  ENDCOLLECTIVE ;  /* 0x000000000000791b */ /* 0x023fe20003800000 */
.L_x_676:
[----:B------:R-:W-:Y:S05]  /*1a0d0*/  BSYNC B0 ;  /* 0x0000000000007941 */ /* 0x000fea0003800000 */
.L_x_675:
[----:B------:R0:W-:Y:S01]  /*1a0e0*/  STL [R1+0x6c], R14 ;  /* 0x00006c0e01007387 */ /* 0x0001e20000100800 */
[----:B------:R-:W-:Y:S05]  /*1a0f0*/  BRA `(.L_x_677) ;  /* 0xfffffed0004c7947 */ /* 0x000fea000383ffff */
.L_x_475:
[----:B------:R-:W-:Y:S01]  /*1a100*/  BSSY B1, `(.L_x_678) ;  /* 0x0000008000017945 */ /* 0x000fe20003800000 */
[----:B------:R-:W-:Y:S01]  /*1a110*/  MOV R13, R25 ;  /* 0x00000019000d7202 */ /* 0x000fe20000000f00 */
[----:B------:R-:W-:Y:S02]  /*1a120*/  IMAD.MOV.U32 R12, RZ, RZ, RZ ;  /* 0x000000ffff0c7224 */ /* 0x000fe400078e00ff */
[----:B------:R-:W-:Y:S02]  /*1a130*/  IMAD.MOV.U32 R11, RZ, RZ, 0x1e1f ;  /* 0x00001e1fff0b7424 */ /* 0x000fe400078e00ff */
[----:B------:R-:W-:-:S07]  /*1a140*/  IMAD.MOV.U32 R15, RZ, RZ, -0x1 ;  /* 0xffffffffff0f7424 */ /* 0x000fce00078e00ff */
[----:B0-----:R-:W-:Y:S05]  /*1a150*/  WARPSYNC.COLLECTIVE R15, `(.L_x_679) ;  /* 0x000000000f087348 */ /* 0x001fea0003c00000 */
[----:B0-----:R0:W1:Y:S02]  /*1a160*/  SHFL.IDX P6, R14, R13, R12, R11 ;  /* 0x0000000c0d0e7389 */ /* 0x00106400000c000b */
[----:B01----:R-:W-:Y:S01]  /*1a170*/  ENDCOLLECTIVE ;  /* 0x000000000000791b */ /* 0x003fe20003800000 */
.L_x_679:
[----:B------:R-:W-:Y:S05]  /*1a180*/  BSYNC B1 ;  /* 0x0000000000017941 */ /* 0x000fea0003800000 */
.L_x_678:
        /* <DEDUP_REMOVED lines=8> */
.L_x_680:
[----:B------:R-:W-:Y:S02]  /*1a210*/  IMAD.MOV.U32 R13, RZ, RZ, R27 ;  /* 0x000000ffff0d7224 */ /* 0x000fe400078e001b */
[----:B------:R-:W-:-:S07]  /*1a220*/  IMAD.MOV.U32 R0, RZ, RZ, R14 ;  /* 0x000000ffff007224 */ /* 0x000fce00078e000e */
[----:B------:R-:W-:Y:S05]  /*1a230*/  WARPSYNC.COLLECTIVE R15, `(.L_x_681) ;  /* 0x000000000f087348 */ /* 0x000fea0003c00000 */
[----:B------:R0:W1:Y:S02]  /*1a240*/  SHFL.IDX P6, R14, R13, R12, R11 ;  /* 0x0000000c0d0e7389 */ /* 0x00006400000c000b */
[----:B01----:R-:W-:Y:S01]  /*1a250*/  ENDCOLLECTIVE ;  /* 0x000000000000791b */ /* 0x003fe20003800000 */
.L_x_681:
[----:B------:R-:W-:Y:S01]  /*1a260*/  MOV R13, R26 ;  /* 0x0000001a000d7202 */ /* 0x000fe20000000f00 */
[----:B------:R-:W-:-:S07]  /*1a270*/  IMAD.MOV.U32 R5, RZ, RZ, R14 ;  /* 0x000000ffff057224 */ /* 0x000fce00078e000e */
[----:B------:R-:W-:Y:S05]  /*1a280*/  WARPSYNC.COLLECTIVE R15, `(.L_x_682) ;  /* 0x000000000f087348 */ /* 0x000fea0003c00000 */
[----:B------:R0:W1:Y:S02]  /*1a290*/  SHFL.IDX P6, R14, R13, R12, R11 ;  /* 0x0000000c0d0e7389 */ /* 0x00006400000c000b */
[----:B01----:R-:W-:Y:S01]  /*1a2a0*/  ENDCOLLECTIVE ;  /* 0x000000000000791b */ /* 0x003fe20003800000 */
.L_x_682:
[----:B------:R-:W-:Y:S01]  /*1a2b0*/  IMAD.MOV.U32 R4, RZ, RZ, R14 ;  /* 0x000000ffff047224 */ /* 0x000fe200078e000e */
[----:B------:R-:W-:Y:S06]  /*1a2c0*/  BRA `(.L_x_683) ;  /* 0xfffffed400547947 */ /* 0x000fec000383ffff */
.L_x_479:
[----:B0-----:R0:W1:Y:S02]  /*1a2d0*/  SYNCS.PHASECHK.TRANS64.TRYWAIT P0, [R2+URZ+0x2d800], R3 ;  /* 0x02d80003020075a7 */ /* 0x001064000800017f */
[----:B-1----:R-:W-:Y:S05]  /*1a2e0*/  @!P0 NANOSLEEP.SYNCS 0x989680 ;  /* 0x009896800000895d */ /* 0x002fea0003900000 */
[----:B------:R-:W1:Y:S02]  /*1a2f0*/  @!P0 SYNCS.PHASECHK.TRANS64 P0, [R2+URZ+0x2d800], R3 ;  /* 0x02d80003020085a7 */ /* 0x000e64000800007f */
[----:B-1----:R-:W-:Y:S05]  /*1a300*/  @!P0 BRA `(.L_x_479) ;  /* 0xfffffffc00f08947 */ /* 0x002fea000383ffff */
[----:B------:R-:W-:Y:S05]  /*1a310*/  BRA `(.L_x_684) ;  /* 0xfffffedc00787947 */ /* 0x000fea000383ffff */
.L_x_491:
[----:B------:R-:W-:Y:S01]  /*1a320*/  BSSY B1, `(.L_x_685) ;  /* 0x0000008000017945 */ /* 0x000fe20003800000 */
[----:B------:R-:W-:Y:S01]  /*1a330*/  IMAD.MOV.U32 R13, RZ, RZ, R25 ;  /* 0x000000ffff0d7224 */ /* 0x000fe200078e0019 */
[----:B------:R-:W-:Y:S01]  /*1a340*/  MOV R11, 0x1e1f ;  /* 0x00001e1f000b7802 */ /* 0x000fe20000000f00 */
[----:B------:R-:W-:Y:S02]  /*1a350*/  IMAD.MOV.U32 R12, RZ, RZ, RZ ;  /* 0x000000ffff0c7224 */ /* 0x000fe400078e00ff */
[----:B------:R-:W-:-:S07]  /*1a360*/  IMAD.MOV.U32 R15, RZ, RZ, -0x1 ;  /* 0xffffffffff0f7424 */ /* 0x000fce00078e00ff */
[----:B0-----:R-:W-:Y:S05]  /*1a370*/  WARPSYNC.COLLECTIVE R15, `(.L_x_686) ;  /* 0x000000000f087348 */ /* 0x001fea0003c00000 */
[----:B0-----:R0:W1:Y:S02]  /*1a380*/  SHFL.IDX P6, R14, R13, R12, R11 ;  /* 0x0000000c0d0e7389 */ /* 0x00106400000c000b */
[----:B01----:R-:W-:Y:S01]  /*1a390*/  ENDCOLLECTIVE ;  /* 0x000000000000791b */ /* 0x003fe20003800000 */
.L_x_686:
[----:B------:R-:W-:Y:S05]  /*1a3a0*/  BSYNC B1 ;  /* 0x0000000000017941 */ /* 0x000fea0003800000 */
.L_x_685:
        /* <DEDUP_REMOVED lines=8> */
.L_x_687:
[----:B------:R-:W-:Y:S01]  /*1a430*/  MOV R13, R27 ;  /* 0x0000001b000d7202 */ /* 0x000fe20000000f00 */
[----:B------:R-:W-:-:S07]  /*1a440*/  IMAD.MOV.U32 R0, RZ, RZ, R14 ;  /* 0x000000ffff007224 */ /* 0x000fce00078e000e */
[----:B------:R-:W-:Y:S05]  /*1a450*/  WARPSYNC.COLLECTIVE R15, `(.L_x_688) ;  /* 0x000000000f087348 */ /* 0x000fea0003c00000 */
[----:B------:R0:W1:Y:S02]  /*1a460*/  SHFL.IDX P6, R14, R13, R12, R11 ;  /* 0x0000000c0d0e7389 */ /* 0x00006400000c000b */
[----:B01----:R-:W-:Y:S01]  /*1a470*/  ENDCOLLECTIVE ;  /* 0x000000000000791b */ /* 0x003fe20003800000 */
.L_x_688:
[----:B------:R-:W-:Y:S02]  /*1a480*/  IMAD.MOV.U32 R13, RZ, RZ, R26 ;  /* 0x000000ffff0d7224 */ /* 0x000fe400078e001a */
[----:B------:R-:W-:-:S07]  /*1a490*/  IMAD.MOV.U32 R21, RZ, RZ, R14 ;  /* 0x000000ffff157224 */ /* 0x000fce00078e000e */
[----:B------:R-:W-:Y:S05]  /*1a4a0*/  WARPSYNC.COLLECTIVE R15, `(.L_x_689) ;  /* 0x000000000f087348 */ /* 0x000fea0003c00000 */
[----:B------:R0:W1:Y:S02]  /*1a4b0*/  SHFL.IDX P6, R14, R13, R12, R11 ;  /* 0x0000000c0d0e7389 */ /* 0x00006400000c000b */
[----:B01----:R-:W-:Y:S01]  /*1a4c0*/  ENDCOLLECTIVE ;  /* 0x000000000000791b */ /* 0x003fe20003800000 */
.L_x_689:
[----:B------:R-:W-:Y:S01]  /*1a4d0*/  IMAD.MOV.U32 R20, RZ, RZ, R14 ;  /* 0x000000ffff147224 */ /* 0x000fe200078e000e */
[----:B------:R-:W-:Y:S06]  /*1a4e0*/  BRA `(.L_x_690) ;  /* 0xfffffeec00a47947 */ /* 0x000fec000383ffff */
.L_x_495:
[----:B0-----:R0:W1:Y:S02]  /*1a4f0*/  SYNCS.PHASECHK.TRANS64.TRYWAIT P0, [R2+URZ+0x2d800], R3 ;  /* 0x02d80003020075a7 */ /* 0x001064000800017f */
[----:B-1----:R-:W-:Y:S05]  /*1a500*/  @!P0 NANOSLEEP.SYNCS 0x989680 ;  /* 0x009896800000895d */ /* 0x002fea0003900000 */
[----:B------:R-:W1:Y:S02]  /*1a510*/  @!P0 SYNCS.PHASECHK.TRANS64 P0, [R2+URZ+0x2d800], R3 ;  /* 0x02d80003020085a7 */ /* 0x000e64000800007f */
[----:B-1----:R-:W-:Y:S05]  /*1a520*/  @!P0 BRA `(.L_x_495) ;  /* 0xfffffffc00f08947 */ /* 0x002fea000383ffff */
[----:B------:R-:W-:Y:S05]  /*1a530*/  BRA `(.L_x_691) ;  /* 0xfffffef400347947 */ /* 0x000fea000383ffff */
.L_x_503:
[----:B-1----:R1:W3:Y:S02]  /*1a540*/  SYNCS.PHASECHK.TRANS64.TRYWAIT P1, [R0+URZ+0x2d830], R5 ;  /* 0x02d83005000075a7 */ /* 0x0022e4000802017f */
[----:B---3--:R-:W-:Y:S05]  /*1a550*/  @!P1 NANOSLEEP.SYNCS 0x989680 ;  /* 0x009896800000995d */ /* 0x008fea0003900000 */
[----:B------:R-:W3:Y:S02]  /*1a560*/  @!P1 SYNCS.PHASECHK.TRANS64 P1, [R0+URZ+0x2d830], R5 ;  /* 0x02d83005000095a7 */ /* 0x000ee4000802007f */
[----:B---3--:R-:W-:Y:S05]  /*1a570*/  @!P1 BRA `(.L_x_503) ;  /* 0xfffffffc00f09947 */ /* 0x008fea000383ffff */
[----:B------:R-:W-:Y:S05]  /*1a580*/  BRA `(.L_x_502) ;  /* 0xffffff0800607947 */ /* 0x000fea000383ffff */
.L_x_510:
[----:B-1----:R1:W2:Y:S02]  /*1a590*/  SYNCS.PHASECHK.TRANS64.TRYWAIT P2, [R9+URZ+0x2d830], R6 ;  /* 0x02d83006090075a7 */ /* 0x0022a4000804017f */
[----:B--2---:R-:W-:Y:S05]  /*1a5a0*/  @!P2 NANOSLEEP.SYNCS 0x989680 ;  /* 0x009896800000a95d */ /* 0x004fea0003900000 */
[----:B------:R-:W2:Y:S02]  /*1a5b0*/  @!P2 SYNCS.PHASECHK.TRANS64 P2, [R9+URZ+0x2d830], R6 ;  /* 0x02d830060900a5a7 */ /* 0x000ea4000804007f */
[----:B--2---:R-:W-:Y:S05]  /*1a5c0*/  @!P2 BRA `(.L_x_510) ;  /* 0xfffffffc00f0a947 */ /* 0x004fea000383ffff */
[----:B------:R-:W-:Y:S05]  /*1a5d0*/  BRA `(.L_x_509) ;  /* 0xffffff3400a07947 */ /* 0x000fea000383ffff */
.L_x_514:
[----:B-1----:R1:W2:Y:S02]  /*1a5e0*/  SYNCS.PHASECHK.TRANS64.TRYWAIT P1, [R9+URZ+0x2d850], R6 ;  /* 0x02d85006090075a7 */ /* 0x0022a4000802017f */
[----:B--2---:R-:W-:Y:S05]  /*1a5f0*/  @!P1 NANOSLEEP.SYNCS 0x989680 ;  /* 0x009896800000995d */ /* 0x004fea0003900000 */
[----:B------:R-:W2:Y:S02]  /*1a600*/  @!P1 SYNCS.PHASECHK.TRANS64 P1, [R9+URZ+0x2d850], R6 ;  /* 0x02d85006090095a7 */ /* 0x000ea4000802007f */
[----:B--2---:R-:W-:Y:S05]  /*1a610*/  @!P1 BRA `(.L_x_514) ;  /* 0xfffffffc00f09947 */ /* 0x004fea000383ffff */
[----:B------:R-:W-:Y:S05]  /*1a620*/  BRA `(.L_x_511) ;  /* 0xffffff3800c87947 */ /* 0x000fea000383ffff */
.L_x_521:
[----:B-1----:R1:W2:Y:S02]  /*1a630*/  SYNCS.PHASECHK.TRANS64.TRYWAIT P1, [R5+URZ+0x2d850], R0 ;  /* 0x02d85000050075a7 */ /* 0x0022a4000802017f */
[----:B--2---:R-:W-:Y:S05]  /*1a640*/  @!P1 NANOSLEEP.SYNCS 0x989680 ;  /* 0x009896800000995d */ /* 0x004fea0003900000 */
[----:B------:R-:W2:Y:S02]  /*1a650*/  @!P1 SYNCS.PHASECHK.TRANS64 P1, [R5+URZ+0x2d850], R0 ;  /* 0x02d85000050095a7 */ /* 0x000ea4000802007f */
[----:B--2---:R-:W-:Y:S05]  /*1a660*/  @!P1 BRA `(.L_x_521) ;  /* 0xfffffffc00f09947 */ /* 0x004fea000383ffff */
[----:B------:R-:W-:Y:S05]  /*1a670*/  BRA `(.L_x_520) ;  /* 0xffffff6000c07947 */ /* 0x000fea000383ffff */
.L_x_532:
[----:B------:R-:W-:Y:S01]  /*1a680*/  MOV R13, R4 ;  /* 0x00000004000d7202 */ /* 0x000fe20000000f00 */
[----:B------:R-:W-:Y:S02]  /*1a690*/  IMAD.MOV.U32 R12, RZ, RZ, RZ ;  /* 0x000000ffff0c7224 */ /* 0x000fe400078e00ff */
[----:B------:R-:W-:Y:S02]  /*1a6a0*/  IMAD.MOV.U32 R11, RZ, RZ, 0x1c1f ;  /* 0x00001c1fff0b7424 */ /* 0x000fe400078e00ff */
[----:B------:R-:W-:-:S07]  /*1a6b0*/  IMAD.MOV.U32 R15, RZ, RZ, -0x1 ;  /* 0xffffffffff0f7424 */ /* 0x000fce00078e00ff */
[----:B------:R-:W-:Y:S05]  /*1a6c0*/  WARPSYNC.COLLECTIVE R15, `(.L_x_692) ;  /* 0x000000000f087348 */ /* 0x000fea0003c00000 */
[----:B------:R0:W1:Y:S02]  /*1a6d0*/  SHFL.IDX P6, R14, R13, R12, R11 ;  /* 0x0000000c0d0e7389 */ /* 0x00006400000c000b */
[----:B01----:R-:W-:Y:S01]  /*1a6e0*/  ENDCOLLECTIVE ;  /* 0x000000000000791b */ /* 0x003fe20003800000 */
.L_x_692:
[----:B------:R-:W-:Y:S01]  /*1a6f0*/  IMAD.MOV.U32 R13, RZ, RZ, R0 ;  /* 0x000000ffff0d7224 */ /* 0x000fe200078e0000 */
[----:B------:R-:W-:-:S07]  /*1a700*/  MOV R3, R14 ;  /* 0x0000000e00037202 */ /* 0x000fce0000000f00 */
[----:B------:R-:W-:Y:S05]  /*1a710*/  WARPSYNC.COLLECTIVE R15, `(.L_x_693) ;  /* 0x000000000f087348 */ /* 0x000fea0003c00000 */
[----:B------:R0:W1:Y:S02]  /*1a720*/  SHFL.IDX P6, R14, R13, R12, R11 ;  /* 0x0000000c0d0e7389 */ /* 0x00006400000c000b */
[----:B01----:R-:W-:Y:S01]  /*1a730*/  ENDCOLLECTIVE ;  /* 0x000000000000791b */ /* 0x003fe20003800000 */
.L_x_693:
[----:B------:R-:W-:Y:S05]  /*1a740*/  BRA `(.L_x_694) ;  /* 0xffffff8400fc7947 */ /* 0x000fea000383ffff */
.L_x_535:
[----:B------:R-:W-:Y:S01]  /*1a750*/  BSSY B1, `(.L_x_695) ;  /* 0x0000008000017945 */ /* 0x000fe20003800000 */
[----:B---3--:R-:W-:Y:S01]  /*1a760*/  IMAD.MOV.U32 R13, RZ, RZ, R4 ;  /* 0x000000ffff0d7224 */ /* 0x008fe200078e0004 */
[----:B------:R-:W-:Y:S01]  /*1a770*/  MOV R11, 0x1c1f ;  /* 0x00001c1f000b7802 */ /* 0x000fe20000000f00 */
[----:B------:R-:W-:Y:S02]  /*1a780*/  IMAD.MOV.U32 R12, RZ, RZ, 0x1 ;  /* 0x00000001ff0c7424 */ /* 0x000fe400078e00ff */
[----:B------:R-:W-:-:S07]  /*1a790*/  IMAD.MOV.U32 R15, RZ, RZ, -0x1 ;  /* 0xffffffffff0f7424 */ /* 0x000fce00078e00ff */
[----:B012---:R-:W-:Y:S05]  /*1a7a0*/  WARPSYNC.COLLECTIVE R15, `(.L_x_696) ;  /* 0x000000000f087348 */ /* 0x007fea0003c00000 */
[----:B--2---:R2:W3:Y:S02]  /*1a7b0*/  SHFL.IDX P6, R14, R13, R12, R11 ;  /* 0x0000000c0d0e7389 */ /* 0x0044e400000c000b */
[----:B0123--:R-:W-:Y:S01]  /*1a7c0*/  ENDCOLLECTIVE ;  /* 0x000000000000791b */ /* 0x00ffe20003800000 */
.L_x_696:
[----:B------:R-:W-:Y:S05]  /*1a7d0*/  BSYNC B1 ;  /* 0x0000000000017941 */ /* 0x000fea0003800000 */
.L_x_695:
[----:B------:R-:W-:Y:S01]  /*1a7e0*/  IMAD.MOV.U32 R13, RZ, RZ, R0 ;  /* 0x000000ffff0d7224 */ /* 0x000fe200078e0000 */
[----:B------:R-:W-:Y:S01]  /*1a7f0*/  MOV R12, 0x1 ;  /* 0x00000001000c7802 */ /* 0x000fe20000000f00 */
[----:B------:R-:W-:Y:S02]  /*1a800*/  IMAD.MOV.U32 R11, RZ, RZ, 0x1c1f ;  /* 0x00001c1fff0b7424 */ /* 0x000fe400078e00ff */
[----:B------:R-:W-:Y:S02]  /*1a810*/  IMAD.MOV.U32 R15, RZ, RZ, -0x1 ;  /* 0xffffffffff0f7424 */ /* 0x000fe400078e00ff */
[----:B------:R-:W-:-:S07]  /*1a820*/  IMAD.MOV.U32 R3, RZ, RZ, R14 ;  /* 0x000000ffff037224 */ /* 0x000fce00078e000e */
[----:B------:R-:W-:Y:S05]  /*1a830*/  WARPSYNC.COLLECTIVE R15, `(.L_x_697) ;  /* 0x000000000f087348 */ /* 0x000fea0003c00000 */
[----:B------:R0:W1:Y:S02]  /*1a840*/  SHFL.IDX P6, R14, R13, R12, R11 ;  /* 0x0000000c0d0e7389 */ /* 0x00006400000c000b */
[----:B01----:R-:W-:Y:S01]  /*1a850*/  ENDCOLLECTIVE ;  /* 0x000000000000791b */ /* 0x003fe20003800000 */
.L_x_697:
[----:B------:R-:W-:Y:S05]  /*1a860*/  BRA `(.L_x_698) ;  /* 0xffffff8800107947 */ /* 0x000fea000383ffff */
.L_x_552:
[----:B------:R-:W0:Y:S01]  /*1a870*/  S2R R8, SR_TID.X ;  /* 0x0000000000087919 */ /* 0x000e220000002100 */
[----:B------:R-:W-:Y:S01]  /*1a880*/  BSSY B1, `(.L_x_699) ;  /* 0x000000a000017945 */ /* 0x000fe20003800000 */
[----:B------:R-:W-:Y:S01]  /*1a890*/  MOV R12, RZ ;  /* 0x000000ff000c7202 */ /* 0x000fe20000000f00 */
[----:B------:R-:W-:Y:S02]  /*1a8a0*/  IMAD.MOV.U32 R11, RZ, RZ, 0x1f ;  /* 0x0000001fff0b7424 */ /* 0x000fe400078e00ff */
[----:B------:R-:W-:Y:S01]  /*1a8b0*/  IMAD.MOV.U32 R15, RZ, RZ, -0x1 ;  /* 0xffffffffff0f7424 */ /* 0x000fe200078e00ff */
[----:B0-----:R-:W-:-:S04]  /*1a8c0*/  SHF.R.U32.HI R8, RZ, 0x5, R8 ;  /* 0x00000005ff087819 */ /* 0x001fc80000011608 */
[----:B------:R-:W-:-:S05]  /*1a8d0*/  LOP3.LUT R8, R8, 0x3, RZ, 0xc0, !PT ;  /* 0x0000000308087812 */ /* 0x000fca00078ec0ff */
[----:B------:R-:W-:-:S07]  /*1a8e0*/  IMAD.MOV.U32 R13, RZ, RZ, R8 ;  /* 0x000000ffff0d7224 */ /* 0x000fce00078e0008 */
[----:B------:R-:W-:Y:S05]  /*1a8f0*/  WARPSYNC.COLLECTIVE R15, `(.L_x_700) ;  /* 0x000000000f087348 */ /* 0x000fea0003c00000 */
[----:B------:R0:W1:Y:S02]  /*1a900*/  SHFL.IDX P6, R14, R13, R12, R11 ;  /* 0x0000000c0d0e7389 */ /* 0x00006400000c000b */
[----:B01----:R-:W-:Y:S01]  /*1a910*/  ENDCOLLECTIVE ;  /* 0x000000000000791b */ /* 0x003fe20003800000 */
.L_x_700:
[----:B------:R-:W-:Y:S05]  /*1a920*/  BSYNC B1 ;  /* 0x0000000000017941 */ /* 0x000fea0003800000 */
.L_x_699:
[----:B------:R-:W-:Y:S05]  /*1a930*/  BRA `(.L_x_701) ;  /* 0xffffff9800bc7947 */ /* 0x000fea000383ffff */
.L_x_554:
[----:B------:R-:W-:Y:S01]  /*1a940*/  BSSY B1, `(.L_x_702) ;  /* 0x0000006000017945 */ /* 0x000fe20003800000 */
[----:B------:R-:W-:-:S07]  /*1a950*/  IMAD.MOV.U32 R15, RZ, RZ, -0x1 ;  /* 0xffffffffff0f7424 */ /* 0x000fce00078e00ff */
[----:B0-----:R-:W-:Y:S05]  /*1a960*/  WARPSYNC.COLLECTIVE R15, `(.L_x_703) ;  /* 0x000000000f0c7348 */ /* 0x001fea0003c00000 */
[----:B------:R-:W-:Y:S02]  /*1a970*/  ELECT P6, UR62, PT ;  /* 0x00000000003e782f */ /* 0x000fe400038c0000 */
[----:B------:R-:W-:Y:S01]  /*1a980*/  MOV R14, UR62 ;  /* 0x0000003e000e7c02 */ /* 0x000fe20008000f00 */
[----:B0-----:R-:W-:Y:S10]  /*1a990*/  ENDCOLLECTIVE ;  /* 0x000000000000791b */ /* 0x001ff40003800000 */
.L_x_703:
[----:B------:R-:W-:Y:S05]  /*1a9a0*/  BSYNC B1 ;  /* 0x0000000000017941 */ /* 0x000fea0003800000 */
.L_x_702:
[----:B------:R-:W-:Y:S05]  /*1a9b0*/  BRA `(.L_x_553) ;  /* 0xffffff9800b47947 */ /* 0x000fea000383ffff */
.L_x_556:
[----:B0-----:R0:W1:Y:S02]  /*1a9c0*/  SYNCS.PHASECHK.TRANS64.TRYWAIT P0, [R22+URZ+0x2d820], R5 ;  /* 0x02d82005160075a7 */ /* 0x001064000800017f */
[----:B-1----:R-:W-:Y:S05]  /*1a9d0*/  @!P0 NANOSLEEP.SYNCS 0x989680 ;  /* 0x009896800000895d */ /* 0x002fea0003900000 */
[----:B------:R-:W1:Y:S02]  /*1a9e0*/  @!P0 SYNCS.PHASECHK.TRANS64 P0, [R22+URZ+0x2d820], R5 ;  /* 0x02d82005160085a7 */ /* 0x000e64000800007f */
[----:B-1----:R-:W-:Y:S05]  /*1a9f0*/  @!P0 BRA `(.L_x_556) ;  /* 0xfffffffc00f08947 */ /* 0x002fea000383ffff */
[----:B------:R-:W-:Y:S05]  /*1aa00*/  BRA `(.L_x_704) ;  /* 0xffffff9800c47947 */ /* 0x000fea000383ffff */
.L_x_560:
[----:B-1----:R1:W2:Y:S02]  /*1aa10*/  SYNCS.PHASECHK.TRANS64.TRYWAIT P0, [R8+URZ+0x2d8a0], R10 ;  /* 0x02d8a00a080075a7 */ /* 0x0022a4000800017f */
[----:B--2---:R-:W-:Y:S05]  /*1aa20*/  @!P0 NANOSLEEP.SYNCS 0x989680 ;  /* 0x009896800000895d */ /* 0x004fea0003900000 */
[----:B------:R-:W2:Y:S02]  /*1aa30*/  @!P0 SYNCS.PHASECHK.TRANS64 P0, [R8+URZ+0x2d8a0], R10 ;  /* 0x02d8a00a080085a7 */ /* 0x000ea4000800007f */
[----:B--2---:R-:W-:Y:S05]  /*1aa40*/  @!P0 BRA `(.L_x_560) ;  /* 0xfffffffc00f08947 */ /* 0x004fea000383ffff */
[----:B------:R-:W-:Y:S05]  /*1aa50*/  BRA `(.L_x_705) ;  /* 0xffffff9800e07947 */ /* 0x000fea000383ffff */
.L_x_567:
[----:B0-----:R0:W2:Y:S02]  /*1aa60*/  SYNCS.PHASECHK.TRANS64.TRYWAIT P0, [R8+URZ+0x2d8c0], R10 ;  /* 0x02d8c00a080075a7 */ /* 0x0010a4000800017f */
[----:B--2---:R-:W-:Y:S05]  /*1aa70*/  @!P0 NANOSLEEP.SYNCS 0x989680 ;  /* 0x009896800000895d */ /* 0x004fea0003900000 */
[----:B------:R-:W2:Y:S02]  /*1aa80*/  @!P0 SYNCS.PHASECHK.TRANS64 P0, [R8+URZ+0x2d8c0], R10 ;  /* 0x02d8c00a080085a7 */ /* 0x000ea4000800007f */
[----:B--2---:R-:W-:Y:S05]  /*1aa90*/  @!P0 BRA `(.L_x_567) ;  /* 0xfffffffc00f08947 */ /* 0x004fea000383ffff */
[----:B------:R-:W-:Y:S05]  /*1aaa0*/  BRA `(.L_x_706) ;  /* 0xffffff9c00dc7947 */ /* 0x000fea000383ffff */
.L_x_576:
[----:B0-----:R0:W1:Y:S02]  /*1aab0*/  SYNCS.PHASECHK.TRANS64.TRYWAIT P1, [R8+URZ+0x2d8a0], R7 ;  /* 0x02d8a007080075a7 */ /* 0x001064000802017f */
[----:B-1----:R-:W-:Y:S05]  /*1aac0*/  @!P1 NANOSLEEP.SYNCS 0x989680 ;  /* 0x009896800000995d */ /* 0x002fea0003900000 */
[----:B------:R-:W1:Y:S02]  /*1aad0*/  @!P1 SYNCS.PHASECHK.TRANS64 P1, [R8+URZ+0x2d8a0], R7 ;  /* 0x02d8a007080095a7 */ /* 0x000e64000802007f */
[----:B-1----:R-:W-:Y:S05]  /*1aae0*/  @!P1 BRA `(.L_x_576) ;  /* 0xfffffffc00f09947 */ /* 0x002fea000383ffff */
[----:B------:R-:W-:Y:S05]  /*1aaf0*/  BRA `(.L_x_707) ;  /* 0xffffffa4001c7947 */ /* 0x000fea000383ffff */
.L_x_583:
[----:B-1----:R1:W2:Y:S02]  /*1ab00*/  SYNCS.PHASECHK.TRANS64.TRYWAIT P1, [R8+URZ+0x2d8c0], R7 ;  /* 0x02d8c007080075a7 */ /* 0x0022a4000802017f */
[----:B--2---:R-:W-:Y:S05]  /*1ab10*/  @!P1 NANOSLEEP.SYNCS 0x989680 ;  /* 0x009896800000995d */ /* 0x004fea0003900000 */
[----:B------:R-:W2:Y:S02]  /*1ab20*/  @!P1 SYNCS.PHASECHK.TRANS64 P1, [R8+URZ+0x2d8c0], R7 ;  /* 0x02d8c007080095a7 */ /* 0x000ea4000802007f */
[----:B--2---:R-:W-:Y:S05]  /*1ab30*/  @!P1 BRA `(.L_x_583) ;  /* 0xfffffffc00f09947 */ /* 0x004fea000383ffff */
[----:B------:R-:W-:Y:S05]  /*1ab40*/  BRA `(.L_x_708) ;  /* 0xffffffa800147947 */ /* 0x000fea000383ffff */
.L_x_598:
[----:B------:R-:W0:Y:S01]  /*1ab50*/  S2R R20, SR_TID.X ;  /* 0x0000000000147919 */ /* 0x000e220000002100 */
[----:B------:R-:W-:Y:S01]  /*1ab60*/  BSSY B0, `(.L_x_709) ;  /* 0x000000a000007945 */ /* 0x000fe20003800000 */
[----:B------:R-:W-:Y:S02]  /*1ab70*/  IMAD.MOV.U32 R12, RZ, RZ, RZ ;  /* 0x000000ffff0c7224 */ /* 0x000fe400078e00ff */
[----:B------:R-:W-:Y:S01]  /*1ab80*/  IMAD.MOV.U32 R15, RZ, RZ, -0x1 ;  /* 0xffffffffff0f7424 */ /* 0x000fe200078e00ff */
[----:B0-----:R-:W-:-:S04]  /*1ab90*/  SHF.R.U32.HI R11, RZ, 0x5, R20 ;  /* 0x00000005ff0b7819 */ /* 0x001fc80000011614 */
[----:B------:R-:W-:-:S04]  /*1aba0*/  LOP3.LUT R11, R11, 0x3, RZ, 0xc0, !PT ;  /* 0x000000030b0b7812 */ /* 0x000fc800078ec0ff */
[----:B------:R-:W-:Y:S01]  /*1abb0*/  MOV R13, R11 ;  /* 0x0000000b000d7202 */ /* 0x000fe20000000f00 */
[----:B------:R-:W-:-:S07]  /*1abc0*/  IMAD.MOV.U32 R11, RZ, RZ, 0x1f ;  /* 0x0000001fff0b7424 */ /* 0x000fce00078e00ff */
[----:B-----5:R-:W-:Y:S05]  /*1abd0*/  WARPSYNC.COLLECTIVE R15, `(.L_x_710) ;  /* 0x000000000f087348 */ /* 0x020fea0003c00000 */
[----:B------:R0:W1:Y:S02]  /*1abe0*/  SHFL.IDX P6, R14, R13, R12, R11 ;  /* 0x0000000c0d0e7389 */ /* 0x00006400000c000b */
[----:B01---5:R-:W-:Y:S01]  /*1abf0*/  ENDCOLLECTIVE ;  /* 0x000000000000791b */ /* 0x023fe20003800000 */
.L_x_710:
[----:B------:R-:W-:Y:S05]  /*1ac00*/  BSYNC B0 ;  /* 0x0000000000007941 */ /* 0x000fea0003800000 */
.L_x_709:
[----:B------:R-:W-:Y:S05]  /*1ac10*/  BRA `(.L_x_711) ;  /* 0xffffffb400487947 */ /* 0x000fea000383ffff */
.L_x_601:
[----:B-1----:R1:W2:Y:S02]  /*1ac20*/  SYNCS.PHASECHK.TRANS64.TRYWAIT P0, [R0+URZ+0x2d840], R5 ;  /* 0x02d84005000075a7 */ /* 0x0022a4000800017f */
[----:B--2---:R-:W-:Y:S05]  /*1ac30*/  @!P0 NANOSLEEP.SYNCS 0x989680 ;  /* 0x009896800000895d */ /* 0x004fea0003900000 */
[----:B------:R-:W2:Y:S02]  /*1ac40*/  @!P0 SYNCS.PHASECHK.TRANS64 P0, [R0+URZ+0x2d840], R5 ;  /* 0x02d84005000085a7 */ /* 0x000ea4000800007f */
[----:B--2---:R-:W-:Y:S05]  /*1ac50*/  @!P0 BRA `(.L_x_601) ;  /* 0xfffffffc00f08947 */ /* 0x004fea000383ffff */
[----:B------:R-:W-:Y:S05]  /*1ac60*/  BRA `(.L_x_712) ;  /* 0xffffffb400ac7947 */ /* 0x000fea000383ffff */
.L_x_602:
        /* <DEDUP_REMOVED lines=8> */
.L_x_714:
[----:B------:R-:W-:Y:S05]  /*1acf0*/  BSYNC B0 ;  /* 0x0000000000007941 */ /* 0x000fea0003800000 */
.L_x_713:
        /* <DEDUP_REMOVED lines=8> */
.L_x_715:
[----:B------:R-:W-:Y:S01]  /*1ad80*/  MOV R13, R7 ;  /* 0x00000007000d7202 */ /* 0x000fe20000000f00 */
[----:B------:R-:W-:Y:S02]  /*1ad90*/  IMAD.MOV.U32 R12, RZ, RZ, 0x1 ;  /* 0x00000001ff0c7424 */ /* 0x000fe400078e00ff */
[----:B------:R-:W-:-:S07]  /*1ada0*/  IMAD.MOV.U32 R4, RZ, RZ, R14 ;  /* 0x000000ffff047224 */ /* 0x000fce00078e000e */
[----:B------:R-:W-:Y:S05]  /*1adb0*/  WARPSYNC.COLLECTIVE R15, `(.L_x_716) ;  /* 0x000000000f087348 */ /* 0x000fea0003c00000 */
[----:B------:R0:W1:Y:S02]  /*1adc0*/  SHFL.IDX P6, R14, R13, R12, R11 ;  /* 0x0000000c0d0e7389 */ /* 0x00006400000c000b */
[----:B01----:R-:W-:Y:S01]  /*1add0*/  ENDCOLLECTIVE ;  /* 0x000000000000791b */ /* 0x003fe20003800000 */
.L_x_716:
[----:B------:R-:W-:-:S05]  /*1ade0*/  @P0 LEA R5, P1, R9, R4, 0x1 ;  /* 0x0000000409050211 */ /* 0x000fca00078208ff */
[----:B------:R-:W-:Y:S01]  /*1adf0*/  @P0 IMAD.X R4, RZ, RZ, R6, P1 ;  /* 0x000000ffff040224 */ /* 0x000fe200008e0606 */
[----:B------:R-:W-:Y:S01]  /*1ae00*/  ISETP.GE.AND P1, PT, R3, 0x21, PT ;  /* 0x000000210300780c */ /* 0x000fe20003f26270 */
[----:B------:R-:W-:-:S03]  /*1ae10*/  @P0 IMAD R6, R8, 0x2, R22 ;  /* 0x0000000208060824 */ /* 0x000fc600078e0216 */
        /* <DEDUP_REMOVED lines=10> */
[----:B0-----:R-:W-:-:S07]  /*1aec0*/  IMAD.MOV.U32 R6, RZ, RZ, R14 ;  /* 0x000000ffff067224 */ /* 0x001fce00078e000e */
[----:B------:R-:W-:Y:S05]  /*1aed0*/  WARPSYNC.COLLECTIVE R15, `(.L_x_717) ;  /* 0x000000000f087348 */ /* 0x000fea0003c00000 */
[----:B------:R0:W1:Y:S02]  /*1aee0*/  SHFL.IDX P6, R14, R13, R12, R11 ;  /* 0x0000000c0d0e7389 */ /* 0x00006400000c000b */
[----:B01----:R-:W-:Y:S01]  /*1aef0*/  ENDCOLLECTIVE ;  /* 0x000000000000791b */ /* 0x003fe20003800000 */
.L_x_717:
[----:B------:R-:W-:Y:S01]  /*1af00*/  IMAD.MOV.U32 R13, RZ, RZ, R7 ;  /* 0x000000ffff0d7224 */ /* 0x000fe200078e0007 */
[----:B------:R-:W-:Y:S02]  /*1af10*/  MOV R12, 0x2 ;  /* 0x00000002000c7802 */ /* 0x000fe40000000f00 */
[----:B------:R-:W-:-:S07]  /*1af20*/  MOV R4, R14 ;  /* 0x0000000e00047202 */ /* 0x000fce0000000f00 */
[----:B------:R-:W-:Y:S05]  /*1af30*/  WARPSYNC.COLLECTIVE R15, `(.L_x_718) ;  /* 0x000000000f087348 */ /* 0x000fea0003c00000 */
[----:B------:R0:W1:Y:S02]  /*1af40*/  SHFL.IDX P6, R14, R13, R12, R11 ;  /* 0x0000000c0d0e7389 */ /* 0x00006400000c000b */
[----:B01----:R-:W-:Y:S01]  /*1af50*/  ENDCOLLECTIVE ;  /* 0x000000000000791b */ /* 0x003fe20003800000 */
.L_x_718:
[----:B------:R-:W-:-:S05]  /*1af60*/  @P1 LEA R5, P0, R9, R4, 0x1 ;  /* 0x0000000409051211 */ /* 0x000fca00078008ff */
[----:B------:R-:W-:Y:S02]  /*1af70*/  @P1 IMAD.X R4, RZ, RZ, R6, P0 ;  /* 0x000000ffff041224 */ /* 0x000fe400000e0606 */
        /* <DEDUP_REMOVED lines=16> */
.L_x_719:
[----:B------:R-:W-:Y:S02]  /*1b080*/  IMAD.MOV.U32 R13, RZ, RZ, R7 ;  /* 0x000000ffff0d7224 */ /* 0x000fe400078e0007 */
[----:B------:R-:W-:Y:S02]  /*1b090*/  IMAD.MOV.U32 R12, RZ, RZ, 0x3 ;  /* 0x00000003ff0c7424 */ /* 0x000fe400078e00ff */
[----:B------:R-:W-:-:S07]  /*1b0a0*/  IMAD.MOV.U32 R4, RZ, RZ, R14 ;  /* 0x000000ffff047224 */ /* 0x000fce00078e000e */
[----:B------:R-:W-:Y:S05]  /*1b0b0*/  WARPSYNC.COLLECTIVE R15, `(.L_x_720) ;  /* 0x000000000f087348 */ /* 0x000fea0003c00000 */
[----:B------:R0:W1:Y:S02]  /*1b0c0*/  SHFL.IDX P6, R14, R13, R12, R11 ;  /* 0x0000000c0d0e7389 */ /* 0x00006400000c000b */
[----:B01----:R-:W-:Y:S01]  /*1b0d0*/  ENDCOLLECTIVE ;  /* 0x000000000000791b */ /* 0x003fe20003800000 */
.L_x_720:
[----:B------:R-:W-:-:S04]  /*1b0e0*/  @P1 LEA R5, P0, R9, R4, 0x1 ;  /* 0x0000000409051211 */ /* 0x000fc800078008ff */
[----:B------:R-:W-:Y:S01]  /*1b0f0*/  @P1 IADD3.X R4, RZ, R6, RZ, P0, !PT ;  /* 0x00000006ff041210 */ /* 0x000fe200007fe4ff */
[----:B------:R-:W-:-:S03]  /*1b100*/  @P1 IMAD R6, R8, 0x2, R22 ;  /* 0x0000000208061824 */ /* 0x000fc600078e0216 */
        /* <DEDUP_REMOVED lines=12> */
.L_x_721:
[----:B------:R-:W-:Y:S01]  /*1b1d0*/  @!PT LDS RZ, [RZ] ;  /* 0x00000000fffff984 */ /* 0x000fe20000000800 */
[----:B------:R-:W-:Y:S01]  /*1b1e0*/  @!PT LDS RZ, [RZ] ;  /* 0x00000000fffff984 */ /* 0x000fe20000000800 */
[----:B------:R-:W-:Y:S01]  /*1b1f0*/  @!PT LDS RZ, [RZ] ;  /* 0x00000000fffff984 */ /* 0x000fe20000000800 */
[----:B------:R1:W-:Y:S04]  /*1b200*/  @P1 LDGSTS.E.BYPASS.LTC128B.128 [R6+0x18400], desc[UR42][R4.64+0x40], !P3 ;  /* 0x1840004004061fae */ /* 0x0003e8000d901d6a */
[----:B------:R1:W-:Y:S01]  /*1b210*/  @P1 LDGSTS.E.BYPASS.LTC128B.128 [R6+0x1a400], desc[UR42][R4.64+0x80], !P2 ;  /* 0x1a40008004061fae */ /* 0x0003e2000d101d6a */
[----:B------:R-:W-:Y:S01]  /*1b220*/  IMAD.MOV.U32 R2, RZ, RZ, R14 ;  /* 0x000000ffff027224 */ /* 0x000fe200078e000e */
[----:B------:R-:W-:Y:S06]  /*1b230*/  BRA `(.L_x_722) ;  /* 0xffffffb400647947 */ /* 0x000fec000383ffff */
.L_x_607:
[----:B------:R0:W5:Y:S01]  /*1b240*/  LDL R8, [R1+0x28] ;  /* 0x0000280001087983 */ /* 0x0001620000100800 */
[----:B------:R-:W-:Y:S01]  /*1b250*/  IMAD.MOV.U32 R13, RZ, RZ, R4 ;  /* 0x000000ffff0d7224 */ /* 0x000fe200078e0004 */
[----:B------:R-:W-:Y:S01]  /*1b260*/  MOV R12, RZ ;  /* 0x000000ff000c7202 */ /* 0x000fe20000000f00 */
[----:B------:R-:W-:Y:S02]  /*1b270*/  IMAD.MOV.U32 R11, RZ, RZ, 0x1c1f ;  /* 0x00001c1fff0b7424 */ /* 0x000fe400078e00ff */
[----:B------:R-:W-:Y:S02]  /*1b280*/  IMAD.MOV.U32 R15, RZ, RZ, -0x1 ;  /* 0xffffffffff0f7424 */ /* 0x000fe400078e00ff */
[----:B-----5:R-:W-:Y:S02]  /*1b290*/  IMAD R0, R21, R9, RZ ;  /* 0x0000000915007224 */ /* 0x020fe400078e02ff */
[----:B0-----:R-:W-:-:S07]  /*1b2a0*/  IMAD R17, R17, 0xc0, R20 ;  /* 0x000000c011117824 */ /* 0x001fce00078e0214 */
[----:B------:R-:W-:Y:S05]  /*1b2b0*/  WARPSYNC.COLLECTIVE R15, `(.L_x_723) ;  /* 0x000000000f087348 */ /* 0x000fea0003c00000 */
[----:B------:R0:W1:Y:S02]  /*1b2c0*/  SHFL.IDX P6, R14, R13, R12, R11 ;  /* 0x0000000c0d0e7389 */ /* 0x00006400000c000b */
[----:B01----:R-:W-:Y:S01]  /*1b2d0*/  ENDCOLLECTIVE ;  /* 0x000000000000791b */ /* 0x003fe20003800000 */
.L_x_723:
[C---:B------:R-:W-:Y:S01]  /*1b2e0*/  VIADD R9, R17.reuse, 0x20 ;  /* 0x0000002011097836 */ /* 0x040fe20000000000 */
[----:B------:R-:W-:Y:S02]  /*1b2f0*/  ISETP.GE.AND P3, PT, R17, R0, PT ;  /* 0x000000001100720c */ /* 0x000fe40003f66270 */
[----:B------:R-:W-:Y:S01]  /*1b300*/  MOV R13, R5 ;  /* 0x00000005000d7202 */ /* 0x000fe20000000f00 */
[----:B------:R-:W-:-:S10]  /*1b310*/  IMAD.MOV.U32 R2, RZ, RZ, R14 ;  /* 0x000000ffff027224 */ /* 0x000fd400078e000e */
[----:B------:R-:W-:Y:S05]  /*1b320*/  WARPSYNC.COLLECTIVE R15, `(.L_x_724) ;  /* 0x000000000f087348 */ /* 0x000fea0003c00000 */
[----:B------:R0:W1:Y:S02]  /*1b330*/  SHFL.IDX P6, R14, R13, R12, R11 ;  /* 0x0000000c0d0e7389 */ /* 0x00006400000c000b */
[----:B01----:R-:W-:Y:S01]  /*1b340*/  ENDCOLLECTIVE ;  /* 0x000000000000791b */ /* 0x003fe20003800000 */
.L_x_724:
[----:B------:R-:W-:Y:S01]  /*1b350*/  MOV R13, R4 ;  /* 0x00000004000d7202 */ /* 0x000fe20000000f00 */
[----:B------:R-:W-:Y:S02]  /*1b360*/  IMAD.MOV.U32 R12, RZ, RZ, 0x1 ;  /* 0x00000001ff0c7424 */ /* 0x000fe400078e00ff */
[----:B------:R-:W-:-:S07]  /*1b370*/  IMAD.MOV.U32 R3, RZ, RZ, R14 ;  /* 0x000000ffff037224 */ /* 0x000fce00078e000e */
[----:B------:R-:W-:Y:S05]  /*1b380*/  WARPSYNC.COLLECTIVE R15, `(.L_x_725) ;  /* 0x000000000f087348 */ /* 0x000fea0003c00000 */
[----:B------:R0:W1:Y:S02]  /*1b390*/  SHFL.IDX P6, R14, R13, R12, R11 ;  /* 0x0000000c0d0e7389 */ /* 0x00006400000c000b */
[----:B01----:R-:W-:Y:S01]  /*1b3a0*/  ENDCOLLECTIVE ;  /* 0x000000000000791b */ /* 0x003fe20003800000 */
.L_x_725:
        /* <DEDUP_REMOVED lines=12> */
[----:B------:R-:W-:Y:S01]  /*1b470*/  ISETP.GE.AND P3, PT, R9, R0, PT ;  /* 0x000000000900720c */ /* 0x000fe20003f66270 */
[----:B0-----:R-:W-:-:S12]  /*1b480*/  IMAD.MOV.U32 R2, RZ, RZ, R14 ;  /* 0x000000ffff027224 */ /* 0x001fd800078e000e */
[----:B------:R-:W-:Y:S05]  /*1b490*/  WARPSYNC.COLLECTIVE R15, `(.L_x_726) ;  /* 0x000000000f087348 */ /* 0x000fea0003c00000 */
[----:B------:R0:W1:Y:S02]  /*1b4a0*/  SHFL.IDX P6, R14, R13, R12, R11 ;  /* 0x0000000c0d0e7389 */ /* 0x00006400000c000b */
[----:B01----:R-:W-:Y:S01]  /*1b4b0*/  ENDCOLLECTIVE ;  /* 0x000000000000791b */ /* 0x003fe20003800000 */
.L_x_726:
[----:B------:R-:W-:Y:S01]  /*1b4c0*/  IMAD.MOV.U32 R13, RZ, RZ, R4 ;  /* 0x000000ffff0d7224 */ /* 0x000fe200078e0004 */
[----:B------:R-:W-:Y:S02]  /*1b4d0*/  MOV R12, 0x2 ;  /* 0x00000002000c7802 */ /* 0x000fe40000000f00 */
[----:B------:R-:W-:-:S07]  /*1b4e0*/  MOV R3, R14 ;  /* 0x0000000e00037202 */ /* 0x000fce0000000f00 */
[----:B------:R-:W-:Y:S05]  /*1b4f0*/  WARPSYNC.COLLECTIVE R15, `(.L_x_727) ;  /* 0x000000000f087348 */ /* 0x000fea0003c00000 */
[----:B------:R0:W1:Y:S02]  /*1b500*/  SHFL.IDX P6, R14, R13, R12, R11 ;  /* 0x0000000c0d0e7389 */ /* 0x00006400000c000b */
[----:B01----:R-:W-:Y:S01]  /*1b510*/  ENDCOLLECTIVE ;  /* 0x000000000000791b */ /* 0x003fe20003800000 */
.L_x_727:
        /* <DEDUP_REMOVED lines=11> */
[----:B------:R0:W-:Y:S02]  /*1b5d0*/  @!P3 LDGSTS.E.BYPASS.LTC128B.128 [R8+0x12c00], desc[UR42][R2.64+0x80], !P2 ;  /* 0x12c000800208bfae */ /* 0x0001e4000d101d6a */
[----:B0-----:R-:W-:-:S05]  /*1b5e0*/  VIADD R2, R17, 0x40 ;  /* 0x0000004011027836 */ /* 0x001fca0000000000 */
[----:B------:R-:W-:Y:S01]  /*1b5f0*/  ISETP.GE.AND P3, PT, R2, R0, PT ;  /* 0x000000000200720c */ /* 0x000fe20003f66270 */
[----:B------:R-:W-:-:S12]  /*1b600*/  IMAD.MOV.U32 R2, RZ, RZ, R14 ;  /* 0x000000ffff027224 */ /* 0x000fd800078e000e */
[----:B------:R-:W-:Y:S05]  /*1b610*/  WARPSYNC.COLLECTIVE R15, `(.L_x_728) ;  /* 0x000000000f087348 */ /* 0x000fea0003c00000 */
[----:B------:R0:W1:Y:S02]  /*1b620*/  SHFL.IDX P6, R14, R13, R12, R11 ;  /* 0x0000000c0d0e7389 */ /* 0x00006400000c000b */
[----:B01----:R-:W-:Y:S01]  /*1b630*/  ENDCOLLECTIVE ;  /* 0x000000000000791b */ /* 0x003fe20003800000 */
.L_x_728:
[----:B------:R-:W-:Y:S02]  /*1b640*/  IMAD.MOV.U32 R13, RZ, RZ, R4 ;  /* 0x000000ffff0d7224 */ /* 0x000fe400078e0004 */
[----:B------:R-:W-:Y:S02]  /*1b650*/  IMAD.MOV.U32 R12, RZ, RZ, 0x3 ;  /* 0x00000003ff0c7424 */ /* 0x000fe400078e00ff */
[----:B------:R-:W-:-:S07]  /*1b660*/  IMAD.MOV.U32 R3, RZ, RZ, R14 ;  /* 0x000000ffff037224 */ /* 0x000fce00078e000e */
[----:B------:R-:W-:Y:S05]  /*1b670*/  WARPSYNC.COLLECTIVE R15, `(.L_x_729) ;  /* 0x000000000f087348 */ /* 0x000fea0003c00000 */
[----:B------:R0:W1:Y:S02]  /*1b680*/  SHFL.IDX P6, R14, R13, R12, R11 ;  /* 0x0000000c0d0e7389 */ /* 0x00006400000c000b */
[----:B01----:R-:W-:Y:S01]  /*1b690*/  ENDCOLLECTIVE ;  /* 0x000000000000791b */ /* 0x003fe20003800000 */
.L_x_729:
[----:B------:R-:W-:-:S04]  /*1b6a0*/  @!P3 LEA R3, P4, R10, R3, 0x1 ;  /* 0x000000030a03b211 */ /* 0x000fc800078808ff */
[----:B------:R-:W-:-:S04]  /*1b6b0*/  @!P3 IADD3.X R2, RZ, R2, RZ, P4, !PT ;  /* 0x00000002ff02b210 */ /* 0x000fc800027fe4ff */
[-C--:B------:R-:W-:Y:S02]  /*1b6c0*/  @!P3 LOP3.LUT R3, R3, R2.reuse, RZ, 0x3c, !PT ;  /* 0x000000020303b212 */ /* 0x080fe400078e3cff */
[----:B------:R-:W-:Y:S02]  /*1b6d0*/  MOV R13, R5 ;  /* 0x00000005000d7202 */ /* 0x000fe40000000f00 */
        /* <DEDUP_REMOVED lines=10> */
.L_x_730:
[----:B------:R-:W-:Y:S01]  /*1b780*/  @!PT LDS RZ, [RZ] ;  /* 0x00000000fffff984 */ /* 0x000fe20000000800 */
[----:B------:R-:W-:Y:S01]  /*1b790*/  @!PT LDS RZ, [RZ] ;  /* 0x00000000fffff984 */ /* 0x000fe20000000800 */
[----:B------:R-:W-:Y:S01]  /*1b7a0*/  @!PT LDS RZ, [RZ] ;  /* 0x00000000fffff984 */ /* 0x000fe20000000800 */
[----:B------:R-:W-:Y:S04]  /*1b7b0*/  @!P3 LDGSTS.E.BYPASS.LTC128B.128 [R8+0x10400], desc[UR42][R2.64+0x40], !P1 ;  /* 0x104000400208bfae */ /* 0x000fe8000c901d6a */
[----:B------:R0:W-:Y:S01]  /*1b7c0*/  @!P3 LDGSTS.E.BYPASS.LTC128B.128 [R8+0x13400], desc[UR42][R2.64+0x80], !P2 ;  /* 0x134000800208bfae */ /* 0x0001e2000d101d6a */
[----:B------:R-:W-:Y:S02]  /*1b7d0*/  IMAD.MOV.U32 R13, RZ, RZ, R6 ;  /* 0x000000ffff0d7224 */ /* 0x000fe400078e0006 */
[----:B------:R-:W-:Y:S02]  /*1b7e0*/  IMAD.MOV.U32 R12, RZ, RZ, RZ ;  /* 0x000000ffff0c7224 */ /* 0x000fe400078e00ff */
[----:B0-----:R-:W-:Y:S02]  /*1b7f0*/  VIADD R2, R17, 0x60 ;  /* 0x0000006011027836 */ /* 0x001fe40000000000 */
[----:B------:R-:W-:-:S03]  /*1b800*/  IMAD.MOV.U32 R5, RZ, RZ, R14 ;  /* 0x000000ffff057224 */ /* 0x000fc600078e000e */
[----:B------:R-:W-:-:S13]  /*1b810*/  ISETP.GE.AND P3, PT, R2, R0, PT ;  /* 0x000000000200720c */ /* 0x000fda0003f66270 */
[----:B------:R-:W-:Y:S05]  /*1b820*/  WARPSYNC.COLLECTIVE R15, `(.L_x_731) ;  /* 0x000000000f087348 */ /* 0x000fea0003c00000 */
[----:B------:R0:W1:Y:S02]  /*1b830*/  SHFL.IDX P6, R14, R13, R12, R11 ;  /* 0x0000000c0d0e7389 */ /* 0x00006400000c000b */
[----:B01----:R-:W-:Y:S01]  /*1b840*/  ENDCOLLECTIVE ;  /* 0x000000000000791b */ /* 0x003fe20003800000 */
.L_x_731:
[----:B------:R-:W-:Y:S02]  /*1b850*/  @!P3 LEA R2, P4, R10, R5, 0x1 ;  /* 0x000000050a02b211 */ /* 0x000fe400078808ff */
[----:B------:R-:W-:-:S03]  /*1b860*/  MOV R13, R7 ;  /* 0x00000007000d7202 */ /* 0x000fc60000000f00 */
[----:B------:R-:W-:-:S05]  /*1b870*/  @!P3 IMAD.X R3, RZ, RZ, R4, P4 ;  /* 0x000000ffff03b224 */ /* 0x000fca00020e0604 */
[----:B------:R-:W-:Y:S01]  /*1b880*/  @!PT LDS RZ, [RZ] ;  /* 0x00000000fffff984 */ /* 0x000fe20000000800 */
[----:B------:R-:W-:Y:S01]  /*1b890*/  @!PT LDS RZ, [RZ] ;  /* 0x00000000fffff984 */ /* 0x000fe20000000800 */
[----:B------:R-:W-:Y:S01]  /*1b8a0*/  @!PT LDS RZ, [RZ] ;  /* 0x00000000fffff984 */ /* 0x000fe20000000800 */
[----:B------:R-:W-:Y:S04]  /*1b8b0*/  @!P3 LDGSTS.E.BYPASS.LTC128B.128 [R8+0xdc00], desc[UR42][R2.64], !P0 ;  /* 0x0dc000000208bfae */ /* 0x000fe8000c101d6a */
[----:B------:R-:W-:Y:S04]  /*1b8c0*/  @!P3 LDGSTS.E.BYPASS.LTC128B.128 [R8+0x10c00], desc[UR42][R2.64+0x40], !P1 ;  /* 0x10c000400208bfae */ /* 0x000fe8000c901d6a */
[----:B------:R0:W-:Y:S02]  /*1b8d0*/  @!P3 LDGSTS.E.BYPASS.LTC128B.128 [R8+0x13c00], desc[UR42][R2.64+0x80], !P2 ;  /* 0x13c000800208bfae */ /* 0x0001e4000d101d6a */
[----:B0-----:R-:W-:-:S04]  /*1b8e0*/  IADD3 R2, R17, 0x80, RZ ;  /* 0x0000008011027810 */ /* 0x001fc80007ffe0ff */
[----:B------:R-:W-:Y:S01]  /*1b8f0*/  ISETP.GE.AND P3, PT, R2, R0, PT ;  /* 0x000000000200720c */ /* 0x000fe20003f66270 */
[----:B------:R-:W-:-:S12]  /*1b900*/  IMAD.MOV.U32 R2, RZ, RZ, R14 ;  /* 0x000000ffff027224 */ /* 0x000fd800078e000e */
[----:B------:R-:W-:Y:S05]  /*1b910*/  WARPSYNC.COLLECTIVE R15, `(.L_x_732) ;  /* 0x000000000f087348 */ /* 0x000fea0003c00000 */
[----:B------:R0:W1:Y:S02]  /*1b920*/  SHFL.IDX P6, R14, R13, R12, R11 ;  /* 0x0000000c0d0e7389 */ /* 0x00006400000c000b */
[----:B01----:R-:W-:Y:S01]  /*1b930*/  ENDCOLLECTIVE ;  /* 0x000000000000791b */ /* 0x003fe20003800000 */
.L_x_732:
[----:B------:R-:W-:Y:S01]  /*1b940*/  IMAD.MOV.U32 R13, RZ, RZ, R6 ;  /* 0x000000ffff0d7224 */ /* 0x000fe200078e0006 */
[----:B------:R-:W-:Y:S01]  /*1b950*/  MOV R12, 0x1 ;  /* 0x00000001000c7802 */ /* 0x000fe20000000f00 */
[----:B------:R-:W-:-:S07]  /*1b960*/  IMAD.MOV.U32 R3, RZ, RZ, R14 ;  /* 0x000000ffff037224 */ /* 0x000fce00078e000e */
[----:B------:R-:W-:Y:S05]  /*1b970*/  WARPSYNC.COLLECTIVE R15, `(.L_x_733) ;  /* 0x000000000f087348 */ /* 0x000fea0003c00000 */
[----:B------:R0:W1:Y:S02]  /*1b980*/  SHFL.IDX P6, R14, R13, R12, R11 ;  /* 0x0000000c0d0e7389 */ /* 0x00006400000c000b */
[----:B01----:R-:W-:Y:S01]  /*1b990*/  ENDCOLLECTIVE ;  /* 0x000000000000791b */ /* 0x003fe20003800000 */
.L_x_733:
[----:B------:R-:W-:-:S05]  /*1b9a0*/  @!P3 LEA R3, P4, R10, R3, 0x1 ;  /* 0x000000030a03b211 */ /* 0x000fca00078808ff */
[----:B------:R-:W-:-:S05]  /*1b9b0*/  @!P3 IMAD.X R2, RZ, RZ, R2, P4 ;  /* 0x000000ffff02b224 */ /* 0x000fca00020e0602 */
[----:B------:R-:W-:Y:S01]  /*1b9c0*/  @!P3 LOP3.LUT R3, R3, R2, RZ, 0x3c, !PT ;  /* 0x000000020303b212 */ /* 0x000fe200078e3cff */
[----:B------:R-:W-:-:S03]  /*1b9d0*/  IMAD.MOV.U32 R13, RZ, RZ, R7 ;  /* 0x000000ffff0d7224 */ /* 0x000fc600078e0007 */
[----:B------:R-:W-:-:S04]  /*1b9e0*/  @!P3 LOP3.LUT R2, R3, R2, RZ, 0x3c, !PT ;  /* 0x000000020302b212 */ /* 0x000fc800078e3cff */
[----:B------:R-:W-:Y:S01]  /*1b9f0*/  @!P3 LOP3.LUT R3, R3, R2, RZ, 0x3c, !PT ;  /* 0x000000020303b212 */ /* 0x000fe200078e3cff */
[----:B------:R-:W-:-:S07]  /*1ba00*/  IMAD.MOV.U32 R6, RZ, RZ, R14 ;  /* 0x000000ffff067224 */ /* 0x000fce00078e000e */
[----:B------:R-:W-:Y:S05]  /*1ba10*/  WARPSYNC.COLLECTIVE R15, `(.L_x_734) ;  /* 0x000000000f087348 */ /* 0x000fea0003c00000 */
[----:B------:R0:W1:Y:S02]  /*1ba20*/  SHFL.IDX P6, R14, R13, R12, R11 ;  /* 0x0000000c0d0e7389 */ /* 0x00006400000c000b */
[----:B01----:R-:W-:Y:S01]  /*1ba30*/  ENDCOLLECTIVE ;  /* 0x000000000000791b */ /* 0x003fe20003800000 */
.L_x_734:
[----:B------:R-:W-:Y:S01]  /*1ba40*/  @!PT LDS RZ, [RZ] ;  /* 0x00000000fffff984 */ /* 0x000fe20000000800 */
[----:B------:R-:W-:Y:S01]  /*1ba50*/  @!PT LDS RZ, [RZ] ;  /* 0x00000000fffff984 */ /* 0x000fe20000000800 */
[----:B------:R-:W-:Y:S01]  /*1ba60*/  @!PT LDS RZ, [RZ] ;  /* 0x00000000fffff984 */ /* 0x000fe20000000800 */
[----:B------:R-:W-:Y:S04]  /*1ba70*/  @!P3 LDGSTS.E.BYPASS.LTC128B.128 [R8+0xe400], desc[UR42][R2.64], !P0 ;  /* 0x0e4000000208bfae */ /* 0x000fe8000c101d6a */
[----:B------:R-:W-:Y:S04]  /*1ba80*/  @!P3 LDGSTS.E.BYPASS.LTC128B.128 [R8+0x11400], desc[UR42][R2.64+0x40], !P1 ;  /* 0x114000400208bfae */ /* 0x000fe8000c901d6a */
[----:B------:R0:W-:Y:S02]  /*1ba90*/  @!P3 LDGSTS.E.BYPASS.LTC128B.128 [R8+0x14400], desc[UR42][R2.64+0x80], !P2 ;  /* 0x144000800208bfae */ /* 0x0001e4000d101d6a */
[----:B0-----:R-:W-:Y:S01]  /*1baa0*/  IMAD.MOV.U32 R2, RZ, RZ, R14 ;  /* 0x000000ffff027224 */ /* 0x001fe200078e000e */
[----:B------:R-:W-:Y:S06]  /*1bab0*/  BRA `(.L_x_735) ;  /* 0xffffffb800887947 */ /* 0x000fec000383ffff */
.L_x_610:
[----:B-1----:R1:W2:Y:S02]  /*1bac0*/  SYNCS.PHASECHK.TRANS64.TRYWAIT P0, [R22+URZ+0x2d820], R0 ;  /* 0x02d82000160075a7 */ /* 0x0022a4000800017f */
[----:B--2---:R-:W-:Y:S05]  /*1bad0*/  @!P0 NANOSLEEP.SYNCS 0x989680 ;  /* 0x009896800000895d */ /* 0x004fea0003900000 */
[----:B------:R-:W2:Y:S02]  /*1bae0*/  @!P0 SYNCS.PHASECHK.TRANS64 P0, [R22+URZ+0x2d820], R0 ;  /* 0x02d82000160085a7 */ /* 0x000ea4000800007f */
[----:B--2---:R-:W-:Y:S05]  /*1baf0*/  @!P0 BRA `(.L_x_610) ;  /* 0xfffffffc00f08947 */ /* 0x004fea000383ffff */
[----:B------:R-:W-:Y:S05]  /*1bb00*/  BRA `(.L_x_736) ;  /* 0xffffffb800f07947 */ /* 0x000fea000383ffff */
.L_x_615:
[----:B0-----:R0:W1:Y:S02]  /*1bb10*/  SYNCS.PHASECHK.TRANS64.TRYWAIT P0, [R5+URZ+0x2d840], R0 ;  /* 0x02d84000050075a7 */ /* 0x001064000800017f */
[----:B-1----:R-:W-:Y:S05]  /*1bb20*/  @!P0 NANOSLEEP.SYNCS 0x989680 ;  /* 0x009896800000895d */ /* 0x002fea0003900000 */
[----:B------:R-:W1:Y:S02]  /*1bb30*/  @!P0 SYNCS.PHASECHK.TRANS64 P0, [R5+URZ+0x2d840], R0 ;  /* 0x02d84000050085a7 */ /* 0x000e64000800007f */
[----:B-1----:R-:W-:Y:S05]  /*1bb40*/  @!P0 BRA `(.L_x_615) ;  /* 0xfffffffc00f08947 */ /* 0x002fea000383ffff */
[----:B------:R-:W-:Y:S05]  /*1bb50*/  BRA `(.L_x_737) ;  /* 0xffffffbc00e47947 */ /* 0x000fea000383ffff */
.L_x_616:
        /* <DEDUP_REMOVED lines=8> */
.L_x_739:
[----:B------:R-:W-:Y:S05]  /*1bbe0*/  BSYNC B1 ;  /* 0x0000000000017941 */ /* 0x000fea0003800000 */
.L_x_738:
[----:B------:R-:W0:Y:S01]  /*1bbf0*/  S2R R20, SR_TID.X ;  /* 0x0000000000147919 */ /* 0x000e220000002100 */
[----:B------:R-:W-:Y:S01]  /*1bc00*/  IMAD.MOV.U32 R13, RZ, RZ, R6 ;  /* 0x000000ffff0d7224 */ /* 0x000fe200078e0006 */
[----:B------:R-:W-:Y:S01]  /*1bc10*/  MOV R3, R14 ;  /* 0x0000000e00037202 */ /* 0x000fe20000000f00 */
[----:B------:R-:W-:Y:S01]  /*1bc20*/  IMAD.MOV.U32 R12, RZ, RZ, RZ ;  /* 0x000000ffff0c7224 */ /* 0x000fe200078e00ff */
[----:B------:R-:W-:Y:S01]  /*1bc30*/  LOP3.LUT R23, R23, 0xffffffdf, RZ, 0xc0, !PT ;  /* 0xffffffdf17177812 */ /* 0x000fe200078ec0ff */
[----:B------:R-:W-:Y:S02]  /*1bc40*/  IMAD.MOV.U32 R11, RZ, RZ, 0x1c1f ;  /* 0x00001c1fff0b7424 */ /* 0x000fe400078e00ff */
[----:B------:R-:W-:Y:S01]  /*1bc50*/  IMAD.MOV.U32 R15, RZ, RZ, -0x1 ;  /* 0xffffffffff0f7424 */ /* 0x000fe200078e00ff */
[----:B------:R-:W-:Y:S01]  /*1bc60*/  @P1 LOP3.LUT R23, R23, 0x20, RZ, 0xfc, !PT ;  /* 0x0000002017171812 */ /* 0x000fe200078efcff */
[----:B------:R-:W-:-:S07]  /*1bc70*/  IMAD R4, R4, 0x2, R22 ;  /* 0x0000000204047824 */ /* 0x000fce00078e0216 */
[----:B0-----:R-:W-:Y:S05]  /*1bc80*/  WARPSYNC.COLLECTIVE R15, `(.L_x_740) ;  /* 0x000000000f087348 */ /* 0x001fea0003c00000 */
[----:B------:R1:W2:Y:S02]  /*1bc90*/  SHFL.IDX P6, R14, R13, R12, R11 ;  /* 0x0000000c0d0e7389 */ /* 0x0002a400000c000b */
[----:B012---:R-:W-:Y:S01]  /*1bca0*/  ENDCOLLECTIVE ;  /* 0x000000000000791b */ /* 0x007fe20003800000 */
.L_x_740:
[----:B------:R-:W-:Y:S01]  /*1bcb0*/  LOP3.LUT P1, RZ, R23, 0x4, RZ, 0xc0, !PT ;  /* 0x0000000417ff7812 */ /* 0x000fe2000782c0ff */
[----:B------:R-:W-:Y:S02]  /*1bcc0*/  IMAD.MOV.U32 R13, RZ, RZ, R7 ;  /* 0x000000ffff0d7224 */ /* 0x000fe400078e0007 */
[----:B------:R-:W-:Y:S01]  /*1bcd0*/  IMAD.MOV.U32 R12, RZ, RZ, 0x1 ;  /* 0x00000001ff0c7424 */ /* 0x000fe200078e00ff */
[----:B------:R-:W-:Y:S01]  /*1bce0*/  SHF.L.U32 R20, R20, 0x3, RZ ;  /* 0x0000000314147819 */ /* 0x000fe200000006ff */
[----:B------:R-:W-:-:S03]  /*1bcf0*/  IMAD.MOV.U32 R2, RZ, RZ, R14 ;  /* 0x000000ffff027224 */ /* 0x000fc600078e000e */
[----:B------:R-:W-:-:S07]  /*1bd00*/  LOP3.LUT R20, R20, 0x18, RZ, 0xc0, !PT ;  /* 0x0000001814147812 */ /* 0x000fce00078ec0ff */
[----:B------:R-:W-:Y:S05]  /*1bd10*/  WARPSYNC.COLLECTIVE R15, `(.L_x_741) ;  /* 0x000000000f087348 */ /* 0x000fea0003c00000 */
[----:B------:R0:W1:Y:S02]  /*1bd20*/  SHFL.IDX P6, R14, R13, R12, R11 ;  /* 0x0000000c0d0e7389 */ /* 0x00006400000c000b */
[----:B01----:R-:W-:Y:S01]  /*1bd30*/  ENDCOLLECTIVE ;  /* 0x000000000000791b */ /* 0x003fe20003800000 */
.L_x_741:
[----:B------:R-:W-:-:S05]  /*1bd40*/  IMAD.SHL.U32 R0, R20, 0x2, RZ ;  /* 0x0000000214007824 */ /* 0x000fca00078e00ff */
[----:B------:R-:W-:-:S04]  /*1bd50*/  IADD3 R2, P0, R2, R0, RZ ;  /* 0x0000000002027210 */ /* 0x000fc80007f1e0ff */
[----:B------:R-:W-:Y:S01]  /*1bd60*/  IADD3.X R3, RZ, R3, RZ, P0, !PT ;  /* 0x00000003ff037210 */ /* 0x000fe200007fe4ff */
[----:B------:R-:W-:-:S04]  /*1bd70*/  IMAD.MOV.U32 R13, RZ, RZ, R6 ;  /* 0x000000ffff0d7224 */ /* 0x000fc800078e0006 */
[----:B------:R-:W-:Y:S01]  /*1bd80*/  @!PT LDS RZ, [RZ] ;  /* 0x00000000fffff984 */ /* 0x000fe20000000800 */
[----:B------:R-:W-:Y:S01]  /*1bd90*/  @!PT LDS RZ, [RZ] ;  /* 0x00000000fffff984 */ /* 0x000fe20000000800 */
[----:B------:R-:W-:Y:S01]  /*1bda0*/  @!PT LDS RZ, [RZ] ;  /* 0x00000000fffff984 */ /* 0x000fe20000000800 */
[----:B------:R-:W-:Y:S04]  /*1bdb0*/  LDGSTS.E.BYPASS.LTC128B.128 [R4+0x15400], desc[UR42][R2.64], !P1 ;  /* 0x1540000002047fae */ /* 0x000fe8000c901d6a */
[----:B------:R-:W-:Y:S04]  /*1bdc0*/  LDGSTS.E.BYPASS.LTC128B.128 [R4+0x17400], desc[UR42][R2.64+0x40], !P5 ;  /* 0x1740004002047fae */ /* 0x000fe8000e901d6a */
[----:B------:R0:W-:Y:S02]  /*1bdd0*/  LDGSTS.E.BYPASS.LTC128B.128 [R4+0x19400], desc[UR42][R2.64+0x80], !P4 ;  /* 0x1940008002047fae */ /* 0x0001e4000e101d6a */
[----:B0-----:R-:W-:-:S07]  /*1bde0*/  MOV R3, R14 ;  /* 0x0000000e00037202 */ /* 0x001fce0000000f00 */
[----:B------:R-:W-:Y:S05]  /*1bdf0*/  WARPSYNC.COLLECTIVE R15, `(.L_x_742) ;  /* 0x000000000f087348 */ /* 0x000fea0003c00000 */
[----:B------:R0:W1:Y:S02]  /*1be00*/  SHFL.IDX P6, R14, R13, R12, R11 ;  /* 0x0000000c0d0e7389 */ /* 0x00006400000c000b */
[----:B01----:R-:W-:Y:S01]  /*1be10*/  ENDCOLLECTIVE ;  /* 0x000000000000791b */ /* 0x003fe20003800000 */
.L_x_742:
[----:B------:R-:W-:Y:S01]  /*1be20*/  MOV R13, R7 ;  /* 0x00000007000d7202 */ /* 0x000fe20000000f00 */
[----:B------:R-:W-:Y:S02]  /*1be30*/  IMAD.MOV.U32 R12, RZ, RZ, 0x2 ;  /* 0x00000002ff0c7424 */ /* 0x000fe400078e00ff */
[----:B------:R-:W-:-:S07]  /*1be40*/  IMAD.MOV.U32 R2, RZ, RZ, R14 ;  /* 0x000000ffff027224 */ /* 0x000fce00078e000e */
[----:B------:R-:W-:Y:S05]  /*1be50*/  WARPSYNC.COLLECTIVE R15, `(.L_x_743) ;  /* 0x000000000f087348 */ /* 0x000fea0003c00000 */
[----:B------:R0:W1:Y:S02]  /*1be60*/  SHFL.IDX P6, R14, R13, R12, R11 ;  /* 0x0000000c0d0e7389 */ /* 0x00006400000c000b */
[----:B01----:R-:W-:Y:S01]  /*1be70*/  ENDCOLLECTIVE ;  /* 0x000000000000791b */ /* 0x003fe20003800000 */
.L_x_743:
        /* <DEDUP_REMOVED lines=13> */
.L_x_744:
[----:B------:R-:W-:Y:S02]  /*1bf50*/  IMAD.MOV.U32 R13, RZ, RZ, R7 ;  /* 0x000000ffff0d7224 */ /* 0x000fe400078e0007 */
[----:B------:R-:W-:Y:S01]  /*1bf60*/  IMAD.MOV.U32 R12, RZ, RZ, 0x3 ;  /* 0x00000003ff0c7424 */ /* 0x000fe200078e00ff */
[----:B------:R-:W-:-:S07]  /*1bf70*/  MOV R2, R14 ;  /* 0x0000000e00027202 */ /* 0x000fce0000000f00 */
[----:B------:R-:W-:Y:S05]  /*1bf80*/  WARPSYNC.COLLECTIVE R15, `(.L_x_745) ;  /* 0x000000000f087348 */ /* 0x000fea0003c00000 */
[----:B------:R0:W1:Y:S02]  /*1bf90*/  SHFL.IDX P6, R14, R13, R12, R11 ;  /* 0x0000000c0d0e7389 */ /* 0x00006400000c000b */
[----:B01----:R-:W-:Y:S01]  /*1bfa0*/  ENDCOLLECTIVE ;  /* 0x000000000000791b */ /* 0x003fe20003800000 */
.L_x_745:
[----:B------:R-:W-:-:S05]  /*1bfb0*/  IADD3 R2, P0, R2, R0, RZ ;  /* 0x0000000002027210 */ /* 0x000fca0007f1e0ff */
[----:B------:R-:W-:-:S05]  /*1bfc0*/  IMAD.X R3, RZ, RZ, R20, P0 ;  /* 0x000000ffff037224 */ /* 0x000fca00000e0614 */
        /* <DEDUP_REMOVED lines=8> */
[----:B------:R-:W-:-:S07]  /*1c050*/  MOV R20, R14 ;  /* 0x0000000e00147202 */ /* 0x000fce0000000f00 */
[----:B0-----:R-:W-:Y:S05]  /*1c060*/  WARPSYNC.COLLECTIVE R15, `(.L_x_746) ;  /* 0x000000000f087348 */ /* 0x001fea0003c00000 */
[----:B------:R1:W2:Y:S02]  /*1c070*/  SHFL.IDX P6, R14, R13, R12, R11 ;  /* 0x0000000c0d0e7389 */ /* 0x0002a400000c000b */
[----:B012---:R-:W-:Y:S01]  /*1c080*/  ENDCOLLECTIVE ;  /* 0x000000000000791b */ /* 0x007fe20003800000 */
.L_x_746:
[----:B------:R-:W-:Y:S01]  /*1c090*/  IMAD.MOV.U32 R2, RZ, RZ, R14 ;  /* 0x000000ffff027224 */ /* 0x000fe200078e000e */
[----:B------:R-:W-:Y:S06]  /*1c0a0*/  BRA `(.L_x_747) ;  /* 0xffffffbc00707947 */ /* 0x000fec000383ffff */
.L_x_621:
[----:B-1----:R1:W2:Y:S02]  /*1c0b0*/  SYNCS.PHASECHK.TRANS64.TRYWAIT P0, [R5+URZ+0x2d860], R2 ;  /* 0x02d86002050075a7 */ /* 0x0022a4000800017f */
[----:B--2---:R-:W-:Y:S05]  /*1c0c0*/  @!P0 NANOSLEEP.SYNCS 0x989680 ;  /* 0x009896800000895d */ /* 0x004fea0003900000 */
[----:B------:R-:W2:Y:S02]  /*1c0d0*/  @!P0 SYNCS.PHASECHK.TRANS64 P0, [R5+URZ+0x2d860], R2 ;  /* 0x02d86002050085a7 */ /* 0x000ea4000800007f */
[----:B--2---:R-:W-:Y:S05]  /*1c0e0*/  @!P0 BRA `(.L_x_621) ;  /* 0xfffffffc00f08947 */ /* 0x004fea000383ffff */
[----:B------:R-:W-:Y:S05]  /*1c0f0*/  BRA `(.L_x_748) ;  /* 0xffffffbc00d47947 */ /* 0x000fea000383ffff */
.L_x_622:
[----:B------:R-:W-:Y:S01]  /*1c100*/  BSSY B1, `(.L_x_749) ;  /* 0x0000008000017945 */ /* 0x000fe20003800000 */
[----:B------:R-:W-:Y:S01]  /*1c110*/  IMAD.MOV.U32 R13, RZ, RZ, R25 ;  /* 0x000000ffff0d7224 */ /* 0x000fe200078e0019 */
[----:B------:R-:W-:Y:S01]  /*1c120*/  MOV R12, RZ ;  /* 0x000000ff000c7202 */ /* 0x000fe20000000f00 */
[----:B------:R-:W-:Y:S02]  /*1c130*/  IMAD.MOV.U32 R11, RZ, RZ, 0x1c1f ;  /* 0x00001c1fff0b7424 */ /* 0x000fe400078e00ff */
[----:B------:R-:W-:-:S07]  /*1c140*/  IMAD.MOV.U32 R15, RZ, RZ, -0x1 ;  /* 0xffffffffff0f7424 */ /* 0x000fce00078e00ff */
[----:B-1----:R-:W-:Y:S05]  /*1c150*/  WARPSYNC.COLLECTIVE R15, `(.L_x_750) ;  /* 0x000000000f087348 */ /* 0x002fea0003c00000 */
[----:B------:R0:W2:Y:S02]  /*1c160*/  SHFL.IDX P6, R14, R13, R12, R11 ;  /* 0x0000000c0d0e7389 */ /* 0x0000a400000c000b */
[----:B012---:R-:W-:Y:S01]  /*1c170*/  ENDCOLLECTIVE ;  /* 0x000000000000791b */ /* 0x007fe20003800000 */
.L_x_750:
[----:B------:R-:W-:Y:S05]  /*1c180*/  BSYNC B1 ;  /* 0x0000000000017941 */ /* 0x000fea0003800000 */
.L_x_749:
[----:B------:R-:W-:Y:S01]  /*1c190*/  MOV R13, R24 ;  /* 0x00000018000d7202 */ /* 0x000fe20000000f00 */
[----:B------:R-:W-:Y:S02]  /*1c1a0*/  IMAD.MOV.U32 R12, RZ, RZ, RZ ;  /* 0x000000ffff0c7224 */ /* 0x000fe400078e00ff */
[----:B------:R-:W-:Y:S02]  /*1c1b0*/  IMAD.MOV.U32 R11, RZ, RZ, 0x1c1f ;  /* 0x00001c1fff0b7424 */ /* 0x000fe400078e00ff */
[----:B------:R-:W-:Y:S02]  /*1c1c0*/  IMAD.MOV.U32 R15, RZ, RZ, -0x1 ;  /* 0xffffffffff0f7424 */ /* 0x000fe400078e00ff */
[----:B------:R-:W-:Y:S02]  /*1c1d0*/  IMAD.MOV.U32 R3, RZ, RZ, R14 ;  /* 0x000000ffff037224 */ /* 0x000fe400078e000e */
[----:B------:R-:W-:-:S07]  /*1c1e0*/  IMAD R4, R4, 0x2, R22 ;  /* 0x0000000204047824 */ /* 0x000fce00078e0216 */
[----:B------:R-:W-:Y:S05]  /*1c1f0*/  WARPSYNC.COLLECTIVE R15, `(.L_x_751) ;  /* 0x000000000f087348 */ /* 0x000fea0003c00000 */
[----:B------:R0:W1:Y:S02]  /*1c200*/  SHFL.IDX P6, R14, R13, R12, R11 ;  /* 0x0000000c0d0e7389 */ /* 0x00006400000c000b */
[----:B01----:R-:W-:Y:S01]  /*1c210*/  ENDCOLLECTIVE ;  /* 0x000000000000791b */ /* 0x003fe20003800000 */
.L_x_751:
[----:B------:R-:W-:Y:S01]  /*1c220*/  IMAD.MOV.U32 R13, RZ, RZ, R25 ;  /* 0x000000ffff0d7224 */ /* 0x000fe200078e0019 */
[----:B------:R-:W-:Y:S02]  /*1c230*/  MOV R12, 0x1 ;  /* 0x00000001000c7802 */ /* 0x000fe40000000f00 */
[----:B------:R-:W-:-:S07]  /*1c240*/  MOV R2, R14 ;  /* 0x0000000e00027202 */ /* 0x000fce0000000f00 */
[----:B------:R-:W-:Y:S05]  /*1c250*/  WARPSYNC.COLLECTIVE R15, `(.L_x_752) ;  /* 0x000000000f087348 */ /* 0x000fea0003c00000 */
[----:B------:R0:W1:Y:S02]  /*1c260*/  SHFL.IDX P6, R14, R13, R12, R11 ;  /* 0x0000000c0d0e7389 */ /* 0x00006400000c000b */
[----:B01----:R-:W-:Y:S01]  /*1c270*/  ENDCOLLECTIVE ;  /* 0x000000000000791b */ /* 0x003fe20003800000 */
.L_x_752:
        /* <DEDUP_REMOVED lines=16> */
.L_x_753:
[----:B------:R-:W-:Y:S02]  /*1c380*/  IMAD.MOV.U32 R13, RZ, RZ, R25 ;  /* 0x000000ffff0d7224 */ /* 0x000fe400078e0019 */
[----:B------:R-:W-:Y:S02]  /*1c390*/  IMAD.MOV.U32 R12, RZ, RZ, 0x2 ;  /* 0x00000002ff0c7424 */ /* 0x000fe400078e00ff */
[----:B------:R-:W-:-:S07]  /*1c3a0*/  IMAD.MOV.U32 R2, RZ, RZ, R14 ;  /* 0x000000ffff027224 */ /* 0x000fce00078e000e */
[----:B------:R-:W-:Y:S05]  /*1c3b0*/  WARPSYNC.COLLECTIVE R15, `(.L_x_754) ;  /* 0x000000000f087348 */ /* 0x000fea0003c00000 */
[----:B------:R0:W1:Y:S02]  /*1c3c0*/  SHFL.IDX P6, R14, R13, R12, R11 ;  /* 0x0000000c0d0e7389 */ /* 0x00006400000c000b */
[----:B01----:R-:W-:Y:S01]  /*1c3d0*/  ENDCOLLECTIVE ;  /* 0x000000000000791b */ /* 0x003fe20003800000 */
.L_x_754:
        /* <DEDUP_REMOVED lines=16> */
.L_x_755:
[----:B------:R-:W-:Y:S01]  /*1c4e0*/  IMAD.MOV.U32 R13, RZ, RZ, R25 ;  /* 0x000000ffff0d7224 */ /* 0x000fe200078e0019 */
[----:B------:R-:W-:Y:S01]  /*1c4f0*/  MOV R12, 0x3 ;  /* 0x00000003000c7802 */ /* 0x000fe20000000f00 */
[----:B------:R-:W-:-:S07]  /*1c500*/  IMAD.MOV.U32 R2, RZ, RZ, R14 ;  /* 0x000000ffff027224 */ /* 0x000fce00078e000e */
[----:B------:R-:W-:Y:S05]  /*1c510*/  WARPSYNC.COLLECTIVE R15, `(.L_x_756) ;  /* 0x000000000f087348 */ /* 0x000fea0003c00000 */
[----:B------:R0:W1:Y:S02]  /*1c520*/  SHFL.IDX P6, R14, R13, R12, R11 ;  /* 0x0000000c0d0e7389 */ /* 0x00006400000c000b */
[----:B01----:R-:W-:Y:S01]  /*1c530*/  ENDCOLLECTIVE ;  /* 0x000000000000791b */ /* 0x003fe20003800000 */
.L_x_756:
        /* <DEDUP_REMOVED lines=13> */
.L_x_757:
        /* <DEDUP_REMOVED lines=8> */
.L_x_630:
[----:B-1----:R1:W2:Y:S02]  /*1c690*/  SYNCS.PHASECHK.TRANS64.TRYWAIT P0, [R0+URZ+0x2d860], R3 ;  /* 0x02d86003000075a7 */ /* 0x0022a4000800017f */
[----:B--2---:R-:W-:Y:S05]  /*1c6a0*/  @!P0 NANOSLEEP.SYNCS 0x989680 ;  /* 0x009896800000895d */ /* 0x004fea0003900000 */
[----:B------:R-:W2:Y:S02]  /*1c6b0*/  @!P0 SYNCS.PHASECHK.TRANS64 P0, [R0+URZ+0x2d860], R3 ;  /* 0x02d86003000085a7 */ /* 0x000ea4000800007f */
[----:B--2---:R-:W-:Y:S05]  /*1c6c0*/  @!P0 BRA `(.L_x_630) ;  /* 0xfffffffc00f08947 */ /* 0x004fea000383ffff */
[----:B------:R-:W-:Y:S05]  /*1c6d0*/  BRA `(.L_x_759) ;  /* 0xffffffc0005c7947 */ /* 0x000fea000383ffff */
.L_x_631:
[----:B------:R-:W-:Y:S01]  /*1c6e0*/  BSSY B0, `(.L_x_760) ;  /* 0x0000008000007945 */ /* 0x000fe20003800000 */
[----:B------:R-:W-:Y:S01]  /*1c6f0*/  MOV R13, R25 ;  /* 0x00000019000d7202 */ /* 0x000fe20000000f00 */
[----:B------:R-:W-:Y:S02]  /*1c700*/  IMAD.MOV.U32 R12, RZ, RZ, RZ ;  /* 0x000000ffff0c7224 */ /* 0x000fe400078e00ff */
[----:B------:R-:W-:Y:S02]  /*1c710*/  IMAD.MOV.U32 R11, RZ, RZ, 0x1c1f ;  /* 0x00001c1fff0b7424 */ /* 0x000fe400078e00ff */
[----:B------:R-:W-:-:S07]  /*1c720*/  IMAD.MOV.U32 R15, RZ, RZ, -0x1 ;  /* 0xffffffffff0f7424 */ /* 0x000fce00078e00ff */
[----:B01---5:R-:W-:Y:S05]  /*1c730*/  WARPSYNC.COLLECTIVE R15, `(.L_x_761) ;  /* 0x000000000f087348 */ /* 0x023fea0003c00000 */
[----:B------:R2:W3:Y:S02]  /*1c740*/  SHFL.IDX P6, R14, R13, R12, R11 ;  /* 0x0000000c0d0e7389 */ /* 0x0004e400000c000b */
[----:B0123-5:R-:W-:Y:S01]  /*1c750*/  ENDCOLLECTIVE ;  /* 0x000000000000791b */ /* 0x02ffe20003800000 */
.L_x_761:
[----:B------:R-:W-:Y:S05]  /*1c760*/  BSYNC B0 ;  /* 0x0000000000007941 */ /* 0x000fea0003800000 */
.L_x_760:
[----:B------:R-:W0:Y:S01]  /*1c770*/  S2R R2, SR_TID.X ;  /* 0x0000000000027919 */ /* 0x000e220000002100 */
[----:B------:R-:W-:Y:S01]  /*1c780*/  IMAD.MOV.U32 R13, RZ, RZ, R24 ;  /* 0x000000ffff0d7224 */ /* 0x000fe200078e0018 */
[----:B------:R-:W-:Y:S01]  /*1c790*/  MOV R15, 0xffffffff ;  /* 0xffffffff000f7802 */ /* 0x000fe20000000f00 */
[----:B------:R-:W-:Y:S01]  /*1c7a0*/  IMAD.MOV.U32 R12, RZ, RZ, RZ ;  /* 0x000000ffff0c7224 */ /* 0x000fe200078e00ff */
[----:B------:R-:W-:Y:S01]  /*1c7b0*/  MOV R3, R14 ;  /* 0x0000000e00037202 */ /* 0x000fe20000000f00 */
[----:B------:R-:W-:Y:S01]  /*1c7c0*/  IMAD.MOV.U32 R11, RZ, RZ, 0x1c1f ;  /* 0x00001c1fff0b7424 */ /* 0x000fe200078e00ff */
[----:B------:R-:W-:-:S07]  /*1c7d0*/  LEA R4, R4, R22, 0x1 ;  /* 0x0000001604047211 */ /* 0x000fce00078e08ff */
[----:B0-----:R-:W-:Y:S05]  /*1c7e0*/  WARPSYNC.COLLECTIVE R15, `(.L_x_762) ;  /* 0x000000000f087348 */ /* 0x001fea0003c00000 */
[----:B------:R1:W2:Y:S02]  /*1c7f0*/  SHFL.IDX P6, R14, R13, R12, R11 ;  /* 0x0000000c0d0e7389 */ /* 0x0002a400000c000b */
[----:B012---:R-:W-:Y:S01]  /*1c800*/  ENDCOLLECTIVE ;  /* 0x000000000000791b */ /* 0x007fe20003800000 */
.L_x_762:
        /* <DEDUP_REMOVED lines=11> */
[----:B------:R-:W-:Y:S01]  /*1c8c0*/  ISETP.GE.AND P1, PT, R8, UR4, PT ;  /* 0x0000000408007c0c */ /* 0x000fe2000bf26270 */
[----:B------:R-:W-:Y:S01]  /*1c8d0*/  IMAD.X R3, RZ, RZ, R3, P0 ;  /* 0x000000ffff037224 */ /* 0x000fe200000e0603 */
[----:B------:R-:W-:-:S13]  /*1c8e0*/  ISETP.GE.AND P0, PT, R7, UR4, PT ;  /* 0x0000000407007c0c */ /* 0x000fda000bf06270 */
[----:B------:R-:W-:Y:S05]  /*1c8f0*/  WARPSYNC.COLLECTIVE R15, `(.L_x_763) ;  /* 0x000000000f087348 */ /* 0x000fea0003c00000 */
[----:B------:R0:W1:Y:S02]  /*1c900*/  SHFL.IDX P6, R14, R13, R12, R11 ;  /* 0x0000000c0d0e7389 */ /* 0x00006400000c000b */
[----:B01----:R-:W-:Y:S01]  /*1c910*/  ENDCOLLECTIVE ;  /* 0x000000000000791b */ /* 0x003fe20003800000 */
.L_x_763:
[C---:B------:R-:W-:Y:S01]  /*1c920*/  ISETP.LT.OR P4, PT, R6.reuse, 0x1, P1 ;  /* 0x000000010600780c */ /* 0x040fe20000f81670 */
[----:B------:R-:W-:Y:S01]  /*1c930*/  @!PT LDS RZ, [RZ] ;  /* 0x00000000fffff984 */ /* 0x000fe20000000800 */
[----:B------:R-:W-:Y:S01]  /*1c940*/  @!PT LDS RZ, [RZ] ;  /* 0x00000000fffff984 */ /* 0x000fe20000000800 */
[----:B------:R-:W-:Y:S01]  /*1c950*/  @!PT LDS RZ, [RZ] ;  /* 0x00000000fffff984 */ /* 0x000fe20000000800 */
[----:B------:R-:W-:Y:S01]  /*1c960*/  LDGSTS.E.BYPASS.LTC128B.128 [R4+0x400], desc[UR42][R2.64], !P3 ;  /* 0x0040000002047fae */ /* 0x000fe2000d901d6a */
[----:B------:R-:W-:Y:S02]  /*1c970*/  ISETP.LT.OR P3, PT, R6, 0x1, P0 ;  /* 0x000000010600780c */ /* 0x000fe40000761670 */
[----:B------:R-:W-:-:S09]  /*1c980*/  MOV R13, R24 ;  /* 0x00000018000d7202 */ /* 0x000fd20000000f00 */
[----:B------:R-:W-:Y:S04]  /*1c990*/  LDGSTS.E.BYPASS.LTC128B.128 [R4+0x2400], desc[UR42][R2.64+0x40], !P4 ;  /* 0x0240004002047fae */ /* 0x000fe8000e101d6a */
[----:B------:R0:W-:Y:S01]  /*1c9a0*/  LDGSTS.E.BYPASS.LTC128B.128 [R4+0x4400], desc[UR42][R2.64+0x80], !P3 ;  /* 0x0440008002047fae */ /* 0x0001e2000d901d6a */
[----:B------:R-:W-:Y:S01]  /*1c9b0*/  ISETP.LT.OR P3, PT, R6, 0x21, P2 ;  /* 0x000000210600780c */ /* 0x000fe20001761670 */
[----:B0-----:R-:W-:-:S12]  /*1c9c0*/  IMAD.MOV.U32 R3, RZ, RZ, R14 ;  /* 0x000000ffff037224 */ /* 0x001fd800078e000e */
[----:B------:R-:W-:Y:S05]  /*1c9d0*/  WARPSYNC.COLLECTIVE R15, `(.L_x_764) ;  /* 0x000000000f087348 */ /* 0x000fea0003c00000 */
[----:B------:R0:W1:Y:S02]  /*1c9e0*/  SHFL.IDX P6, R14, R13, R12, R11 ;  /* 0x0000000c0d0e7389 */ /* 0x00006400000c000b */
[----:B01----:R-:W-:Y:S01]  /*1c9f0*/  ENDCOLLECTIVE ;  /* 0x000000000000791b */ /* 0x003fe20003800000 */
.L_x_764:
[----:B------:R-:W-:Y:S02]  /*1ca00*/  IMAD.MOV.U32 R13, RZ, RZ, R25 ;  /* 0x000000ffff0d7224 */ /* 0x000fe400078e0019 */
[----:B------:R-:W-:Y:S01]  /*1ca10*/  IMAD.MOV.U32 R12, RZ, RZ, 0x2 ;  /* 0x00000002ff0c7424 */ /* 0x000fe200078e00ff */
[----:B------:R-:W-:-:S13]  /*1ca20*/  IADD3 R2, P4, R14, R5, RZ ;  /* 0x000000050e027210 */ /* 0x000fda0007f9e0ff */
[----:B------:R-:W-:Y:S05]  /*1ca30*/  WARPSYNC.COLLECTIVE R15, `(.L_x_765) ;  /* 0x000000000f087348 */ /* 0x000fea0003c00000 */
[----:B------:R0:W1:Y:S02]  /*1ca40*/  SHFL.IDX P6, R14, R13, R12, R11 ;  /* 0x0000000c0d0e7389 */ /* 0x00006400000c000b */
[----:B01----:R-:W-:Y:S01]  /*1ca50*/  ENDCOLLECTIVE ;  /* 0x000000000000791b */ /* 0x003fe20003800000 */
.L_x_765:
        /* <DEDUP_REMOVED lines=10> */
[----:B------:R-:W-:Y:S02]  /*1cb00*/  ISETP.LT.OR P3, PT, R6, 0x41, P2 ;  /* 0x000000410600780c */ /* 0x000fe40001761670 */
[----:B0-----:R-:W-:-:S11]  /*1cb10*/  MOV R3, R14 ;  /* 0x0000000e00037202 */ /* 0x001fd60000000f00 */
[----:B------:R-:W-:Y:S05]  /*1cb20*/  WARPSYNC.COLLECTIVE R15, `(.L_x_766) ;  /* 0x000000000f087348 */ /* 0x000fea0003c00000 */
[----:B------:R0:W1:Y:S02]  /*1cb30*/  SHFL.IDX P6, R14, R13, R12, R11 ;  /* 0x0000000c0d0e7389 */ /* 0x00006400000c000b */
[----:B01----:R-:W-:Y:S01]  /*1cb40*/  ENDCOLLECTIVE ;  /* 0x000000000000791b */ /* 0x003fe20003800000 */
.L_x_766:
[----:B------:R-:W-:Y:S01]  /*1cb50*/  IMAD.MOV.U32 R13, RZ, RZ, R25 ;  /* 0x000000ffff0d7224 */ /* 0x000fe200078e0019 */
[----:B------:R-:W-:Y:S02]  /*1cb60*/  MOV R12, 0x3 ;  /* 0x00000003000c7802 */ /* 0x000fe40000000f00 */
[----:B------:R-:W-:-:S13]  /*1cb70*/  IADD3 R2, P4, R14, R5, RZ ;  /* 0x000000050e027210 */ /* 0x000fda0007f9e0ff */
[----:B------:R-:W-:Y:S05]  /*1cb80*/  WARPSYNC.COLLECTIVE R15, `(.L_x_767) ;  /* 0x000000000f087348 */ /* 0x000fea0003c00000 */
[----:B------:R0:W1:Y:S02]  /*1cb90*/  SHFL.IDX P6, R14, R13, R12, R11 ;  /* 0x0000000c0d0e7389 */ /* 0x00006400000c000b */
[----:B01----:R-:W-:Y:S01]  /*1cba0*/  ENDCOLLECTIVE ;  /* 0x000000000000791b */ /* 0x003fe20003800000 */
.L_x_767:
        /* <DEDUP_REMOVED lines=14> */
.L_x_768:
[----:B------:R-:W-:Y:S05]  /*1cc90*/  BRA `(.L_x_769) ;  /* 0xffffffbc00bc7947 */ /* 0x000fea000383ffff */
.L_x_636:
[----:B------:R-:W-:Y:S01]  /*1cca0*/  BSSY B0, `(.L_x_770) ;  /* 0x0000008000007945 */ /* 0x000fe20003800000 */
[----:B------:R-:W-:Y:S01]  /*1ccb0*/  IMAD.MOV.U32 R13, RZ, RZ, R16 ;  /* 0x000000ffff0d7224 */ /* 0x000fe200078e0010 */
[----:B------:R-:W-:Y:S01]  /*1ccc0*/  MOV R12, RZ ;  /* 0x000000ff000c7202 */ /* 0x000fe20000000f00 */
[----:B------:R-:W-:Y:S02]  /*1ccd0*/  IMAD.MOV.U32 R11, RZ, RZ, 0x1f ;  /* 0x0000001fff0b7424 */ /* 0x000fe400078e00ff */
[----:B------:R-:W-:-:S07]  /*1cce0*/  IMAD.MOV.U32 R15, RZ, RZ, -0x1 ;  /* 0xffffffffff0f7424 */ /* 0x000fce00078e00ff */
[----:B01---5:R-:W-:Y:S05]  /*1ccf0*/  WARPSYNC.COLLECTIVE R15, `(.L_x_771) ;  /* 0x000000000f087348 */ /* 0x023fea0003c00000 */
[----:B------:R2:W3:Y:S02]  /*1cd00*/  SHFL.IDX P6, R14, R13, R12, R11 ;  /* 0x0000000c0d0e7389 */ /* 0x0004e400000c000b */
[----:B0123-5:R-:W-:Y:S01]  /*1cd10*/  ENDCOLLECTIVE ;  /* 0x000000000000791b */ /* 0x02ffe20003800000 */
.L_x_771:
[----:B------:R-:W-:Y:S05]  /*1cd20*/  BSYNC B0 ;  /* 0x0000000000007941 */ /* 0x000fea0003800000 */
.L_x_770:
[----:B------:R-:W-:Y:S01]  /*1cd30*/  MOV R13, R16 ;  /* 0x00000010000d7202 */ /* 0x000fe20000000f00 */
[----:B------:R-:W-:Y:S02]  /*1cd40*/  IMAD.MOV.U32 R12, RZ, RZ, 0x1 ;  /* 0x00000001ff0c7424 */ /* 0x000fe400078e00ff */
[----:B------:R-:W-:Y:S02]  /*1cd50*/  IMAD.MOV.U32 R11, RZ, RZ, 0x1f ;  /* 0x0000001fff0b7424 */ /* 0x000fe400078e00ff */
[----:B------:R-:W-:Y:S02]  /*1cd60*/  IMAD.MOV.U32 R15, RZ, RZ, -0x1 ;  /* 0xffffffffff0f7424 */ /* 0x000fe400078e00ff */
[----:B------:R-:W-:Y:S02]  /*1cd70*/  IMAD.IADD R5, R19, 0x1, R8 ;  /* 0x0000000113057824 */ /* 0x000fe400078e0208 */
[----:B------:R-:W-:-:S07]  /*1cd80*/  IMAD.MOV.U32 R0, RZ, RZ, R14 ;  /* 0x000000ffff007224 */ /* 0x000fce00078e000e */
[----:B------:R-:W-:Y:S05]  /*1cd90*/  WARPSYNC.COLLECTIVE R15, `(.L_x_772) ;  /* 0x000000000f087348 */ /* 0x000fea0003c00000 */
[----:B------:R0:W1:Y:S02]  /*1cda0*/  SHFL.IDX P6, R14, R13, R12, R11 ;  /* 0x0000000c0d0e7389 */ /* 0x00006400000c000b */
[----:B01----:R-:W-:Y:S01]  /*1cdb0*/  ENDCOLLECTIVE ;  /* 0x000000000000791b */ /* 0x003fe20003800000 */
.L_x_772:
[----:B------:R-:W-:Y:S02]  /*1cdc0*/  ULDC UR4, c[0x0][0xc3c] ;  /* 0x00030f0000047ab9 */ /* 0x000fe40000000800 */
[----:B------:R-:W-:-:S13]  /*1cdd0*/  ISETP.GE.OR P1, PT, R5, UR4, !P0 ;  /* 0x0000000405007c0c */ /* 0x000fda000c726670 */
[----:B------:R-:W0:Y:S01]  /*1cde0*/  @!P1 LDC.64 R2, c[0x0][0xc80] ;  /* 0x00032000ff029b82 */ /* 0x000e220000000a00 */
[----:B------:R-:W-:Y:S01]  /*1cdf0*/  IMAD.MOV.U32 R11, RZ, RZ, RZ ;  /* 0x000000ffff0b7224 */ /* 0x000fe200078e00ff */
[----:B------:R-:W-:Y:S01]  /*1ce00*/  MOV R4, R14 ;  /* 0x0000000e00047202 */ /* 0x000fe20000000f00 */
[----:B0-----:R-:W-:-:S06]  /*1ce10*/  @!P1 IMAD.WIDE R2, R5, 0x4, R2 ;  /* 0x0000000405029825 */ /* 0x001fcc00078e0202 */
[----:B------:R0:W2:Y:S01]  /*1ce20*/  @!P1 LDG.E R3, desc[UR42][R2.64] ;  /* 0x0000002a02039981 */ /* 0x0000a2000c1e1900 */
[C---:B------:R-:W-:Y:S02]  /*1ce30*/  ISETP.GE.U32.AND P2, PT, R8.reuse, 0x2, PT ;  /* 0x000000020800780c */ /* 0x040fe40003f46070 */
[C---:B------:R-:W-:Y:S02]  /*1ce40*/  ISETP.GE.U32.AND P3, PT, R8.reuse, 0x4, PT ;  /* 0x000000040800780c */ /* 0x040fe40003f66070 */
[C---:B------:R-:W-:Y:S02]  /*1ce50*/  ISETP.GE.U32.AND P4, PT, R8.reuse, 0x8, PT ;  /* 0x000000080800780c */ /* 0x040fe40003f86070 */
[C---:B------:R-:W-:Y:S01]  /*1ce60*/  ISETP.GE.U32.AND P5, PT, R8.reuse, 0x10, PT ;  /* 0x000000100800780c */ /* 0x040fe20003fa6070 */
[----:B0-----:R-:W-:Y:S02]  /*1ce70*/  IMAD.MOV.U32 R2, RZ, RZ, RZ ;  /* 0x000000ffff027224 */ /* 0x001fe400078e00ff */
[----:B--2---:R-:W-:Y:S01]  /*1ce80*/  @!P1 IMAD.MOV.U32 R2, RZ, RZ, R3 ;  /* 0x000000ffff029224 */ /* 0x004fe200078e0003 */
[----:B------:R-:W-:-:S04]  /*1ce90*/  ISETP.NE.AND P1, PT, R8, RZ, PT ;  /* 0x000000ff0800720c */ /* 0x000fc80003f25270 */
[----:B------:R-:W-:-:S09]  /*1cea0*/  MOV R13, R2 ;  /* 0x00000002000d7202 */ /* 0x000fd20000000f00 */
[----:B------:R-:W-:Y:S05]  /*1ceb0*/  WARPSYNC.COLLECTIVE R15, `(.L_x_773) ;  /* 0x000000000f087348 */ /* 0x000fea0003c00000 */
[----:B------:R0:W1:Y:S02]  /*1cec0*/  SHFL.UP P6, R14, R13, R12, R11 ;  /* 0x0400000c0d0e7389 */ /* 0x00006400000c000b */
[----:B01----:R-:W-:Y:S01]  /*1ced0*/  ENDCOLLECTIVE ;  /* 0x000000000000791b */ /* 0x003fe20003800000 */
.L_x_773:
[----:B------:R-:W-:Y:S02]  /*1cee0*/  MOV R12, 0x2 ;  /* 0x00000002000c7802 */ /* 0x000fe40000000f00 */
[----:B------:R-:W-:-:S05]  /*1cef0*/  SEL R5, R14, RZ, P1 ;  /* 0x000000ff0e057207 */ /* 0x000fca0000800000 */
[----:B------:R-:W-:-:S04]  /*1cf00*/  IMAD.IADD R5, R2, 0x1, R5 ;  /* 0x0000000102057824 */ /* 0x000fc800078e0205 */
[----:B------:R-:W-:-:S07]  /*1cf10*/  IMAD.MOV.U32 R13, RZ, RZ, R5 ;  /* 0x000000ffff0d7224 */ /* 0x000fce00078e0005 */
[----:B------:R-:W-:Y:S05]  /*1cf20*/  WARPSYNC.COLLECTIVE R15, `(.L_x_774) ;  /* 0x000000000f087348 */ /* 0x000fea0003c00000 */
[----:B------:R0:W1:Y:S02]  /*1cf30*/  SHFL.UP P6, R14, R13, R12, R11 ;  /* 0x0400000c0d0e7389 */ /* 0x00006400000c000b */
[----:B01----:R-:W-:Y:S01]  /*1cf40*/  ENDCOLLECTIVE ;  /* 0x000000000000791b */ /* 0x003fe20003800000 */
.L_x_774:
[----:B------:R-:W-:Y:S01]  /*1cf50*/  IMAD.MOV.U32 R12, RZ, RZ, 0x4 ;  /* 0x00000004ff0c7424 */ /* 0x000fe200078e00ff */
[----:B------:R-:W-:-:S05]  /*1cf60*/  SEL R6, R14, RZ, P2 ;  /* 0x000000ff0e067207 */ /* 0x000fca0001000000 */
[----:B------:R-:W-:-:S04]  /*1cf70*/  IMAD.IADD R6, R5, 0x1, R6 ;  /* 0x0000000105067824 */ /* 0x000fc800078e0206 */
[----:B------:R-:W-:-:S07]  /*1cf80*/  IMAD.MOV.U32 R13, RZ, RZ, R6 ;  /* 0x000000ffff0d7224 */ /* 0x000fce00078e0006 */
[----:B------:R-:W-:Y:S05]  /*1cf90*/  WARPSYNC.COLLECTIVE R15, `(.L_x_775) ;  /* 0x000000000f087348 */ /* 0x000fea0003c00000 */
[----:B------:R0:W1:Y:S02]  /*1cfa0*/  SHFL.UP P6, R14, R13, R12, R11 ;  /* 0x0400000c0d0e7389 */ /* 0x00006400000c000b */
[----:B01----:R-:W-:Y:S01]  /*1cfb0*/  ENDCOLLECTIVE ;  /* 0x000000000000791b */ /* 0x003fe20003800000 */
.L_x_775:
[----:B------:R-:W-:Y:S01]  /*1cfc0*/  IMAD.MOV.U32 R12, RZ, RZ, 0x8 ;  /* 0x00000008ff0c7424 */ /* 0x000fe200078e00ff */
[----:B------:R-:W-:-:S04]  /*1cfd0*/  SEL R7, R14, RZ, P3 ;  /* 0x000000ff0e077207 */ /* 0x000fc80001800000 */
[----:B------:R-:W-:-:S05]  /*1cfe0*/  IADD3 R7, R6, R7, RZ ;  /* 0x0000000706077210 */ /* 0x000fca0007ffe0ff */
[----:B------:R-:W-:-:S07]  /*1cff0*/  IMAD.MOV.U32 R13, RZ, RZ, R7 ;  /* 0x000000ffff0d7224 */ /* 0x000fce00078e0007 */
[----:B------:R-:W-:Y:S05]  /*1d000*/  WARPSYNC.COLLECTIVE R15, `(.L_x_776) ;  /* 0x000000000f087348 */ /* 0x000fea0003c00000 */
[----:B------:R0:W1:Y:S02]  /*1d010*/  SHFL.UP P6, R14, R13, R12, R11 ;  /* 0x0400000c0d0e7389 */ /* 0x00006400000c000b */
[----:B01----:R-:W-:Y:S01]  /*1d020*/  ENDCOLLECTIVE ;  /* 0x000000000000791b */ /* 0x003fe20003800000 */
.L_x_776:
[----:B------:R-:W-:Y:S01]  /*1d030*/  IMAD.MOV.U32 R12, RZ, RZ, 0x10 ;  /* 0x00000010ff0c7424 */ /* 0x000fe200078e00ff */
[----:B------:R-:W-:-:S05]  /*1d040*/  SEL R14, R14, RZ, P4 ;  /* 0x000000ff0e0e7207 */ /* 0x000fca0002000000 */
[----:B------:R-:W-:-:S05]  /*1d050*/  IMAD.IADD R5, R7, 0x1, R14 ;  /* 0x0000000107057824 */ /* 0x000fca00078e020e */
[----:B------:R-:W-:-:S07]  /*1d060*/  MOV R13, R5 ;  /* 0x00000005000d7202 */ /* 0x000fce0000000f00 */
[----:B------:R-:W-:Y:S05]  /*1d070*/  WARPSYNC.COLLECTIVE R15, `(.L_x_777) ;  /* 0x000000000f087348 */ /* 0x000fea0003c00000 */
[----:B------:R0:W1:Y:S02]  /*1d080*/  SHFL.UP P6, R14, R13, R12, R11 ;  /* 0x0400000c0d0e7389 */ /* 0x00006400000c000b */
[----:B01----:R-:W-:Y:S01]  /*1d090*/  ENDCOLLECTIVE ;  /* 0x000000000000791b */ /* 0x003fe20003800000 */
.L_x_777:
[----:B------:R-:W-:Y:S01]  /*1d0a0*/  MOV R12, 0x1f ;  /* 0x0000001f000c7802 */ /* 0x000fe20000000f00 */
[----:B------:R-:W-:Y:S01]  /*1d0b0*/  IMAD.MOV.U32 R11, RZ, RZ, 0x1f ;  /* 0x0000001fff0b7424 */ /* 0x000fe200078e00ff */
[----:B------:R-:W-:-:S05]  /*1d0c0*/  SEL R14, R14, RZ, P5 ;  /* 0x000000ff0e0e7207 */ /* 0x000fca0002800000 */
[----:B------:R-:W-:-:S04]  /*1d0d0*/  IMAD.IADD R3, R5, 0x1, R14 ;  /* 0x0000000105037824 */ /* 0x000fc800078e020e */
[----:B------:R-:W-:-:S07]  /*1d0e0*/  IMAD.MOV.U32 R13, RZ, RZ, R3 ;  /* 0x000000ffff0d7224 */ /* 0x000fce00078e0003 */
[----:B------:R-:W-:Y:S05]  /*1d0f0*/  WARPSYNC.COLLECTIVE R15, `(.L_x_778) ;  /* 0x000000000f087348 */ /* 0x000fea0003c00000 */
[----:B------:R0:W1:Y:S02]  /*1d100*/  SHFL.IDX P6, R14, R13, R12, R11 ;  /* 0x0000000c0d0e7389 */ /* 0x00006400000c000b */
[----:B01----:R-:W-:Y:S01]  /*1d110*/  ENDCOLLECTIVE ;  /* 0x000000000000791b */ /* 0x003fe20003800000 */
.L_x_778:
[----:B------:R-:W-:Y:S05]  /*1d120*/  BRA `(.L_x_779) ;  /* 0xffffffbc00d87947 */ /* 0x000fea000383ffff */
.L_x_641:
[----:B------:R-:W-:Y:S01]  /*1d130*/  BSSY B0, `(.L_x_780) ;  /* 0x0000008000007945 */ /* 0x000fe20003800000 */
[----:B-----5:R-:W-:Y:S01]  /*1d140*/  IMAD.MOV.U32 R13, RZ, RZ, R2 ;  /* 0x000000ffff0d7224 */ /* 0x020fe200078e0002 */
[----:B------:R-:W-:Y:S01]  /*1d150*/  MOV R11, RZ ;  /* 0x000000ff000b7202 */ /* 0x000fe20000000f00 */
[----:B------:R-:W-:Y:S02]  /*1d160*/  IMAD.MOV.U32 R12, RZ, RZ, 0x1 ;  /* 0x00000001ff0c7424 */ /* 0x000fe400078e00ff */
[----:B------:R-:W-:-:S07]  /*1d170*/  IMAD.MOV.U32 R15, RZ, RZ, -0x1 ;  /* 0xffffffffff0f7424 */ /* 0x000fce00078e00ff */
[----:B01----:R-:W-:Y:S05]  /*1d180*/  WARPSYNC.COLLECTIVE R15, `(.L_x_781) ;  /* 0x000000000f087348 */ /* 0x003fea0003c00000 */
[----:B------:R2:W3:Y:S02]  /*1d190*/  SHFL.UP P6, R14, R13, R12, R11 ;  /* 0x0400000c0d0e7389 */ /* 0x0004e400000c000b */
[----:B0123--:R-:W-:Y:S01]  /*1d1a0*/  ENDCOLLECTIVE ;  /* 0x000000000000791b */ /* 0x00ffe20003800000 */
.L_x_781:
[----:B------:R-:W-:Y:S05]  /*1d1b0*/  BSYNC B0 ;  /* 0x0000000000007941 */ /* 0x000fea0003800000 */
.L_x_780:
[----:B------:R-:W-:Y:S01]  /*1d1c0*/  SEL R13, R14, RZ, P1 ;  /* 0x000000ff0e0d7207 */ /* 0x000fe20000800000 */
[----:B------:R-:W-:Y:S01]  /*1d1d0*/  IMAD.MOV.U32 R12, RZ, RZ, 0x2 ;  /* 0x00000002ff0c7424 */ /* 0x000fe200078e00ff */
[----:B------:R-:W-:Y:S01]  /*1d1e0*/  MOV R11, RZ ;  /* 0x000000ff000b7202 */ /* 0x000fe20000000f00 */
[----:B------:R-:W-:Y:S02]  /*1d1f0*/  IMAD.MOV.U32 R15, RZ, RZ, -0x1 ;  /* 0xffffffffff0f7424 */ /* 0x000fe400078e00ff */
[----:B------:R-:W-:-:S07]  /*1d200*/  IMAD.IADD R13, R2, 0x1, R13 ;  /* 0x00000001020d7824 */ /* 0x000fce00078e020d */
[----:B------:R-:W-:Y:S05]  /*1d210*/  WARPSYNC.COLLECTIVE R15, `(.L_x_782) ;  /* 0x000000000f087348 */ /* 0x000fea0003c00000 */
[----:B------:R0:W1:Y:S02]  /*1d220*/  SHFL.UP P6, R14, R13, R12, R11 ;  /* 0x0400000c0d0e7389 */ /* 0x00006400000c000b */
[----:B01----:R-:W-:Y:S01]  /*1d230*/  ENDCOLLECTIVE ;  /* 0x000000000000791b */ /* 0x003fe20003800000 */
.L_x_782:
[----:B------:R-:W-:Y:S02]  /*1d240*/  MOV R12, 0x4 ;  /* 0x00000004000c7802 */ /* 0x000fe40000000f00 */
[----:B------:R-:W-:-:S05]  /*1d250*/  SEL R14, R14, RZ, P2 ;  /* 0x000000ff0e0e7207 */ /* 0x000fca0001000000 */
[----:B------:R-:W-:-:S04]  /*1d260*/  IMAD.IADD R3, R13, 0x1, R14 ;  /* 0x000000010d037824 */ /* 0x000fc800078e020e */
[----:B------:R-:W-:-:S07]  /*1d270*/  IMAD.MOV.U32 R13, RZ, RZ, R3 ;  /* 0x000000ffff0d7224 */ /* 0x000fce00078e0003 */
[----:B------:R-:W-:Y:S05]  /*1d280*/  WARPSYNC.COLLECTIVE R15, `(.L_x_783) ;  /* 0x000000000f087348 */ /* 0x000fea0003c00000 */
[----:B------:R0:W1:Y:S02]  /*1d290*/  SHFL.UP P6, R14, R13, R12, R11 ;  /* 0x0400000c0d0e7389 */ /* 0x00006400000c000b */
[----:B01----:R-:W-:Y:S01]  /*1d2a0*/  ENDCOLLECTIVE ;  /* 0x000000000000791b */ /* 0x003fe20003800000 */
.L_x_783:
[----:B------:R-:W-:Y:S02]  /*1d2b0*/  MOV R12, 0x8 ;  /* 0x00000008000c7802 */ /* 0x000fe40000000f00 */
[----:B------:R-:W-:-:S05]  /*1d2c0*/  SEL R14, R14, RZ, P3 ;  /* 0x000000ff0e0e7207 */ /* 0x000fca0001800000 */
[----:B------:R-:W-:-:S04]  /*1d2d0*/  IMAD.IADD R5, R3, 0x1, R14 ;  /* 0x0000000103057824 */ /* 0x000fc800078e020e */
[----:B------:R-:W-:-:S07]  /*1d2e0*/  IMAD.MOV.U32 R13, RZ, RZ, R5 ;  /* 0x000000ffff0d7224 */ /* 0x000fce00078e0005 */
[----:B------:R-:W-:Y:S05]  /*1d2f0*/  WARPSYNC.COLLECTIVE R15, `(.L_x_784) ;  /* 0x000000000f087348 */ /* 0x000fea0003c00000 */
[----:B------:R0:W1:Y:S02]  /*1d300*/  SHFL.UP P6, R14, R13, R12, R11 ;  /* 0x0400000c0d0e7389 */ /* 0x00006400000c000b */
[----:B01----:R-:W-:Y:S01]  /*1d310*/  ENDCOLLECTIVE ;  /* 0x000000000000791b */ /* 0x003fe20003800000 */
.L_x_784:
[----:B------:R-:W-:Y:S02]  /*1d320*/  MOV R12, 0x10 ;  /* 0x00000010000c7802 */ /* 0x000fe40000000f00 */
[----:B------:R-:W-:-:S05]  /*1d330*/  SEL R6, R14, RZ, P4 ;  /* 0x000000ff0e067207 */ /* 0x000fca0002000000 */
[----:B------:R-:W-:-:S04]  /*1d340*/  IMAD.IADD R6, R5, 0x1, R6 ;  /* 0x0000000105067824 */ /* 0x000fc800078e0206 */
[----:B------:R-:W-:-:S07]  /*1d350*/  IMAD.MOV.U32 R13, RZ, RZ, R6 ;  /* 0x000000ffff0d7224 */ /* 0x000fce00078e0006 */
[----:B------:R-:W-:Y:S05]  /*1d360*/  WARPSYNC.COLLECTIVE R15, `(.L_x_785) ;  /* 0x000000000f087348 */ /* 0x000fea0003c00000 */
[----:B------:R0:W1:Y:S02]  /*1d370*/  SHFL.UP P6, R14, R13, R12, R11 ;  /* 0x0400000c0d0e7389 */ /* 0x00006400000c000b */
[----:B01----:R-:W-:Y:S01]  /*1d380*/  ENDCOLLECTIVE ;  /* 0x000000000000791b */ /* 0x003fe20003800000 */
.L_x_785:
        /* <DEDUP_REMOVED lines=8> */
.L_x_786:
[----:B------:R-:W-:Y:S05]  /*1d410*/  BRA `(.L_x_787) ;  /* 0xffffffbc00b87947 */ /* 0x000fea000383ffff */
.L_x_643:
[----:B------:R-:W-:Y:S01]  /*1d420*/  BSSY B0, `(.L_x_788) ;  /* 0x0000006000007945 */ /* 0x000fe20003800000 */
[----:B------:R-:W-:Y:S01]  /*1d430*/  PLOP3.LUT P6, PT, P6, PT, PT, 0x8, 0x0 ;  /* 0x000000000000781c */ /* 0x000fe200037ce170 */
[----:B------:R-:W-:-:S12]  /*1d440*/  IMAD.MOV.U32 R15, RZ, RZ, -0x1 ;  /* 0xffffffffff0f7424 */ /* 0x000fd800078e00ff */
[----:B0----5:R-:W-:Y:S05]  /*1d450*/  WARPSYNC.COLLECTIVE R15, `(.L_x_789) ;  /* 0x000000000f087348 */ /* 0x021fea0003c00000 */
[----:B------:R-:W-:Y:S01]  /*1d460*/  VOTE.ANY R14, PT, P6 ;  /* 0x00000000000e7806 */ /* 0x000fe200030e0100 */
[----:B0----5:R-:W-:Y:S06]  /*1d470*/  ENDCOLLECTIVE ;  /* 0x000000000000791b */ /* 0x021fec0003800000 */
.L_x_789:
[----:B------:R-:W-:Y:S05]  /*1d480*/  BSYNC B0 ;  /* 0x0000000000007941 */ /* 0x000fea0003800000 */
.L_x_788:
[----:B------:R-:W-:Y:S01]  /*1d490*/  MOV R6, R14 ;  /* 0x0000000e00067202 */ /* 0x000fe20000000f00 */
[----:B------:R-:W-:Y:S01]  /*1d4a0*/  IMAD.MOV.U32 R13, RZ, RZ, R2 ;  /* 0x000000ffff0d7224 */ /* 0x000fe200078e0002 */
[----:B------:R-:W-:Y:S01]  /*1d4b0*/  MOV R11, 0x1f ;  /* 0x0000001f000b7802 */ /* 0x000fe20000000f00 */
[----:B------:R-:W-:Y:S01]  /*1d4c0*/  IMAD.MOV.U32 R15, RZ, RZ, -0x1 ;  /* 0xffffffffff0f7424 */ /* 0x000fe200078e00ff */
[----:B------:R-:W0:Y:S02]  /*1d4d0*/  POPC R4, R6 ;  /* 0x0000000600047309 */ /* 0x000e240000000000 */
[----:B0-----:R-:W-:-:S07]  /*1d4e0*/  IMAD.MOV.U32 R12, RZ, RZ, R4 ;  /* 0x000000ffff0c7224 */ /* 0x001fce00078e0004 */
[----:B------:R-:W-:Y:S05]  /*1d4f0*/  WARPSYNC.COLLECTIVE R15, `(.L_x_790) ;  /* 0x000000000f087348 */ /* 0x000fea0003c00000 */
[----:B------:R0:W1:Y:S02]  /*1d500*/  SHFL.IDX P6, R14, R13, R12, R11 ;  /* 0x0000000c0d0e7389 */ /* 0x00006400000c000b */
[----:B01----:R-:W-:Y:S01]  /*1d510*/  ENDCOLLECTIVE ;  /* 0x000000000000791b */ /* 0x003fe20003800000 */
.L_x_790:
[----:B------:R-:W-:Y:S01]  /*1d520*/  IMAD.MOV.U32 R17, RZ, RZ, R14 ;  /* 0x000000ffff117224 */ /* 0x000fe200078e000e */
[----:B------:R-:W-:Y:S06]  /*1d530*/  BRA `(.L_x_791) ;  /* 0xffffffbc00a87947 */ /* 0x000fec000383ffff */
.L_x_645:
[----:B------:R-:W-:Y:S01]  /*1d540*/  BSSY B0, `(.L_x_792) ;  /* 0x0000007000007945 */ /* 0x000fe20003800000 */
[----:B------:R-:W-:Y:S01]  /*1d550*/  MOV R13, R3 ;  /* 0x00000003000d7202 */ /* 0x000fe20000000f00 */
[----:B------:R-:W-:Y:S02]  /*1d560*/  IMAD.MOV.U32 R11, RZ, RZ, 0x1f ;  /* 0x0000001fff0b7424 */ /* 0x000fe400078e00ff */
[----:B------:R-:W-:-:S07]  /*1d570*/  IMAD.MOV.U32 R15, RZ, RZ, -0x1 ;  /* 0xffffffffff0f7424 */ /* 0x000fce00078e00ff */
[----:B012---:R-:W-:Y:S05]  /*1d580*/  WARPSYNC.COLLECTIVE R15, `(.L_x_793) ;  /* 0x000000000f087348 */ /* 0x007fea0003c00000 */
[----:B------:R3:W4:Y:S02]  /*1d590*/  SHFL.IDX P6, R14, R13, R12, R11 ;  /* 0x0000000c0d0e7389 */ /* 0x00072400000c000b */
[----:B01234-:R-:W-:Y:S01]  /*1d5a0*/  ENDCOLLECTIVE ;  /* 0x000000000000791b */ /* 0x01ffe20003800000 */
.L_x_793:
[----:B------:R-:W-:Y:S05]  /*1d5b0*/  BSYNC B0 ;  /* 0x0000000000007941 */ /* 0x000fea0003800000 */
.L_x_792:
[----:B------:R-:W-:Y:S05]  /*1d5c0*/  BRA `(.L_x_644) ;  /* 0xffffffbc00a07947 */ /* 0x000fea000383ffff */
.L_x_649:
[----:B0-----:R0:W3:Y:S02]  /*1d5d0*/  SYNCS.PHASECHK.TRANS64.TRYWAIT P0, [R5+URZ+0x2d820], R0 ;  /* 0x02d82000050075a7 */ /* 0x0010e4000800017f */
[----:B---3--:R-:W-:Y:S05]  /*1d5e0*/  @!P0 NANOSLEEP.SYNCS 0x989680 ;  /* 0x009896800000895d */ /* 0x008fea0003900000 */
[----:B------:R-:W3:Y:S02]  /*1d5f0*/  @!P0 SYNCS.PHASECHK.TRANS64 P0, [R5+URZ+0x2d820], R0 ;  /* 0x02d82000050085a7 */ /* 0x000ee4000800007f */
[----:B---3--:R-:W-:Y:S05]  /*1d600*/  @!P0 BRA `(.L_x_649) ;  /* 0xfffffffc00f08947 */ /* 0x008fea000383ffff */
[----:B------:R-:W-:Y:S05]  /*1d610*/  BRA `(.L_x_794) ;  /* 0xffffffc0008c7947 */ /* 0x000fea000383ffff */
.L_x_650:
[----:B------:R-:W3:Y:S01]  /*1d620*/  S2R R2, SR_TID.X ;  /* 0x0000000000027919 */ /* 0x000ee20000002100 */
[----:B------:R-:W-:Y:S01]  /*1d630*/  BSSY B0, `(.L_x_795) ;  /* 0x000000a000007945 */ /* 0x000fe20003800000 */
[----:B------:R-:W-:Y:S01]  /*1d640*/  IMAD.MOV.U32 R12, RZ, RZ, RZ ;  /* 0x000000ffff0c7224 */ /* 0x000fe200078e00ff */
[----:B------:R-:W-:Y:S01]  /*1d650*/  MOV R15, 0xffffffff ;  /* 0xffffffff000f7802 */ /* 0x000fe20000000f00 */
[----:B------:R-:W-:Y:S01]  /*1d660*/  IMAD.MOV.U32 R11, RZ, RZ, 0x1f ;  /* 0x0000001fff0b7424 */ /* 0x000fe200078e00ff */
[----:B---3--:R-:W-:-:S04]  /*1d670*/  SHF.R.U32.HI R2, RZ, 0x5, R2 ;  /* 0x00000005ff027819 */ /* 0x008fc80000011602 */
[----:B------:R-:W-:-:S04]  /*1d680*/  LOP3.LUT R2, R2, 0x3, RZ, 0xc0, !PT ;  /* 0x0000000302027812 */ /* 0x000fc800078ec0ff */
[----:B------:R-:W-:-:S07]  /*1d690*/  MOV R13, R2 ;  /* 0x00000002000d7202 */ /* 0x000fce0000000f00 */
[----:B012-4-:R-:W-:Y:S05]  /*1d6a0*/  WARPSYNC.COLLECTIVE R15, `(.L_x_796) ;  /* 0x000000000f087348 */ /* 0x017fea0003c00000 */
[----:B------:R3:W0:Y:S02]  /*1d6b0*/  SHFL.IDX P6, R14, R13, R12, R11 ;  /* 0x0000000c0d0e7389 */ /* 0x00062400000c000b */
[----:B01234-:R-:W-:Y:S01]  /*1d6c0*/  ENDCOLLECTIVE ;  /* 0x000000000000791b */ /* 0x01ffe20003800000 */
.L_x_796:
[----:B------:R-:W-:Y:S05]  /*1d6d0*/  BSYNC B0 ;  /* 0x0000000000007941 */ /* 0x000fea0003800000 */
.L_x_795:
[----:B------:R-:W-:Y:S05]  /*1d6e0*/  BRA `(.L_x_797) ;  /* 0xffffffc000747947 */ /* 0x000fea000383ffff */
.L_x_651:
[----:B------:R-:W-:Y:S01]  /*1d6f0*/  BSSY B0, `(.L_x_798) ;  /* 0x0000006000007945 */ /* 0x000fe20003800000 */
[----:B------:R-:W-:-:S07]  /*1d700*/  IMAD.MOV.U32 R15, RZ, RZ, -0x1 ;  /* 0xffffffffff0f7424 */ /* 0x000fce00078e00ff */
[----:B012-4-:R-:W-:Y:S05]  /*1d710*/  WARPSYNC.COLLECTIVE R15, `(.L_x_799) ;  /* 0x000000000f0c7348 */ /* 0x017fea0003c00000 */
[----:B------:R-:W-:Y:S02]  /*1d720*/  ELECT P6, UR62, PT ;  /* 0x00000000003e782f */ /* 0x000fe400038c0000 */
[----:B------:R-:W-:Y:S01]  /*1d730*/  MOV R14, UR62 ;  /* 0x0000003e000e7c02 */ /* 0x000fe20008000f00 */
[----:B012-4-:R-:W-:Y:S10]  /*1d740*/  ENDCOLLECTIVE ;  /* 0x000000000000791b */ /* 0x017ff40003800000 */
.L_x_799:
[----:B------:R-:W-:Y:S05]  /*1d750*/  BSYNC B0 ;  /* 0x0000000000007941 */ /* 0x000fea0003800000 */
.L_x_798:
[----:B------:R-:W-:Y:S05]  /*1d760*/  BRA `(.L_x_800) ;  /* 0xffffffc000687947 */ /* 0x000fea000383ffff */
.L_x_653:
[----:B0-----:R0:W3:Y:S02]  /*1d770*/  SYNCS.PHASECHK.TRANS64.TRYWAIT P1, [R3+URZ+0x2d840], R2 ;  /* 0x02d84002030075a7 */ /* 0x0010e4000802017f */
[----:B---3--:R-:W-:Y:S05]  /*1d780*/  @!P1 NANOSLEEP.SYNCS 0x989680 ;  /* 0x009896800000995d */ /* 0x008fea0003900000 */
[----:B------:R-:W3:Y:S02]  /*1d790*/  @!P1 SYNCS.PHASECHK.TRANS64 P1, [R3+URZ+0x2d840], R2 ;  /* 0x02d84002030095a7 */ /* 0x000ee4000802007f */
[----:B---3--:R-:W-:Y:S05]  /*1d7a0*/  @!P1 BRA `(.L_x_653) ;  /* 0xfffffffc00f09947 */ /* 0x008fea000383ffff */
[----:B------:R-:W-:Y:S05]  /*1d7b0*/  BRA `(.L_x_801) ;  /* 0xffffffc0008c7947 */ /* 0x000fea000383ffff */
.L_x_655:
[----:B---3--:R3:W0:Y:S02]  /*1d7c0*/  SYNCS.PHASECHK.TRANS64.TRYWAIT P1, [R5+URZ+0x2d840], R0 ;  /* 0x02d84000050075a7 */ /* 0x008624000802017f */
[----:B0-----:R-:W-:Y:S05]  /*1d7d0*/  @!P1 NANOSLEEP.SYNCS 0x989680 ;  /* 0x009896800000995d */ /* 0x001fea0003900000 */
[----:B------:R-:W0:Y:S02]  /*1d7e0*/  @!P1 SYNCS.PHASECHK.TRANS64 P1, [R5+URZ+0x2d840], R0 ;  /* 0x02d84000050095a7 */ /* 0x000e24000802007f */
[----:B0-----:R-:W-:Y:S05]  /*1d7f0*/  @!P1 BRA `(.L_x_655) ;  /* 0xfffffffc00f09947 */ /* 0x001fea000383ffff */
[----:B------:R-:W-:Y:S05]  /*1d800*/  BRA `(.L_x_802) ;  /* 0xffffffc0009c7947 */ /* 0x000fea000383ffff */
.L_x_657:
[----:B------:R0:W0:Y:S02]  /*1d810*/  SYNCS.PHASECHK.TRANS64.TRYWAIT P1, [R3+URZ+0x2d860], R2 ;  /* 0x02d86002030075a7 */ /* 0x000024000802017f */
[----:B0-----:R-:W-:Y:S05]  /*1d820*/  @!P1 NANOSLEEP.SYNCS 0x989680 ;  /* 0x009896800000995d */ /* 0x001fea0003900000 */
[----:B------:R-:W0:Y:S02]  /*1d830*/  @!P1 SYNCS.PHASECHK.TRANS64 P1, [R3+URZ+0x2d860], R2 ;  /* 0x02d86002030095a7 */ /* 0x000e24000802007f */
[----:B0-----:R-:W-:Y:S05]  /*1d840*/  @!P1 BRA `(.L_x_657) ;  /* 0xfffffffc00f09947 */ /* 0x001fea000383ffff */
[----:B------:R-:W-:Y:S05]  /*1d850*/  BRA `(.L_x_803) ;  /* 0xffffffc000987947 */ /* 0x000fea000383ffff */
.L_x_804:
        /* <DEDUP_REMOVED lines=10> */
.L_x_2730:


//--------------------- .text._ZN7cutlass13device_kernelIN5flash11enable_sm90INS1_16FlashAttnFwdSm90INS1_25CollectiveMainloopFwdSm90ILi2EN4cute5tupleIJNS5_1CILi1EEES8_S8_EEENS6_IJNS7_ILi192EEENS7_ILi128EEENS7_ILi96EEEEEELi96ENS_6half_tEfNS_4arch4Sm90ELb0ELb1ELb1ELb0ELb1ELb0ELb0ELb0ELb1ELb1ELb0ELb0EEENS1_21CollectiveEpilogueFwdINS6_IJSA_SC_SB_EEES9_SE_SG_Li384ELb0ELb1ELb0ELb0EEENS1_30DynamicPersistentTileSchedulerILi384ELi128ELb0ELb1ELb1EEEEEEEEEvNT_6ParamsE --------------------------
	.section	.text._ZN7cutlass13device_kernelIN5flash11enable_sm90INS1_16FlashAttnFwdSm90INS1_25CollectiveMainloopFwdSm90ILi2EN4cute5tupleIJNS5_1CILi1EEES8_S8_EEENS6_IJNS7_ILi192EEENS7_ILi128EEENS7_ILi96EEEEEELi96ENS_6half_tEfNS_4arch4Sm90ELb0ELb1ELb1ELb0ELb1ELb0ELb0ELb0ELb1ELb1ELb0ELb0EEENS1_21CollectiveEpilogueFwdINS6_IJSA_SC_SB_EEES9_SE_SG_Li384ELb0ELb1ELb0ELb0EEENS1_30DynamicPersistentTileSchedulerILi384ELi128ELb0ELb1ELb1EEEEEEEEEvNT_6ParamsE,"ax",@progbits
	.align	128
.text._ZN7cutlass13device_kernelIN5flash11enable_sm90INS1_16FlashAttnFwdSm90INS1_25CollectiveMainloopFwdSm90ILi2EN4cute5tupleIJNS5_1CILi1EEES8_S8_EEENS6_IJNS7_ILi192EEENS7_ILi128EEENS7_ILi96EEEEEELi96ENS_6half_tEfNS_4arch4Sm90ELb0ELb1ELb1ELb0ELb1ELb0ELb0ELb0ELb1ELb1ELb0ELb0EEENS1_21CollectiveEpilogueFwdINS6_IJSA_SC_SB_EEES9_SE_SG_Li384ELb0ELb1ELb0ELb0EEENS1_30DynamicPersistentTileSchedulerILi384ELi128ELb0ELb1ELb1EEEEEEEEEvNT_6ParamsE:
        .type           _ZN7cutlass13device_kernelIN5flash11enable_sm90INS1_16FlashAttnFwdSm90INS1_25CollectiveMainloopFwdSm90ILi2EN4cute5tupleIJNS5_1CILi1EEES8_S8_EEENS6_IJNS7_ILi192EEENS7_ILi128EEENS7_ILi96EEEEEELi96ENS_6half_tEfNS_4arch4Sm90ELb0ELb1ELb1ELb0ELb1ELb0ELb0ELb0ELb1ELb1ELb0ELb0EEENS1_21CollectiveEpilogueFwdINS6_IJSA_SC_SB_EEES9_SE_SG_Li384ELb0ELb1ELb0ELb0EEENS1_30DynamicPersistentTileSchedulerILi384ELi128ELb0ELb1ELb1EEEEEEEEEvNT_6ParamsE,@function
        .size           _ZN7cutlass13device_kernelIN5flash11enable_sm90INS1_16FlashAttnFwdSm90INS1_25CollectiveMainloopFwdSm90ILi2EN4cute5tupleIJNS5_1CILi1EEES8_S8_EEENS6_IJNS7_ILi192EEENS7_ILi128EEENS7_ILi96EEEEEELi96ENS_6half_tEfNS_4arch4Sm90ELb0ELb1ELb1ELb0ELb1ELb0ELb0ELb0ELb1ELb1ELb0ELb0EEENS1_21CollectiveEpilogueFwdINS6_IJSA_SC_SB_EEES9_SE_SG_Li384ELb0ELb1ELb0ELb0EEENS1_30DynamicPersistentTileSchedulerILi384ELi128ELb0ELb1ELb1EEEEEEEEEvNT_6ParamsE,(.L_x_2731 - _ZN7cutlass13device_kernelIN5flash11enable_sm90INS1_16FlashAttnFwdSm90INS1_25CollectiveMainloopFwdSm90ILi2EN4cute5tupleIJNS5_1CILi1EEES8_S8_EEENS6_IJNS7_ILi192EEENS7_ILi128EEENS7_ILi96EEEEEELi96ENS_6half_tEfNS_4arch4Sm90ELb0ELb1ELb1ELb0ELb1ELb0ELb0ELb0ELb1ELb1ELb0ELb0EEENS1_21CollectiveEpilogueFwdINS6_IJSA_SC_SB_EEES9_SE_SG_Li384ELb0ELb1ELb0ELb0EEENS1_30DynamicPersistentTileSchedulerILi384ELi128ELb0ELb1ELb1EEEEEEEEEvNT_6ParamsE)
        .other          _ZN7cutlass13device_kernelIN5flash11enable_sm90INS1_16FlashAttnFwdSm90INS1_25CollectiveMainloopFwdSm90ILi2EN4cute5tupleIJNS5_1CILi1EEES8_S8_EEENS6_IJNS7_ILi192EEENS7_ILi128EEENS7_ILi96EEEEEELi96ENS_6half_tEfNS_4arch4Sm90ELb0ELb1ELb1ELb0ELb1ELb0ELb0ELb0ELb1ELb1ELb0ELb0EEENS1_21CollectiveEpilogueFwdINS6_IJSA_SC_SB_EEES9_SE_SG_Li384ELb0ELb1ELb0ELb0EEENS1_30DynamicPersistentTileSchedulerILi384ELi128ELb0ELb1ELb1EEEEEEEEEvNT_6ParamsE,@"STO_CUDA_ENTRY STV_DEFAULT"
_ZN7cutlass13device_kernelIN5flash11enable_sm90INS1_16FlashAttnFwdSm90INS1_25CollectiveMainloopFwdSm90ILi2EN4cute5tupleIJNS5_1CILi1EEES8_S8_EEENS6_IJNS7_ILi192EEENS7_ILi128EEENS7_ILi96EEEEEELi96ENS_6half_tEfNS_4arch4Sm90ELb0ELb1ELb1ELb0ELb1ELb0ELb0ELb0ELb1ELb1ELb0ELb0EEENS1_21CollectiveEpilogueFwdINS6_IJSA_SC_SB_EEES9_SE_SG_Li384ELb0ELb1ELb0ELb0EEENS1_30DynamicPersistentTileSchedulerILi384ELi128ELb0ELb1ELb1EEEEEEEEEvNT_6ParamsE:
        /* <DEDUP_REMOVED lines=45> */
.L_x_805:
        /* <DEDUP_REMOVED lines=22> */
.L_x_806:
        /* <DEDUP_REMOVED lines=18> */
.L_x_807:
        /* <DEDUP_REMOVED lines=22> */
.L_x_808:
        /* <DEDUP_REMOVED lines=23> */
.L_x_809:
        /* <DEDUP_REMOVED lines=8> */
.L_x_811:
[----:B------:R-:W-:-:S08]  /*08a0*/  NOP ;  /* 0x0000000000007918 */ /* 0x000fd00000000000 */
[----:B------:R-:W0:Y:S02]  /*08b0*/  USETMAXREG.TRY_ALLOC.CTAPOOL UP0, 0xa0 ;  /* 0x000000a0000079c8 */ /* 0x000e240008000600 */
[----:B0-----:R-:W-:-:S13]  /*08c0*/  PLOP3.LUT P0, PT, PT, PT, UP0, 0x80, 0x0 ;  /* 0x000000000000781c */ /* 0x001fda0003f0f008 */
[----:B------:R-:W-:Y:S05]  /*08d0*/  @!P0 BRA `(.L_x_811) ;  /* 0xfffffffc00f08947 */ /* 0x000fea000383ffff */
[----:B------:R-:W0:Y:S01]  /*08e0*/  S2R R2, SR_TID.X ;  /* 0x0000000000027919 */ /* 0x000e220000002100 */
[----:B------:R-:W1:Y:S08]  /*08f0*/  S2UR UR4, SR_CTAID.X ;  /* 0x00000000000479c3 */ /* 0x000e700000002500 */
[----:B------:R-:W-:Y:S08]  /*0900*/  BAR.ARV 0x4, 0x200 ;  /* 0x0108000000007b1d */ /* 0x000ff00000002000 */
        /* <DEDUP_REMOVED lines=10> */
[----:B------:R-:W-:Y:S01]  /*09b0*/  IMAD.MOV.U32 R18, RZ, RZ, 0x40 ;  /* 0x00000040ff127424 */ /* 0x000fe200078e00ff */
[----:B------:R-:W-:Y:S01]  /*09c0*/  ULOP3.LUT UR49, UR42, 0x1, URZ, 0xfc, !UPT ;  /* 0x000000012a317892 */ /* 0x000fe2000f8efc3f */
[----:B------:R-:W-:Y:S01]  /*09d0*/  SHF.R.S32.HI R0, RZ, 0x1f, R151 ;  /* 0x0000001fff007819 */ /* 0x000fe20000011497 */
[----:B------:R-:W-:Y:S01]  /*09e0*/  UMOV UR48, URZ ;  /* 0x0000003f00307c82 */ /* 0x000fe20008000000 */
[----:B------:R-:W-:Y:S01]  /*09f0*/  UMOV UR47, URZ ;  /* 0x0000003f002f7c82 */ /* 0x000fe20008000000 */
[----:B------:R-:W-:Y:S01]  /*0a00*/  UMOV UR46, URZ ;  /* 0x0000003f002e7c82 */ /* 0x000fe20008000000 */
[CC--:B------:R-:W-:Y:S02]  /*0a10*/  LEA.HI R2, R0.reuse, R151.reuse, RZ, 0x4 ;  /* 0x0000009700027211 */ /* 0x0c0fe400078f20ff */
[----:B------:R-:W-:-:S02]  /*0a20*/  LEA.HI R146, R0, R151, RZ, 0x7 ;  /* 0x0000009700927211 */ /* 0x000fc400078f38ff */
[----:B------:R-:W-:Y:S02]  /*0a30*/  LOP3.LUT R4, R2, 0xfffffff0, RZ, 0xc0, !PT ;  /* 0xfffffff002047812 */ /* 0x000fe400078ec0ff */
[----:B------:R-:W-:Y:S02]  /*0a40*/  SHF.R.S32.HI R5, RZ, 0x4, R2 ;  /* 0x00000004ff057819 */ /* 0x000fe40000011402 */
[----:B------:R-:W-:Y:S01]  /*0a50*/  LOP3.LUT R6, R146, 0xffffff80, RZ, 0xc0, !PT ;  /* 0xffffff8092067812 */ /* 0x000fe200078ec0ff */
[C---:B------:R-:W-:Y:S01]  /*0a60*/  IMAD.IADD R4, R151.reuse, 0x1, -R4 ;  /* 0x0000000197047824 */ /* 0x040fe200078e0a04 */
[----:B------:R-:W-:Y:S02]  /*0a70*/  LEA.HI R2, R2, R5, RZ, 0x1 ;  /* 0x0000000502027211 */ /* 0x000fe400078f08ff */
[----:B------:R-:W-:Y:S01]  /*0a80*/  SHF.R.S32.HI R146, RZ, 0x7, R146 ;  /* 0x00000007ff927819 */ /* 0x000fe20000011492 */
[----:B------:R-:W-:Y:S01]  /*0a90*/  IMAD.IADD R145, R151, 0x1, -R6 ;  /* 0x0000000197917824 */ /* 0x000fe200078e0a06 */
[----:B------:R-:W-:-:S02]  /*0aa0*/  SHF.R.S32.HI R3, RZ, 0x1f, R4 ;  /* 0x0000001fff037819 */ /* 0x000fc40000011404 */
[----:B------:R-:W-:Y:S01]  /*0ab0*/  LOP3.LUT R2, R2, 0x1ffffffe, RZ, 0xc0, !PT ;  /* 0x1ffffffe02027812 */ /* 0x000fe200078ec0ff */
[----:B0-----:R-:W-:Y:S01]  /*0ac0*/  ULEA UR40, UR41, UR40, 0x18 ;  /* 0x0000002829287291 */ /* 0x001fe2000f8ec03f */
[----:B------:R-:W-:Y:S02]  /*0ad0*/  LEA.HI R3, R3, R4, RZ, 0x3 ;  /* 0x0000000403037211 */ /* 0x000fe400078f18ff */
[----:B------:R-:W-:Y:S01]  /*0ae0*/  LEA.HI R6, R0, R151, RZ, 0x5 ;  /* 0x0000009700067211 */ /* 0x000fe200078f28ff */
[----:B------:R-:W-:Y:S01]  /*0af0*/  IMAD.IADD R2, R5, 0x1, -R2 ;  /* 0x0000000105027824 */ /* 0x000fe200078e0a02 */
[C---:B------:R-:W-:Y:S01]  /*0b00*/  LOP3.LUT R5, R3.reuse, 0xfffffff8, RZ, 0xc0, !PT ;  /* 0xfffffff803057812 */ /* 0x040fe200078ec0ff */
[----:B------:R-:W-:Y:S01]  /*0b10*/  IMAD.SHL.U32 R3, R3, 0x40, RZ ;  /* 0x0000004003037824 */ /* 0x000fe200078e00ff */
[----:B------:R-:W-:Y:S01]  /*0b20*/  SHF.R.S32.HI R6, RZ, 0x5, R6 ;  /* 0x00000005ff067819 */ /* 0x000fe20000011406 */
[----:B------:R-:W-:Y:S01]  /*0b30*/  IMAD.SHL.U32 R2, R2, 0x8, RZ ;  /* 0x0000000802027824 */ /* 0x000fe200078e00ff */
[----:B------:R-:W-:Y:S01]  /*0b40*/  SHF.R.S32.HI R8, RZ, 0x1f, R145 ;  /* 0x0000001fff087819 */ /* 0x000fe20000011491 */
[----:B------:R-:W-:Y:S01]  /*0b50*/  IMAD.IADD R5, R4, 0x1, -R5 ;  /* 0x0000000104057824 */ /* 0x000fe200078e0a05 */
[----:B------:R-:W-:Y:S01]  /*0b60*/  LOP3.LUT R3, R3, 0x7ffffe00, RZ, 0xc0, !PT ;  /* 0x7ffffe0003037812 */ /* 0x000fe200078ec0ff */
[----:B------:R-:W-:Y:S01]  /*0b70*/  IMAD R13, R6, 0x10, R4 ;  /* 0x00000010060d7824 */ /* 0x000fe200078e0204 */
[----:B------:R-:W-:Y:S01]  /*0b80*/  LEA.HI R9, R8, R145, RZ, 0x2 ;  /* 0x0000009108097211 */ /* 0x000fe200078f10ff */
[----:B------:R-:W-:Y:S01]  /*0b90*/  IMAD.HI R4, R146, 0x55555556, RZ ;  /* 0x5555555692047827 */ /* 0x000fe200078e02ff */
[----:B------:R-:W-:-:S02]  /*0ba0*/  R2P PR, R5, 0x6 ;  /* 0x0000000605007804 */ /* 0x000fc40000000000 */
[--C-:B------:R-:W-:Y:S01]  /*0bb0*/  SHF.R.S32.HI R7, RZ, 0x2, R9.reuse ;  /* 0x00000002ff077819 */ /* 0x100fe20000011409 */
[----:B------:R-:W-:Y:S01]  /*0bc0*/  IMAD.SHL.U32 R5, R5, 0x40, RZ ;  /* 0x0000004005057824 */ /* 0x000fe200078e00ff */
[----:B------:R-:W-:Y:S01]  /*0bd0*/  SHF.R.S32.HI R10, RZ, 0x1f, R9 ;  /* 0x0000001fff0a7819 */ /* 0x000fe20000011409 */
[--C-:B------:R-:W-:Y:S01]  /*0be0*/  IMAD.U32 R148, R13, 0x20, R2.reuse ;  /* 0x000000200d947824 */ /* 0x100fe200078e0002 */
[----:B------:R-:W-:Y:S01]  /*0bf0*/  LEA.HI R0, R0, R151, RZ, 0x2 ;  /* 0x0000009700007211 */ /* 0x000fe200078f10ff */
[----:B------:R-:W-:Y:S01]  /*0c00*/  IMAD R3, R6, 0x400, R3 ;  /* 0x0000040006037824 */ /* 0x000fe200078e0203 */
[----:B------:R-:W-:Y:S02]  /*0c10*/  LOP3.LUT R5, R5, 0x1c0, RZ, 0xc0, !PT ;  /* 0x000001c005057812 */ /* 0x000fe400078ec0ff */
[----:B------:R-:W-:Y:S02]  /*0c20*/  LEA.HI R10, R10, R7, RZ, 0x3 ;  /* 0x000000070a0a7211 */ /* 0x000fe400078f18ff */
[----:B------:R-:W-:-:S02]  /*0c30*/  LOP3.LUT R2, R5, 0x8, R2, 0xf8, !PT ;  /* 0x0000000805027812 */ /* 0x000fc400078ef802 */
[----:B------:R-:W-:Y:S02]  /*0c40*/  SHF.R.U32.HI R5, RZ, 0x3, R5 ;  /* 0x00000003ff057819 */ /* 0x000fe40000011605 */
[----:B------:R-:W-:Y:S02]  /*0c50*/  LOP3.LUT R142, R0, 0xfffffffc, RZ, 0xc0, !PT ;  /* 0xfffffffc008e7812 */ /* 0x000fe400078ec0ff */
[----:B------:R-:W-:Y:S02]  /*0c60*/  LOP3.LUT R2, R2, R5, RZ, 0x3c, !PT ;  /* 0x0000000502027212 */ /* 0x000fe400078e3cff */
[----:B------:R-:W-:Y:S01]  /*0c70*/  LOP3.LUT R10, R10, 0xfffffff8, RZ, 0xc0, !PT ;  /* 0xfffffff80a0a7812 */ /* 0x000fe200078ec0ff */
[----:B------:R-:W-:Y:S01]  /*0c80*/  IMAD.IADD R142, R151, 0x1, -R142 ;  /* 0x00000001978e7824 */ /* 0x000fe200078e0a8e */
[----:B------:R-:W-:Y:S01]  /*0c90*/  LEA.HI R8, R8, R145, RZ, 0x5 ;  /* 0x0000009108087211 */ /* 0x000fe200078f28ff */
[----:B------:R-:W-:Y:S01]  /*0ca0*/  IMAD.IADD R2, R3, 0x1, R2 ;  /* 0x0000000103027824 */ /* 0x000fe200078e0202 */
[----:B------:R-:W-:Y:S01]  /*0cb0*/  SEL R18, R18, 0xffffffc0, !P2 ;  /* 0xffffffc012127807 */ /* 0x000fe20005000000 */
[----:B------:R-:W-:Y:S01]  /*0cc0*/  IMAD.IADD R11, R7, 0x1, -R10 ;  /* 0x00000001070b7824 */ /* 0x000fe200078e0a0a */
[----:B------:R-:W-:Y:S01]  /*0cd0*/  LEA.HI R7, R4, R4, RZ, 0x1 ;  /* 0x0000000404077211 */ /* 0x000fe200078f08ff */
[----:B------:R-:W-:Y:S01]  /*0ce0*/  IMAD.SHL.U32 R138, R142, 0x8, RZ ;  /* 0x000000088e8a7824 */ /* 0x000fe200078e00ff */
[----:B------:R-:W-:-:S02]  /*0cf0*/  SHF.R.S32.HI R8, RZ, 0x5, R8 ;  /* 0x00000005ff087819 */ /* 0x000fc40000011408 */
[----:B------:R-:W-:Y:S01]  /*0d00*/  LEA.HI R3, R142, R142, RZ, 0x1 ;  /* 0x0000008e8e037211 */ /* 0x000fe200078f08ff */
[----:B------:R-:W-:Y:S01]  /*0d10*/  IMAD R7, R7, -0x3, R146 ;  /* 0xfffffffd07077824 */ /* 0x000fe200078e0292 */
[----:B------:R-:W-:Y:S01]  /*0d20*/  LEA R17, R2, UR40, 0x1 ;  /* 0x0000002802117c11 */ /* 0x000fe2000f8e08ff */
[----:B------:R-:W-:Y:S01]  /*0d30*/  IMAD R8, R8, 0x10, R11 ;  /* 0x0000001008087824 */ /* 0x000fe200078e020b */
[----:B------:R-:W-:Y:S01]  /*0d40*/  LOP3.LUT R3, R3, 0x1ffffffe, RZ, 0xc0, !PT ;  /* 0x1ffffffe03037812 */ /* 0x000fe200078ec0ff */
[C---:B------:R-:W-:Y:S01]  /*0d50*/  VIADD R139, R138.reuse, 0x20 ;  /* 0x000000208a8b7836 */ /* 0x040fe20000000000 */
[----:B------:R-:W-:Y:S01]  /*0d60*/  SHF.R.S32.HI R144, RZ, 0x2, R0 ;  /* 0x00000002ff907819 */ /* 0x000fe20000011400 */
[----:B------:R-:W-:Y:S01]  /*0d70*/  VIADD R22, R17, 0x21800 ;  /* 0x0002180011167836 */ /* 0x000fe20000000000 */
[----:B------:R-:W-:Y:S01]  /*0d80*/  LOP3.LUT R16, R9, 0x7ffffffc, RZ, 0xc0, !PT ;  /* 0x7ffffffc09107812 */ /* 0x000fe200078ec0ff */
[----:B------:R-:W-:Y:S01]  /*0d90*/  VIADD R140, R138, 0x40 ;  /* 0x000000408a8c7836 */ /* 0x000fe20000000000 */
[----:B------:R-:W-:Y:S01]  /*0da0*/  SHF.R.S32.HI R150, RZ, 0x1f, R139 ;  /* 0x0000001fff967819 */ /* 0x000fe2000001148b */
[----:B------:R-:W-:-:S02]  /*0db0*/  VIADD R23, R17, 0x21820 ;  /* 0x0002182011177836 */ /* 0x000fc40000000000 */
[----:B------:R-:W-:Y:S01]  /*0dc0*/  IMAD R147, R7, 0x40, R8 ;  /* 0x0000004007937824 */ /* 0x000fe200078e0208 */
[----:B------:R-:W-:Y:S01]  /*0dd0*/  SHF.R.S32.HI R149, RZ, 0x1f, R140 ;  /* 0x0000001fff957819 */ /* 0x000fe2000001148c */
[----:B------:R-:W-:Y:S02]  /*0de0*/  IMAD.IADD R0, R142, 0x1, -R3 ;  /* 0x000000018e007824 */ /* 0x000fe400078e0a03 */
[C---:B------:R-:W-:Y:S02]  /*0df0*/  @P1 VIADD R23, R22.reuse, 0xffffffe0 ;  /* 0xffffffe016171836 */ /* 0x040fe40000000000 */
[----:B------:R-:W-:Y:S02]  /*0e00*/  IMAD.IADD R22, R22, 0x1, R18 ;  /* 0x0000000116167824 */ /* 0x000fe400078e0212 */
[----:B------:R-:W-:Y:S02]  /*0e10*/  IMAD.IADD R16, R145, 0x1, -R16 ;  /* 0x0000000191107824 */ /* 0x000fe400078e0a10 */
[----:B------:R-:W-:-:S02]  /*0e20*/  IMAD R137, R0, 0x8, R147 ;  /* 0x0000000800897824 */ /* 0x000fc400078e0293 */
[----:B------:R-:W-:Y:S02]  /*0e30*/  IMAD.IADD R18, R18, 0x1, R23 ;  /* 0x0000000112127824 */ /* 0x000fe400078e0217 */
[----:B------:R-:W-:-:S07]  /*0e40*/  VIADD R136, R23, 0x6000 ;  /* 0x0000600017887836 */ /* 0x000fce0000000000 */
.L_x_908:
[----:B------:R-:W-:Y:S01]  /*0e50*/  ULDC UR5, c[0x0][0xc60] ;  /* 0x0003180000057ab9 */ /* 0x000fe20000000800 */
[----:B------:R-:W-:Y:S01]  /*0e60*/  UMOV UR8, UR4 ;  /* 0x0000000400087c82 */ /* 0x000fe20008000000 */
[----:B------:R-:W-:-:S11]  /*0e70*/  UISETP.NE.AND UP0, UPT, UR5, 0x1, UPT ;  /* 0x000000010500788c */ /* 0x000fd6000bf05270 */
[----:B------:R-:W-:Y:S01]  /*0e80*/  @UP0 ULDC UR6, c[0x0][0xc64] ;  /* 0x0003190000060ab9 */ /* 0x000fe20000000800 */
[----:B------:R-:W-:Y:S01]  /*0e90*/  @UP0 ULDC UR9, c[0x0][0xc68] ;  /* 0x00031a0000090ab9 */ /* 0x000fe20000000800 */
[----:B------:R-:W-:-:S04]  /*0ea0*/  UIMAD.WIDE.U32 UR6, UR4, UR6, URZ ;  /* 0x00000006040672a5 */ /* 0x000fc8000f8e003f */
[----:B------:R-:W-:-:S03]  /*0eb0*/  @UP0 USHF.R.U32.HI UR8, URZ, UR9, UR7 ;  /* 0x000000093f080299 */ /* 0x000fc60008011607 */
[----:B------:R-:W-:Y:S02]  /*0ec0*/  ULDC UR6, c[0x0][0xc78] ;  /* 0x00031e0000067ab9 */ /* 0x000fe40000000800 */
[----:B------:R-:W-:Y:S02]  /*0ed0*/  UISETP.GE.AND UP0, UPT, UR8, UR6, UPT ;  /* 0x000000060800728c */ /* 0x000fe4000bf06270 */
[----:B------:R-:W-:-:S04]  /*0ee0*/  UIADD3 UR6, -UR8, URZ, URZ ;  /* 0x0000003f08067290 */ /* 0x000fc8000fffe13f */
[----:B------:R-:W-:Y:S01]  /*0ef0*/  PLOP3.LUT P0, PT, PT, PT, UP0, 0x80, 0x0 ;  /* 0x000000000000781c */ /* 0x000fe20003f0f008 */
[----:B------:R-:W-:-:S12]  /*0f00*/  UIMAD UR9, UR5, UR6, UR4 ;  /* 0x00000006050972a4 */ /* 0x000fd8000f8e0204 */
[----:B012345:R-:W-:Y:S05]  /*0f10*/  @!P0 BRA `(.L_x_812) ;  /* 0x0000000000208947 */ /* 0x03ffea0003800000 */
[----:B------:R-:W-:Y:S01]  /*0f20*/  ULDC UR7, c[0x0][0xc6c] ;  /* 0x00031b0000077ab9 */ /* 0x000fe20000000800 */
[----:B------:R-:W-:Y:S01]  /*0f30*/  UMOV UR6, UR9 ;  /* 0x0000000900067c82 */ /* 0x000fe20008000000 */
[----:B------:R-:W-:-:S11]  /*0f40*/  UISETP.NE.AND UP0, UPT, UR7, 0x1, UPT ;  /* 0x000000010700788c */ /* 0x000fd6000bf05270 */
[----:B------:R-:W-:Y:S02]  /*0f50*/  @UP0 ULDC.64 UR10, c[0x0][0xc70] ;  /* 0x00031c00000a0ab9 */ /* 0x000fe40000000a00 */
[----:B------:R-:W-:-:S04]  /*0f60*/  UIMAD.WIDE.U32 UR4, UR9, UR10, URZ ;  /* 0x0000000a090472a5 */ /* 0x000fc8000f8e003f */
[----:B------:R-:W-:-:S04]  /*0f70*/  @UP0 USHF.R.U32.HI UR6, URZ, UR11, UR5 ;  /* 0x0000000b3f060299 */ /* 0x000fc80008011605 */
[----:B------:R-:W-:Y:S01]  /*0f80*/  UIMAD UR4, UR6, UR7, URZ ;  /* 0x00000007060472a4 */ /* 0x000fe2000f8e023f */
[----:B------:R-:W-:Y:S11]  /*0f90*/  BRA `(.L_x_813) ;  /* 0x00000000001c7947 */ /* 0x000ff60003800000 */
.L_x_812:
[----:B------:R-:W-:Y:S01]  /*0fa0*/  ULDC UR7, c[0x0][0xc54] ;  /* 0x0003150000077ab9 */ /* 0x000fe20000000800 */
[----:B------:R-:W-:Y:S01]  /*0fb0*/  UMOV UR6, UR9 ;  /* 0x0000000900067c82 */ /* 0x000fe20008000000 */
[----:B------:R-:W-:-:S11]  /*0fc0*/  UISETP.NE.AND UP0, UPT, UR7, 0x1, UPT ;  /* 0x000000010700788c */ /* 0x000fd6000bf05270 */
[----:B------:R-:W-:Y:S02]  /*0fd0*/  @UP0 ULDC.64 UR10, c[0x0][0xc58] ;  /* 0x00031600000a0ab9 */ /* 0x000fe40000000a00 */
[----:B------:R-:W-:-:S04]  /*0fe0*/  UIMAD.WIDE.U32 UR4, UR9, UR10, URZ ;  /* 0x0000000a090472a5 */ /* 0x000fc8000f8e003f */
[----:B------:R-:W-:-:S04]  /*0ff0*/  @UP0 USHF.R.U32.HI UR6, URZ, UR11, UR5 ;  /* 0x0000000b3f060299 */ /* 0x000fc80008011605 */
[----:B------:R-:W-:-:S12]  /*1000*/  UIMAD UR4, UR6, UR7, URZ ;  /* 0x00000007060472a4 */ /* 0x000fd8000f8e023f */
.L_x_813:
[----:B------:R-:W-:Y:S01]  /*1010*/  ULOP3.LUT UR6, URZ, UR6, URZ, 0x33, !UPT ;  /* 0x000000063f067292 */ /* 0x000fe2000f8e333f */
[----:B------:R-:W-:Y:S01]  /*1020*/  ULDC UR5, c[0x0][0x448] ;  /* 0x0001120000057ab9 */ /* 0x000fe20000000800 */
[----:B------:R-:W-:Y:S01]  /*1030*/  ULDC UR39, c[0x0][0xc3c] ;  /* 0x00030f0000277ab9 */ /* 0x000fe20000000800 */
[----:B------:R-:W-:Y:S02]  /*1040*/  UISETP.NE.AND UP3, UPT, UR5, 0x1, UPT ;  /* 0x000000010500788c */ /* 0x000fe4000bf65270 */
[----:B------:R-:W-:Y:S01]  /*1050*/  UIADD3 UR39, UR6, UR39, URZ ;  /* 0x0000002706277290 */ /* 0x000fe2000fffe03f */
[----:B------:R-:W-:Y:S01]  /*1060*/  ULDC.64 UR10, c[0x0][0x418] ;  /* 0x00010600000a7ab9 */ /* 0x000fe20000000a00 */
[----:B------:R-:W-:Y:S01]  /*1070*/  UIADD3 UR4, UR9, -UR4, URZ ;  /* 0x8000000409047290 */ /* 0x000fe2000fffe03f */
[----:B------:R-:W-:Y:S01]  /*1080*/  ULDC UR38, c[0x0][0xc48] ;  /* 0x0003120000267ab9 */ /* 0x000fe20000000800 */
[----:B------:R-:W-:Y:S02]  /*1090*/  UISETP.NE.U32.AND UP0, UPT, UR10, URZ, UPT ;  /* 0x0000003f0a00728c */ /* 0x000fe4000bf05070 */
[----:B------:R-:W-:-:S02]  /*10a0*/  UIMAD UR39, UR39, 0xc0, URZ ;  /* 0x000000c0272778a4 */ /* 0x000fc4000f8e023f */
[----:B------:R-:W-:Y:S01]  /*10b0*/  UISETP.NE.AND UP1, UPT, UR38, 0x1, UPT ;  /* 0x000000012600788c */ /* 0x000fe2000bf25270 */
[----:B------:R-:W-:Y:S01]  /*10c0*/  ULDC UR13, c[0x0][0xc54] ;  /* 0x00031500000d7ab9 */ /* 0x000fe20000000800 */
[----:B------:R-:W-:Y:S02]  /*10d0*/  UISETP.NE.AND.EX UP0, UPT, UR11, URZ, UPT, UP0 ;  /* 0x0000003f0b00728c */ /* 0x000fe4000bf05300 */
[----:B------:R-:W-:Y:S02]  /*10e0*/  UIADD3 UR7, UR39, 0xbf, URZ ;  /* 0x000000bf27077890 */ /* 0x000fe4000fffe03f */
[----:B------:R-:W-:Y:S01]  /*10f0*/  UIMAD UR13, UR8, UR13, UR4 ;  /* 0x0000000d080d72a4 */ /* 0x000fe2000f8e0204 */
[----:B------:R-:W-:Y:S01]  /*1100*/  ULDC UR44, c[0x0][0x424] ;  /* 0x00010900002c7ab9 */ /* 0x000fe20000000800 */
[----:B------:R-:W-:Y:S01]  /*1110*/  ULDC UR55, c[0x0][0x288] ;  /* 0x0000a20000377ab9 */ /* 0x000fe20000000800 */
[----:B------:R-:W-:Y:S01]  /*1120*/  ULDC.64 UR4, c[0x0][0x9e0] ;  /* 0x0002780000047ab9 */ /* 0x000fe20000000a00 */
[----:B------:R-:W-:Y:S01]  /*1130*/  @UP3 ULDC UR10, c[0x0][0x44c] ;  /* 0x00011300000a3ab9 */ /* 0x000fe20000000800 */
[----:B------:R-:W-:-:S02]  /*1140*/  UIADD3 UR12, -UR55, 0x1, URZ ;  /* 0x00000001370c7890 */ /* 0x000fc4000fffe13f */
[----:B------:R-:W-:Y:S02]  /*1150*/  UISETP.GE.AND UP2, UPT, UR5, 0x1, UPT ;  /* 0x000000010500788c */ /* 0x000fe4000bf46270 */
[----:B------:R-:W-:Y:S02]  /*1160*/  USEL UR44, UR44, 0x1, UP0 ;  /* 0x000000012c2c7887 */ /* 0x000fe40008000000 */
[----:B------:R-:W-:Y:S01]  /*1170*/  UIMAD.WIDE.U32 UR10, UR7, UR10, URZ ;  /* 0x0000000a070a72a5 */ /* 0x000fe2000f8e003f */
[----:B------:R-:W-:Y:S01]  /*1180*/  ULDC UR6, c[0x0][0x2f0] ;  /* 0x0000bc0000067ab9 */ /* 0x000fe20000000800 */
[----:B------:R-:W-:Y:S01]  /*1190*/  @UP3 ULDC UR15, c[0x0][0x450] ;  /* 0x00011400000f3ab9 */ /* 0x000fe20000000800 */
[----:B------:R-:W-:Y:S01]  /*11a0*/  @UP1 ULDC UR8, c[0x0][0xc4c] ;  /* 0x0003130000081ab9 */ /* 0x000fe20000000800 */
[----:B------:R-:W-:Y:S01]  /*11b0*/  UIMAD UR12, UR44, UR6, UR12 ;  /* 0x000000062c0c72a4 */ /* 0x000fe2000f8e020c */
[----:B------:R-:W-:Y:S01]  /*11c0*/  PLOP3.LUT P0, PT, PT, PT, UP2, 0x40, 0x0 ;  /* 0x000000000000781c */ /* 0x000fe20003f0e828 */
[----:B------:R-:W-:-:S02]  /*11d0*/  @UP3 USHF.R.U32.HI UR7, URZ, UR15, UR11 ;  /* 0x0000000f3f073299 */ /* 0x000fc4000801160b */
[----:B------:R-:W-:Y:S01]  /*11e0*/  UIMAD.WIDE.U32 UR8, UR13, UR8, URZ ;  /* 0x000000080d0872a5 */ /* 0x000fe2000f8e003f */
[----:B------:R-:W-:Y:S01]  /*11f0*/  @UP1 ULDC UR14, c[0x0][0xc50] ;  /* 0x00031400000e1ab9 */ /* 0x000fe20000000800 */
[----:B------:R-:W-:Y:S01]  /*1200*/  UIADD3 UR12, UR12, UR7, URZ ;  /* 0x000000070c0c7290 */ /* 0x000fe2000fffe03f */
[----:B------:R-:W-:Y:S01]  /*1210*/  UMOV UR45, UR13 ;  /* 0x0000000d002d7c82 */ /* 0x000fe20008000000 */
[----:B------:R-:W-:Y:S02]  /*1220*/  @UP1 USHF.R.U32.HI UR45, URZ, UR14, UR9 ;  /* 0x0000000e3f2d1299 */ /* 0x000fe40008011609 */
[----:B------:R-:W-:Y:S02]  /*1230*/  UIADD3 UR4, UR12, UR4, URZ ;  /* 0x000000040c047290 */ /* 0x000fe4000fffe03f */
[----:B------:R-:W-:Y:S02]  /*1240*/  UIADD3 UR7, -UR45, URZ, URZ ;  /* 0x0000003f2d077290 */ /* 0x000fe4000fffe13f */
[----:B------:R-:W-:-:S02]  /*1250*/  UP2UR UR51, UPR, URZ, 0x8 ;  /* 0x000000083f337883 */ /* 0x000fc40008000000 */
[----:B------:R-:W-:Y:S01]  /*1260*/  UP2UR UR50, UPR, URZ, 0x4 ;  /* 0x000000043f327883 */ /* 0x000fe20008000000 */
[----:B------:R-:W-:Y:S01]  /*1270*/  IMAD.U32 R0, RZ, RZ, UR4 ;  /* 0x00000004ff007e24 */ /* 0x000fe2000f8e00ff */
[----:B------:R-:W-:Y:S01]  /*1280*/  UIMAD UR38, UR38, UR7, UR13 ;  /* 0x00000007262672a4 */ /* 0x000fe2000f8e020d */
[----:B------:R-:W-:Y:S11]  /*1290*/  @P0 BRA `(.L_x_814) ;  /* 0x0000000000400947 */ /* 0x000ff60003800000 */
[----:B------:R-:W-:Y:S01]  /*12a0*/  ISETP.LT.AND P0, PT, RZ, UR12, PT ;  /* 0x0000000cff007c0c */ /* 0x000fe2000bf01270 */
[----:B------:R-:W-:-:S12]  /*12b0*/  UIADD3 UR4, UR12, -0x1, URZ ;  /* 0xffffffff0c047890 */ /* 0x000fd8000fffe03f */
[----:B------:R-:W-:Y:S05]  /*12c0*/  @P0 BRA `(.L_x_815) ;  /* 0x00000000001c0947 */ /* 0x000fea0003800000 */
[----:B------:R-:W-:Y:S02]  /*12d0*/  UISETP.NE.AND UP0, UPT, UR5, 0x1, UPT ;  /* 0x000000010500788c */ /* 0x000fe4000bf05270 */
[----:B------:R-:W-:-:S09]  /*12e0*/  UIADD3 UR4, -UR12, URZ, URZ ;  /* 0x0000003f0c047290 */ /* 0x000fd2000fffe13f */
[----:B------:R-:W-:Y:S02]  /*12f0*/  @UP0 ULDC.64 UR10, c[0x0][0x9e8] ;  /* 0x00027a00000a0ab9 */ /* 0x000fe40000000a00 */
[----:B------:R-:W-:-:S04]  /*1300*/  UIMAD.WIDE.U32 UR8, UR4, UR10, URZ ;  /* 0x0000000a040872a5 */ /* 0x000fc8000f8e003f */
[----:B------:R-:W-:-:S04]  /*1310*/  @UP0 USHF.R.U32.HI UR4, URZ, UR11, UR9 ;  /* 0x0000000b3f040299 */ /* 0x000fc80008011609 */
[----:B------:R-:W-:Y:S01]  /*1320*/  ULOP3.LUT UR4, URZ, UR4, URZ, 0x33, !UPT ;  /* 0x000000043f047292 */ /* 0x000fe2000f8e333f */
[----:B------:R-:W-:Y:S11]  /*1330*/  BRA `(.L_x_816) ;  /* 0x0000000000107947 */ /* 0x000ff60003800000 */
.L_x_815:
[----:B------:R-:W-:-:S11]  /*1340*/  UISETP.NE.AND UP0, UPT, UR5, 0x1, UPT ;  /* 0x000000010500788c */ /* 0x000fd6000bf05270 */
[----:B------:R-:W-:Y:S02]  /*1350*/  @UP0 ULDC.64 UR10, c[0x0][0x9e8] ;  /* 0x00027a00000a0ab9 */ /* 0x000fe40000000a00 */
[----:B------:R-:W-:-:S04]  /*1360*/  UIMAD.WIDE.U32 UR8, UR4, UR10, URZ ;  /* 0x0000000a040872a5 */ /* 0x000fc8000f8e003f */
[----:B------:R-:W-:-:S12]  /*1370*/  @UP0 USHF.R.U32.HI UR4, URZ, UR11, UR9 ;  /* 0x0000000b3f040299 */ /* 0x000fd80008011609 */
.L_x_816:
[----:B------:R-:W-:-:S06]  /*1380*/  UIMAD UR4, UR4, UR5, UR5 ;  /* 0x00000005040472a4 */ /* 0x000fcc000f8e0205 */
[----:B------:R-:W-:-:S07]  /*1390*/  VIMNMX R0, R0, UR4, PT ;  /* 0x0000000400007c48 */ /* 0x000fce000bfe0100 */
.L_x_814:
[----:B------:R-:W-:Y:S01]  /*13a0*/  UISETP.NE.AND UP0, UPT, UR51, URZ, UPT ;  /* 0x0000003f3300728c */ /* 0x000fe2000bf05270 */
[----:B------:R-:W-:Y:S01]  /*13b0*/  VIADD R0, R0, 0x7f ;  /* 0x0000007f00007836 */ /* 0x000fe20000000000 */
[----:B------:R-:W-:Y:S01]  /*13c0*/  UMOV UR7, UR39 ;  /* 0x0000002700077c82 */ /* 0x000fe20008000000 */
[----:B------:R-:W-:Y:S02]  /*13d0*/  UIMAD UR4, UR44, UR6, 0x7f ;  /* 0x0000007f2c0474a4 */ /* 0x000fe4000f8e0206 */
[----:B------:R-:W-:Y:S01]  /*13e0*/  UIMAD UR55, UR44, UR6, -UR55 ;  /* 0x000000062c3772a4 */ /* 0x000fe2000f8e0a37 */
[----:B------:R-:W-:Y:S01]  /*13f0*/  SHF.R.S32.HI R3, RZ, 0x1f, R0 ;  /* 0x0000001fff037819 */ /* 0x000fe20000011400 */
[----:B------:R-:W-:Y:S01]  /*1400*/  USHF.R.S32.HI UR6, URZ, 0x1f, UR4 ;  /* 0x0000001f3f067899 */ /* 0x000fe20008011404 */
[----:B------:R-:W-:Y:S02]  /*1410*/  ULDC UR10, c[0x0][0x9dc] ;  /* 0x00027700000a7ab9 */ /* 0x000fe40000000800 */
[----:B------:R-:W-:Y:S01]  /*1420*/  LEA.HI R3, R3, R0, RZ, 0x7 ;  /* 0x0000000003037211 */ /* 0x000fe200078f38ff */
[----:B------:R-:W-:Y:S01]  /*1430*/  @UP0 ULDC UR8, c[0x0][0x44c] ;  /* 0x0001130000080ab9 */ /* 0x000fe20000000800 */
[----:B------:R-:W-:Y:S01]  /*1440*/  @UP0 ULDC UR11, c[0x0][0x450] ;  /* 0x00011400000b0ab9 */ /* 0x000fe20000000800 */
[----:B------:R-:W-:Y:S01]  /*1450*/  UIMAD.WIDE.U32 UR8, UR39, UR8, URZ ;  /* 0x00000008270872a5 */ /* 0x000fe2000f8e003f */
[----:B------:R-:W-:Y:S01]  /*1460*/  SHF.R.S32.HI R3, RZ, 0x7, R3 ;  /* 0x00000007ff037819 */ /* 0x000fe20000011403 */
[----:B------:R-:W-:-:S02]  /*1470*/  ULEA.HI UR6, UR6, UR4, URZ, 0x7 ;  /* 0x0000000406067291 */ /* 0x000fc4000f8f383f */
[----:B------:R-:W-:Y:S02]  /*1480*/  @UP0 USHF.R.U32.HI UR7, URZ, UR11, UR9 ;  /* 0x0000000b3f070299 */ /* 0x000fe40008011609 */
[----:B------:R-:W-:Y:S02]  /*1490*/  UISETP.GE.AND UP0, UPT, UR5, 0x1, UPT ;  /* 0x000000010500788c */ /* 0x000fe4000bf06270 */
[----:B------:R-:W-:Y:S02]  /*14a0*/  USHF.R.S32.HI UR6, URZ, 0x7, UR6 ;  /* 0x000000073f067899 */ /* 0x000fe40008011406 */
[----:B------:R-:W-:Y:S02]  /*14b0*/  UIADD3 UR4, UR55, UR7, URZ ;  /* 0x0000000737047290 */ /* 0x000fe4000fffe03f */
[----:B------:R-:W-:Y:S02]  /*14c0*/  PLOP3.LUT P0, PT, PT, PT, UP0, 0x40, 0x0 ;  /* 0x000000000000781c */ /* 0x000fe40003f0e808 */
[----:B------:R-:W-:Y:S01]  /*14d0*/  UIADD3 UR8, UR4, -UR10, URZ ;  /* 0x8000000a04087290 */ /* 0x000fe2000fffe03f */
[----:B------:R-:W-:-:S10]  /*14e0*/  VIMNMX R88, R3, UR6, PT ;  /* 0x0000000603587c48 */ /* 0x000fd4000bfe0100 */
[----:B------:R-:W-:Y:S05]  /*14f0*/  @P0 BRA `(.L_x_817) ;  /* 0x0000000000440947 */ /* 0x000fea0003800000 */
[----:B------:R-:W-:-:S06]  /*1500*/  UISETP.GT.AND UP0, UPT, UR4, -0x1, UPT ;  /* 0xffffffff0400788c */ /* 0x000fcc000bf04270 */
[----:B------:R-:W-:-:S13]  /*1510*/  PLOP3.LUT P0, PT, PT, PT, UP0, 0x80, 0x0 ;  /* 0x000000000000781c */ /* 0x000fda0003f0f008 */
[----:B------:R-:W-:Y:S05]  /*1520*/  @P0 BRA `(.L_x_818) ;  /* 0x00000000001c0947 */ /* 0x000fea0003800000 */
[----:B------:R-:W-:Y:S02]  /*1530*/  UISETP.NE.AND UP0, UPT, UR5, 0x1, UPT ;  /* 0x000000010500788c */ /* 0x000fe4000bf05270 */
[----:B------:R-:W-:-:S09]  /*1540*/  ULOP3.LUT UR4, URZ, UR4, URZ, 0x33, !UPT ;  /* 0x000000043f047292 */ /* 0x000fd2000f8e333f */
[----:B------:R-:W-:Y:S02]  /*1550*/  @UP0 ULDC.64 UR10, c[0x0][0x9e8] ;  /* 0x00027a00000a0ab9 */ /* 0x000fe40000000a00 */
[----:B------:R-:W-:-:S04]  /*1560*/  UIMAD.WIDE.U32 UR6, UR4, UR10, URZ ;  /* 0x0000000a040672a5 */ /* 0x000fc8000f8e003f */
[----:B------:R-:W-:-:S04]  /*1570*/  @UP0 USHF.R.U32.HI UR4, URZ, UR11, UR7 ;  /* 0x0000000b3f040299 */ /* 0x000fc80008011607 */
[----:B------:R-:W-:Y:S01]  /*1580*/  ULOP3.LUT UR4, URZ, UR4, URZ, 0x33, !UPT ;  /* 0x000000043f047292 */ /* 0x000fe2000f8e333f */
[----:B------:R-:W-:Y:S11]  /*1590*/  BRA `(.L_x_819) ;  /* 0x0000000000107947 */ /* 0x000ff60003800000 */
.L_x_818:
[----:B------:R-:W-:-:S11]  /*15a0*/  UISETP.NE.AND UP0, UPT, UR5, 0x1, UPT ;  /* 0x000000010500788c */ /* 0x000fd6000bf05270 */
[----:B------:R-:W-:Y:S02]  /*15b0*/  @UP0 ULDC.64 UR10, c[0x0][0x9e8] ;  /* 0x00027a00000a0ab9 */ /* 0x000fe40000000a00 */
[----:B------:R-:W-:-:S04]  /*15c0*/  UIMAD.WIDE.U32 UR6, UR4, UR10, URZ ;  /* 0x0000000a040672a5 */ /* 0x000fc8000f8e003f */
[----:B------:R-:W-:-:S12]  /*15d0*/  @UP0 USHF.R.U32.HI UR4, URZ, UR11, UR7 ;  /* 0x0000000b3f040299 */ /* 0x000fd80008011607 */
.L_x_819:
[----:B------:R-:W-:-:S04]  /*15e0*/  UIMAD UR4, UR4, UR5, URZ ;  /* 0x00000005040472a4 */ /* 0x000fc8000f8e023f */
[----:B------:R-:W-:-:S04]  /*15f0*/  UISETP.LT.AND UP0, UPT, UR8, UR4, UPT ;  /* 0x000000040800728c */ /* 0x000fc8000bf01270 */
[----:B------:R-:W-:-:S12]  /*1600*/  USEL UR8, UR8, UR4, !UP0 ;  /* 0x0000000408087287 */ /* 0x000fd8000c000000 */
.L_x_817:
[----:B------:R-:W-:Y:S01]  /*1610*/  USHF.R.S32.HI UR4, URZ, 0x1f, UR8 ;  /* 0x0000001f3f047899 */ /* 0x000fe20008011408 */
[----:B------:R-:W-:Y:S01]  /*1620*/  PLOP3.LUT P0, PT, PT, PT, PT, 0x80, 0x0 ;  /* 0x000000000000781c */ /* 0x000fe20003f0f070 */
[----:B------:R-:W-:Y:S01]  /*1630*/  IMAD.MOV.U32 R36, RZ, RZ, RZ ;  /* 0x000000ffff247224 */ /* 0x000fe200078e00ff */
[----:B------:R-:W-:Y:S01]  /*1640*/  CS2R R30, SRZ ;  /* 0x00000000001e7805 */ /* 0x000fe2000001ff00 */
[----:B------:R-:W-:Y:S01]  /*1650*/  ULEA.HI UR4, UR4, UR8, URZ, 0x7 ;  /* 0x0000000804047291 */ /* 0x000fe2000f8f383f */
[----:B------:R-:W-:Y:S01]  /*1660*/  IMAD.MOV.U32 R0, RZ, RZ, RZ ;  /* 0x000000ffff007224 */ /* 0x000fe200078e00ff */
[----:B------:R-:W-:Y:S01]  /*1670*/  CS2R R28, SRZ ;  /* 0x00000000001c7805 */ /* 0x000fe2000001ff00 */
[----:B------:R-:W-:Y:S01]  /*1680*/  IMAD.MOV.U32 R48, RZ, RZ, RZ ;  /* 0x000000ffff307224 */ /* 0x000fe200078e00ff */
[----:B------:R-:W-:Y:S01]  /*1690*/  USHF.R.S32.HI UR4, URZ, 0x7, UR4 ;  /* 0x000000073f047899 */ /* 0x000fe20008011404 */
[----:B------:R-:W-:Y:S01]  /*16a0*/  IMAD.MOV.U32 R133, RZ, RZ, RZ ;  /* 0x000000ffff857224 */ /* 0x000fe200078e00ff */
[----:B------:R-:W-:Y:S01]  /*16b0*/  CS2R R26, SRZ ;  /* 0x00000000001a7805 */ /* 0x000fe2000001ff00 */
[----:B------:R-:W-:Y:S01]  /*16c0*/  IMAD.MOV.U32 R44, RZ, RZ, RZ ;  /* 0x000000ffff2c7224 */ /* 0x000fe200078e00ff */
[----:B------:R-:W-:Y:S01]  /*16d0*/  UISETP.LT.AND UP0, UPT, URZ, UR4, UPT ;  /* 0x000000043f00728c */ /* 0x000fe2000bf01270 */
[----:B------:R-:W-:Y:S01]  /*16e0*/  IMAD.MOV.U32 R129, RZ, RZ, RZ ;  /* 0x000000ffff817224 */ /* 0x000fe200078e00ff */
[----:B------:R-:W-:Y:S01]  /*16f0*/  CS2R R122, SRZ ;  /* 0x00000000007a7805 */ /* 0x000fe2000001ff00 */
[----:B------:R-:W-:Y:S01]  /*1700*/  IMAD.MOV.U32 R46, RZ, RZ, RZ ;  /* 0x000000ffff2e7224 */ /* 0x000fe200078e00ff */
[----:B------:R-:W-:Y:S01]  /*1710*/  USEL UR37, URZ, UR4, !UP0 ;  /* 0x000000043f257287 */ /* 0x000fe2000c000000 */
[----:B------:R-:W-:Y:S01]  /*1720*/  IMAD.MOV.U32 R125, RZ, RZ, RZ ;  /* 0x000000ffff7d7224 */ /* 0x000fe200078e00ff */
[----:B------:R-:W-:-:S02]  /*1730*/  CS2R R120, SRZ ;  /* 0x0000000000787805 */ /* 0x000fc4000001ff00 */
[----:B------:R-:W-:Y:S02]  /*1740*/  CS2R R118, SRZ ;  /* 0x0000000000767805 */ /* 0x000fe4000001ff00 */
[----:B------:R-:W-:Y:S02]  /*1750*/  CS2R R116, SRZ ;  /* 0x0000000000747805 */ /* 0x000fe4000001ff00 */
[----:B------:R-:W-:Y:S02]  /*1760*/  CS2R R114, SRZ ;  /* 0x0000000000727805 */ /* 0x000fe4000001ff00 */
[----:B------:R-:W-:Y:S02]  /*1770*/  ISETP.GT.AND P1, PT, R88, UR37, PT ;  /* 0x0000002558007c0c */ /* 0x000fe4000bf24270 */
        /* <DEDUP_REMOVED lines=9> */
[----:B------:R-:W-:Y:S01]  /*1810*/  CS2R R94, SRZ ;  /* 0x00000000005e7805 */ /* 0x000fe2000001ff00 */
[----:B------:R-:W-:Y:S01]  /*1820*/  IMAD.MOV.U32 R93, RZ, RZ, RZ ;  /* 0x000000ffff5d7224 */ /* 0x000fe200078e00ff */
[----:B------:R-:W-:Y:S02]  /*1830*/  CS2R R6, SRZ ;  /* 0x0000000000067805 */ /* 0x000fe4000001ff00 */
[----:B------:R-:W-:Y:S01]  /*1840*/  CS2R R90, SRZ ;  /* 0x00000000005a7805 */ /* 0x000fe2000001ff00 */
[----:B------:R-:W-:Y:S01]  /*1850*/  IMAD.MOV.U32 R42, RZ, RZ, RZ ;  /* 0x000000ffff2a7224 */ /* 0x000fe200078e00ff */
[----:B------:R-:W-:Y:S06]  /*1860*/  @!P1 BRA `(.L_x_820) ;  /* 0x000000e8004c9947 */ /* 0x000fec0003800000 */
[----:B------:R-:W0:Y:S02]  /*1870*/  SHFL.IDX PT, R0, R146, RZ, 0x1f ;  /* 0x00001fff92007589 */ /* 0x000e2400000e0000 */
[----:B0-----:R-:W-:-:S13]  /*1880*/  R2UR UR43, R0 ;  /* 0x00000000002b72ca */ /* 0x001fda00000e0000 */
[----:B------:R-:W-:-:S04]  /*1890*/  UIMAD.WIDE UR4, UR43, 0x55555556, URZ ;  /* 0x555555562b0478a5 */ /* 0x000fc8000f8e023f */
[----:B------:R-:W-:Y:S02]  /*18a0*/  ULEA.HI UR54, UR5, UR5, URZ, 0x1 ;  /* 0x0000000505367291 */ /* 0x000fe4000f8f083f */
[----:B------:R-:W-:Y:S02]  /*18b0*/  UIADD3 UR5, UR40, 0x21800, URZ ;  /* 0x0002180028057890 */ /* 0x000fe4000fffe03f */
[----:B------:R-:W-:Y:S02]  /*18c0*/  UIMAD UR54, UR54, -0x3, UR43 ;  /* 0xfffffffd363678a4 */ /* 0x000fe4000f8e022b */
[----:B------:R-:W-:Y:S02]  /*18d0*/  ULOP3.LUT UP0, URZ, UR5, 0x3ff, URZ, 0xc0, !UPT ;  /* 0x000003ff053f7892 */ /* 0x000fe4000f80c03f */
[----:B------:R-:W-:Y:S02]  /*18e0*/  ULEA UR4, UR54, UR40, 0xc ;  /* 0x0000002836047291 */ /* 0x000fe4000f8e603f */
[----:B------:R-:W-:-:S02]  /*18f0*/  ULEA UR5, UR54, UR5, 0xd ;  /* 0x0000000536057291 */ /* 0x000fc4000f8e683f */
[----:B------:R-:W-:Y:S01]  /*1900*/  PLOP3.LUT P0, PT, PT, PT, UP0, 0x80, 0x0 ;  /* 0x000000000000781c */ /* 0x000fe20003f0f008 */
[----:B------:R-:W-:Y:S02]  /*1910*/  UIADD3 UR4, UR4, 0xc400, URZ ;  /* 0x0000c40004047890 */ /* 0x000fe4000fffe03f */
[----:B------:R-:W-:Y:S02]  /*1920*/  USHF.R.U32.HI UR5, URZ, 0x4, UR5 ;  /* 0x000000043f057899 */ /* 0x000fe40008011605 */
[----:B------:R-:W-:Y:S02]  /*1930*/  USHF.R.U32.HI UR4, URZ, 0x4, UR4 ;  /* 0x000000043f047899 */ /* 0x000fe40008011604 */
[----:B------:R-:W-:Y:S02]  /*1940*/  ULOP3.LUT UR36, UR5, 0x3fff, URZ, 0xc0, !UPT ;  /* 0x00003fff05247892 */ /* 0x000fe4000f8ec03f */
[----:B------:R-:W-:-:S04]  /*1950*/  ULOP3.LUT UR56, UR4, 0x3fff, URZ, 0xc0, !UPT ;  /* 0x00003fff04387892 */ /* 0x000fc8000f8ec03f */
[----:B------:R-:W-:Y:S08]  /*1960*/  @!P0 BRA `(.L_x_821) ;  /* 0x0000000000408947 */ /* 0x000ff00003800000 */
[----:B------:R-:W-:Y:S01]  /*1970*/  MOV R0, 0x0 ;  /* 0x0000000000007802 */ /* 0x000fe20000000f00 */
[----:B------:R-:W-:Y:S01]  /*1980*/  ULDC.64 UR4, c[0x4][0x88] ;  /* 0x0100220000047ab9 */ /* 0x000fe20000000a00 */
[----:B------:R-:W-:Y:S01]  /*1990*/  ULDC.64 UR6, c[0x4][0x28] ;  /* 0x01000a0000067ab9 */ /* 0x000fe20000000a00 */
[----:B------:R-:W-:Y:S01]  /*19a0*/  IMAD.U32 R4, RZ, RZ, UR4 ;  /* 0x00000004ff047e24 */ /* 0x000fe2000f8e00ff */
[----:B------:R0:W1:Y:S01]  /*19b0*/  LDC.64 R2, c[0x4][R0] ;  /* 0x0100000000027b82 */ /* 0x0000620000000a00 */
[----:B------:R-:W-:Y:S01]  /*19c0*/  IMAD.U32 R5, RZ, RZ, UR5 ;  /* 0x00000005ff057e24 */ /* 0x000fe2000f8e00ff */
[----:B------:R-:W-:Y:S01]  /*19d0*/  ULDC.64 UR4, c[0x4][0x90] ;  /* 0x0100240000047ab9 */ /* 0x000fe20000000a00 */
        /* <DEDUP_REMOVED lines=9> */
.L_x_821:
[----:B------:R-:W-:Y:S01]  /*1a70*/  ULEA.HI UR4, UR48, UR48, URZ, 0x1 ;  /* 0x0000003030047291 */ /* 0x000fe2000f8f083f */
[----:B------:R-:W-:-:S03]  /*1a80*/  IMAD.U32 R2, RZ, RZ, UR49 ;  /* 0x00000031ff027e24 */ /* 0x000fc6000f8e00ff */
[----:B------:R-:W-:Y:S02]  /*1a90*/  ULOP3.LUT UR4, UR4, 0xfffffffe, URZ, 0xc0, !UPT ;  /* 0xfffffffe04047892 */ /* 0x000fe4000f8ec03f */
[----:B------:R-:W-:Y:S02]  /*1aa0*/  ISETP.NE.AND P0, PT, R2, 0x3, PT ;  /* 0x000000030200780c */ /* 0x000fe40003f05270 */
[----:B------:R-:W-:-:S06]  /*1ab0*/  UIADD3 UR4, UR48, -UR4, URZ ;  /* 0x8000000430047290 */ /* 0x000fcc000fffe03f */
[----:B------:R-:W-:-:S05]  /*1ac0*/  IMAD.U32 R0, RZ, RZ, UR4 ;  /* 0x00000004ff007e24 */ /* 0x000fca000f8e00ff */
[----:B------:R-:W-:-:S04]  /*1ad0*/  SHF.L.U32 R0, R0, 0x1f, RZ ;  /* 0x0000001f00007819 */ /* 0x000fc800000006ff */
[----:B------:R-:W0:Y:S02]  /*1ae0*/  SYNCS.PHASECHK.TRANS64.TRYWAIT P1, [UR40+0x2d800], R0 ;  /* 0x02d80000ff0075a7 */ /* 0x000e240008020168 */
[----:B0-----:R-:W-:Y:S05]  /*1af0*/  @!P1 BRA `(.L_x_822) ;  /* 0x0000014400049947 */ /* 0x001fea0003800000 */
.L_x_978:
[----:B------:R-:W-:Y:S05]  /*1b00*/  @!P0 BRA `(.L_x_823) ;  /* 0x0000000000048947 */ /* 0x000fea0003800000 */
[----:B------:R-:W-:Y:S01]  /*1b10*/  BPT.TRAP 0x1 ;  /* 0x000000040000795c */ /* 0x000fe20000300000 */
.L_x_823:
[----:B------:R-:W-:Y:S02]  /*1b20*/  IMAD.U32 R6, RZ, RZ, UR46 ;  /* 0x0000002eff067e24 */ /* 0x000fe4000f8e00ff */
[----:B0-----:R-:W-:-:S03]  /*1b30*/  IMAD.U32 R3, RZ, RZ, UR47 ;  /* 0x0000002fff037e24 */ /* 0x001fc6000f8e00ff */
[----:B------:R-:W-:Y:S02]  /*1b40*/  LEA R6, R6, UR40, 0x3 ;  /* 0x0000002806067c11 */ /* 0x000fe4000f8e18ff */
[----:B------:R-:W-:-:S04]  /*1b50*/  SHF.L.U32 R3, R3, 0x1f, RZ ;  /* 0x0000001f03037819 */ /* 0x000fc800000006ff */
[----:B------:R0:W1:Y:S01]  /*1b60*/  SYNCS.PHASECHK.TRANS64.TRYWAIT P1, [R6+URZ+0x2d830], R3 ;  /* 0x02d83003060075a7 */ /* 0x000062000802017f */
[----:B------:R-:W-:Y:S05]  /*1b70*/  @!P0 BRA `(.L_x_824) ;  /* 0x0000000000048947 */ /* 0x000fea0003800000 */
[----:B------:R-:W-:Y:S01]  /*1b80*/  BPT.TRAP 0x1 ;  /* 0x000000040000795c */ /* 0x000fe20000300000 */
.L_x_824:
[----:B-1----:R-:W-:Y:S05]  /*1b90*/  @P1 BRA `(.L_x_825) ;  /* 0x0000000000081947 */ /* 0x002fea0003800000 */
[----:B------:R-:W1:Y:S02]  /*1ba0*/  SYNCS.PHASECHK.TRANS64.TRYWAIT P1, [R6+URZ+0x2d830], R3 ;  /* 0x02d83003060075a7 */ /* 0x000e64000802017f */
[----:B-1----:R-:W-:Y:S05]  /*1bb0*/  @!P1 BRA `(.L_x_826) ;  /* 0x0000014000ec9947 */ /* 0x002fea0003800000 */
.L_x_825:
[----:B------:R-:W-:Y:S05]  /*1bc0*/  WARPSYNC.ALL ;  /* 0x0000000000007948 */ /* 0x000fea0003800000 */
[----:B------:R-:W-:Y:S01]  /*1bd0*/  UIADD3 UR4, UR40, 0x15400, URZ ;  /* 0x0001540028047890 */ /* 0x000fe2000fffe03f */
[----:B------:R-:W-:Y:S01]  /*1be0*/  WARPGROUP.ARRIVE ;  /* 0x00000000000079c5 */ /* 0x000fe20000000000 */
[----:B------:R-:W-:Y:S01]  /*1bf0*/  UMOV UR5, 0x80000020 ;  /* 0x8000002000057882 */ /* 0x000fe20000000000 */
[----:B------:R-:W-:Y:S01]  /*1c00*/  UMOV UR7, 0x80000020 ;  /* 0x8000002000077882 */ /* 0x000fe20000000000 */
[----:B------:R-:W-:Y:S01]  /*1c10*/  USHF.R.U32.HI UR4, URZ, 0x4, UR4 ;  /* 0x000000043f047899 */ /* 0x000fe20008011604 */
[----:B------:R-:W-:Y:S01]  /*1c20*/  UMOV UR9, 0x80000020 ;  /* 0x8000002000097882 */ /* 0x000fe20000000000 */
[----:B------:R-:W-:-:S02]  /*1c30*/  UMOV UR11, 0x80000020 ;  /* 0x80000020000b7882 */ /* 0x000fc40000000000 */
[----:B------:R-:W-:Y:S01]  /*1c40*/  ULOP3.LUT UR4, UR4, 0x3fff, URZ, 0xc0, !UPT ;  /* 0x00003fff04047892 */ /* 0x000fe2000f8ec03f */
[----:B------:R-:W-:Y:S01]  /*1c50*/  UMOV UR13, 0x80000020 ;  /* 0x80000020000d7882 */ /* 0x000fe20000000000 */
[----:B------:R-:W-:Y:S02]  /*1c60*/  UMOV UR15, 0x80000020 ;  /* 0x80000020000f7882 */ /* 0x000fe40000000000 */
[----:B------:R-:W-:Y:S02]  /*1c70*/  ULOP3.LUT UR32, UR4, 0x10000, URZ, 0xfc, !UPT ;  /* 0x0001000004207892 */ /* 0x000fe4000f8efc3f */
[----:B------:R-:W-:Y:S02]  /*1c80*/  ULOP3.LUT UR4, UR56, 0x10000, URZ, 0xfc, !UPT ;  /* 0x0001000038047892 */ /* 0x000fe4000f8efc3f */
[----:B------:R-:W-:Y:S02]  /*1c90*/  UIMAD UR6, UR46, 0x600, UR32 ;  /* 0x000006002e0678a4 */ /* 0x000fe4000f8e0220 */
[----:B------:R-:W-:-:S02]  /*1ca0*/  UIADD3 UR8, UR4, 0x2, URZ ;  /* 0x0000000204087890 */ /* 0x000fc4000fffe03f */
[----:B------:R-:W-:Y:S02]  /*1cb0*/  UIADD3 UR10, UR6, 0x2, URZ ;  /* 0x00000002060a7890 */ /* 0x000fe4000fffe03f */
[----:B------:R-:W-:Y:S02]  /*1cc0*/  UIADD3 UR12, UR4, 0x300, URZ ;  /* 0x00000300040c7890 */ /* 0x000fe4000fffe03f */
[----:B------:R-:W-:Y:S02]  /*1cd0*/  UIADD3 UR14, UR6, 0x200, URZ ;  /* 0x00000200060e7890 */ /* 0x000fe4000fffe03f */
[----:B------:R-:W-:Y:S01]  /*1ce0*/  HGMMA.64x128x16.F32 R24, gdesc[UR4], RZ, !UPT, gsb0 ;  /* 0x01e00000041879f0 */ /* 0x000fe2000c0008ff */
        /* <DEDUP_REMOVED lines=12> */
[----:B------:R-:W-:Y:S02]  /*1db0*/  WARPGROUP.DEPBAR.LE gsb0, 0x0 ;  /* 0x00008000000079c5 */ /* 0x000fe40000010000 */
        /* <DEDUP_REMOVED lines=17> */
.L_x_827:
[----:B------:R-:W-:Y:S01]  /*1ed0*/  UISETP.NE.AND UP1, UPT, UR51, URZ, UPT ;  /* 0x0000003f3300728c */ /* 0x000fe2000bf25270 */
[----:B------:R-:W-:Y:S01]  /*1ee0*/  R2UR UR6, R6 ;  /* 0x00000000060672ca */ /* 0x000fe200000e0000 */
[----:B------:R-:W-:Y:S01]  /*1ef0*/  ULDC UR7, c[0x0][0x9d8] ;  /* 0x0002760000077ab9 */ /* 0x000fe20000000800 */
[----:B------:R-:W2:Y:S01]  /*1f00*/  LDC R141, c[0x0][0x2f0] ;  /* 0x0000bc00ff8d7b82 */ /* 0x000ea20000000800 */
[----:B------:R-:W-:Y:S01]  /*1f10*/  FMUL.FTZ R93, R33, UR7 ;  /* 0x00000007215d7c20 */ /* 0x000fe20008410000 */
[----:B------:R-:W-:Y:S01]  /*1f20*/  FMUL.FTZ R33, R70, UR7 ;  /* 0x0000000746217c20 */ /* 0x000fe20008410000 */
[----:B------:R-:W-:Y:S01]  /*1f30*/  PLOP3.LUT P1, PT, PT, PT, UP1, 0x80, 0x0 ;  /* 0x000000000000781c */ /* 0x000fe20003f2f018 */
[----:B------:R-:W-:Y:S01]  /*1f40*/  VIADD R70, R137, UR39 ;  /* 0x0000002789467c36 */ /* 0x000fe20008000000 */
[----:B------:R-:W-:Y:S01]  /*1f50*/  PLOP3.LUT P2, PT, PT, PT, UP1, 0x80, 0x0 ;  /* 0x000000000000781c */ /* 0x000fe20003f4f018 */
[----:B------:R-:W-:Y:S02]  /*1f60*/  IMAD.MOV.U32 R7, RZ, RZ, -0x80 ;  /* 0xffffff80ff077424 */ /* 0x000fe400078e00ff */
[----:B01----:R-:W-:Y:S01]  /*1f70*/  FMUL.FTZ R3, R30, UR7 ;  /* 0x000000071e037c20 */ /* 0x003fe20008410000 */
[----:B------:R-:W-:Y:S01]  /*1f80*/  @UP1 ULDC UR10, c[0x0][0x44c] ;  /* 0x00011300000a1ab9 */ /* 0x000fe20000000800 */
[----:B------:R-:W0:Y:S01]  /*1f90*/  LDC R143, c[0x0][0x288] ;  /* 0x0000a200ff8f7b82 */ /* 0x000e220000000800 */
[----:B------:R-:W-:Y:S01]  /*1fa0*/  FMUL.FTZ R30, R66, UR7 ;  /* 0x00000007421e7c20 */ /* 0x000fe20008410000 */
[----:B------:R-:W-:Y:S01]  /*1fb0*/  FMUL.FTZ R20, R50, UR7 ;  /* 0x0000000732147c20 */ /* 0x000fe20008410000 */
[----:B------:R-:W-:Y:S01]  /*1fc0*/  FMUL.FTZ R66, R76, UR7 ;  /* 0x000000074c427c20 */ /* 0x000fe20008410000 */
[----:B------:R-:W-:Y:S01]  /*1fd0*/  FMUL.FTZ R50, R60, UR7 ;  /* 0x000000073c327c20 */ /* 0x000fe20008410000 */
[----:B------:R-:W-:Y:S01]  /*1fe0*/  IMAD R76, R88, R7, 0x80 ;  /* 0x00000080584c7424 */ /* 0x000fe200078e0207 */
[----:B------:R-:W-:Y:S01]  /*1ff0*/  UIADD3 UR6, UR6, 0x2d840, URZ ;  /* 0x0002d84006067890 */ /* 0x000fe2000fffe03f */
[----:B------:R-:W-:Y:S01]  /*2000*/  @P1 IMAD.HI.U32 R6, R70, UR10, RZ ;  /* 0x0000000a46061c27 */ /* 0x000fe2000f8e00ff */
[----:B------:R-:W-:-:S03]  /*2010*/  @UP1 ULDC UR10, c[0x0][0x450] ;  /* 0x00011400000a1ab9 */ /* 0x000fc60000000800 */
[----:B------:R-:W-:Y:S01]  /*2020*/  FMUL.FTZ R12, R42, UR7 ;  /* 0x000000072a0c7c20 */ /* 0x000fe20008410000 */
[----:B------:R-:W-:Y:S01]  /*2030*/  FMUL.FTZ R42, R44, UR7 ;  /* 0x000000072c2a7c20 */ /* 0x000fe20008410000 */
[----:B------:R-:W-:Y:S01]  /*2040*/  UISETP.NE.AND UP0, UPT, UR50, URZ, UPT ;  /* 0x0000003f3200728c */ /* 0x000fe2000bf05270 */
[----:B------:R-:W-:Y:S01]  /*2050*/  @P2 SHF.R.U32.HI R70, RZ, UR10, R6 ;  /* 0x0000000aff462c19 */ /* 0x000fe20008011606 */
[----:B------:R-:W-:Y:S01]  /*2060*/  FMUL.FTZ R4, R24, UR7 ;  /* 0x0000000718047c20 */ /* 0x000fe20008410000 */
[----:B------:R-:W-:Y:S01]  /*2070*/  FMUL.FTZ R13, R43, UR7 ;  /* 0x000000072b0d7c20 */ /* 0x000fe20008410000 */
[----:B------:R-:W-:Y:S01]  /*2080*/  FMUL.FTZ R44, R48, UR7 ;  /* 0x00000007302c7c20 */ /* 0x000fe20008410000 */
[----:B------:R-:W-:Y:S01]  /*2090*/  VIADD R7, R76, 0x1 ;  /* 0x000000014c077836 */ /* 0x000fe20000000000 */
[----:B------:R-:W1:Y:S01]  /*20a0*/  SHFL.IDX PT, R60, R70, RZ, 0x1c1f ;  /* 0x001c1fff463c7589 */ /* 0x000e6200000e0000 */
[----:B------:R-:W-:Y:S01]  /*20b0*/  FMUL.FTZ R0, R26, UR7 ;  /* 0x000000071a007c20 */ /* 0x000fe20008410000 */
[----:B------:R-:W-:Y:S01]  /*20c0*/  FMUL.FTZ R2, R27, UR7 ;  /* 0x000000071b027c20 */ /* 0x000fe20008410000 */
[----:B------:R-:W-:Y:S01]  /*20d0*/  FMUL.FTZ R5, R31, UR7 ;  /* 0x000000071f057c20 */ /* 0x000fe20008410000 */
[----:B------:R-:W-:Y:S01]  /*20e0*/  FMUL.FTZ R43, R45, UR7 ;  /* 0x000000072d2b7c20 */ /* 0x000fe20008410000 */
[----:B------:R-:W-:Y:S01]  /*20f0*/  FMUL.FTZ R14, R46, UR7 ;  /* 0x000000072e0e7c20 */ /* 0x000fe20008410000 */
[----:B------:R-:W-:Y:S01]  /*2100*/  FMUL.FTZ R15, R47, UR7 ;  /* 0x000000072f0f7c20 */ /* 0x000fe20008410000 */
[----:B------:R-:W-:Y:S01]  /*2110*/  FMUL.FTZ R24, R54, UR7 ;  /* 0x0000000736187c20 */ /* 0x000fe20008410000 */
[----:B------:R-:W-:Y:S01]  /*2120*/  FMUL.FTZ R48, R56, UR7 ;  /* 0x0000000738307c20 */ /* 0x000fe20008410000 */
[----:B------:R-:W-:Y:S01]  /*2130*/  UPRMT UR6, UR41, 0x654, UR6 ;  /* 0x0000065429067896 */ /* 0x000fe20008000006 */
        /* <DEDUP_REMOVED lines=44> */
[----:B------:R-:W-:Y:S01]  /*2400*/  IMAD R6, R16, -0x2, R7 ;  /* 0xfffffffe10067824 */ /* 0x000fe200078e0207 */
[----:B------:R-:W-:Y:S01]  /*2410*/  PLOP3.LUT P1, PT, PT, PT, UP0, 0x40, 0x0 ;  /* 0x000000000000781c */ /* 0x000fe20003f2e808 */
[----:B------:R-:W3:Y:S01]  /*2420*/  MUFU.TANH R4, R4 ;  /* 0x0000000400047308 */ /* 0x000ee20000002400 */
[----:B------:R-:W-:Y:S01]  /*2430*/  ULDC UR35, c[0x0][0x9dc] ;  /* 0x0002770000237ab9 */ /* 0x000fe20000000800 */
[C---:B--2---:R-:W-:Y:S01]  /*2440*/  IMAD R6, R141.reuse, UR44, R6 ;  /* 0x0000002c8d067c24 */ /* 0x044fe2000f8e0206 */
[----:B------:R-:W-:Y:S01]  /*2450*/  SYNCS.ARRIVE.TRANS64.RED.A1T0 RZ, [UR6], RZ ;  /* 0x000000ffffff79a7 */ /* 0x000fe20008100406 */
[----:B------:R-:W-:Y:S01]  /*2460*/  ULOP3.LUT UR6, URZ, UR35, URZ, 0x33, !UPT ;  /* 0x000000233f067292 */ /* 0x000fe2000f8e333f */
[----:B------:R-:W-:Y:S01]  /*2470*/  IMAD R7, R141, UR44, R76 ;  /* 0x0000002c8d077c24 */ /* 0x000fe2000f8e024c */
[----:B------:R-:W-:Y:S01]  /*2480*/  ULDC UR14, c[0x0][0x9e0] ;  /* 0x00027800000e7ab9 */ /* 0x000fe20000000800 */
[----:B0-----:R-:W-:Y:S01]  /*2490*/  IMAD.IADD R6, R6, 0x1, -R143 ;  /* 0x0000000106067824 */ /* 0x001fe200078e0a8f */
[----:B------:R-:W0:Y:S01]  /*24a0*/  MUFU.TANH R89, R89 ;  /* 0x0000005900597308 */ /* 0x000e220000002400 */
[----:B------:R-:W-:Y:S01]  /*24b0*/  IMAD R73, R16, -0x2, R7 ;  /* 0xfffffffe10497824 */ /* 0x000fe200078e0207 */
[----:B------:R-:W-:Y:S01]  /*24c0*/  LEA R74, R88, 0xffffff80, 0x7 ;  /* 0xffffff80584a7811 */ /* 0x000fe200078e38ff */
[----:B------:R-:W-:-:S02]  /*24d0*/  VIADD R78, R6, UR14 ;  /* 0x0000000e064e7c36 */ /* 0x000fc40008000000 */
[----:B------:R-:W-:-:S03]  /*24e0*/  VIADD R75, R6, UR6 ;  /* 0x00000006064b7c36 */ /* 0x000fc60008000000 */
[----:B------:R-:W2:Y:S01]  /*24f0*/  MUFU.TANH R0, R0 ;  /* 0x0000000000007308 */ /* 0x000ea20000002400 */
[----:B-1----:R-:W-:Y:S01]  /*2500*/  VIADDMNMX R71, R60, R78, R73, PT ;  /* 0x0000004e3c477246 */ /* 0x002fe20003800149 */
[----:B------:R-:W-:-:S06]  /*2510*/  IMAD.IADD R72, R75, 0x1, R60 ;  /* 0x000000014b487824 */ /* 0x000fcc00078e023c */
[----:B------:R-:W1:Y:S08]  /*2520*/  MUFU.TANH R2, R2 ;  /* 0x0000000200027308 */ /* 0x000e700000002400 */
[----:B------:R-:W4:Y:S08]  /*2530*/  MUFU.TANH R90, R90 ;  /* 0x0000005a005a7308 */ /* 0x000f300000002400 */
[----:B------:R-:W0:Y:S08]  /*2540*/  MUFU.TANH R91, R91 ;  /* 0x0000005b005b7308 */ /* 0x000e300000002400 */
        /* <DEDUP_REMOVED lines=57> */
[----:B------:R-:W0:Y:S01]  /*28e0*/  MUFU.TANH R41, R41 ;  /* 0x0000002900297308 */ /* 0x000e220000002400 */
[----:B-1234-:R-:W-:Y:S05]  /*28f0*/  @P1 BRA `(.L_x_828) ;  /* 0x0000000000641947 */ /* 0x01efea0003800000 */
[----:B------:R-:W-:Y:S01]  /*2900*/  IMAD R6, R141, UR44, R60 ;  /* 0x0000002c8d067c24 */ /* 0x000fe2000f8e023c */
[----:B------:R-:W-:Y:S03]  /*2910*/  BSSY B0, `(.L_x_829) ;  /* 0x0000013000007945 */ /* 0x000fe60003800000 */
[----:B------:R-:W-:-:S05]  /*2920*/  IMAD.IADD R55, R6, 0x1, -R143 ;  /* 0x0000000106377824 */ /* 0x000fca00078e0a8f */
[----:B------:R-:W-:-:S13]  /*2930*/  ISETP.GT.AND P1, PT, R55, -0x1, PT ;  /* 0xffffffff3700780c */ /* 0x000fda0003f24270 */
[----:B------:R-:W-:Y:S05]  /*2940*/  @P1 BRA `(.L_x_830) ;  /* 0x0000000000241947 */ /* 0x000fea0003800000 */
[----:B------:R-:W-:Y:S01]  /*2950*/  ULDC UR6, c[0x0][0x9e4] ;  /* 0x0002790000067ab9 */ /* 0x000fe20000000800 */
[----:B------:R-:W-:Y:S01]  /*2960*/  LOP3.LUT R55, RZ, R55, RZ, 0x33, !PT ;  /* 0x00000037ff377212 */ /* 0x000fe200078e33ff */
[----:B------:R-:W-:-:S05]  /*2970*/  IMAD.U32 R60, RZ, RZ, UR6 ;  /* 0x00000006ff3c7e24 */ /* 0x000fca000f8e00ff */
[----:B------:R-:W-:-:S13]  /*2980*/  ISETP.NE.AND P1, PT, R60, 0x1, PT ;  /* 0x000000013c00780c */ /* 0x000fda0003f25270 */
[----:B------:R-:W1:Y:S02]  /*2990*/  @P1 LDC.64 R6, c[0x0][0x9e8] ;  /* 0x00027a00ff061b82 */ /* 0x000e640000000a00 */
[----:B-1----:R-:W-:-:S05]  /*29a0*/  @P1 IMAD.HI.U32 R6, R55, R6, RZ ;  /* 0x0000000637061227 */ /* 0x002fca00078e00ff */
[----:B------:R-:W-:-:S04]  /*29b0*/  @P1 SHF.R.U32.HI R55, RZ, R7, R6 ;  /* 0x00000007ff371219 */ /* 0x000fc80000011606 */
[----:B------:R-:W-:Y:S01]  /*29c0*/  LOP3.LUT R55, RZ, R55, RZ, 0x33, !PT ;  /* 0x00000037ff377212 */ /* 0x000fe200078e33ff */
[----:B------:R-:W-:Y:S06]  /*29d0*/  BRA `(.L_x_831) ;  /* 0x0000000000187947 */ /* 0x000fec0003800000 */
.L_x_830:
[----:B------:R-:W-:Y:S02]  /*29e0*/  ULDC UR6, c[0x0][0x9e4] ;  /* 0x0002790000067ab9 */ /* 0x000fe40000000800 */
[----:B------:R-:W-:-:S05]  /*29f0*/  IMAD.U32 R60, RZ, RZ, UR6 ;  /* 0x00000006ff3c7e24 */ /* 0x000fca000f8e00ff */
[----:B------:R-:W-:-:S13]  /*2a00*/  ISETP.NE.AND P1, PT, R60, 0x1, PT ;  /* 0x000000013c00780c */ /* 0x000fda0003f25270 */
[----:B------:R-:W1:Y:S02]  /*2a10*/  @P1 LDC.64 R6, c[0x0][0x9e8] ;  /* 0x00027a00ff061b82 */ /* 0x000e640000000a00 */
[----:B-1----:R-:W-:-:S05]  /*2a20*/  @P1 IMAD.HI.U32 R6, R55, R6, RZ ;  /* 0x0000000637061227 */ /* 0x002fca00078e00ff */
[----:B------:R-:W-:-:S07]  /*2a30*/  @P1 SHF.R.U32.HI R55, RZ, R7, R6 ;  /* 0x00000007ff371219 */ /* 0x000fce0000011606 */
.L_x_831:
[----:B------:R-:W-:Y:S05]  /*2a40*/  BSYNC B0 ;  /* 0x0000000000007941 */ /* 0x000fea0003800000 */
.L_x_829:
[----:B------:R-:W-:-:S04]  /*2a50*/  IMAD R55, R55, R60, -R74 ;  /* 0x0000003c37377224 */ /* 0x000fc800078e0a4a */
[----:B------:R-:W-:-:S05]  /*2a60*/  IMAD R55, R16, -0x2, R55 ;  /* 0xfffffffe10377824 */ /* 0x000fca00078e0237 */
[----:B------:R-:W-:Y:S02]  /*2a70*/  VIADDMNMX R71, R55, R60, R71, PT ;  /* 0x0000003c37477246 */ /* 0x000fe40003800147 */
[----:B------:R-:W-:-:S07]  /*2a80*/  VIMNMX R72, R72, R55, !PT ;  /* 0x0000003748487248 */ /* 0x000fce0007fe0100 */
.L_x_828:
[C---:B------:R-:W-:Y:S01]  /*2a90*/  ISETP.GE.AND P6, PT, R76.reuse, 0xa, PT ;  /* 0x0000000a4c00780c */ /* 0x040fe20003fc6270 */
[----:B------:R-:W1:Y:S01]  /*2aa0*/  SHFL.IDX PT, R6, R70, 0x1, 0x1c1f ;  /* 0x003c1f0046067f89 */ /* 0x000e6200000e0000 */
[C---:B------:R-:W-:Y:S01]  /*2ab0*/  ISETP.GE.AND P1, PT, R76.reuse, 0x2, PT ;  /* 0x000000024c00780c */ /* 0x040fe20003f26270 */
[----:B------:R-:W-:Y:S01]  /*2ac0*/  UISETP.NE.AND UP0, UPT, UR50, URZ, UPT ;  /* 0x0000003f3200728c */ /* 0x000fe2000bf05270 */
[C---:B------:R-:W-:Y:S02]  /*2ad0*/  ISETP.GE.AND P2, PT, R76.reuse, 0x9, PT ;  /* 0x000000094c00780c */ /* 0x040fe40003f46270 */
[----:B------:R-:W-:Y:S02]  /*2ae0*/  ISETP.GE.AND P5, PT, R76, 0x11, PT ;  /* 0x000000114c00780c */ /* 0x000fe40003fa6270 */
[----:B------:R-:W-:Y:S02]  /*2af0*/  LOP3.LUT R19, R19, 0xfffffffb, RZ, 0xc0, !PT ;  /* 0xfffffffb13137812 */ /* 0x000fe400078ec0ff */
[----:B------:R-:W-:-:S02]  /*2b00*/  ISETP.GT.AND P4, PT, R72, 0x1, !P1 ;  /* 0x000000014800780c */ /* 0x000fc40004f84270 */
[----:B------:R-:W-:Y:S02]  /*2b10*/  ISETP.GT.AND P3, PT, R72, 0x8, !P2 ;  /* 0x000000084800780c */ /* 0x000fe40005764270 */
[----:B------:R-:W-:Y:S02]  /*2b20*/  @P6 LOP3.LUT R19, R19, 0x4, RZ, 0xfc, !PT ;  /* 0x0000000413136812 */ /* 0x000fe400078efcff */
[C---:B------:R-:W-:Y:S02]  /*2b30*/  ISETP.LT.OR P4, PT, R71.reuse, 0x2, P4 ;  /* 0x000000024700780c */ /* 0x040fe40002781670 */
[----:B------:R-:W-:Y:S02]  /*2b40*/  ISETP.LT.OR P3, PT, R71, 0x9, P3 ;  /* 0x000000094700780c */ /* 0x000fe40001f61670 */
[----:B------:R-:W-:Y:S02]  /*2b50*/  LOP3.LUT R19, R19, 0xfffffff7, RZ, 0xc0, !PT ;  /* 0xfffffff713137812 */ /* 0x000fe400078ec0ff */
[----:B0-----:R-:W-:-:S02]  /*2b60*/  FSEL R89, R89, -INF , !P4 ;  /* 0xff80000059597808 */ /* 0x001fc40006000000 */
[----:B------:R-:W-:Y:S02]  /*2b70*/  FSEL R90, R90, -INF , !P3 ;  /* 0xff8000005a5a7808 */ /* 0x000fe40005800000 */
[C---:B------:R-:W-:Y:S02]  /*2b80*/  ISETP.GT.AND P4, PT, R72.reuse, 0x9, !P6 ;  /* 0x000000094800780c */ /* 0x040fe40007784270 */
[----:B------:R-:W-:Y:S02]  /*2b90*/  @P5 LOP3.LUT R19, R19, 0x8, RZ, 0xfc, !PT ;  /* 0x0000000813135812 */ /* 0x000fe400078efcff */
[----:B------:R-:W-:Y:S02]  /*2ba0*/  ISETP.GT.AND P3, PT, R72, 0x10, !P5 ;  /* 0x000000104800780c */ /* 0x000fe40006f64270 */
[----:B------:R-:W-:Y:S02]  /*2bb0*/  ISETP.GE.AND P5, PT, R76, 0x12, PT ;  /* 0x000000124c00780c */ /* 0x000fe40003fa6270 */
[----:B------:R-:W-:-:S02]  /*2bc0*/  ISETP.LT.OR P4, PT, R71, 0xa, P4 ;  /* 0x0000000a4700780c */ /* 0x000fc40002781670 */
[----:B------:R-:W-:Y:S02]  /*2bd0*/  ISETP.LT.OR P3, PT, R71, 0x11, P3 ;  /* 0x000000114700780c */ /* 0x000fe40001f61670 */
[----:B------:R-:W-:Y:S02]  /*2be0*/  FSEL R91, R91, -INF , !P4 ;  /* 0xff8000005b5b7808 */ /* 0x000fe40006000000 */
[----:B------:R-:W-:Y:S02]  /*2bf0*/  ISETP.GE.AND P4, PT, R76, 0x19, PT ;  /* 0x000000194c00780c */ /* 0x000fe40003f86270 */
[----:B------:R-:W-:Y:S02]  /*2c00*/  LOP3.LUT R19, R19, 0xffffffef, RZ, 0xc0, !PT ;  /* 0xffffffef13137812 */ /* 0x000fe400078ec0ff */
[----:B------:R-:W-:Y:S02]  /*2c10*/  FSEL R92, R92, -INF , !P3 ;  /* 0xff8000005c5c7808 */ /* 0x000fe40005800000 */
[----:B------:R-:W-:-:S02]  /*2c20*/  ISETP.GT.AND P3, PT, R72, 0x11, !P5 ;  /* 0x000000114800780c */ /* 0x000fc40006f64270 */
[----:B------:R-:W-:Y:S02]  /*2c30*/  @P5 LOP3.LUT R19, R19, 0x10, RZ, 0xfc, !PT ;  /* 0x0000001013135812 */ /* 0x000fe400078efcff */
[----:B------:R-:W-:Y:S02]  /*2c40*/  ISETP.LT.OR P3, PT, R71, 0x12, P3 ;  /* 0x000000124700780c */ /* 0x000fe40001f61670 */
[----:B------:R-:W-:Y:S02]  /*2c50*/  LOP3.LUT R19, R19, 0xfdffffff, RZ, 0xc0, !PT ;  /* 0xfdffffff13137812 */ /* 0x000fe400078ec0ff */
[----:B------:R-:W-:Y:S02]  /*2c60*/  FSEL R93, R93, -INF , !P3 ;  /* 0xff8000005d5d7808 */ /* 0x000fe40005800000 */
[----:B------:R-:W-:Y:S02]  /*2c70*/  @P4 LOP3.LUT R19, R19, 0x2000000, RZ, 0xfc, !PT ;  /* 0x0200000013134812 */ /* 0x000fe400078efcff */
[----:B------:R-:W-:-:S02]  /*2c80*/  ISETP.GT.AND P3, PT, R72, 0x18, !P4 ;  /* 0x000000184800780c */ /* 0x000fc40006764270 */
[----:B------:R-:W-:Y:S02]  /*2c90*/  ISETP.GE.AND P4, PT, R76, 0x1a, PT ;  /* 0x0000001a4c00780c */ /* 0x000fe40003f86270 */
[----:B------:R-:W-:Y:S02]  /*2ca0*/  ISETP.LT.OR P3, PT, R71, 0x19, P3 ;  /* 0x000000194700780c */ /* 0x000fe40001f61670 */
[----:B------:R-:W-:Y:S02]  /*2cb0*/  LOP3.LUT R19, R19, 0xfeffffff, RZ, 0xc0, !PT ;  /* 0xfeffffff13137812 */ /* 0x000fe400078ec0ff */
[----:B------:R-:W-:Y:S02]  /*2cc0*/  FSEL R94, R94, -INF , !P3 ;  /* 0xff8000005e5e7808 */ /* 0x000fe40005800000 */
[----:B------:R-:W-:-:S04]  /*2cd0*/  ISETP.GT.AND P3, PT, R72, 0x19, !P4 ;  /* 0x000000194800780c */ /* 0x000fc80006764270 */
[----:B------:R-:W-:Y:S02]  /*2ce0*/  ISETP.LT.OR P3, PT, R71, 0x1a, P3 ;  /* 0x0000001a4700780c */ /* 0x000fe40001f61670 */
[----:B------:R-:W-:Y:S02]  /*2cf0*/  @P4 LOP3.LUT R19, R19, 0x1000000, RZ, 0xfc, !PT ;  /* 0x0100000013134812 */ /* 0x000fe400078efcff */
[----:B------:R-:W-:Y:S02]  /*2d00*/  ISETP.GE.AND P4, PT, R76, 0x21, PT ;  /* 0x000000214c00780c */ /* 0x000fe40003f86270 */
[----:B------:R-:W-:Y:S02]  /*2d10*/  LOP3.LUT R19, R19, 0xff7fffff, RZ, 0xc0, !PT ;  /* 0xff7fffff13137812 */ /* 0x000fe400078ec0ff */
[----:B------:R-:W-:Y:S02]  /*2d20*/  FSEL R95, R95, -INF , !P3 ;  /* 0xff8000005f5f7808 */ /* 0x000fe40005800000 */
[----:B------:R-:W-:-:S04]  /*2d30*/  ISETP.GT.AND P3, PT, R72, 0x20, !P4 ;  /* 0x000000204800780c */ /* 0x000fc80006764270 */
[----:B------:R-:W-:-:S03]  /*2d40*/  ISETP.LT.OR P3, PT, R71, 0x21, P3 ;  /* 0x000000214700780c */ /* 0x000fc60001f61670 */
        /* <DEDUP_REMOVED lines=94> */
[----:B------:R-:W-:Y:S02]  /*3330*/  ISETP.GT.AND P3, PT, R72, 0x60, !P4 ;  /* 0x000000604800780c */ /* 0x000fe40006764270 */
[----:B-1----:R-:W-:-:S02]  /*3340*/  VIADDMNMX R56, R6, R78, R73, PT ;  /* 0x0000004e06387246 */ /* 0x002fc40003800149 */
[----:B------:R-:W-:-:S03]  /*3350*/  ISETP.LT.OR P3, PT, R71, 0x61, P3 ;  /* 0x000000614700780c */ /* 0x000fc60001f61670 */
[----:B------:R-:W-:Y:S02]  /*3360*/  @P4 LOP3.LUT R19, R19, 0x80, RZ, 0xfc, !PT ;  /* 0x0000008013134812 */ /* 0x000fe400078efcff */
[----:B------:R-:W-:Y:S02]  /*3370*/  ISETP.GE.AND P4, PT, R76, 0x62, PT ;  /* 0x000000624c00780c */ /* 0x000fe40003f86270 */
[----:B------:R-:W-:Y:S02]  /*3380*/  LOP3.LUT R19, R19, 0xffffffbf, RZ, 0xc0, !PT ;  /* 0xffffffbf13137812 */ /* 0x000fe400078ec0ff */
[----:B------:R-:W-:Y:S01]  /*3390*/  FSEL R51, R58, -INF , !P3 ;  /* 0xff8000003a337808 */ /* 0x000fe20005800000 */
[----:B------:R-:W-:Y:S01]  /*33a0*/  IMAD.IADD R58, R75, 0x1, R6 ;  /* 0x000000014b3a7824 */ /* 0x000fe200078e0206 */
[----:B------:R-:W-:-:S04]  /*33b0*/  ISETP.GT.AND P3, PT, R72, 0x61, !P4 ;  /* 0x000000614800780c */ /* 0x000fc80006764270 */
[----:B------:R-:W-:-:S03]  /*33c0*/  ISETP.LT.OR P3, PT, R71, 0x62, P3 ;  /* 0x000000624700780c */ /* 0x000fc60001f61670 */
[----:B------:R-:W-:Y:S02]  /*33d0*/  @P4 LOP3.LUT R19, R19, 0x40, RZ, 0xfc, !PT ;  /* 0x0000004013134812 */ /* 0x000fe400078efcff */
[----:B------:R-:W-:Y:S02]  /*33e0*/  ISETP.GE.AND P4, PT, R76, 0x69, PT ;  /* 0x000000694c00780c */ /* 0x000fe40003f86270 */
[----:B------:R-:W-:Y:S02]  /*33f0*/  FSEL R52, R59, -INF , !P3 ;  /* 0xff8000003b347808 */ /* 0x000fe40005800000 */
[----:B------:R-:W-:Y:S02]  /*3400*/  LOP3.LUT R19, R19, 0xfbffffff, RZ, 0xc0, !PT ;  /* 0xfbffffff13137812 */ /* 0x000fe400078ec0ff */
[----:B------:R-:W-:-:S04]  /*3410*/  ISETP.GT.AND P3, PT, R72, 0x68, !P4 ;  /* 0x000000684800780c */ /* 0x000fc80006764270 */
[----:B------:R-:W-:-:S03]  /*3420*/  ISETP.LT.OR P3, PT, R71, 0x69, P3 ;  /* 0x000000694700780c */ /* 0x000fc60001f61670 */
[----:B------:R-:W-:Y:S02]  /*3430*/  @P4 LOP3.LUT R19, R19, 0x4000000, RZ, 0xfc, !PT ;  /* 0x0400000013134812 */ /* 0x000fe400078efcff */
[----:B------:R-:W-:Y:S02]  /*3440*/  ISETP.GE.AND P4, PT, R76, 0x6a, PT ;  /* 0x0000006a4c00780c */ /* 0x000fe40003f86270 */
[----:B------:R-:W-:Y:S02]  /*3450*/  FSEL R53, R66, -INF , !P3 ;  /* 0xff80000042357808 */ /* 0x000fe40005800000 */
[----:B------:R-:W-:Y:S02]  /*3460*/  ISETP.GT.AND P3, PT, R72, 0x69, !P4 ;  /* 0x000000694800780c */ /* 0x000fe40006764270 */
[----:B------:R-:W-:Y:S02]  /*3470*/  LOP3.LUT R19, R19, 0xffffffdf, RZ, 0xc0, !PT ;  /* 0xffffffdf13137812 */ /* 0x000fe400078ec0ff */
[----:B------:R-:W-:-:S04]  /*3480*/  ISETP.LT.OR P3, PT, R71, 0x6a, P3 ;  /* 0x0000006a4700780c */ /* 0x000fc80001f61670 */
[----:B------:R-:W-:Y:S02]  /*3490*/  FSEL R54, R67, -INF , !P3 ;  /* 0xff80000043367808 */ /* 0x000fe40005800000 */
[----:B------:R-:W-:Y:S02]  /*34a0*/  ISETP.GE.AND P3, PT, R76, 0x71, PT ;  /* 0x000000714c00780c */ /* 0x000fe40003f66270 */
[----:B------:R-:W-:Y:S02]  /*34b0*/  @P4 LOP3.LUT R19, R19, 0x20, RZ, 0xfc, !PT ;  /* 0x0000002013134812 */ /* 0x000fe400078efcff */
[----:B------:R-:W-:Y:S02]  /*34c0*/  ISETP.GT.AND P4, PT, R72, 0x70, !P3 ;  /* 0x000000704800780c */ /* 0x000fe40005f84270 */
[----:B------:R-:W-:Y:S02]  /*34d0*/  LOP3.LUT R19, R19, 0xfffffffd, RZ, 0xc0, !PT ;  /* 0xfffffffd13137812 */ /* 0x000fe400078ec0ff */
[----:B------:R-:W-:-:S04]  /*34e0*/  ISETP.LT.OR P4, PT, R71, 0x71, P4 ;  /* 0x000000714700780c */ /* 0x000fc80002781670 */
[----:B------:R-:W-:Y:S02]  /*34f0*/  FSEL R44, R68, -INF , !P4 ;  /* 0xff800000442c7808 */ /* 0x000fe40006000000 */
[----:B------:R-:W-:-:S04]  /*3500*/  ISETP.GE.AND P4, PT, R76, 0x72, PT ;  /* 0x000000724c00780c */ /* 0x000fc80003f86270 */
[----:B------:R-:W-:-:S04]  /*3510*/  ISETP.GT.AND P5, PT, R72, 0x71, !P4 ;  /* 0x000000714800780c */ /* 0x000fc800067a4270 */
[----:B------:R-:W-:-:S04]  /*3520*/  ISETP.LT.OR P5, PT, R71, 0x72, P5 ;  /* 0x000000724700780c */ /* 0x000fc80002fa1670 */
[----:B------:R-:W-:Y:S02]  /*3530*/  FSEL R43, R69, -INF , !P5 ;  /* 0xff800000452b7808 */ /* 0x000fe40006800000 */
[----:B------:R-:W-:-:S04]  /*3540*/  ISETP.GE.AND P5, PT, R76, 0x79, PT ;  /* 0x000000794c00780c */ /* 0x000fc80003fa6270 */
[----:B------:R-:W-:-:S04]  /*3550*/  ISETP.GT.AND P6, PT, R72, 0x78, !P5 ;  /* 0x000000784800780c */ /* 0x000fc80006fc4270 */
[----:B------:R-:W-:-:S04]  /*3560*/  ISETP.LT.OR P6, PT, R71, 0x79, P6 ;  /* 0x000000794700780c */ /* 0x000fc800037c1670 */
[----:B------:R-:W-:Y:S02]  /*3570*/  FSEL R42, R84, -INF , !P6 ;  /* 0xff800000542a7808 */ /* 0x000fe40007000000 */
[----:B------:R-:W-:-:S13]  /*3580*/  ISETP.GE.AND P6, PT, R76, 0x1, PT ;  /* 0x000000014c00780c */ /* 0x000fda0003fc6270 */
[----:B------:R-:W-:Y:S02]  /*3590*/  @P6 LOP3.LUT R19, R19, 0x2, RZ, 0xfc, !PT ;  /* 0x0000000213136812 */ /* 0x000fe400078efcff */
[----:B------:R-:W-:Y:S02]  /*35a0*/  ISETP.GT.AND P6, PT, R72, RZ, !P6 ;  /* 0x000000ff4800720c */ /* 0x000fe400077c4270 */
[----:B------:R-:W-:Y:S02]  /*35b0*/  LOP3.LUT R19, R19, 0xfffffffe, RZ, 0xc0, !PT ;  /* 0xfffffffe13137812 */ /* 0x000fe400078ec0ff */
[----:B------:R-:W-:-:S04]  /*35c0*/  ISETP.LT.OR P6, PT, R71, 0x1, P6 ;  /* 0x000000014700780c */ /* 0x000fc800037c1670 */
[----:B------:R-:W-:Y:S02]  /*35d0*/  FSEL R66, R4, -INF , !P6 ;  /* 0xff80000004427808 */ /* 0x000fe40007000000 */
[----:B------:R-:W-:-:S13]  /*35e0*/  ISETP.GE.AND P6, PT, R76, 0x7a, PT ;  /* 0x0000007a4c00780c */ /* 0x000fda0003fc6270 */
[----:B------:R-:W-:Y:S02]  /*35f0*/  @P6 LOP3.LUT R19, R19, 0x1, RZ, 0xfc, !PT ;  /* 0x0000000113136812 */ /* 0x000fe400078efcff */
[----:B------:R-:W-:-:S04]  /*3600*/  ISETP.GT.AND P6, PT, R72, 0x79, !P6 ;  /* 0x000000794800780c */ /* 0x000fc800077c4270 */
[----:B------:R-:W-:-:S04]  /*3610*/  ISETP.LT.OR P6, PT, R71, 0x7a, P6 ;  /* 0x0000007a4700780c */ /* 0x000fc800037c1670 */
[----:B------:R-:W-:Y:S02]  /*3620*/  FSEL R4, R85, -INF , !P6 ;  /* 0xff80000055047808 */ /* 0x000fe40007000000 */
[----:B------:R-:W-:-:S13]  /*3630*/  PLOP3.LUT P6, PT, PT, PT, UP0, 0x40, 0x0 ;  /* 0x000000000000781c */ /* 0x000fda0003fce808 */
[----:B------:R-:W-:Y:S05]  /*3640*/  @P6 BRA `(.L_x_832) ;  /* 0x0000000000646947 */ /* 0x000fea0003800000 */
        /* <DEDUP_REMOVED lines=9> */
[----:B------:R-:W0:Y:S02]  /*36e0*/  @P6 LDC.64 R6, c[0x0][0x9e8] ;  /* 0x00027a00ff066b82 */ /* 0x000e240000000a00 */
[----:B0-----:R-:W-:-:S05]  /*36f0*/  @P6 IMAD.HI.U32 R6, R59, R6, RZ ;  /* 0x000000063b066227 */ /* 0x001fca00078e00ff */
[----:B------:R-:W-:-:S04]  /*3700*/  @P6 SHF.R.U32.HI R59, RZ, R7, R6 ;  /* 0x00000007ff3b6219 */ /* 0x000fc80000011606 */
[----:B------:R-:W-:Y:S01]  /*3710*/  LOP3.LUT R59, RZ, R59, RZ, 0x33, !PT ;  /* 0x0000003bff3b7212 */ /* 0x000fe200078e33ff */
[----:B------:R-:W-:Y:S06]  /*3720*/  BRA `(.L_x_835) ;  /* 0x0000000000187947 */ /* 0x000fec0003800000 */
.L_x_834:
[----:B------:R-:W-:Y:S02]  /*3730*/  ULDC UR6, c[0x0][0x9e4] ;  /* 0x0002790000067ab9 */ /* 0x000fe40000000800 */
[----:B------:R-:W-:-:S05]  /*3740*/  IMAD.U32 R67, RZ, RZ, UR6 ;  /* 0x00000006ff437e24 */ /* 0x000fca000f8e00ff */
[----:B------:R-:W-:-:S13]  /*3750*/  ISETP.NE.AND P6, PT, R67, 0x1, PT ;  /* 0x000000014300780c */ /* 0x000fda0003fc5270 */
[----:B------:R-:W0:Y:S02]  /*3760*/  @P6 LDC.64 R6, c[0x0][0x9e8] ;  /* 0x00027a00ff066b82 */ /* 0x000e240000000a00 */
[----:B0-----:R-:W-:-:S05]  /*3770*/  @P6 IMAD.HI.U32 R6, R59, R6, RZ ;  /* 0x000000063b066227 */ /* 0x001fca00078e00ff */
[----:B------:R-:W-:-:S07]  /*3780*/  @P6 SHF.R.U32.HI R59, RZ, R7, R6 ;  /* 0x00000007ff3b6219 */ /* 0x000fce0000011606 */
.L_x_835:
[----:B------:R-:W-:Y:S05]  /*3790*/  BSYNC B0 ;  /* 0x0000000000007941 */ /* 0x000fea0003800000 */
.L_x_833:
[----:B------:R-:W-:-:S04]  /*37a0*/  IMAD R59, R59, R67, -R74 ;  /* 0x000000433b3b7224 */ /* 0x000fc800078e0a4a */
[----:B------:R-:W-:-:S05]  /*37b0*/  IMAD R59, R16, -0x2, R59 ;  /* 0xfffffffe103b7824 */ /* 0x000fca00078e023b */
[----:B------:R-:W-:Y:S02]  /*37c0*/  VIADDMNMX R56, R59, R67, R56, PT ;  /* 0x000000433b387246 */ /* 0x000fe40003800138 */
[----:B------:R-:W-:-:S07]  /*37d0*/  VIMNMX R58, R58, R59, !PT ;  /* 0x0000003b3a3a7248 */ /* 0x000fce0007fe0100 */
.L_x_832:
[----:B------:R-:W-:Y:S01]  /*37e0*/  ISETP.GT.AND P1, PT, R58, 0x1, !P1 ;  /* 0x000000013a00780c */ /* 0x000fe20004f24270 */
[----:B------:R-:W-:Y:S01]  /*37f0*/  ULDC UR33, c[0x0][0x988] ;  /* 0x0002620000217ab9 */ /* 0x000fe20000000800 */
[----:B------:R-:W-:Y:S01]  /*3800*/  LOP3.LUT P6, RZ, R19, 0x4, RZ, 0xc0, !PT ;  /* 0x0000000413ff7812 */ /* 0x000fe200078cc0ff */
[----:B------:R-:W-:Y:S01]  /*3810*/  UISETP.NE.AND UP1, UPT, UR51, URZ, UPT ;  /* 0x0000003f3300728c */ /* 0x000fe2000bf25270 */
[----:B------:R-:W-:Y:S01]  /*3820*/  ISETP.LT.OR P1, PT, R56, 0x2, P1 ;  /* 0x000000023800780c */ /* 0x000fe20000f21670 */
[----:B------:R-:W-:Y:S01]  /*3830*/  UISETP.NE.AND UP0, UPT, UR50, URZ, UPT ;  /* 0x0000003f3200728c */ /* 0x000fe2000bf05270 */
[----:B------:R-:W-:Y:S01]  /*3840*/  FMNMX.FTZ R7, R66, R89, !PT ;  /* 0x0000005942077209 */ /* 0x000fe20007810000 */
[----:B------:R-:W-:Y:S01]  /*3850*/  UMOV UR10, UR39 ;  /* 0x00000027000a7c82 */ /* 0x000fe20008000000 */
[----:B------:R-:W-:Y:S02]  /*3860*/  FSEL R2, R2, -INF , !P1 ;  /* 0xff80000002027808 */ /* 0x000fe40004800000 */
[----:B------:R-:W-:-:S02]  /*3870*/  ISETP.GT.AND P1, PT, R58, 0x9, !P6 ;  /* 0x000000093a00780c */ /* 0x000fc40007724270 */
[----:B------:R-:W-:Y:S02]  /*3880*/  FMNMX.FTZ R6, R90, R7, !PT ;  /* 0x000000075a067209 */ /* 0x000fe40007810000 */
[----:B------:R-:W-:Y:S01]  /*3890*/  ISETP.LT.OR P1, PT, R56, 0xa, P1 ;  /* 0x0000000a3800780c */ /* 0x000fe20000f21670 */
[----:B------:R-:W-:Y:S01]  /*38a0*/  @UP1 ULDC UR6, c[0x0][0x44c] ;  /* 0x0001130000061ab9 */ /* 0x000fe20000000800 */
[----:B------:R-:W-:Y:S01]  /*38b0*/  FMNMX.FTZ R7, R91, R6, !PT ;  /* 0x000000065b077209 */ /* 0x000fe20007810000 */
[----:B------:R-:W-:Y:S01]  /*38c0*/  UIMAD.WIDE.U32 UR6, UR39, UR6, URZ ;  /* 0x00000006270672a5 */ /* 0x000fe2000f8e003f */
[----:B------:R-:W-:Y:S01]  /*38d0*/  FSEL R5, R5, -INF , !P1 ;  /* 0xff80000005057808 */ /* 0x000fe20004800000 */
[----:B------:R-:W-:Y:S01]  /*38e0*/  @UP1 ULDC UR11, c[0x0][0x450] ;  /* 0x00011400000b1ab9 */ /* 0x000fe20000000800 */
[----:B------:R-:W-:Y:S01]  /*38f0*/  LOP3.LUT P1, RZ, R19, 0x8, RZ, 0xc0, !PT ;  /* 0x0000000813ff7812 */ /* 0x000fe2000782c0ff */
[----:B------:R-:W-:Y:S01]  /*3900*/  @UP1 USHF.R.U32.HI UR10, URZ, UR11, UR7 ;  /* 0x0000000b3f0a1299 */ /* 0x000fe20008011607 */
[----:B------:R-:W-:-:S02]  /*3910*/  FMNMX.FTZ R6, R92, R7, !PT ;  /* 0x000000075c067209 */ /* 0x000fc40007810000 */
[----:B------:R-:W-:Y:S01]  /*3920*/  ISETP.GT.AND P1, PT, R58, 0x10, !P1 ;  /* 0x000000103a00780c */ /* 0x000fe20004f24270 */
[----:B------:R-:W-:Y:S01]  /*3930*/  UIADD3 UR55, UR55, UR10, URZ ;  /* 0x0000000a37377290 */ /* 0x000fe2000fffe03f */
[----:B------:R-:W-:Y:S02]  /*3940*/  FMNMX.FTZ R7, R93, R6, !PT ;  /* 0x000000065d077209 */ /* 0x000fe40007810000 */
[----:B------:R-:W-:Y:S01]  /*3950*/  ISETP.LT.OR P1, PT, R56, 0x11, P1 ;  /* 0x000000113800780c */ /* 0x000fe20000f21670 */
[----:B------:R-:W-:Y:S01]  /*3960*/  UIADD3 UR14, UR55, UR14, URZ ;  /* 0x0000000e370e7290 */ /* 0x000fe2000fffe03f */
[----:B------:R-:W-:Y:S02]  /*3970*/  ISETP.GT.AND P2, PT, R58, 0x8, !P2 ;  /* 0x000000083a00780c */ /* 0x000fe40005744270 */
[----:B------:R-:W-:Y:S02]  /*3980*/  FSEL R8, R8, -INF , !P1 ;  /* 0xff80000008087808 */ /* 0x000fe40004800000 */
[----:B------:R-:W-:-:S02]  /*3990*/  LOP3.LUT P1, RZ, R19, 0x10, RZ, 0xc0, !PT ;  /* 0x0000001013ff7812 */ /* 0x000fc4000782c0ff */
[----:B------:R-:W-:Y:S02]  /*39a0*/  FMNMX.FTZ R6, R94, R7, !PT ;  /* 0x000000075e067209 */ /* 0x000fe40007810000 */
[----:B------:R-:W-:Y:S02]  /*39b0*/  ISETP.GT.AND P1, PT, R58, 0x11, !P1 ;  /* 0x000000113a00780c */ /* 0x000fe40004f24270 */
[C---:B------:R-:W-:Y:S02]  /*39c0*/  ISETP.LT.OR P2, PT, R56.reuse, 0x9, P2 ;  /* 0x000000093800780c */ /* 0x040fe40001741670 */
[----:B------:R-:W-:Y:S02]  /*39d0*/  ISETP.LT.OR P1, PT, R56, 0x12, P1 ;  /* 0x000000123800780c */ /* 0x000fe40000f21670 */
[----:B------:R-:W-:Y:S02]  /*39e0*/  FMNMX.FTZ R7, R95, R6, !PT ;  /* 0x000000065f077209 */ /* 0x000fe40007810000 */
[----:B------:R-:W-:-:S02]  /*39f0*/  FSEL R9, R9, -INF , !P1 ;  /* 0xff80000009097808 */ /* 0x000fc40004800000 */
[----:B------:R-:W-:Y:S02]  /*3a00*/  LOP3.LUT P1, RZ, R19, 0x2000000, RZ, 0xc0, !PT ;  /* 0x0200000013ff7812 */ /* 0x000fe4000782c0ff */
[----:B------:R-:W-:Y:S02]  /*3a10*/  FSEL R3, R3, -INF , !P2 ;  /* 0xff80000003037808 */ /* 0x000fe40005000000 */
[----:B------:R-:W-:Y:S02]  /*3a20*/  ISETP.GT.AND P1, PT, R58, 0x18, !P1 ;  /* 0x000000183a00780c */ /* 0x000fe40004f24270 */
[----:B------:R-:W-:Y:S02]  /*3a30*/  LOP3.LUT P2, RZ, R19, 0x40000, RZ, 0xc0, !PT ;  /* 0x0004000013ff7812 */ /* 0x000fe4000784c0ff */
[----:B------:R-:W-:Y:S02]  /*3a40*/  ISETP.LT.OR P1, PT, R56, 0x19, P1 ;  /* 0x000000193800780c */ /* 0x000fe40000f21670 */
[----:B------:R-:W-:-:S02]  /*3a50*/  FMNMX.FTZ R6, R96, R7, !PT ;  /* 0x0000000760067209 */ /* 0x000fc40007810000 */
[----:B------:R-:W-:Y:S02]  /*3a60*/  FSEL R10, R10, -INF , !P1 ;  /* 0xff8000000a0a7808 */ /* 0x000fe40004800000 */
[----:B------:R-:W-:Y:S02]  /*3a70*/  LOP3.LUT P1, RZ, R19, 0x1000000, RZ, 0xc0, !PT ;  /* 0x0100000013ff7812 */ /* 0x000fe4000782c0ff */
[----:B------:R-:W-:Y:S02]  /*3a80*/  FMNMX.FTZ R6, R97, R6, !PT ;  /* 0x0000000661067209 */ /* 0x000fe40007810000 */
[----:B------:R-:W-:Y:S02]  /*3a90*/  ISETP.GT.AND P1, PT, R58, 0x19, !P1 ;  /* 0x000000193a00780c */ /* 0x000fe40004f24270 */
[----:B------:R-:W-:Y:S02]  /*3aa0*/  LOP3.LUT P6, RZ, R19, 0x20000, RZ, 0xc0, !PT ;  /* 0x0002000013ff7812 */ /* 0x000fe400078cc0ff */
[----:B------:R-:W-:-:S02]  /*3ab0*/  ISETP.LT.OR P1, PT, R56, 0x1a, P1 ;  /* 0x0000001a3800780c */ /* 0x000fc40000f21670 */
[----:B------:R-:W-:Y:S02]  /*3ac0*/  FMNMX.FTZ R7, R65, R6, !PT ;  /* 0x0000000641077209 */ /* 0x000fe40007810000 */
[----:B------:R-:W-:Y:S02]  /*3ad0*/  FSEL R11, R11, -INF , !P1 ;  /* 0xff8000000b0b7808 */ /* 0x000fe40004800000 */
[----:B------:R-:W-:Y:S02]  /*3ae0*/  LOP3.LUT P1, RZ, R19, 0x800000, RZ, 0xc0, !PT ;  /* 0x0080000013ff7812 */ /* 0x000fe4000782c0ff */
[----:B------:R-:W-:Y:S02]  /*3af0*/  FMNMX.FTZ R6, R64, R7, !PT ;  /* 0x0000000740067209 */ /* 0x000fe40007810000 */
[----:B------:R-:W-:Y:S02]  /*3b00*/  ISETP.GT.AND P1, PT, R58, 0x20, !P1 ;  /* 0x000000203a00780c */ /* 0x000fe40004f24270 */
[----:B------:R-:W-:-:S02]  /*3b10*/  FMNMX.FTZ R7, R63, R6, !PT ;  /* 0x000000063f077209 */ /* 0x000fc40007810000 */
[----:B------:R-:W-:Y:S02]  /*3b20*/  ISETP.LT.OR P1, PT, R56, 0x21, P1 ;  /* 0x000000213800780c */ /* 0x000fe40000f21670 */
[----:B------:R-:W-:Y:S02]  /*3b30*/  FMNMX.FTZ R6, R62, R7, !PT ;  /* 0x000000073e067209 */ /* 0x000fe40007810000 */
[----:B------:R-:W-:Y:S02]  /*3b40*/  FSEL R12, R12, -INF , !P1 ;  /* 0xff8000000c0c7808 */ /* 0x000fe40004800000 */
[----:B------:R-:W-:Y:S02]  /*3b50*/  LOP3.LUT P1, RZ, R19, 0x400000, RZ, 0xc0, !PT ;  /* 0x0040000013ff7812 */ /* 0x000fe4000782c0ff */
[----:B------:R-:W-:Y:S02]  /*3b60*/  FMNMX.FTZ R7, R61, R6, !PT ;  /* 0x000000063d077209 */ /* 0x000fe40007810000 */
[----:B------:R-:W-:-:S02]  /*3b70*/  ISETP.GT.AND P1, PT, R58, 0x21, !P1 ;  /* 0x000000213a00780c */ /* 0x000fc40004f24270 */
[----:B------:R-:W-:Y:S02]  /*3b80*/  FMNMX.FTZ R6, R60, R7, !PT ;  /* 0x000000073c067209 */ /* 0x000fe40007810000 */
[----:B------:R-:W-:Y:S02]  /*3b90*/  ISETP.LT.OR P1, PT, R56, 0x22, P1 ;  /* 0x000000223800780c */ /* 0x000fe40000f21670 */
[----:B------:R-:W-:Y:S02]  /*3ba0*/  FMNMX.FTZ R6, R57, R6, !PT ;  /* 0x0000000639067209 */ /* 0x000fe40007810000 */
[----:B------:R-:W-:Y:S02]  /*3bb0*/  FSEL R13, R13, -INF , !P1 ;  /* 0xff8000000d0d7808 */ /* 0x000fe40004800000 */
[----:B------:R-:W-:Y:S02]  /*3bc0*/  LOP3.LUT P1, RZ, R19, 0x200000, RZ, 0xc0, !PT ;  /* 0x0020000013ff7812 */ /* 0x000fe4000782c0ff */
[----:B------:R-:W-:-:S02]  /*3bd0*/  FMNMX.FTZ R6, R55, R6, !PT ;  /* 0x0000000637067209 */ /* 0x000fc40007810000 */
[----:B------:R-:W-:Y:S02]  /*3be0*/  ISETP.GT.AND P1, PT, R58, 0x28, !P1 ;  /* 0x000000283a00780c */ /* 0x000fe40004f24270 */
[----:B------:R-:W-:Y:S02]  /*3bf0*/  FMNMX.FTZ R7, R45, R6, !PT ;  /* 0x000000062d077209 */ /* 0x000fe40007810000 */
[----:B------:R-:W-:Y:S02]  /*3c00*/  ISETP.LT.OR P1, PT, R56, 0x29, P1 ;  /* 0x000000293800780c */ /* 0x000fe40000f21670 */
[----:B------:R-:W-:Y:S02]  /*3c10*/  FMNMX.FTZ R6, R46, R7, !PT ;  /* 0x000000072e067209 */ /* 0x000fe40007810000 */
[----:B------:R-:W-:Y:S02]  /*3c20*/  FSEL R14, R14, -INF , !P1 ;  /* 0xff8000000e0e7808 */ /* 0x000fe40004800000 */
[----:B------:R-:W-:-:S02]  /*3c30*/  LOP3.LUT P1, RZ, R19, 0x100000, RZ, 0xc0, !PT ;  /* 0x0010000013ff7812 */ /* 0x000fc4000782c0ff */
[----:B------:R-:W-:Y:S02]  /*3c40*/  FMNMX.FTZ R7, R47, R6, !PT ;  /* 0x000000062f077209 */ /* 0x000fe40007810000 */
[----:B------:R-:W-:Y:S02]  /*3c50*/  ISETP.GT.AND P1, PT, R58, 0x29, !P1 ;  /* 0x000000293a00780c */ /* 0x000fe40004f24270 */
[----:B------:R-:W-:Y:S02]  /*3c60*/  FMNMX.FTZ R6, R48, R7, !PT ;  /* 0x0000000730067209 */ /* 0x000fe40007810000 */
[----:B------:R-:W-:Y:S02]  /*3c70*/  ISETP.LT.OR P1, PT, R56, 0x2a, P1 ;  /* 0x0000002a3800780c */ /* 0x000fe40000f21670 */
[----:B------:R-:W-:Y:S02]  /*3c80*/  FMNMX.FTZ R7, R49, R6, !PT ;  /* 0x0000000631077209 */ /* 0x000fe40007810000 */
[----:B------:R-:W-:-:S02]  /*3c90*/  FSEL R15, R15, -INF , !P1 ;  /* 0xff8000000f0f7808 */ /* 0x000fc40004800000 */
[----:B------:R-:W-:Y:S02]  /*3ca0*/  LOP3.LUT P1, RZ, R19, 0x80000, RZ, 0xc0, !PT ;  /* 0x0008000013ff7812 */ /* 0x000fe4000782c0ff */
[----:B------:R-:W-:Y:S02]  /*3cb0*/  FMNMX.FTZ R6, R50, R7, !PT ;  /* 0x0000000732067209 */ /* 0x000fe40007810000 */
[----:B------:R-:W-:Y:S02]  /*3cc0*/  ISETP.GT.AND P1, PT, R58, 0x30, !P1 ;  /* 0x000000303a00780c */ /* 0x000fe40004f24270 */
[----:B------:R-:W-:Y:S02]  /*3cd0*/  FMNMX.FTZ R7, R51, R6, !PT ;  /* 0x0000000633077209 */ /* 0x000fe40007810000 */
[----:B------:R-:W-:Y:S02]  /*3ce0*/  ISETP.LT.OR P1, PT, R56, 0x31, P1 ;  /* 0x000000313800780c */ /* 0x000fe40000f21670 */
[----:B------:R-:W-:-:S02]  /*3cf0*/  FMNMX.FTZ R6, R52, R7, !PT ;  /* 0x0000000734067209 */ /* 0x000fc40007810000 */
[----:B------:R-:W-:Y:S02]  /*3d00*/  FSEL R20, R20, -INF , !P1 ;  /* 0xff80000014147808 */ /* 0x000fe40004800000 */
[----:B------:R-:W-:Y:S02]  /*3d10*/  ISETP.GT.AND P1, PT, R58, 0x31, !P2 ;  /* 0x000000313a00780c */ /* 0x000fe40005724270 */
[----:B------:R-:W-:Y:S02]  /*3d20*/  FMNMX.FTZ R7, R53, R6, !PT ;  /* 0x0000000635077209 */ /* 0x000fe40007810000 */
[----:B------:R-:W-:Y:S02]  /*3d30*/  ISETP.LT.OR P1, PT, R56, 0x32, P1 ;  /* 0x000000323800780c */ /* 0x000fe40000f21670 */
[----:B------:R-:W-:Y:S02]  /*3d40*/  FMNMX.FTZ R7, R54, R7, !PT ;  /* 0x0000000736077209 */ /* 0x000fe40007810000 */
[----:B------:R-:W-:-:S02]  /*3d50*/  FSEL R21, R21, -INF , !P1 ;  /* 0xff80000015157808 */ /* 0x000fc40004800000 */
        /* <DEDUP_REMOVED lines=10> */
[----:B------:R-:W-:Y:S01]  /*3e00*/  LOP3.LUT P2, RZ, R19, 0x80, RZ, 0xc0, !PT ;  /* 0x0000008013ff7812 */ /* 0x000fe2000784c0ff */
[----:B------:R-:W0:Y:S01]  /*3e10*/  SHFL.BFLY PT, R6, R7, 0x2, 0x1f ;  /* 0x0c401f0007067f89 */ /* 0x000e2200000e0000 */
[----:B------:R-:W-:-:S02]  /*3e20*/  FSEL R25, R25, -INF , !P1 ;  /* 0xff80000019197808 */ /* 0x000fc40004800000 */
[C---:B------:R-:W-:Y:S02]  /*3e30*/  LOP3.LUT P1, RZ, R19.reuse, 0x8000, RZ, 0xc0, !PT ;  /* 0x0000800013ff7812 */ /* 0x040fe4000782c0ff */
[----:B------:R-:W-:Y:S02]  /*3e40*/  LOP3.LUT P6, RZ, R19, 0x40, RZ, 0xc0, !PT ;  /* 0x0000004013ff7812 */ /* 0x000fe400078cc0ff */
[C---:B------:R-:W-:Y:S02]  /*3e50*/  ISETP.GT.AND P1, PT, R58.reuse, 0x40, !P1 ;  /* 0x000000403a00780c */ /* 0x040fe40004f24270 */
[----:B------:R-:W-:Y:S02]  /*3e60*/  ISETP.GT.AND P3, PT, R58, 0x70, !P3 ;  /* 0x000000703a00780c */ /* 0x000fe40005f64270 */
[----:B------:R-:W-:Y:S02]  /*3e70*/  ISETP.LT.OR P1, PT, R56, 0x41, P1 ;  /* 0x000000413800780c */ /* 0x000fe40000f21670 */
[----:B------:R-:W-:-:S02]  /*3e80*/  ISETP.GT.AND P4, PT, R58, 0x71, !P4 ;  /* 0x000000713a00780c */ /* 0x000fc40006784270 */
[----:B------:R-:W-:Y:S02]  /*3e90*/  FSEL R26, R26, -INF , !P1 ;  /* 0xff8000001a1a7808 */ /* 0x000fe40004800000 */
[----:B------:R-:W-:Y:S02]  /*3ea0*/  LOP3.LUT P1, RZ, R19, 0x4000, RZ, 0xc0, !PT ;  /* 0x0000400013ff7812 */ /* 0x000fe4000782c0ff */
[C---:B------:R-:W-:Y:S02]  /*3eb0*/  ISETP.GT.AND P5, PT, R58.reuse, 0x78, !P5 ;  /* 0x000000783a00780c */ /* 0x040fe40006fa4270 */
[----:B------:R-:W-:Y:S02]  /*3ec0*/  ISETP.GT.AND P1, PT, R58, 0x41, !P1 ;  /* 0x000000413a00780c */ /* 0x000fe40004f24270 */
[C---:B------:R-:W-:Y:S02]  /*3ed0*/  ISETP.LT.OR P3, PT, R56.reuse, 0x71, P3 ;  /* 0x000000713800780c */ /* 0x040fe40001f61670 */
[----:B------:R-:W-:-:S02]  /*3ee0*/  ISETP.LT.OR P1, PT, R56, 0x42, P1 ;  /* 0x000000423800780c */ /* 0x000fc40000f21670 */
[----:B0-----:R-:W-:Y:S02]  /*3ef0*/  FMNMX.FTZ R59, R7, R6, !PT ;  /* 0x00000006073b7209 */ /* 0x001fe40007810000 */
[----:B------:R-:W-:Y:S02]  /*3f00*/  FSEL R27, R27, -INF , !P1 ;  /* 0xff8000001b1b7808 */ /* 0x000fe40004800000 */
[----:B------:R-:W-:Y:S01]  /*3f10*/  LOP3.LUT P1, RZ, R19, 0x2000, RZ, 0xc0, !PT ;  /* 0x0000200013ff7812 */ /* 0x000fe2000782c0ff */
[----:B------:R-:W0:Y:S01]  /*3f20*/  SHFL.BFLY PT, R76, R59, 0x1, 0x1f ;  /* 0x0c201f003b4c7f89 */ /* 0x000e2200000e0000 */
[----:B------:R-:W-:Y:S02]  /*3f30*/  ISETP.LT.OR P4, PT, R56, 0x72, P4 ;  /* 0x000000723800780c */ /* 0x000fe40002781670 */
[----:B------:R-:W-:Y:S02]  /*3f40*/  ISETP.GT.AND P1, PT, R58, 0x48, !P1 ;  /* 0x000000483a00780c */ /* 0x000fe40004f24270 */
[----:B------:R-:W-:-:S02]  /*3f50*/  ISETP.LT.OR P5, PT, R56, 0x79, P5 ;  /* 0x000000793800780c */ /* 0x000fc40002fa1670 */
[----:B------:R-:W-:-:S04]  /*3f60*/  ISETP.LT.OR P1, PT, R56, 0x49, P1 ;  /* 0x000000493800780c */ /* 0x000fc80000f21670 */
[----:B------:R-:W-:Y:S02]  /*3f70*/  FSEL R29, R29, -INF , !P1 ;  /* 0xff8000001d1d7808 */ /* 0x000fe40004800000 */
[----:B------:R-:W-:-:S04]  /*3f80*/  LOP3.LUT P1, RZ, R19, 0x1000, RZ, 0xc0, !PT ;  /* 0x0000100013ff7812 */ /* 0x000fc8000782c0ff */
[----:B------:R-:W-:-:S04]  /*3f90*/  ISETP.GT.AND P1, PT, R58, 0x49, !P1 ;  /* 0x000000493a00780c */ /* 0x000fc80004f24270 */
[----:B------:R-:W-:Y:S02]  /*3fa0*/  ISETP.LT.OR P1, PT, R56, 0x4a, P1 ;  /* 0x0000004a3800780c */ /* 0x000fe40000f21670 */
[----:B0-----:R-:W-:Y:S02]  /*3fb0*/  FMNMX.FTZ R76, R59, R76, !PT ;  /* 0x0000004c3b4c7209 */ /* 0x001fe40007810000 */
[----:B------:R-:W-:Y:S02]  /*3fc0*/  FSEL R28, R28, -INF , !P1 ;  /* 0xff8000001c1c7808 */ /* 0x000fe40004800000 */
[----:B------:R-:W-:Y:S01]  /*3fd0*/  LOP3.LUT P1, RZ, R19, 0x800, RZ, 0xc0, !PT ;  /* 0x0000080013ff7812 */ /* 0x000fe2000782c0ff */
[----:B------:R-:W-:-:S03]  /*3fe0*/  FMUL.FTZ R72, R76, UR33 ;  /* 0x000000214c487c20 */ /* 0x000fc60008410000 */
[----:B------:R-:W-:-:S04]  /*3ff0*/  ISETP.GT.AND P1, PT, R58, 0x50, !P1 ;  /* 0x000000503a00780c */ /* 0x000fc80004f24270 */
[----:B------:R-:W-:-:S04]  /*4000*/  ISETP.LT.OR P1, PT, R56, 0x51, P1 ;  /* 0x000000513800780c */ /* 0x000fc80000f21670 */
[----:B------:R-:W-:Y:S02]  /*4010*/  FSEL R30, R30, -INF , !P1 ;  /* 0xff8000001e1e7808 */ /* 0x000fe40004800000 */
[----:B------:R-:W-:-:S04]  /*4020*/  LOP3.LUT P1, RZ, R19, 0x400, RZ, 0xc0, !PT ;  /* 0x0000040013ff7812 */ /* 0x000fc8000782c0ff */
        /* <DEDUP_REMOVED lines=11> */
[----:B------:R-:W-:Y:S02]  /*40e0*/  ISETP.GT.AND P1, PT, R58, 0x60, !P2 ;  /* 0x000000603a00780c */ /* 0x000fe40005724270 */
[----:B------:R-:W-:Y:S02]  /*40f0*/  LOP3.LUT P2, RZ, R19, 0x20, RZ, 0xc0, !PT ;  /* 0x0000002013ff7812 */ /* 0x000fe4000784c0ff */
[----:B------:R-:W-:Y:S02]  /*4100*/  ISETP.LT.OR P1, PT, R56, 0x61, P1 ;  /* 0x000000613800780c */ /* 0x000fe40000f21670 */
[----:B------:R-:W-:Y:S02]  /*4110*/  ISETP.GT.AND P2, PT, R58, 0x69, !P2 ;  /* 0x000000693a00780c */ /* 0x000fe40005744270 */
[----:B------:R-:W-:-:S02]  /*4120*/  FSEL R35, R35, -INF , !P1 ;  /* 0xff80000023237808 */ /* 0x000fc40004800000 */
[----:B------:R-:W-:Y:S02]  /*4130*/  ISETP.GT.AND P1, PT, R58, 0x61, !P6 ;  /* 0x000000613a00780c */ /* 0x000fe40007724270 */
[----:B------:R-:W-:Y:S02]  /*4140*/  LOP3.LUT P6, RZ, R19, 0x2, RZ, 0xc0, !PT ;  /* 0x0000000213ff7812 */ /* 0x000fe400078cc0ff */
[C---:B------:R-:W-:Y:S02]  /*4150*/  ISETP.LT.OR P1, PT, R56.reuse, 0x62, P1 ;  /* 0x000000623800780c */ /* 0x040fe40000f21670 */
[----:B------:R-:W-:Y:S02]  /*4160*/  ISETP.LT.OR P2, PT, R56, 0x6a, P2 ;  /* 0x0000006a3800780c */ /* 0x000fe40001741670 */
[----:B------:R-:W-:Y:S02]  /*4170*/  FSEL R34, R34, -INF , !P1 ;  /* 0xff80000022227808 */ /* 0x000fe40004800000 */
[----:B------:R-:W-:-:S04]  /*4180*/  FSETP.NEU.FTZ.AND P1, PT, R76, -INF , PT ;  /* 0xff8000004c00780b */ /* 0x000fc80003f3d000 */
[----:B------:R-:W-:Y:S02]  /*4190*/  FSEL R72, R72, RZ, P1 ;  /* 0x000000ff48487208 */ /* 0x000fe40000800000 */
[----:B------:R-:W-:Y:S02]  /*41a0*/  ISETP.GT.AND P1, PT, R58, RZ, !P6 ;  /* 0x000000ff3a00720c */ /* 0x000fe40007724270 */
[----:B------:R-:W-:Y:S01]  /*41b0*/  LOP3.LUT P6, RZ, R19, 0x1, RZ, 0xc0, !PT ;  /* 0x0000000113ff7812 */ /* 0x000fe200078cc0ff */
[--C-:B------:R-:W-:Y:S01]  /*41c0*/  FFMA.FTZ R77, R60, UR33, -R72.reuse ;  /* 0x000000213c4d7c23 */ /* 0x100fe20008010848 */
[----:B------:R-:W-:Y:S01]  /*41d0*/  ISETP.LT.OR P1, PT, R56, 0x1, P1 ;  /* 0x000000013800780c */ /* 0x000fe20000f21670 */
[--C-:B------:R-:W-:Y:S01]  /*41e0*/  FFMA.FTZ R51, R51, UR33, -R72.reuse ;  /* 0x0000002133337c23 */ /* 0x100fe20008010848 */
[----:B------:R-:W-:Y:S01]  /*41f0*/  ISETP.GT.AND P6, PT, R58, 0x79, !P6 ;  /* 0x000000793a00780c */ /* 0x000fe200077c4270 */
[--C-:B------:R-:W-:Y:S01]  /*4200*/  FFMA.FTZ R6, R66, UR33, -R72.reuse ;  /* 0x0000002142067c23 */ /* 0x100fe20008010848 */
[----:B------:R-:W-:Y:S01]  /*4210*/  FSEL R73, R0, -INF , !P1 ;  /* 0xff80000000497808 */ /* 0x000fe20004800000 */
[--C-:B------:R-:W-:Y:S01]  /*4220*/  FFMA.FTZ R59, R89, UR33, -R72.reuse ;  /* 0x00000021593b7c23 */ /* 0x100fe20008010848 */
[----:B------:R-:W-:Y:S01]  /*4230*/  LOP3.LUT P1, RZ, R19, 0x4000000, RZ, 0xc0, !PT ;  /* 0x0400000013ff7812 */ /* 0x000fe2000782c0ff */
[--C-:B------:R-:W-:Y:S01]  /*4240*/  FFMA.FTZ R7, R90, UR33, -R72.reuse ;  /* 0x000000215a077c23 */ /* 0x100fe20008010848 */
[----:B------:R-:W-:Y:S01]  /*4250*/  FMNMX.FTZ R0, R73, R2, !PT ;  /* 0x0000000249007209 */ /* 0x000fe20007810000 */
[----:B------:R-:W-:Y:S01]  /*4260*/  MUFU.EX2 R6, R6 ;  /* 0x0000000600067308 */ /* 0x000fe20000000800 */
[----:B------:R-:W-:Y:S01]  /*4270*/  ISETP.GT.AND P1, PT, R58, 0x68, !P1 ;  /* 0x000000683a00780c */ /* 0x000fe20004f24270 */
[--C-:B------:R-:W-:Y:S01]  /*4280*/  FFMA.FTZ R66, R91, UR33, -R72.reuse ;  /* 0x000000215b427c23 */ /* 0x100fe20008010848 */
[----:B------:R-:W-:Y:S01]  /*4290*/  FMNMX.FTZ R68, R3, R0, !PT ;  /* 0x0000000003447209 */ /* 0x000fe20007810000 */
[--C-:B------:R-:W-:Y:S01]  /*42a0*/  FFMA.FTZ R92, R92, UR33, -R72.reuse ;  /* 0x000000215c5c7c23 */ /* 0x100fe20008010848 */
[----:B------:R-:W-:Y:S01]  /*42b0*/  ISETP.LT.OR P1, PT, R56, 0x69, P1 ;  /* 0x000000693800780c */ /* 0x000fe20000f21670 */
[--C-:B------:R-:W-:Y:S01]  /*42c0*/  FFMA.FTZ R93, R93, UR33, -R72.reuse ;  /* 0x000000215d5d7c23 */ /* 0x100fe20008010848 */
[----:B------:R-:W-:Y:S01]  /*42d0*/  FMNMX.FTZ R67, R5, R68, !PT ;  /* 0x0000004405437209 */ /* 0x000fe20007810000 */
[----:B------:R-:W0:Y:S01]  /*42e0*/  MUFU.EX2 R59, R59 ;  /* 0x0000003b003b7308 */ /* 0x000e220000000800 */
[----:B------:R-:W-:Y:S01]  /*42f0*/  FSEL R58, R36, -INF , !P1 ;  /* 0xff800000243a7808 */ /* 0x000fe20004800000 */
[--C-:B------:R-:W-:Y:S01]  /*4300*/  FFMA.FTZ R95, R95, UR33, -R72.reuse ;  /* 0x000000215f5f7c23 */ /* 0x100fe20008010848 */
[----:B------:R-:W-:Y:S01]  /*4310*/  FMNMX.FTZ R68, R8, R67, !PT ;  /* 0x0000004308447209 */ /* 0x000fe20007810000 */
[--C-:B------:R-:W-:Y:S01]  /*4320*/  FFMA.FTZ R97, R97, UR33, -R72.reuse ;  /* 0x0000002161617c23 */ /* 0x100fe20008010848 */
[----:B------:R-:W-:Y:S01]  /*4330*/  FSEL R60, R37, -INF , !P2 ;  /* 0xff800000253c7808 */ /* 0x000fe20005000000 */
[--C-:B------:R-:W-:Y:S01]  /*4340*/  FFMA.FTZ R37, R57, UR33, -R72.reuse ;  /* 0x0000002139257c23 */ /* 0x100fe20008010848 */
[----:B------:R-:W-:Y:S01]  /*4350*/  FMNMX.FTZ R69, R9, R68, !PT ;  /* 0x0000004409457209 */ /* 0x000fe20007810000 */
[----:B------:R1:W-:Y:S01]  /*4360*/  MUFU.EX2 R36, R77 ;  /* 0x0000004d00247308 */ /* 0x0003e20000000800 */
[----:B------:R-:W-:Y:S01]  /*4370*/  FSEL R57, R38, -INF , !P3 ;  /* 0xff80000026397808 */ /* 0x000fe20005800000 */
[--C-:B------:R-:W-:Y:S01]  /*4380*/  FFMA.FTZ R68, R94, UR33, -R72.reuse ;  /* 0x000000215e447c23 */ /* 0x100fe20008010848 */
[----:B------:R-:W-:Y:S01]  /*4390*/  FMNMX.FTZ R70, R10, R69, !PT ;  /* 0x000000450a467209 */ /* 0x000fe20007810000 */
[--C-:B------:R-:W-:Y:S01]  /*43a0*/  FFMA.FTZ R65, R65, UR33, -R72.reuse ;  /* 0x0000002141417c23 */ /* 0x100fe20008010848 */
[----:B------:R-:W-:Y:S01]  /*43b0*/  ISETP.LT.OR P6, PT, R56, 0x7a, P6 ;  /* 0x0000007a3800780c */ /* 0x000fe200037c1670 */
[--C-:B------:R-:W-:Y:S01]  /*43c0*/  FFMA.FTZ R64, R64, UR33, -R72.reuse ;  /* 0x0000002140407c23 */ /* 0x100fe20008010848 */
[----:B------:R-:W-:Y:S01]  /*43d0*/  FMNMX.FTZ R69, R11, R70, !PT ;  /* 0x000000460b457209 */ /* 0x000fe20007810000 */
[----:B------:R-:W-:Y:S01]  /*43e0*/  MUFU.EX2 R7, R7 ;  /* 0x0000000700077308 */ /* 0x000fe20000000800 */
[----:B------:R-:W-:Y:S01]  /*43f0*/  FSEL R56, R41, -INF , !P6 ;  /* 0xff80000029387808 */ /* 0x000fe20007000000 */
[--C-:B------:R-:W-:Y:S01]  /*4400*/  FFMA.FTZ R63, R63, UR33, -R72.reuse ;  /* 0x000000213f3f7c23 */ /* 0x100fe20008010848 */
[----:B------:R-:W-:Y:S01]  /*4410*/  FMNMX.FTZ R70, R12, R69, !PT ;  /* 0x000000450c467209 */ /* 0x000fe20007810000 */
[--C-:B------:R-:W-:Y:S01]  /*4420*/  FFMA.FTZ R62, R62, UR33, -R72.reuse ;  /* 0x000000213e3e7c23 */ /* 0x100fe20008010848 */
[--C-:B------:R-:W-:Y:S01]  /*4430*/  FFMA.FTZ R61, R61, UR33, -R72.reuse ;  /* 0x000000213d3d7c23 */ /* 0x100fe20008010848 */
[--C-:B------:R-:W-:Y:S01]  /*4440*/  FFMA.FTZ R50, R50, UR33, -R72.reuse ;  /* 0x0000002132327c23 */ /* 0x100fe20008010848 */
[----:B------:R-:W-:Y:S01]  /*4450*/  FMNMX.FTZ R71, R13, R70, !PT ;  /* 0x000000460d477209 */ /* 0x000fe20007810000 */
[----:B------:R-:W-:Y:S01]  /*4460*/  MUFU.EX2 R66, R66 ;  /* 0x0000004200427308 */ /* 0x000fe20000000800 */
[--C-:B------:R-:W-:Y:S01]  /*4470*/  FFMA.FTZ R70, R96, UR33, -R72.reuse ;  /* 0x0000002160467c23 */ /* 0x100fe20008010848 */
[--C-:B------:R-:W-:Y:S01]  /*4480*/  FFMA.FTZ R44, R44, UR33, -R72.reuse ;  /* 0x000000212c2c7c23 */ /* 0x100fe20008010848 */
[----:B------:R-:W-:Y:S01]  /*4490*/  FMNMX.FTZ R74, R14, R71, !PT ;  /* 0x000000470e4a7209 */ /* 0x000fe20007810000 */
[--C-:B------:R-:W-:Y:S01]  /*44a0*/  FFMA.FTZ R43, R43, UR33, -R72.reuse ;  /* 0x000000212b2b7c23 */ /* 0x100fe20008010848 */
[----:B------:R-:W-:-:S02]  /*44b0*/  FFMA.FTZ R42, R42, UR33, -R72 ;  /* 0x000000212a2a7c23 */ /* 0x000fc40008010848 */
[----:B------:R-:W-:Y:S01]  /*44c0*/  FMNMX.FTZ R71, R15, R74, !PT ;  /* 0x0000004a0f477209 */ /* 0x000fe20007810000 */
[----:B------:R-:W-:Y:S03]  /*44d0*/  MUFU.EX2 R0, R92 ;  /* 0x0000005c00007308 */ /* 0x000fe60000000800 */
[----:B------:R-:W-:-:S04]  /*44e0*/  FMNMX.FTZ R74, R20, R71, !PT ;  /* 0x00000047144a7209 */ /* 0x000fc80007810000 */
        /* <DEDUP_REMOVED lines=17> */
[----:B------:R-:W-:Y:S02]  /*4600*/  FMNMX.FTZ R75, R35, R74, !PT ;  /* 0x0000004a234b7209 */ /* 0x000fe40007810000 */
[----:B------:R-:W-:Y:S02]  /*4610*/  FSEL R74, R39, -INF , !P4 ;  /* 0xff800000274a7808 */ /* 0x000fe40006000000 */
[----:B------:R-:W-:Y:S01]  /*4620*/  FMNMX.FTZ R75, R34, R75, !PT ;  /* 0x0000004b224b7209 */ /* 0x000fe20007810000 */
[----:B------:R-:W-:Y:S03]  /*4630*/  MUFU.EX2 R64, R64 ;  /* 0x0000004000407308 */ /* 0x000fe60000000800 */
[----:B------:R-:W-:-:S04]  /*4640*/  FMNMX.FTZ R75, R58, R75, !PT ;  /* 0x0000004b3a4b7209 */ /* 0x000fc80007810000 */
[----:B------:R-:W-:Y:S01]  /*4650*/  FMNMX.FTZ R38, R60, R75, !PT ;  /* 0x0000004b3c267209 */ /* 0x000fe20007810000 */
[----:B------:R-:W-:Y:S01]  /*4660*/  FFMA.FTZ R75, R55, UR33, -R72 ;  /* 0x00000021374b7c23 */ /* 0x000fe20008010848 */
[----:B------:R-:W-:Y:S01]  /*4670*/  FSEL R55, R40, -INF , !P5 ;  /* 0xff80000028377808 */ /* 0x000fe20006800000 */
[----:B------:R-:W-:Y:S01]  /*4680*/  MUFU.EX2 R63, R63 ;  /* 0x0000003f003f7308 */ /* 0x000fe20000000800 */
[----:B------:R-:W-:-:S04]  /*4690*/  FMNMX.FTZ R39, R57, R38, !PT ;  /* 0x0000002639277209 */ /* 0x000fc80007810000 */
[----:B------:R-:W-:Y:S01]  /*46a0*/  FMNMX.FTZ R40, R74, R39, !PT ;  /* 0x000000274a287209 */ /* 0x000fe20007810000 */
[--C-:B------:R-:W-:Y:S02]  /*46b0*/  FFMA.FTZ R39, R45, UR33, -R72.reuse ;  /* 0x000000212d277c23 */ /* 0x100fe40008010848 */
[----:B------:R-:W-:Y:S01]  /*46c0*/  MUFU.EX2 R38, R75 ;  /* 0x0000004b00267308 */ /* 0x000fe20000000800 */
        /* <DEDUP_REMOVED lines=8> */
[----:B------:R-:W-:Y:S01]  /*4750*/  FFMA.FTZ R52, R54, UR33, -R72 ;  /* 0x0000002136347c23 */ /* 0x000fe20008010848 */
[----:B------:R-:W2:Y:S01]  /*4760*/  SHFL.BFLY PT, R78, R45, 0x2, 0x1f ;  /* 0x0c401f002d4e7f89 */ /* 0x000ea200000e0000 */
[----:B------:R-:W-:Y:S08]  /*4770*/  MUFU.EX2 R62, R62 ;  /* 0x0000003e003e7308 */ /* 0x000ff00000000800 */
[----:B------:R-:W-:Y:S08]  /*4780*/  MUFU.EX2 R61, R61 ;  /* 0x0000003d003d7308 */ /* 0x000ff00000000800 */
[----:B------:R-:W-:Y:S01]  /*4790*/  MUFU.EX2 R37, R37 ;  /* 0x0000002500257308 */ /* 0x000fe20000000800 */
[----:B--2---:R-:W-:-:S07]  /*47a0*/  FMNMX.FTZ R78, R45, R78, !PT ;  /* 0x0000004e2d4e7209 */ /* 0x004fce0007810000 */
[----:B------:R-:W-:Y:S01]  /*47b0*/  MUFU.EX2 R39, R39 ;  /* 0x0000002700277308 */ /* 0x000fe20000000800 */
[----:B-1----:R-:W1:Y:S07]  /*47c0*/  SHFL.BFLY PT, R77, R78, 0x1, 0x1f ;  /* 0x0c201f004e4d7f89 */ /* 0x002e6e00000e0000 */
[----:B------:R2:W-:Y:S08]  /*47d0*/  MUFU.EX2 R45, R51 ;  /* 0x00000033002d7308 */ /* 0x0005f00000000800 */
[----:B------:R-:W-:Y:S01]  /*47e0*/  MUFU.EX2 R40, R40 ;  /* 0x0000002800287308 */ /* 0x000fe20000000800 */
[----:B--2---:R-:W-:-:S07]  /*47f0*/  FFMA.FTZ R51, R4, UR33, -R72 ;  /* 0x0000002104337c23 */ /* 0x004fce0008010848 */
[----:B------:R-:W-:Y:S01]  /*4800*/  MUFU.EX2 R41, R41 ;  /* 0x0000002900297308 */ /* 0x000fe20000000800 */
[----:B-1----:R-:W-:-:S04]  /*4810*/  FMNMX.FTZ R77, R78, R77, !PT ;  /* 0x0000004d4e4d7209 */ /* 0x002fc80007810000 */
        /* <DEDUP_REMOVED lines=21> */
[----:B------:R0:W2:Y:S01]  /*4970*/  MUFU.EX2 R84, R4 ;  /* 0x0000000400547308 */ /* 0x0000a20000000800 */
[--C-:B-1----:R-:W-:Y:S01]  /*4980*/  FFMA.FTZ R73, R14, UR33, -R53.reuse ;  /* 0x000000210e497c23 */ /* 0x102fe20008010835 */
[--C-:B------:R-:W-:Y:S01]  /*4990*/  FFMA.FTZ R30, R31, UR33, -R53.reuse ;  /* 0x000000211f1e7c23 */ /* 0x100fe20008010835 */
[--C-:B------:R-:W-:Y:S01]  /*49a0*/  FFMA.FTZ R78, R25, UR33, -R53.reuse ;  /* 0x00000021194e7c23 */ /* 0x100fe20008010835 */
[--C-:B------:R-:W-:Y:S01]  /*49b0*/  FFMA.FTZ R25, R26, UR33, -R53.reuse ;  /* 0x000000211a197c23 */ /* 0x100fe20008010835 */
[--C-:B------:R-:W-:Y:S01]  /*49c0*/  FFMA.FTZ R28, R28, UR33, -R53.reuse ;  /* 0x000000211c1c7c23 */ /* 0x100fe20008010835 */
[--C-:B------:R-:W-:Y:S01]  /*49d0*/  FFMA.FTZ R33, R33, UR33, -R53.reuse ;  /* 0x0000002121217c23 */ /* 0x100fe20008010835 */
[----:B------:R-:W-:Y:S01]  /*49e0*/  FFMA.FTZ R32, R32, UR33, -R53 ;  /* 0x0000002120207c23 */ /* 0x000fe20008010835 */
[----:B------:R1:W3:Y:S01]  /*49f0*/  MUFU.EX2 R79, R3 ;  /* 0x00000003004f7308 */ /* 0x0002e20000000800 */
[----:B0-----:R-:W-:Y:S01]  /*4a00*/  FADD.FTZ R4, R6, R59 ;  /* 0x0000003b06047221 */ /* 0x001fe20000010000 */
[--C-:B------:R-:W-:Y:S01]  /*4a10*/  FFMA.FTZ R35, R35, UR33, -R53.reuse ;  /* 0x0000002123237c23 */ /* 0x100fe20008010835 */
[--C-:B------:R-:W-:Y:S01]  /*4a20*/  FFMA.FTZ R34, R34, UR33, -R53.reuse ;  /* 0x0000002122227c23 */ /* 0x100fe20008010835 */
[--C-:B------:R-:W-:Y:S01]  /*4a30*/  FFMA.FTZ R58, R58, UR33, -R53.reuse ;  /* 0x000000213a3a7c23 */ /* 0x100fe20008010835 */
[--C-:B------:R-:W-:Y:S01]  /*4a40*/  FFMA.FTZ R57, R57, UR33, -R53.reuse ;  /* 0x0000002139397c23 */ /* 0x100fe20008010835 */
[--C-:B------:R-:W-:Y:S01]  /*4a50*/  FFMA.FTZ R74, R74, UR33, -R53.reuse ;  /* 0x000000214a4a7c23 */ /* 0x100fe20008010835 */
[--C-:B------:R-:W-:Y:S01]  /*4a60*/  FFMA.FTZ R55, R55, UR33, -R53.reuse ;  /* 0x0000002137377c23 */ /* 0x100fe20008010835 */
[----:B------:R0:W4:Y:S01]  /*4a70*/  MUFU.EX2 R86, R5 ;  /* 0x0000000500567308 */ /* 0x0001220000000800 */
[----:B--2---:R-:W-:Y:S01]  /*4a80*/  FADD.FTZ R8, R75, R84 ;  /* 0x000000544b087221 */ /* 0x004fe20000010000 */
[--C-:B-1----:R-:W-:Y:S01]  /*4a90*/  FFMA.FTZ R3, R20, UR33, -R53.reuse ;  /* 0x0000002114037c23 */ /* 0x102fe20008010835 */
[--C-:B------:R-:W-:Y:S01]  /*4aa0*/  FFMA.FTZ R20, R21, UR33, -R53.reuse ;  /* 0x0000002115147c23 */ /* 0x100fe20008010835 */
[--C-:B------:R-:W-:Y:S01]  /*4ab0*/  FFMA.FTZ R21, R24, UR33, -R53.reuse ;  /* 0x0000002118157c23 */ /* 0x100fe20008010835 */
[--C-:B------:R-:W-:Y:S01]  /*4ac0*/  FFMA.FTZ R60, R60, UR33, -R53.reuse ;  /* 0x000000213c3c7c23 */ /* 0x100fe20008010835 */
[----:B------:R-:W-:Y:S01]  /*4ad0*/  FFMA.FTZ R53, R56, UR33, -R53 ;  /* 0x0000002138357c23 */ /* 0x000fe20008010835 */
[----:B------:R-:W-:Y:S01]  /*4ae0*/  F2FP.F16.F32.PACK_AB R14, R64, R65 ;  /* 0x00000041400e723e */ /* 0x000fe200000000ff */
[----:B------:R-:W1:Y:S01]  /*4af0*/  MUFU.EX2 R2, R2 ;  /* 0x0000000200027308 */ /* 0x000e620000000800 */
[----:B0-----:R-:W-:Y:S01]  /*4b00*/  FADD.FTZ R5, R7, R4 ;  /* 0x0000000407057221 */ /* 0x001fe20000010000 */
[----:B------:R-:W-:-:S02]  /*4b10*/  F2FP.F16.F32.PACK_AB R4, R59, R6 ;  /* 0x000000063b04723e */ /* 0x000fc400000000ff */
[C---:B------:R-:W-:Y:S01]  /*4b20*/  F2FP.F16.F32.PACK_AB R6, R66.reuse, R7 ;  /* 0x000000074206723e */ /* 0x040fe200000000ff */
[----:B---3--:R-:W-:Y:S01]  /*4b30*/  FADD.FTZ R7, R79, R8 ;  /* 0x000000084f077221 */ /* 0x008fe20000010000 */
[----:B------:R-:W-:Y:S01]  /*4b40*/  FADD.FTZ R5, R66, R5 ;  /* 0x0000000542057221 */ /* 0x000fe20000010000 */
[----:B------:R-:W-:Y:S01]  /*4b50*/  F2FP.F16.F32.PACK_AB R26, R40, R39 ;  /* 0x00000027281a723e */ /* 0x000fe200000000ff */
[----:B------:R-:W0:Y:S01]  /*4b60*/  MUFU.EX2 R9, R9 ;  /* 0x0000000900097308 */ /* 0x000e220000000800 */
[----:B----4-:R-:W-:Y:S01]  /*4b70*/  FADD.FTZ R15, R86, R7 ;  /* 0x00000007560f7221 */ /* 0x010fe20000010000 */
[----:B------:R-:W-:Y:S01]  /*4b80*/  FADD.FTZ R10, R0, R5 ;  /* 0x00000005000a7221 */ /* 0x000fe20000010000 */
[----:B------:R-:W-:Y:S02]  /*4b90*/  F2FP.F16.F32.PACK_AB R5, R84, R75 ;  /* 0x0000004b5405723e */ /* 0x000fe400000000ff */
[----:B------:R-:W-:Y:S01]  /*4ba0*/  F2FP.F16.F32.PACK_AB R7, R86, R79 ;  /* 0x0000004f5607723e */ /* 0x000fe200000000ff */
[----:B------:R-:W-:-:S02]  /*4bb0*/  FADD.FTZ R31, R67, R10 ;  /* 0x0000000a431f7221 */ /* 0x000fc40000010000 */
[----:B------:R-:W2:Y:S01]  /*4bc0*/  MUFU.EX2 R54, R54 ;  /* 0x0000003600367308 */ /* 0x000ea20000000800 */
[----:B-1----:R-:W-:Y:S01]  /*4bd0*/  FADD.FTZ R8, R2, R15 ;  /* 0x0000000f02087221 */ /* 0x002fe20000010000 */
[----:B------:R-:W-:Y:S01]  /*4be0*/  FADD.FTZ R10, R68, R31 ;  /* 0x0000001f440a7221 */ /* 0x000fe20000010000 */
[----:B------:R1:W-:Y:S03]  /*4bf0*/  STSM.16.M88.4 [R17+0x21800], R4 ;  /* 0x0218000411007844 */ /* 0x0003e60000000200 */
[----:B------:R-:W-:Y:S02]  /*4c00*/  FADD.FTZ R31, R69, R10 ;  /* 0x0000000a451f7221 */ /* 0x000fe40000010000 */
[----:B------:R-:W3:Y:S01]  /*4c10*/  MUFU.EX2 R11, R11 ;  /* 0x0000000b000b7308 */ /* 0x000ee20000000800 */
[C---:B0-----:R-:W-:Y:S01]  /*4c20*/  FADD.FTZ R15, R9.reuse, R8 ;  /* 0x00000008090f7221 */ /* 0x041fe20000010000 */
[----:B------:R-:W-:Y:S01]  /*4c30*/  FADD.FTZ R10, R70, R31 ;  /* 0x0000001f460a7221 */ /* 0x000fe20000010000 */
[----:B------:R-:W-:-:S03]  /*4c40*/  F2FP.F16.F32.PACK_AB R9, R9, R2 ;  /* 0x000000020909723e */ /* 0x000fc600000000ff */
[----:B------:R-:W-:Y:S02]  /*4c50*/  FADD.FTZ R10, R71, R10 ;  /* 0x0000000a470a7221 */ /* 0x000fe40000010000 */
[----:B------:R-:W0:Y:S01]  /*4c60*/  MUFU.EX2 R72, R72 ;  /* 0x0000004800487308 */ /* 0x000e220000000800 */
[----:B--2---:R-:W-:Y:S01]  /*4c70*/  FADD.FTZ R8, R54, R15 ;  /* 0x0000000f36087221 */ /* 0x004fe20000010000 */
[----:B------:R-:W-:Y:S01]  /*4c80*/  FADD.FTZ R31, R65, R10 ;  /* 0x0000000a411f7221 */ /* 0x000fe20000010000 */
[----:B-1----:R-:W-:Y:S02]  /*4c90*/  F2FP.F16.F32.PACK_AB R4, R62, R63 ;  /* 0x0000003f3e04723e */ /* 0x002fe400000000ff */
[----:B------:R-:W-:Y:S01]  /*4ca0*/  F2FP.F16.F32.PACK_AB R6, R36, R61 ;  /* 0x0000003d2406723e */ /* 0x000fe200000000ff */
[----:B------:R-:W-:Y:S02]  /*4cb0*/  FADD.FTZ R10, R64, R31 ;  /* 0x0000001f400a7221 */ /* 0x000fe40000010000 */
[----:B------:R-:W1:Y:S01]  /*4cc0*/  MUFU.EX2 R13, R13 ;  /* 0x0000000d000d7308 */ /* 0x000e620000000800 */
[----:B---3--:R-:W-:Y:S01]  /*4cd0*/  FADD.FTZ R15, R11, R8 ;  /* 0x000000080b0f7221 */ /* 0x008fe20000010000 */
[----:B------:R-:W-:Y:S01]  /*4ce0*/  FADD.FTZ R31, R63, R10 ;  /* 0x0000000a3f1f7221 */ /* 0x000fe20000010000 */
[----:B------:R-:W-:-:S02]  /*4cf0*/  F2FP.F16.F32.PACK_AB R10, R69, R68 ;  /* 0x00000044450a723e */ /* 0x000fc400000000ff */
[----:B------:R-:W-:Y:S01]  /*4d00*/  F2FP.F16.F32.PACK_AB R11, R11, R54 ;  /* 0x000000360b0b723e */ /* 0x000fe200000000ff */
[----:B------:R-:W-:Y:S02]  /*4d10*/  FADD.FTZ R12, R62, R31 ;  /* 0x0000001f3e0c7221 */ /* 0x000fe40000010000 */
[----:B------:R-:W2:Y:S01]  /*4d20*/  MUFU.EX2 R73, R73 ;  /* 0x0000004900497308 */ /* 0x000ea20000000800 */
[----:B0-----:R-:W-:Y:S01]  /*4d30*/  FADD.FTZ R8, R72, R15 ;  /* 0x0000000f48087221 */ /* 0x001fe20000010000 */
[----:B------:R-:W-:Y:S01]  /*4d40*/  FADD.FTZ R31, R61, R12 ;  /* 0x0000000c3d1f7221 */ /* 0x000fe20000010000 */
[----:B------:R-:W-:-:S03]  /*4d50*/  F2FP.F16.F32.PACK_AB R12, R71, R70 ;  /* 0x00000046470c723e */ /* 0x000fc600000000ff */
[----:B------:R-:W-:Y:S02]  /*4d60*/  FADD.FTZ R24, R36, R31 ;  /* 0x0000001f24187221 */ /* 0x000fe40000010000 */
[----:B------:R-:W0:Y:S01]  /*4d70*/  MUFU.EX2 R82, R82 ;  /* 0x0000005200527308 */ /* 0x000e220000000800 */
[----:B-1----:R-:W-:Y:S01]  /*4d80*/  FADD.FTZ R8, R13, R8 ;  /* 0x000000080d087221 */ /* 0x002fe20000010000 */
[----:B------:R-:W-:Y:S01]  /*4d90*/  FADD.FTZ R7, R37, R24 ;  /* 0x0000001825077221 */ /* 0x000fe20000010000 */
[----:B------:R-:W-:Y:S02]  /*4da0*/  F2FP.F16.F32.PACK_AB R13, R13, R72 ;  /* 0x000000480d0d723e */ /* 0x000fe400000000ff */
[C---:B------:R-:W-:Y:S01]  /*4db0*/  F2FP.F16.F32.PACK_AB R24, R38.reuse, R37 ;  /* 0x000000252618723e */ /* 0x040fe200000000ff */
[----:B------:R-:W-:Y:S02]  /*4dc0*/  FADD.FTZ R2, R38, R7 ;  /* 0x0000000726027221 */ /* 0x000fe40000010000 */
[----:B------:R-:W1:Y:S01]  /*4dd0*/  MUFU.EX2 R3, R3 ;  /* 0x0000000300037308 */ /* 0x000e620000000800 */
[----:B--2---:R-:W-:Y:S01]  /*4de0*/  FADD.FTZ R15, R73, R8 ;  /* 0x00000008490f7221 */ /* 0x004fe20000010000 */
[----:B------:R-:W-:Y:S01]  /*4df0*/  F2FP.F16.F32.PACK_AB R8, R67, R0 ;  /* 0x000000004308723e */ /* 0x000fe200000000ff */
[----:B------:R-:W-:-:S04]  /*4e00*/  FADD.FTZ R7, R39, R2 ;  /* 0x0000000227077221 */ /* 0x000fc80000010000 */
[----:B------:R-:W-:Y:S01]  /*4e10*/  FADD.FTZ R2, R40, R7 ;  /* 0x0000000728027221 */ /* 0x000fe20000010000 */
[----:B------:R-:W2:Y:S01]  /*4e20*/  MUFU.EX2 R20, R20 ;  /* 0x0000001400147308 */ /* 0x000ea20000000800 */
[----:B0-----:R-:W-:Y:S01]  /*4e30*/  FADD.FTZ R0, R82, R15 ;  /* 0x0000000f52007221 */ /* 0x001fe20000010000 */
[----:B------:R0:W-:Y:S01]  /*4e40*/  STSM.16.M88.4 [R23], R8 ;  /* 0x0000000817007844 */ /* 0x0001e20000000200 */
[----:B------:R-:W-:-:S04]  /*4e50*/  FADD.FTZ R7, R41, R2 ;  /* 0x0000000229077221 */ /* 0x000fc80000010000 */
[----:B------:R-:W-:Y:S01]  /*4e60*/  FADD.FTZ R2, R46, R7 ;  /* 0x000000072e027221 */ /* 0x000fe20000010000 */
[----:B------:R-:W3:Y:S01]  /*4e70*/  MUFU.EX2 R21, R21 ;  /* 0x0000001500157308 */ /* 0x000ee20000000800 */
[----:B-1----:R-:W-:Y:S02]  /*4e80*/  FADD.FTZ R15, R3, R0 ;  /* 0x00000000030f7221 */ /* 0x002fe40000010000 */
[----:B------:R-:W-:-:S05]  /*4e90*/  FADD.FTZ R7, R47, R2 ;  /* 0x000000022f077221 */ /* 0x000fca0000010000 */
[----:B------:R-:W1:Y:S01]  /*4ea0*/  MUFU.EX2 R78, R78 ;  /* 0x0000004e004e7308 */ /* 0x000e620000000800 */
[----:B--2---:R-:W-:Y:S01]  /*4eb0*/  FADD.FTZ R0, R20, R15 ;  /* 0x0000000f14007221 */ /* 0x004fe20000010000 */
[----:B------:R-:W-:Y:S02]  /*4ec0*/  F2FP.F16.F32.PACK_AB R15, R82, R73 ;  /* 0x00000049520f723e */ /* 0x000fe400000000ff */
[----:B0-----:R-:W-:-:S03]  /*4ed0*/  F2FP.F16.F32.PACK_AB R8, R46, R41 ;  /* 0x000000292e08723e */ /* 0x001fc600000000ff */
[----:B------:R0:W-:Y:S01]  /*4ee0*/  STSM.16.M88.4 [R22], R12 ;  /* 0x0000000c16007844 */ /* 0x0001e20000000200 */
[----:B------:R-:W2:Y:S01]  /*4ef0*/  MUFU.EX2 R25, R25 ;  /* 0x0000001900197308 */ /* 0x000ea20000000800 */
[----:B---3--:R-:W-:-:S07]  /*4f00*/  FADD.FTZ R5, R21, R0 ;  /* 0x0000000015057221 */ /* 0x008fce0000010000 */
[----:B------:R-:W3:Y:S01]  /*4f10*/  MUFU.EX2 R80, R80 ;  /* 0x0000005000507308 */ /* 0x000ee20000000800 */
[----:B-1----:R-:W-:-:S07]  /*4f20*/  FADD.FTZ R0, R78, R5 ;  /* 0x000000054e007221 */ /* 0x002fce0000010000 */
[----:B------:R-:W1:Y:S01]  /*4f30*/  MUFU.EX2 R27, R27 ;  /* 0x0000001b001b7308 */ /* 0x000e620000000800 */
[----:B--2---:R-:W-:-:S07]  /*4f40*/  FADD.FTZ R5, R25, R0 ;  /* 0x0000000019057221 */ /* 0x004fce0000010000 */
[----:B------:R-:W2:Y:S01]  /*4f50*/  MUFU.EX2 R28, R28 ;  /* 0x0000001c001c7308 */ /* 0x000ea20000000800 */
[C---:B---3--:R-:W-:Y:S01]  /*4f60*/  FADD.FTZ R0, R80.reuse, R5 ;  /* 0x0000000550007221 */ /* 0x048fe20000010000 */
[----:B------:R-:W-:-:S06]  /*4f70*/  F2FP.F16.F32.PACK_AB R25, R80, R25 ;  /* 0x000000195019723e */ /* 0x000fcc00000000ff */
[----:B------:R-:W3:Y:S01]  /*4f80*/  MUFU.EX2 R29, R29 ;  /* 0x0000001d001d7308 */ /* 0x000ee20000000800 */
[----:B-1----:R-:W-:-:S07]  /*4f90*/  FADD.FTZ R5, R27, R0 ;  /* 0x000000001b057221 */ /* 0x002fce0000010000 */
[----:B------:R-:W1:Y:S01]  /*4fa0*/  MUFU.EX2 R30, R30 ;  /* 0x0000001e001e7308 */ /* 0x000e620000000800 */
[C---:B--2---:R-:W-:Y:S01]  /*4fb0*/  FADD.FTZ R0, R28.reuse, R5 ;  /* 0x000000051c007221 */ /* 0x044fe20000010000 */
[----:B------:R-:W-:-:S06]  /*4fc0*/  F2FP.F16.F32.PACK_AB R27, R28, R27 ;  /* 0x0000001b1c1b723e */ /* 0x000fcc00000000ff */
[----:B------:R-:W2:Y:S01]  /*4fd0*/  MUFU.EX2 R33, R33 ;  /* 0x0000002100217308 */ /* 0x000ea20000000800 */
[----:B---3--:R-:W-:-:S07]  /*4fe0*/  FADD.FTZ R5, R29, R0 ;  /* 0x000000001d057221 */ /* 0x008fce0000010000 */
[----:B------:R-:W3:Y:S01]  /*4ff0*/  MUFU.EX2 R50, R50 ;  /* 0x0000003200327308 */ /* 0x000ee20000000800 */
[----:B-1----:R-:W-:Y:S01]  /*5000*/  FADD.FTZ R0, R30, R5 ;  /* 0x000000051e007221 */ /* 0x002fe20000010000 */
[----:B------:R-:W-:Y:S02]  /*5010*/  F2FP.F16.F32.PACK_AB R5, R20, R3 ;  /* 0x000000031405723e */ /* 0x000fe400000000ff */
[----:B------:R-:W-:-:S04]  /*5020*/  F2FP.F16.F32.PACK_AB R9, R30, R29 ;  /* 0x0000001d1e09723e */ /* 0x000fc800000000ff */
[----:B------:R-:W0:Y:S01]  /*5030*/  MUFU.EX2 R32, R32 ;  /* 0x0000002000207308 */ /* 0x000e220000000800 */
[----:B--2---:R-:W-:-:S07]  /*5040*/  FADD.FTZ R3, R33, R0 ;  /* 0x0000000021037221 */ /* 0x004fce0000010000 */
[----:B------:R-:W1:Y:S01]  /*5050*/  MUFU.EX2 R35, R35 ;  /* 0x0000002300237308 */ /* 0x000e620000000800 */
[----:B---3--:R-:W-:Y:S01]  /*5060*/  FADD.FTZ R2, R50, R7 ;  /* 0x0000000732027221 */ /* 0x008fe20000010000 */
[----:B------:R-:W-:Y:S02]  /*5070*/  F2FP.F16.F32.PACK_AB R7, R78, R21 ;  /* 0x000000154e07723e */ /* 0x000fe400000000ff */
[----:B------:R-:W-:-:S03]  /*5080*/  F2FP.F16.F32.PACK_AB R10, R50, R47 ;  /* 0x0000002f320a723e */ /* 0x000fc600000000ff */
[----:B------:R2:W-:Y:S01]  /*5090*/  STSM.16.M88.4 [R18], R4 ;  /* 0x0000000412007844 */ /* 0x0005e20000000200 */
[----:B------:R-:W3:Y:S01]  /*50a0*/  MUFU.EX2 R48, R48 ;  /* 0x0000003000307308 */ /* 0x000ee20000000800 */
[C---:B0-----:R-:W-:Y:S01]  /*50b0*/  FADD.FTZ R12, R32.reuse, R3 ;  /* 0x00000003200c7221 */ /* 0x041fe20000010000 */
[----:B------:R-:W-:Y:S01]  /*50c0*/  FADD.FTZ R3, R45, R2 ;  /* 0x000000022d037221 */ /* 0x000fe20000010000 */
[----:B------:R-:W-:Y:S01]  /*50d0*/  F2FP.F16.F32.PACK_AB R11, R32, R33 ;  /* 0x00000021200b723e */ /* 0x000fe200000000ff */
[----:B------:R-:W-:Y:S04]  /*50e0*/  STSM.16.M88.4 [R17+0x27800], R24 ;  /* 0x0278001811007844 */ /* 0x000fe80000000200 */
[----:B------:R-:W0:Y:S01]  /*50f0*/  MUFU.EX2 R34, R34 ;  /* 0x0000002200227308 */ /* 0x000e220000000800 */
[----:B-1----:R-:W-:Y:S01]  /*5100*/  FADD.FTZ R13, R35, R12 ;  /* 0x0000000c230d7221 */ /* 0x002fe20000010000 */
[----:B------:R-:W-:Y:S06]  /*5110*/  STSM.16.M88.4 [R136], R8 ;  /* 0x0000000888007844 */ /* 0x000fec0000000200 */
[----:B------:R-:W1:Y:S01]  /*5120*/  MUFU.EX2 R49, R49 ;  /* 0x0000003100317308 */ /* 0x000e620000000800 */
[C---:B---3--:R-:W-:Y:S01]  /*5130*/  FADD.FTZ R2, R48.reuse, R3 ;  /* 0x0000000330027221 */ /* 0x048fe20000010000 */
[----:B------:R-:W-:-:S06]  /*5140*/  F2FP.F16.F32.PACK_AB R12, R48, R45 ;  /* 0x0000002d300c723e */ /* 0x000fcc00000000ff */
[----:B------:R-:W3:Y:S01]  /*5150*/  MUFU.EX2 R58, R58 ;  /* 0x0000003a003a7308 */ /* 0x000ee20000000800 */
[----:B0-----:R-:W-:-:S07]  /*5160*/  FADD.FTZ R13, R34, R13 ;  /* 0x0000000d220d7221 */ /* 0x001fce0000010000 */
[----:B------:R-:W0:Y:S01]  /*5170*/  MUFU.EX2 R52, R52 ;  /* 0x0000003400347308 */ /* 0x000e220000000800 */
[----:B-1----:R-:W-:-:S07]  /*5180*/  FADD.FTZ R3, R49, R2 ;  /* 0x0000000231037221 */ /* 0x002fce0000010000 */
[----:B------:R-:W1:Y:S01]  /*5190*/  MUFU.EX2 R31, R60 ;  /* 0x0000003c001f7308 */ /* 0x000e620000000800 */
[----:B---3--:R-:W-:Y:S01]  /*51a0*/  FADD.FTZ R2, R58, R13 ;  /* 0x0000000d3a027221 */ /* 0x008fe20000010000 */
[----:B------:R-:W-:-:S06]  /*51b0*/  F2FP.F16.F32.PACK_AB R13, R34, R35 ;  /* 0x00000023220d723e */ /* 0x000fcc00000000ff */
[----:B------:R-:W-:Y:S01]  /*51c0*/  MUFU.EX2 R44, R44 ;  /* 0x0000002c002c7308 */ /* 0x000fe20000000800 */
[C---:B0-----:R-:W-:Y:S01]  /*51d0*/  F2FP.F16.F32.PACK_AB R14, R52.reuse, R49 ;  /* 0x00000031340e723e */ /* 0x041fe200000000ff */
[----:B------:R-:W-:-:S06]  /*51e0*/  FADD.FTZ R3, R52, R3 ;  /* 0x0000000334037221 */ /* 0x000fcc0000010000 */
[----:B------:R-:W2:Y:S01]  /*51f0*/  MUFU.EX2 R43, R43 ;  /* 0x0000002b002b7308 */ /* 0x000ea20000000800 */
[C---:B-1----:R-:W-:Y:S01]  /*5200*/  F2FP.F16.F32.PACK_AB R15, R31.reuse, R58 ;  /* 0x0000003a1f0f723e */ /* 0x042fe200000000ff */
[----:B------:R-:W-:-:S04]  /*5210*/  FADD.FTZ R2, R31, R2 ;  /* 0x000000021f027221 */ /* 0x000fc80000010000 */
[----:B------:R-:W-:Y:S02]  /*5220*/  STSM.16.M88.4 [R22+0x6000], R12 ;  /* 0x0060000c16007844 */ /* 0x000fe40000000200 */
[----:B------:R-:W-:Y:S08]  /*5230*/  MUFU.EX2 R42, R42 ;  /* 0x0000002a002a7308 */ /* 0x000ff00000000800 */
[----:B------:R-:W0:Y:S01]  /*5240*/  MUFU.EX2 R51, R51 ;  /* 0x0000003300337308 */ /* 0x000e220000000800 */
[----:B--2---:R-:W-:Y:S01]  /*5250*/  F2FP.F16.F32.PACK_AB R4, R43, R44 ;  /* 0x0000002c2b04723e */ /* 0x004fe200000000ff */
[----:B------:R-:W-:-:S04]  /*5260*/  FADD.FTZ R44, R44, R3 ;  /* 0x000000032c2c7221 */ /* 0x000fc80000010000 */
[----:B------:R-:W-:Y:S02]  /*5270*/  FADD.FTZ R43, R43, R44 ;  /* 0x0000002c2b2b7221 */ /* 0x000fe40000010000 */
[----:B------:R-:W-:Y:S08]  /*5280*/  MUFU.EX2 R57, R57 ;  /* 0x0000003900397308 */ /* 0x000ff00000000800 */
[----:B------:R-:W1:Y:S01]  /*5290*/  MUFU.EX2 R74, R74 ;  /* 0x0000004a004a7308 */ /* 0x000e620000000800 */
[----:B0-----:R-:W-:-:S07]  /*52a0*/  F2FP.F16.F32.PACK_AB R6, R51, R42 ;  /* 0x0000002a3306723e */ /* 0x001fce00000000ff */
[----:B------:R-:W-:Y:S08]  /*52b0*/  MUFU.EX2 R55, R55 ;  /* 0x0000003700377308 */ /* 0x000ff00000000800 */
[----:B------:R-:W0:Y:S01]  /*52c0*/  MUFU.EX2 R0, R53 ;  /* 0x0000003500007308 */ /* 0x000e220000000800 */
[----:B-1----:R-:W-:Y:S01]  /*52d0*/  F2FP.F16.F32.PACK_AB R5, R74, R57 ;  /* 0x000000394a05723e */ /* 0x002fe200000000ff */
[----:B------:R-:W-:Y:S01]  /*52e0*/  FADD.FTZ R57, R57, R2 ;  /* 0x0000000239397221 */ /* 0x000fe20000010000 */
[----:B------:R-:W-:-:S03]  /*52f0*/  FADD.FTZ R2, R42, R43 ;  /* 0x0000002b2a027221 */ /* 0x000fc60000010000 */
[----:B------:R-:W-:Y:S01]  /*5300*/  FADD.FTZ R74, R74, R57 ;  /* 0x000000394a4a7221 */ /* 0x000fe20000010000 */
[----:B------:R-:W-:Y:S01]  /*5310*/  FADD.FTZ R2, R51, R2 ;  /* 0x0000000233027221 */ /* 0x000fe20000010000 */
[----:B0-----:R-:W-:Y:S02]  /*5320*/  F2FP.F16.F32.PACK_AB R7, R0, R55 ;  /* 0x000000370007723e */ /* 0x001fe400000000ff */
[----:B------:R-:W-:-:S03]  /*5330*/  FADD.FTZ R55, R55, R74 ;  /* 0x0000004a37377221 */ /* 0x000fc60000010000 */
[----:B------:R0:W-:Y:S01]  /*5340*/  STSM.16.M88.4 [R18+0x6000], R4 ;  /* 0x0060000412007844 */ /* 0x0001e20000000200 */
[----:B------:R-:W-:Y:S01]  /*5350*/  FADD.FTZ R0, R0, R55 ;  /* 0x0000003700007221 */ /* 0x000fe20000010000 */
[----:B------:R1:W-:Y:S06]  /*5360*/  MEMBAR.ALL.CTA ;  /* 0x0000000000007992 */ /* 0x0003ec0000008000 */
[----:B-1----:R-:W1:Y:S01]  /*5370*/  FENCE.VIEW.ASYNC.S ;  /* 0x00000000000073c6 */ /* 0x002e620000000000 */
[----:B0-----:R-:W-:Y:S01]  /*5380*/  VIADD R7, R88, 0xfffffffe ;  /* 0xfffffffe58077836 */ /* 0x001fe20000000000 */
[----:B-1----:R-:W-:Y:S01]  /*5390*/  NOP ;  /* 0x0000000000007918 */ /* 0x002fe20000000000 */
[----:B------:R-:W-:Y:S05]  /*53a0*/  @P1 BRA `(.L_x_836) ;  /* 0x00000000004c1947 */ /* 0x000fea0003800000 */
[----:B------:R-:W-:Y:S01]  /*53b0*/  ISETP.LT.AND P1, PT, RZ, UR55, PT ;  /* 0x00000037ff007c0c */ /* 0x000fe2000bf21270 */
[----:B------:R-:W-:-:S12]  /*53c0*/  UIADD3 UR15, UR55, -0x1, URZ ;  /* 0xffffffff370f7890 */ /* 0x000fd8000fffe03f */
[----:B------:R-:W-:Y:S05]  /*53d0*/  @P1 BRA `(.L_x_837) ;  /* 0x0000000000201947 */ /* 0x000fea0003800000 */
[----:B------:R-:W-:Y:S01]  /*53e0*/  ULDC UR18, c[0x0][0x9e4] ;  /* 0x0002790000127ab9 */ /* 0x000fe20000000800 */
[----:B------:R-:W-:Y:S02]  /*53f0*/  UIADD3 UR15, -UR55, URZ, URZ ;  /* 0x0000003f370f7290 */ /* 0x000fe4000fffe13f */
[----:B------:R-:W-:-:S11]  /*5400*/  UISETP.NE.AND UP0, UPT, UR18, 0x1, UPT ;  /* 0x000000011200788c */ /* 0x000fd6000bf05270 */
[----:B------:R-:W-:Y:S02]  /*5410*/  @UP0 ULDC.64 UR6, c[0x0][0x9e8] ;  /* 0x00027a0000060ab9 */ /* 0x000fe40000000a00 */
[----:B------:R-:W-:-:S04]  /*5420*/  UIMAD.WIDE.U32 UR10, UR15, UR6, URZ ;  /* 0x000000060f0a72a5 */ /* 0x000fc8000f8e003f */
[----:B------:R-:W-:-:S04]  /*5430*/  @UP0 USHF.R.U32.HI UR15, URZ, UR7, UR11 ;  /* 0x000000073f0f0299 */ /* 0x000fc8000801160b */
[----:B------:R-:W-:Y:S01]  /*5440*/  ULOP3.LUT UR15, URZ, UR15, URZ, 0x33, !UPT ;  /* 0x0000000f3f0f7292 */ /* 0x000fe2000f8e333f */
[----:B------:R-:W-:Y:S11]  /*5450*/  BRA `(.L_x_838) ;  /* 0x0000000000147947 */ /* 0x000ff60003800000 */
.L_x_837:
[----:B------:R-:W-:Y:S02]  /*5460*/  ULDC UR18, c[0x0][0x9e4] ;  /* 0x0002790000127ab9 */ /* 0x000fe40000000800 */
[----:B------:R-:W-:-:S11]  /*5470*/  UISETP.NE.AND UP0, UPT, UR18, 0x1, UPT ;  /* 0x000000011200788c */ /* 0x000fd6000bf05270 */
[----:B------:R-:W-:Y:S02]  /*5480*/  @UP0 ULDC.64 UR6, c[0x0][0x9e8] ;  /* 0x00027a0000060ab9 */ /* 0x000fe40000000a00 */
[----:B------:R-:W-:-:S04]  /*5490*/  UIMAD.WIDE.U32 UR10, UR15, UR6, URZ ;  /* 0x000000060f0a72a5 */ /* 0x000fc8000f8e003f */
[----:B------:R-:W-:-:S12]  /*54a0*/  @UP0 USHF.R.U32.HI UR15, URZ, UR7, UR11 ;  /* 0x000000073f0f0299 */ /* 0x000fd8000801160b */
.L_x_838:
[----:B------:R-:W-:-:S04]  /*54b0*/  UIMAD UR15, UR15, UR18, UR18 ;  /* 0x000000120f0f72a4 */ /* 0x000fc8000f8e0212 */
[----:B------:R-:W-:-:S04]  /*54c0*/  UISETP.LT.AND UP0, UPT, UR14, UR15, UPT ;  /* 0x0000000f0e00728c */ /* 0x000fc8000bf01270 */
[----:B------:R-:W-:-:S12]  /*54d0*/  USEL UR14, UR14, UR15, UP0 ;  /* 0x0000000f0e0e7287 */ /* 0x000fd80008000000 */
.L_x_836:
[----:B------:R-:W-:Y:S01]  /*54e0*/  USHF.R.S32.HI UR6, URZ, 0x1f, UR14 ;  /* 0x0000001f3f067899 */ /* 0x000fe2000801140e */
[----:B------:R-:W-:Y:S02]  /*54f0*/  CS2R R134, SRZ ;  /* 0x0000000000867805 */ /* 0x000fe4000001ff00 */
[----:B------:R-:W-:Y:S02]  /*5500*/  CS2R R132, SRZ ;  /* 0x0000000000847805 */ /* 0x000fe4000001ff00 */
[----:B------:R-:W-:Y:S01]  /*5510*/  CS2R R130, SRZ ;  /* 0x0000000000827805 */ /* 0x000fe2000001ff00 */
[----:B------:R-:W-:Y:S01]  /*5520*/  ULEA.HI UR6, UR6, UR14, URZ, 0x7 ;  /* 0x0000000e06067291 */ /* 0x000fe2000f8f383f */
[----:B------:R-:W-:Y:S02]  /*5530*/  CS2R R128, SRZ ;  /* 0x0000000000807805 */ /* 0x000fe4000001ff00 */
[----:B------:R-:W-:Y:S02]  /*5540*/  CS2R R126, SRZ ;  /* 0x00000000007e7805 */ /* 0x000fe4000001ff00 */
[----:B------:R-:W-:Y:S01]  /*5550*/  CS2R R124, SRZ ;  /* 0x00000000007c7805 */ /* 0x000fe2000001ff00 */
[----:B------:R-:W-:Y:S01]  /*5560*/  USHF.R.S32.HI UR6, URZ, 0x7, UR6 ;  /* 0x000000073f067899 */ /* 0x000fe20008011406 */
[----:B------:R-:W-:-:S02]  /*5570*/  CS2R R122, SRZ ;  /* 0x00000000007a7805 */ /* 0x000fc4000001ff00 */
[----:B------:R-:W-:Y:S02]  /*5580*/  CS2R R120, SRZ ;  /* 0x0000000000787805 */ /* 0x000fe4000001ff00 */
[----:B------:R-:W-:Y:S01]  /*5590*/  CS2R R118, SRZ ;  /* 0x0000000000767805 */ /* 0x000fe2000001ff00 */
[----:B------:R-:W-:Y:S01]  /*55a0*/  UISETP.LT.AND UP0, UPT, UR37, UR6, UPT ;  /* 0x000000062500728c */ /* 0x000fe2000bf01270 */
[----:B------:R-:W-:Y:S02]  /*55b0*/  CS2R R116, SRZ ;  /* 0x0000000000747805 */ /* 0x000fe4000001ff00 */
[----:B------:R-:W-:Y:S02]  /*55c0*/  CS2R R114, SRZ ;  /* 0x0000000000727805 */ /* 0x000fe4000001ff00 */
[----:B------:R-:W-:Y:S01]  /*55d0*/  CS2R R112, SRZ ;  /* 0x0000000000707805 */ /* 0x000fe2000001ff00 */
[----:B------:R-:W-:Y:S01]  /*55e0*/  USEL UR57, UR37, UR6, !UP0 ;  /* 0x0000000625397287 */ /* 0x000fe2000c000000 */
[----:B------:R-:W-:-:S02]  /*55f0*/  CS2R R110, SRZ ;  /* 0x00000000006e7805 */ /* 0x000fc4000001ff00 */
[----:B------:R-:W-:Y:S02]  /*5600*/  CS2R R108, SRZ ;  /* 0x00000000006c7805 */ /* 0x000fe4000001ff00 */
[----:B------:R-:W-:Y:S02]  /*5610*/  CS2R R106, SRZ ;  /* 0x00000000006a7805 */ /* 0x000fe4000001ff00 */
[----:B------:R-:W-:Y:S02]  /*5620*/  CS2R R104, SRZ ;  /* 0x0000000000687805 */ /* 0x000fe4000001ff00 */
[----:B------:R-:W-:Y:S02]  /*5630*/  CS2R R102, SRZ ;  /* 0x0000000000667805 */ /* 0x000fe4000001ff00 */
[----:B------:R-:W-:Y:S02]  /*5640*/  ISETP.GE.AND P1, PT, R7, UR57, PT ;  /* 0x0000003907007c0c */ /* 0x000fe4000bf26270 */
[----:B------:R-:W-:-:S02]  /*5650*/  CS2R R100, SRZ ;  /* 0x0000000000647805 */ /* 0x000fc4000001ff00 */
[----:B------:R-:W-:Y:S02]  /*5660*/  CS2R R98, SRZ ;  /* 0x0000000000627805 */ /* 0x000fe4000001ff00 */
[----:B------:R-:W-:Y:S02]  /*5670*/  CS2R R96, SRZ ;  /* 0x0000000000607805 */ /* 0x000fe4000001ff00 */
[----:B------:R-:W-:Y:S02]  /*5680*/  CS2R R94, SRZ ;  /* 0x00000000005e7805 */ /* 0x000fe4000001ff00 */
[----:B------:R-:W-:Y:S02]  /*5690*/  CS2R R92, SRZ ;  /* 0x00000000005c7805 */ /* 0x000fe4000001ff00 */
[----:B------:R-:W-:Y:S02]  /*56a0*/  CS2R R90, SRZ ;  /* 0x00000000005a7805 */ /* 0x000fe4000001ff00 */
[----:B------:R-:W-:Y:S01]  /*56b0*/  CS2R R88, SRZ ;  /* 0x0000000000587805 */ /* 0x000fe2000001ff00 */
[----:B------:R-:W-:Y:S06]  /*56c0*/  @!P1 BRA `(.L_x_839) ;  /* 0x0000003800b49947 */ /* 0x000fec0003800000 */
[----:B------:R-:W-:Y:S01]  /*56d0*/  IMAD.MOV.U32 R5, RZ, RZ, R77 ;  /* 0x000000ffff057224 */ /* 0x000fe200078e004d */
[----:B------:R-:W-:Y:S01]  /*56e0*/  UMOV UR28, UR47 ;  /* 0x0000002f001c7c82 */ /* 0x000fe20008000000 */
[----:B------:R-:W-:Y:S01]  /*56f0*/  IMAD.MOV.U32 R4, RZ, RZ, R76 ;  /* 0x000000ffff047224 */ /* 0x000fe200078e004c */
[----:B------:R-:W-:Y:S01]  /*5700*/  UMOV UR58, UR46 ;  /* 0x0000002e003a7c82 */ /* 0x000fe20008000000 */
[----:B------:R-:W-:Y:S01]  /*5710*/  IMAD.MOV.U32 R3, RZ, RZ, R7 ;  /* 0x000000ffff037224 */ /* 0x000fe200078e0007 */
[----:B------:R-:W-:Y:S01]  /*5720*/  ULDC UR34, c[0x0][0x9e4] ;  /* 0x0002790000227ab9 */ /* 0x000fe20000000800 */
[----:B------:R-:W-:Y:S01]  /*5730*/  IMAD.MOV.U32 R135, RZ, RZ, RZ ;  /* 0x000000ffff877224 */ /* 0x000fe200078e00ff */
[----:B------:R-:W-:Y:S01]  /*5740*/  ULDC UR35, c[0x0][0x9dc] ;  /* 0x0002770000237ab9 */ /* 0x000fe20000000800 */
[----:B------:R-:W-:Y:S01]  /*5750*/  ULDC UR56, c[0x0][0x9d8] ;  /* 0x0002760000387ab9 */ /* 0x000fe20000000800 */
[----:B------:R-:W-:Y:S01]  /*5760*/  ULDC UR33, c[0x0][0x988] ;  /* 0x0002620000217ab9 */ /* 0x000fe20000000800 */
[----:B------:R-:W-:-:S05]  /*5770*/  ULDC UR55, c[0x0][0x9e0] ;  /* 0x0002780000377ab9 */ /* 0x000fca0000000800 */
.L_x_858:
[----:B------:R-:W-:Y:S01]  /*5780*/  ISETP.NE.AND P2, PT, RZ, UR43, PT ;  /* 0x0000002bff007c0c */ /* 0x000fe2000bf45270 */
[----:B------:R-:W-:-:S04]  /*5790*/  UISETP.NE.AND UP0, UPT, UR58, 0x1, UPT ;  /* 0x000000013a00788c */ /* 0x000fc8000bf05270 */
[----:B------:R-:W-:-:S04]  /*57a0*/  USEL UR47, URZ, 0x1, UP0 ;  /* 0x000000013f2f7887 */ /* 0x000fc80008000000 */
[----:B------:R-:W-:-:S04]  /*57b0*/  ULOP3.LUT UR47, UR28, UR47, URZ, 0x3c, !UPT ;  /* 0x0000002f1c2f7292 */ /* 0x000fc8000f8e3c3f */
[----:B------:R-:W-:Y:S08]  /*57c0*/  @P2 BRA `(.L_x_840) ;  /* 0x0000000000382947 */ /* 0x000ff00003800000 */
[----:B------:R-:W-:Y:S05]  /*57d0*/  @!P0 BRA `(.L_x_841) ;  /* 0x0000000000048947 */ /* 0x000fea0003800000 */
[----:B------:R-:W-:Y:S01]  /*57e0*/  BPT.TRAP 0x1 ;  /* 0x000000040000795c */ /* 0x000fe20000300000 */
.L_x_841:
[----:B------:R-:W-:Y:S01]  /*57f0*/  UIADD3 UR6, UR58, 0x1, URZ ;  /* 0x000000013a067890 */ /* 0x000fe2000fffe03f */
[----:B------:R-:W-:-:S03]  /*5800*/  IMAD.U32 R6, RZ, RZ, UR47 ;  /* 0x0000002fff067e24 */ /* 0x000fc6000f8e00ff */
[----:B------:R-:W-:Y:S02]  /*5810*/  UISETP.NE.AND UP0, UPT, UR6, 0x2, UPT ;  /* 0x000000020600788c */ /* 0x000fe4000bf05270 */
[----:B------:R-:W-:Y:S02]  /*5820*/  SHF.L.U32 R6, R6, 0x1f, RZ ;  /* 0x0000001f06067819 */ /* 0x000fe400000006ff */
[----:B------:R-:W-:-:S04]  /*5830*/  USEL UR6, UR6, URZ, UP0 ;  /* 0x0000003f06067287 */ /* 0x000fc80008000000 */
[----:B------:R-:W-:-:S09]  /*5840*/  ULEA UR6, UR6, UR40, 0x3 ;  /* 0x0000002806067291 */ /* 0x000fd2000f8e183f */
[----:B------:R0:W1:Y:S01]  /*5850*/  SYNCS.PHASECHK.TRANS64.TRYWAIT P1, [UR6+0x2d830], R6 ;  /* 0x02d83006ff0075a7 */ /* 0x0000620008020146 */
[----:B------:R-:W-:Y:S05]  /*5860*/  @!P0 BRA `(.L_x_842) ;  /* 0x0000000000048947 */ /* 0x000fea0003800000 */
[----:B------:R-:W-:Y:S01]  /*5870*/  BPT.TRAP 0x1 ;  /* 0x000000040000795c */ /* 0x000fe20000300000 */
.L_x_842:
[----:B-1----:R-:W-:Y:S05]  /*5880*/  @P1 BRA `(.L_x_840) ;  /* 0x0000000000081947 */ /* 0x002fea0003800000 */
[----:B------:R-:W1:Y:S02]  /*5890*/  SYNCS.PHASECHK.TRANS64.TRYWAIT P1, [UR6+0x2d830], R6 ;  /* 0x02d83006ff0075a7 */ /* 0x000e640008020146 */
[----:B-1----:R-:W-:Y:S05]  /*58a0*/  @!P1 BRA `(.L_x_843) ;  /* 0x0000010400c49947 */ /* 0x002fea0003800000 */
.L_x_840:
[----:B-1----:R-:W1:Y:S01]  /*58b0*/  S2R R7, SR_TID.X ;  /* 0x0000000000077919 */ /* 0x002e620000002100 */
        /* <DEDUP_REMOVED lines=15> */
[----:B-1----:R-:W-:-:S05]  /*59b0*/  SHF.R.U32.HI R7, RZ, 0x7, R7 ;  /* 0x00000007ff077819 */ /* 0x002fca0000011607 */
[----:B0-----:R-:W-:-:S05]  /*59c0*/  VIADD R6, R7, 0x8 ;  /* 0x0000000807067836 */ /* 0x001fca0000000000 */
        /* <DEDUP_REMOVED lines=22> */
.L_x_845:
[----:B------:R-:W-:Y:S01]  /*5b30*/  ULEA UR6, UR58, UR40, 0x3 ;  /* 0x000000283a067291 */ /* 0x000fe2000f8e183f */
[----:B------:R-:W-:-:S05]  /*5b40*/  IMAD.U32 R6, RZ, RZ, UR28 ;  /* 0x0000001cff067e24 */ /* 0x000fca000f8e00ff */
[----:B------:R-:W-:-:S04]  /*5b50*/  SHF.L.U32 R6, R6, 0x1f, RZ ;  /* 0x0000001f06067819 */ /* 0x000fc800000006ff */
[----:B------:R0:W1:Y:S01]  /*5b60*/  SYNCS.PHASECHK.TRANS64.TRYWAIT P1, [UR6+0x2d850], R6 ;  /* 0x02d85006ff0075a7 */ /* 0x0000620008020146 */
[----:B------:R-:W-:Y:S05]  /*5b70*/  @!P0 BRA `(.L_x_846) ;  /* 0x0000000000048947 */ /* 0x000fea0003800000 */
[----:B------:R-:W-:Y:S01]  /*5b80*/  BPT.TRAP 0x1 ;  /* 0x000000040000795c */ /* 0x000fe20000300000 */
.L_x_846:
[----:B-1----:R-:W-:Y:S05]  /*5b90*/  @P1 BRA `(.L_x_844) ;  /* 0x0000000000081947 */ /* 0x002fea0003800000 */
[----:B------:R-:W1:Y:S02]  /*5ba0*/  SYNCS.PHASECHK.TRANS64.TRYWAIT P1, [UR6+0x2d850], R6 ;  /* 0x02d85006ff0075a7 */ /* 0x000e640008020146 */
[----:B-1----:R-:W-:Y:S05]  /*5bb0*/  @!P1 BRA `(.L_x_847) ;  /* 0x0000010400189947 */ /* 0x002fea0003800000 */
.L_x_844:
[----:B------:R-:W-:Y:S01]  /*5bc0*/  UIADD3 UR6, UR40, 0x400, URZ ;  /* 0x0000040028067890 */ /* 0x000fe2000fffe03f */
[----:B------:R-:W-:Y:S01]  /*5bd0*/  WARPGROUP.ARRIVE ;  /* 0x00000000000079c5 */ /* 0x000fe20000000000 */
[----:B------:R-:W-:-:S05]  /*5be0*/  ULEA UR7, UR54, UR40, 0xd ;  /* 0x0000002836077291 */ /* 0x000fca000f8e683f */
[----:B------:R-:W1:Y:S01]  /*5bf0*/  S2R R8, SR_TID.X ;  /* 0x0000000000087919 */ /* 0x000e620000002100 */
[----:B------:R-:W-:Y:S02]  /*5c00*/  USHF.R.U32.HI UR6, URZ, 0x4, UR6 ;  /* 0x000000043f067899 */ /* 0x000fe40008011606 */
[----:B------:R-:W-:Y:S02]  /*5c10*/  UIADD3 UR7, UR7, 0x21800, URZ ;  /* 0x0002180007077890 */ /* 0x000fe4000fffe03f */
[----:B------:R-:W-:Y:S02]  /*5c20*/  ULOP3.LUT UR6, UR6, 0x3fff, URZ, 0xc0, !UPT ;  /* 0x00003fff06067892 */ /* 0x000fe4000f8ec03f */
[----:B------:R-:W-:Y:S02]  /*5c30*/  USHF.R.U32.HI UR7, URZ, 0x4, UR7 ;  /* 0x000000043f077899 */ /* 0x000fe40008011607 */
[----:B------:R-:W-:Y:S02]  /*5c40*/  ULOP3.LUT UR10, UR6, 0x2000000, URZ, 0xfc, !UPT ;  /* 0x02000000060a7892 */ /* 0x000fe4000f8efc3f */
[----:B------:R-:W-:-:S02]  /*5c50*/  ULOP3.LUT UR6, UR7, 0x3fff, URZ, 0xc0, !UPT ;  /* 0x00003fff07067892 */ /* 0x000fc4000f8ec03f */
[----:B------:R-:W-:Y:S02]  /*5c60*/  UIMAD UR7, UR58, 0x600, UR10 ;  /* 0x000006003a0778a4 */ /* 0x000fe4000f8e020a */
[----:B------:R-:W-:Y:S01]  /*5c70*/  ULOP3.LUT UR6, UR6, 0x10000, URZ, 0xfc, !UPT ;  /* 0x0001000006067892 */ /* 0x000fe2000f8efc3f */
[----:B------:R-:W-:Y:S01]  /*5c80*/  UMOV UR31, 0x80000020 ;  /* 0x80000020001f7882 */ /* 0x000fe20000000000 */
[----:B------:R-:W-:-:S03]  /*5c90*/  UMOV UR29, 0x40000040 ;  /* 0x40000040001d7882 */ /* 0x000fc60000000000 */
        /* <DEDUP_REMOVED lines=60> */
.L_x_848:
[----:B------:R-:W-:Y:S01]  /*6060*/  UISETP.NE.AND UP1, UPT, UR51, URZ, UPT ;  /* 0x0000003f3300728c */ /* 0x000fe2000bf25270 */
[----:B------:R-:W-:Y:S01]  /*6070*/  FMUL.FTZ R11, R30, UR56 ;  /* 0x000000381e0b7c20 */ /* 0x000fe20008410000 */
[----:B------:R-:W-:Y:S01]  /*6080*/  FMUL.FTZ R30, R41, UR56 ;  /* 0x00000038291e7c20 */ /* 0x000fe20008410000 */
[----:B------:R-:W-:Y:S01]  /*6090*/  FMUL.FTZ R41, R54, UR56 ;  /* 0x0000003836297c20 */ /* 0x000fe20008410000 */
[----:B------:R-:W-:Y:S01]  /*60a0*/  FMUL.FTZ R54, R64, UR56 ;  /* 0x0000003840367c20 */ /* 0x000fe20008410000 */
[----:B------:R-:W-:Y:S01]  /*60b0*/  FMUL.FTZ R64, R73, UR56 ;  /* 0x0000003849407c20 */ /* 0x000fe20008410000 */
[----:B------:R-:W-:Y:S01]  /*60c0*/  PLOP3.LUT P1, PT, PT, PT, UP1, 0x80, 0x0 ;  /* 0x000000000000781c */ /* 0x000fe20003f2f018 */
[----:B------:R-:W-:Y:S01]  /*60d0*/  FMUL.FTZ R73, R83, UR56 ;  /* 0x0000003853497c20 */ /* 0x000fe20008410000 */
[----:B------:R-:W-:Y:S01]  /*60e0*/  PLOP3.LUT P2, PT, PT, PT, UP1, 0x80, 0x0 ;  /* 0x000000000000781c */ /* 0x000fe20003f4f018 */
[----:B------:R-:W-:Y:S02]  /*60f0*/  VIADD R83, R137, UR39 ;  /* 0x0000002789537c36 */ /* 0x000fe40008000000 */
[----:B------:R-:W-:Y:S01]  /*6100*/  FMUL.FTZ R10, R28, UR56 ;  /* 0x000000381c0a7c20 */ /* 0x000fe20008410000 */
[----:B------:R-:W-:Y:S01]  /*6110*/  FMUL.FTZ R28, R40, UR56 ;  /* 0x00000038281c7c20 */ /* 0x000fe20008410000 */
[----:B------:R-:W-:Y:S01]  /*6120*/  @UP1 ULDC UR7, c[0x0][0x44c] ;  /* 0x0001130000071ab9 */ /* 0x000fe20000000800 */
[----:B------:R-:W1:Y:S01]  /*6130*/  LDC R141, c[0x0][0x2f0] ;  /* 0x0000bc00ff8d7b82 */ /* 0x000e620000000800 */
[----:B------:R-:W-:Y:S01]  /*6140*/  FMUL.FTZ R40, R52, UR56 ;  /* 0x0000003834287c20 */ /* 0x000fe20008410000 */
[----:B------:R-:W-:Y:S01]  /*6150*/  FMUL.FTZ R13, R31, UR56 ;  /* 0x000000381f0d7c20 */ /* 0x000fe20008410000 */
[----:B------:R-:W-:Y:S01]  /*6160*/  FMUL.FTZ R9, R27, UR56 ;  /* 0x000000381b097c20 */ /* 0x000fe20008410000 */
[----:B------:R-:W-:Y:S01]  /*6170*/  FMUL.FTZ R31, R43, UR56 ;  /* 0x000000382b1f7c20 */ /* 0x000fe20008410000 */
[----:B------:R-:W-:Y:S01]  /*6180*/  FMUL.FTZ R27, R39, UR56 ;  /* 0x00000038271b7c20 */ /* 0x000fe20008410000 */
[----:B------:R-:W-:Y:S01]  /*6190*/  @P1 IMAD.HI.U32 R52, R83, UR7, RZ ;  /* 0x0000000753341c27 */ /* 0x000fe2000f8e00ff */
[----:B------:R-:W-:Y:S01]  /*61a0*/  @UP1 ULDC UR7, c[0x0][0x450] ;  /* 0x0001140000071ab9 */ /* 0x000fe20000000800 */
[----:B------:R-:W2:Y:S02]  /*61b0*/  LDC R143, c[0x0][0x288] ;  /* 0x0000a200ff8f7b82 */ /* 0x000ea40000000800 */
[----:B------:R-:W-:Y:S01]  /*61c0*/  FMUL.FTZ R43, R55, UR56 ;  /* 0x00000038372b7c20 */ /* 0x000fe20008410000 */
[----:B------:R-:W-:Y:S01]  /*61d0*/  FMUL.FTZ R39, R51, UR56 ;  /* 0x0000003833277c20 */ /* 0x000fe20008410000 */
[----:B------:R-:W-:Y:S01]  /*61e0*/  @P2 SHF.R.U32.HI R83, RZ, UR7, R52 ;  /* 0x00000007ff532c19 */ /* 0x000fe20008011634 */
[----:B------:R-:W-:Y:S01]  /*61f0*/  FMUL.FTZ R55, R66, UR56 ;  /* 0x0000003842377c20 */ /* 0x000fe20008410000 */
[----:B------:R-:W-:Y:S01]  /*6200*/  ULEA UR6, UR46, UR40, 0x3 ;  /* 0x000000282e067291 */ /* 0x000fe2000f8e183f */
[----:B------:R-:W-:Y:S01]  /*6210*/  FMUL.FTZ R51, R63, UR56 ;  /* 0x000000383f337c20 */ /* 0x000fe20008410000 */
[----:B------:R-:W-:Y:S01]  /*6220*/  FMUL.FTZ R66, R76, UR56 ;  /* 0x000000384c427c20 */ /* 0x000fe20008410000 */
[----:B------:R-:W-:Y:S01]  /*6230*/  FMUL.FTZ R63, R74, UR56 ;  /* 0x000000384a3f7c20 */ /* 0x000fe20008410000 */
[----:B------:R-:W-:-:S02]  /*6240*/  IMAD.SHL.U32 R76, R3, 0x80, RZ ;  /* 0x00000080034c7824 */ /* 0x000fc400078e00ff */
[----:B------:R-:W-:Y:S01]  /*6250*/  FMUL.FTZ R74, R84, UR56 ;  /* 0x00000038544a7c20 */ /* 0x000fe20008410000 */
[----:B------:R-:W-:Y:S01]  /*6260*/  FMUL.FTZ R12, R29, UR56 ;  /* 0x000000381d0c7c20 */ /* 0x000fe20008410000 */
[----:B------:R-:W-:Y:S01]  /*6270*/  UIADD3 UR6, UR6, 0x2d840, URZ ;  /* 0x0002d84006067890 */ /* 0x000fe2000fffe03f */
[----:B------:R-:W3:Y:S01]  /*6280*/  SHFL.IDX PT, R84, R83, RZ, 0x1c1f ;  /* 0x001c1fff53547589 */ /* 0x000ee200000e0000 */
[----:B0-----:R-:W-:Y:S01]  /*6290*/  FMUL.FTZ R6, R24, UR56 ;  /* 0x0000003818067c20 */ /* 0x001fe20008410000 */
        /* <DEDUP_REMOVED lines=14> */
[----:B------:R-:W-:Y:S01]  /*6380*/  UISETP.NE.AND UP0, UPT, UR50, URZ, UPT ;  /* 0x0000003f3200728c */ /* 0x000fe2000bf05270 */
[----:B------:R-:W-:Y:S01]  /*6390*/  FMUL.FTZ R35, R47, UR56 ;  /* 0x000000382f237c20 */ /* 0x000fe20008410000 */
[----:B------:R-:W-:Y:S01]  /*63a0*/  FMUL.FTZ R36, R48, UR56 ;  /* 0x0000003830247c20 */ /* 0x000fe20008410000 */
[----:B------:R-:W-:Y:S01]  /*63b0*/  FMUL.FTZ R38, R49, UR56 ;  /* 0x0000003831267c20 */ /* 0x000fe20008410000 */
[----:B------:R-:W-:Y:S01]  /*63c0*/  FMUL.FTZ R37, R50, UR56 ;  /* 0x0000003832257c20 */ /* 0x000fe20008410000 */
[----:B------:R-:W-:Y:S01]  /*63d0*/  FMUL.FTZ R44, R56, UR56 ;  /* 0x00000038382c7c20 */ /* 0x000fe20008410000 */
[----:B------:R-:W-:Y:S01]  /*63e0*/  FMUL.FTZ R46, R57, UR56 ;  /* 0x00000038392e7c20 */ /* 0x000fe20008410000 */
[----:B------:R-:W-:Y:S01]  /*63f0*/  FMUL.FTZ R45, R58, UR56 ;  /* 0x000000383a2d7c20 */ /* 0x000fe20008410000 */
[----:B------:R-:W-:Y:S01]  /*6400*/  IADD3 R53, -R76, 0x1, RZ ;  /* 0x000000014c357810 */ /* 0x000fe20007ffe1ff */
        /* <DEDUP_REMOVED lines=24> */
[----:B------:R-:W0:Y:S01]  /*6590*/  MUFU.TANH R6, R6 ;  /* 0x0000000600067308 */ /* 0x000e220000002400 */
[----:B------:R-:W-:Y:S01]  /*65a0*/  SYNCS.ARRIVE.TRANS64.RED.A1T0 RZ, [UR6], RZ ;  /* 0x000000ffffff79a7 */ /* 0x000fe20008100406 */
[----:B-1----:R-:W-:Y:S01]  /*65b0*/  IMAD R52, R141, UR44, R52 ;  /* 0x0000002c8d347c24 */ /* 0x002fe2000f8e0234 */
[----:B------:R-:W-:-:S03]  /*65c0*/  ULOP3.LUT UR6, URZ, UR35, URZ, 0x33, !UPT ;  /* 0x000000233f067292 */ /* 0x000fc6000f8e333f */
[----:B--2---:R-:W-:Y:S02]  /*65d0*/  IMAD.IADD R52, R52, 0x1, -R143 ;  /* 0x0000000134347824 */ /* 0x004fe400078e0a8f */
[----:B------:R-:W1:Y:S02]  /*65e0*/  MUFU.TANH R8, R8 ;  /* 0x0000000800087308 */ /* 0x000e640000002400 */
[C---:B------:R-:W-:Y:S02]  /*65f0*/  VIADD R82, R52.reuse, UR55 ;  /* 0x0000003734527c36 */ /* 0x040fe40008000000 */
[----:B------:R-:W-:Y:S02]  /*6600*/  VIADD R81, R52, UR6 ;  /* 0x0000000634517c36 */ /* 0x000fe40008000000 */
[----:B---3--:R-:W-:Y:S02]  /*6610*/  IMAD.IADD R80, R82, 0x1, R84 ;  /* 0x0000000152507824 */ /* 0x008fe400078e0254 */
[----:B------:R-:W2:Y:S01]  /*6620*/  MUFU.TANH R7, R7 ;  /* 0x0000000700077308 */ /* 0x000ea20000002400 */
[----:B------:R-:W-:-:S07]  /*6630*/  IMAD.IADD R79, R84, 0x1, R81 ;  /* 0x00000001544f7824 */ /* 0x000fce00078e0251 */
[----:B------:R-:W3:Y:S08]  /*6640*/  MUFU.TANH R9, R9 ;  /* 0x0000000900097308 */ /* 0x000ef00000002400 */
        /* <DEDUP_REMOVED lines=66> */
[----:B------:R-:W-:Y:S01]  /*6a70*/  IMAD.U32 R85, RZ, RZ, UR34 ;  /* 0x00000022ff557e24 */ /* 0x000fe2000f8e00ff */
[----:B------:R-:W-:-:S04]  /*6a80*/  LOP3.LUT R87, RZ, R87, RZ, 0x33, !PT ;  /* 0x00000057ff577212 */ /* 0x000fc800078e33ff */
[----:B------:R-:W-:-:S13]  /*6a90*/  ISETP.NE.AND P1, PT, R85, 0x1, PT ;  /* 0x000000015500780c */ /* 0x000fda0003f25270 */
[----:B------:R-:W1:Y:S02]  /*6aa0*/  @P1 LDC.64 R52, c[0x0][0x9e8] ;  /* 0x00027a00ff341b82 */ /* 0x000e640000000a00 */
[----:B-1----:R-:W-:-:S05]  /*6ab0*/  @P1 IMAD.HI.U32 R52, R87, R52, RZ ;  /* 0x0000003457341227 */ /* 0x002fca00078e00ff */
[----:B------:R-:W-:-:S04]  /*6ac0*/  @P1 SHF.R.U32.HI R87, RZ, R53, R52 ;  /* 0x00000035ff571219 */ /* 0x000fc80000011634 */
[----:B------:R-:W-:Y:S01]  /*6ad0*/  LOP3.LUT R87, RZ, R87, RZ, 0x33, !PT ;  /* 0x00000057ff577212 */ /* 0x000fe200078e33ff */
[----:B------:R-:W-:Y:S06]  /*6ae0*/  BRA `(.L_x_852) ;  /* 0x0000000000147947 */ /* 0x000fec0003800000 */
.L_x_851:
[----:B------:R-:W-:-:S05]  /*6af0*/  IMAD.U32 R85, RZ, RZ, UR34 ;  /* 0x00000022ff557e24 */ /* 0x000fca000f8e00ff */
[----:B------:R-:W-:-:S13]  /*6b00*/  ISETP.NE.AND P1, PT, R85, 0x1, PT ;  /* 0x000000015500780c */ /* 0x000fda0003f25270 */
[----:B------:R-:W1:Y:S02]  /*6b10*/  @P1 LDC.64 R52, c[0x0][0x9e8] ;  /* 0x00027a00ff341b82 */ /* 0x000e640000000a00 */
[----:B-1----:R-:W-:-:S05]  /*6b20*/  @P1 IMAD.HI.U32 R52, R87, R52, RZ ;  /* 0x0000003457341227 */ /* 0x002fca00078e00ff */
[----:B------:R-:W-:-:S07]  /*6b30*/  @P1 SHF.R.U32.HI R87, RZ, R53, R52 ;  /* 0x00000035ff571219 */ /* 0x000fce0000011634 */
.L_x_852:
[----:B------:R-:W-:Y:S05]  /*6b40*/  BSYNC B0 ;  /* 0x0000000000007941 */ /* 0x000fea0003800000 */
.L_x_850:
[----:B------:R-:W-:-:S04]  /*6b50*/  IMAD R87, R87, R85, -R76 ;  /* 0x0000005557577224 */ /* 0x000fc800078e0a4c */
[----:B------:R-:W-:-:S05]  /*6b60*/  IMAD R52, R16, -0x2, R87 ;  /* 0xfffffffe10347824 */ /* 0x000fca00078e0257 */
[----:B------:R-:W-:Y:S02]  /*6b70*/  VIADDMNMX R80, R52, R85, R80, PT ;  /* 0x0000005534507246 */ /* 0x000fe40003800150 */
[----:B------:R-:W-:-:S07]  /*6b80*/  VIMNMX R79, R79, R52, !PT ;  /* 0x000000344f4f7248 */ /* 0x000fce0007fe0100 */
.L_x_849:
[----:B------:R-:W-:Y:S01]  /*6b90*/  ISETP.GT.AND P1, PT, R3, -0x1, PT ;  /* 0xffffffff0300780c */ /* 0x000fe20003f24270 */
[----:B------:R-:W1:Y:S01]  /*6ba0*/  SHFL.IDX PT, R52, R83, 0x1, 0x1c1f ;  /* 0x003c1f0053347f89 */ /* 0x000e6200000e0000 */
[----:B------:R-:W-:Y:S02]  /*6bb0*/  UISETP.NE.AND UP0, UPT, UR50, URZ, UPT ;  /* 0x0000003f3200728c */ /* 0x000fe4000bf05270 */
[C---:B------:R-:W-:Y:S02]  /*6bc0*/  ISETP.GT.AND P3, PT, R79.reuse, 0x8, P1 ;  /* 0x000000084f00780c */ /* 0x040fe40000f64270 */
[C---:B------:R-:W-:Y:S02]  /*6bd0*/  ISETP.GT.AND P6, PT, R79.reuse, RZ, P1 ;  /* 0x000000ff4f00720c */ /* 0x040fe40000fc4270 */
[----:B------:R-:W-:Y:S02]  /*6be0*/  ISETP.LT.OR P3, PT, R80, 0x9, P3 ;  /* 0x000000095000780c */ /* 0x000fe40001f61670 */
[----:B------:R-:W-:-:S02]  /*6bf0*/  ISETP.GT.AND P2, PT, R79, 0x1, P1 ;  /* 0x000000014f00780c */ /* 0x000fc40000f44270 */
[----:B------:R-:W-:Y:S02]  /*6c00*/  FSEL R10, R10, -INF , !P3 ;  /* 0xff8000000a0a7808 */ /* 0x000fe40005800000 */
[----:B------:R-:W-:Y:S02]  /*6c10*/  ISETP.GT.AND P3, PT, R79, 0x19, P1 ;  /* 0x000000194f00780c */ /* 0x000fe40000f64270 */
[C---:B------:R-:W-:Y:S02]  /*6c20*/  ISETP.LT.OR P6, PT, R80.reuse, 0x1, P6 ;  /* 0x000000015000780c */ /* 0x040fe400037c1670 */
[C---:B------:R-:W-:Y:S02]  /*6c30*/  ISETP.LT.OR P2, PT, R80.reuse, 0x2, P2 ;  /* 0x000000025000780c */ /* 0x040fe40001741670 */
[----:B------:R-:W-:Y:S02]  /*6c40*/  ISETP.LT.OR P3, PT, R80, 0x1a, P3 ;  /* 0x0000001a5000780c */ /* 0x000fe40001f61670 */
[----:B0-----:R-:W-:-:S02]  /*6c50*/  FSEL R6, R6, -INF , !P6 ;  /* 0xff80000006067808 */ /* 0x001fc40007000000 */
[----:B------:R-:W-:Y:S01]  /*6c60*/  FSEL R8, R8, -INF , !P2 ;  /* 0xff80000008087808 */ /* 0x000fe20005000000 */
[--C-:B-1----:R-:W-:Y:S01]  /*6c70*/  IMAD.IADD R82, R82, 0x1, R52.reuse ;  /* 0x0000000152527824 */ /* 0x102fe200078e0234 */
[----:B------:R-:W-:Y:S01]  /*6c80*/  ISETP.GT.AND P5, PT, R79, 0x9, P1 ;  /* 0x000000094f00780c */ /* 0x000fe20000fa4270 */
[----:B------:R-:W-:Y:S01]  /*6c90*/  IMAD.IADD R81, R81, 0x1, R52 ;  /* 0x0000000151517824 */ /* 0x000fe200078e0234 */
[C---:B------:R-:W-:Y:S02]  /*6ca0*/  ISETP.GT.AND P4, PT, R79.reuse, 0x10, P1 ;  /* 0x000000104f00780c */ /* 0x040fe40000f84270 */
[C---:B------:R-:W-:Y:S02]  /*6cb0*/  ISETP.GT.AND P6, PT, R79.reuse, 0x11, P1 ;  /* 0x000000114f00780c */ /* 0x040fe40000fc4270 */
[----:B------:R-:W-:Y:S02]  /*6cc0*/  ISETP.GT.AND P2, PT, R79, 0x18, P1 ;  /* 0x000000184f00780c */ /* 0x000fe40000f44270 */
[----:B------:R-:W-:-:S02]  /*6cd0*/  FSEL R26, R26, -INF , !P3 ;  /* 0xff8000001a1a7808 */ /* 0x000fc40005800000 */
[----:B------:R-:W-:Y:S02]  /*6ce0*/  ISETP.GT.AND P3, PT, R79, 0x30, P1 ;  /* 0x000000304f00780c */ /* 0x000fe40000f64270 */
[C---:B------:R-:W-:Y:S02]  /*6cf0*/  ISETP.LT.OR P5, PT, R80.reuse, 0xa, P5 ;  /* 0x0000000a5000780c */ /* 0x040fe40002fa1670 */
[C---:B------:R-:W-:Y:S02]  /*6d00*/  ISETP.LT.OR P4, PT, R80.reuse, 0x11, P4 ;  /* 0x000000115000780c */ /* 0x040fe40002781670 */
[C---:B------:R-:W-:Y:S02]  /*6d10*/  ISETP.LT.OR P6, PT, R80.reuse, 0x12, P6 ;  /* 0x000000125000780c */ /* 0x040fe400037c1670 */
[C---:B------:R-:W-:Y:S02]  /*6d20*/  ISETP.LT.OR P2, PT, R80.reuse, 0x19, P2 ;  /* 0x000000195000780c */ /* 0x040fe40001741670 */
[----:B------:R-:W-:-:S02]  /*6d30*/  ISETP.LT.OR P3, PT, R80, 0x31, P3 ;  /* 0x000000315000780c */ /* 0x000fc40001f61670 */
[----:B------:R-:W-:Y:S02]  /*6d40*/  FSEL R12, R12, -INF , !P5 ;  /* 0xff8000000c0c7808 */ /* 0x000fe40006800000 */
[----:B------:R-:W-:Y:S02]  /*6d50*/  FSEL R14, R14, -INF , !P4 ;  /* 0xff8000000e0e7808 */ /* 0x000fe40006000000 */
[----:B------:R-:W-:Y:S02]  /*6d60*/  FSEL R15, R15, -INF , !P6 ;  /* 0xff8000000f0f7808 */ /* 0x000fe40007000000 */
[----:B------:R-:W-:Y:S02]  /*6d70*/  FSEL R24, R24, -INF , !P2 ;  /* 0xff80000018187808 */ /* 0x000fe40005000000 */
[C---:B------:R-:W-:Y:S02]  /*6d80*/  ISETP.GT.AND P5, PT, R79.reuse, 0x20, P1 ;  /* 0x000000204f00780c */ /* 0x040fe40000fa4270 */
[----:B------:R-:W-:-:S02]  /*6d90*/  ISETP.GT.AND P4, PT, R79, 0x21, P1 ;  /* 0x000000214f00780c */ /* 0x000fc40000f84270 */
[C---:B------:R-:W-:Y:S02]  /*6da0*/  ISETP.GT.AND P6, PT, R79.reuse, 0x28, P1 ;  /* 0x000000284f00780c */ /* 0x040fe40000fc4270 */
[C---:B------:R-:W-:Y:S02]  /*6db0*/  ISETP.GT.AND P2, PT, R79.reuse, 0x29, P1 ;  /* 0x000000294f00780c */ /* 0x040fe40000f44270 */
[----:B------:R-:W-:Y:S02]  /*6dc0*/  FSEL R36, R36, -INF , !P3 ;  /* 0xff80000024247808 */ /* 0x000fe40005800000 */
[----:B------:R-:W-:Y:S02]  /*6dd0*/  ISETP.GT.AND P3, PT, R79, 0x41, P1 ;  /* 0x000000414f00780c */ /* 0x000fe40000f64270 */
[C---:B------:R-:W-:Y:S02]  /*6de0*/  ISETP.LT.OR P5, PT, R80.reuse, 0x21, P5 ;  /* 0x000000215000780c */ /* 0x040fe40002fa1670 */
[----:B------:R-:W-:-:S02]  /*6df0*/  ISETP.LT.OR P4, PT, R80, 0x22, P4 ;  /* 0x000000225000780c */ /* 0x000fc40002781670 */
[C---:B------:R-:W-:Y:S02]  /*6e00*/  ISETP.LT.OR P6, PT, R80.reuse, 0x29, P6 ;  /* 0x000000295000780c */ /* 0x040fe400037c1670 */
[C---:B------:R-:W-:Y:S02]  /*6e10*/  ISETP.LT.OR P2, PT, R80.reuse, 0x2a, P2 ;  /* 0x0000002a5000780c */ /* 0x040fe40001741670 */
[----:B------:R-:W-:Y:S02]  /*6e20*/  ISETP.LT.OR P3, PT, R80, 0x42, P3 ;  /* 0x000000425000780c */ /* 0x000fe40001f61670 */
[----:B------:R-:W-:Y:S02]  /*6e30*/  FSEL R28, R28, -INF , !P5 ;  /* 0xff8000001c1c7808 */ /* 0x000fe40006800000 */
[----:B------:R-:W-:Y:S02]  /*6e40*/  FSEL R30, R30, -INF , !P4 ;  /* 0xff8000001e1e7808 */ /* 0x000fe40006000000 */
[----:B------:R-:W-:-:S02]  /*6e50*/  FSEL R32, R32, -INF , !P6 ;  /* 0xff80000020207808 */ /* 0x000fc40007000000 */
[----:B------:R-:W-:Y:S02]  /*6e60*/  FSEL R34, R34, -INF , !P2 ;  /* 0xff80000022227808 */ /* 0x000fe40005000000 */
[C---:B------:R-:W-:Y:S02]  /*6e70*/  ISETP.GT.AND P5, PT, R79.reuse, 0x31, P1 ;  /* 0x000000314f00780c */ /* 0x040fe40000fa4270 */
        /* <DEDUP_REMOVED lines=34> */
[----:B------:R-:W-:Y:S02]  /*70a0*/  PLOP3.LUT P3, PT, PT, PT, UP0, 0x40, 0x0 ;  /* 0x000000000000781c */ /* 0x000fe40003f6e808 */
[C---:B------:R-:W-:Y:S02]  /*70b0*/  ISETP.LT.OR P5, PT, R80.reuse, 0x5a, P5 ;  /* 0x0000005a5000780c */ /* 0x040fe40002fa1670 */
[C---:B------:R-:W-:Y:S02]  /*70c0*/  ISETP.LT.OR P4, PT, R80.reuse, 0x61, P4 ;  /* 0x000000615000780c */ /* 0x040fe40002781670 */
[C---:B------:R-:W-:Y:S02]  /*70d0*/  ISETP.LT.OR P6, PT, R80.reuse, 0x62, P6 ;  /* 0x000000625000780c */ /* 0x040fe400037c1670 */
[----:B------:R-:W-:Y:S02]  /*70e0*/  ISETP.LT.OR P2, PT, R80, 0x69, P2 ;  /* 0x000000695000780c */ /* 0x000fe40001741670 */
[----:B------:R-:W-:-:S02]  /*70f0*/  FSEL R60, R60, -INF , !P5 ;  /* 0xff8000003c3c7808 */ /* 0x000fc40006800000 */
[----:B------:R-:W-:Y:S02]  /*7100*/  FSEL R62, R62, -INF , !P4 ;  /* 0xff8000003e3e7808 */ /* 0x000fe40006000000 */
[----:B------:R-:W-:Y:S02]  /*7110*/  FSEL R64, R64, -INF , !P6 ;  /* 0xff80000040407808 */ /* 0x000fe40007000000 */
[----:B------:R-:W-:Y:S02]  /*7120*/  FSEL R66, R66, -INF , !P2 ;  /* 0xff80000042427808 */ /* 0x000fe40005000000 */
[C---:B------:R-:W-:Y:S02]  /*7130*/  ISETP.GT.AND P5, PT, R79.reuse, 0x70, P1 ;  /* 0x000000704f00780c */ /* 0x040fe40000fa4270 */
[C---:B------:R-:W-:Y:S02]  /*7140*/  ISETP.GT.AND P4, PT, R79.reuse, 0x71, P1 ;  /* 0x000000714f00780c */ /* 0x040fe40000f84270 */
[----:B------:R-:W-:-:S02]  /*7150*/  ISETP.GT.AND P6, PT, R79, 0x78, P1 ;  /* 0x000000784f00780c */ /* 0x000fc40000fc4270 */
[----:B------:R-:W-:Y:S02]  /*7160*/  ISETP.GT.AND P2, PT, R79, 0x79, P1 ;  /* 0x000000794f00780c */ /* 0x000fe40000f44270 */
[C---:B------:R-:W-:Y:S02]  /*7170*/  ISETP.LT.OR P5, PT, R80.reuse, 0x71, P5 ;  /* 0x000000715000780c */ /* 0x040fe40002fa1670 */
[C---:B------:R-:W-:Y:S02]  /*7180*/  ISETP.LT.OR P4, PT, R80.reuse, 0x72, P4 ;  /* 0x000000725000780c */ /* 0x040fe40002781670 */
[C---:B------:R-:W-:Y:S02]  /*7190*/  ISETP.LT.OR P6, PT, R80.reuse, 0x79, P6 ;  /* 0x000000795000780c */ /* 0x040fe400037c1670 */
[----:B------:R-:W-:Y:S02]  /*71a0*/  ISETP.LT.OR P2, PT, R80, 0x7a, P2 ;  /* 0x0000007a5000780c */ /* 0x000fe40001741670 */
[----:B------:R-:W-:-:S02]  /*71b0*/  FSEL R70, R70, -INF , !P5 ;  /* 0xff80000046467808 */ /* 0x000fc40006800000 */
[----:B------:R-:W-:Y:S02]  /*71c0*/  FSEL R72, R72, -INF , !P4 ;  /* 0xff80000048487808 */ /* 0x000fe40006000000 */
[----:B------:R-:W-:Y:S02]  /*71d0*/  FSEL R74, R74, -INF , !P6 ;  /* 0xff8000004a4a7808 */ /* 0x000fe40007000000 */
[----:B------:R-:W-:Y:S01]  /*71e0*/  FSEL R77, R77, -INF , !P2 ;  /* 0xff8000004d4d7808 */ /* 0x000fe20005000000 */
[----:B------:R-:W-:Y:S06]  /*71f0*/  @P3 BRA `(.L_x_853) ;  /* 0x00000000005c3947 */ /* 0x000fec0003800000 */
        /* <DEDUP_REMOVED lines=8> */
[----:B------:R-:W0:Y:S02]  /*7280*/  @P2 LDC.64 R52, c[0x0][0x9e8] ;  /* 0x00027a00ff342b82 */ /* 0x000e240000000a00 */
[----:B0-----:R-:W-:-:S05]  /*7290*/  @P2 IMAD.HI.U32 R52, R79, R52, RZ ;  /* 0x000000344f342227 */ /* 0x001fca00078e00ff */
[----:B------:R-:W-:-:S04]  /*72a0*/  @P2 SHF.R.U32.HI R79, RZ, R53, R52 ;  /* 0x00000035ff4f2219 */ /* 0x000fc80000011634 */
[----:B------:R-:W-:Y:S01]  /*72b0*/  LOP3.LUT R79, RZ, R79, RZ, 0x33, !PT ;  /* 0x0000004fff4f7212 */ /* 0x000fe200078e33ff */
[----:B------:R-:W-:Y:S06]  /*72c0*/  BRA `(.L_x_856) ;  /* 0x0000000000147947 */ /* 0x000fec0003800000 */
.L_x_855:
[----:B------:R-:W-:-:S05]  /*72d0*/  IMAD.U32 R80, RZ, RZ, UR34 ;  /* 0x00000022ff507e24 */ /* 0x000fca000f8e00ff */
[----:B------:R-:W-:-:S13]  /*72e0*/  ISETP.NE.AND P2, PT, R80, 0x1, PT ;  /* 0x000000015000780c */ /* 0x000fda0003f45270 */
[----:B------:R-:W0:Y:S02]  /*72f0*/  @P2 LDC.64 R52, c[0x0][0x9e8] ;  /* 0x00027a00ff342b82 */ /* 0x000e240000000a00 */
[----:B0-----:R-:W-:-:S05]  /*7300*/  @P2 IMAD.HI.U32 R52, R79, R52, RZ ;  /* 0x000000344f342227 */ /* 0x001fca00078e00ff */
[----:B------:R-:W-:-:S07]  /*7310*/  @P2 SHF.R.U32.HI R79, RZ, R53, R52 ;  /* 0x00000035ff4f2219 */ /* 0x000fce0000011634 */
.L_x_856:
[----:B------:R-:W-:Y:S05]  /*7320*/  BSYNC B0 ;  /* 0x0000000000007941 */ /* 0x000fea0003800000 */
.L_x_854:
[----:B------:R-:W-:-:S04]  /*7330*/  IMAD R79, R79, R80, -R76 ;  /* 0x000000504f4f7224 */ /* 0x000fc800078e0a4c */
[----:B------:R-:W-:-:S05]  /*7340*/  IMAD R79, R16, -0x2, R79 ;  /* 0xfffffffe104f7824 */ /* 0x000fca00078e024f */
[----:B------:R-:W-:Y:S02]  /*7350*/  VIADDMNMX R82, R79, R80, R82, PT ;  /* 0x000000504f527246 */ /* 0x000fe40003800152 */
[----:B------:R-:W-:-:S07]  /*7360*/  VIMNMX R81, R81, R79, !PT ;  /* 0x0000004f51517248 */ /* 0x000fce0007fe0100 */
.L_x_853:
[----:B------:R-:W-:Y:S02]  /*7370*/  FMNMX.FTZ R53, R6, R4, !PT ;  /* 0x0000000406357209 */ /* 0x000fe40007810000 */
[----:B------:R-:W-:Y:S02]  /*7380*/  ISETP.GT.AND P4, PT, R81, 0x10, P1 ;  /* 0x000000105100780c */ /* 0x000fe40000f84270 */
[----:B------:R-:W-:Y:S02]  /*7390*/  FMNMX.FTZ R53, R8, R53, !PT ;  /* 0x0000003508357209 */ /* 0x000fe40007810000 */
[----:B------:R-:W-:Y:S02]  /*73a0*/  ISETP.LT.OR P4, PT, R82, 0x11, P4 ;  /* 0x000000115200780c */ /* 0x000fe40002781670 */
[----:B------:R-:W-:Y:S02]  /*73b0*/  FMNMX.FTZ R53, R10, R53, !PT ;  /* 0x000000350a357209 */ /* 0x000fe40007810000 */
[----:B------:R-:W-:-:S02]  /*73c0*/  FSEL R20, R20, -INF , !P4 ;  /* 0xff80000014147808 */ /* 0x000fc40006000000 */
[----:B------:R-:W-:Y:S02]  /*73d0*/  FMNMX.FTZ R53, R12, R53, !PT ;  /* 0x000000350c357209 */ /* 0x000fe40007810000 */
[----:B------:R-:W-:Y:S02]  /*73e0*/  ISETP.GT.AND P4, PT, R81, 0x20, P1 ;  /* 0x000000205100780c */ /* 0x000fe40000f84270 */
[----:B------:R-:W-:Y:S02]  /*73f0*/  FMNMX.FTZ R52, R14, R53, !PT ;  /* 0x000000350e347209 */ /* 0x000fe40007810000 */
[----:B------:R-:W-:Y:S02]  /*7400*/  ISETP.LT.OR P4, PT, R82, 0x21, P4 ;  /* 0x000000215200780c */ /* 0x000fe40002781670 */
[----:B------:R-:W-:Y:S02]  /*7410*/  FMNMX.FTZ R53, R15, R52, !PT ;  /* 0x000000340f357209 */ /* 0x000fe40007810000 */
[----:B------:R-:W-:-:S02]  /*7420*/  FSEL R29, R29, -INF , !P4 ;  /* 0xff8000001d1d7808 */ /* 0x000fc40006000000 */
[----:B------:R-:W-:Y:S02]  /*7430*/  FMNMX.FTZ R53, R24, R53, !PT ;  /* 0x0000003518357209 */ /* 0x000fe40007810000 */
[C---:B------:R-:W-:Y:S02]  /*7440*/  ISETP.GT.AND P4, PT, R81.reuse, RZ, P1 ;  /* 0x000000ff5100720c */ /* 0x040fe40000f84270 */
[----:B------:R-:W-:Y:S02]  /*7450*/  FMNMX.FTZ R53, R26, R53, !PT ;  /* 0x000000351a357209 */ /* 0x000fe40007810000 */
[----:B------:R-:W-:Y:S02]  /*7460*/  ISETP.GT.AND P2, PT, R81, 0x1, P1 ;  /* 0x000000015100780c */ /* 0x000fe40000f44270 */
[----:B------:R-:W-:Y:S02]  /*7470*/  FMNMX.FTZ R53, R28, R53, !PT ;  /* 0x000000351c357209 */ /* 0x000fe40007810000 */
[----:B------:R-:W-:-:S02]  /*7480*/  ISETP.LT.OR P4, PT, R82, 0x1, P4 ;  /* 0x000000015200780c */ /* 0x000fc40002781670 */
[----:B------:R-:W-:Y:S02]  /*7490*/  FMNMX.FTZ R53, R30, R53, !PT ;  /* 0x000000351e357209 */ /* 0x000fe40007810000 */
[C---:B------:R-:W-:Y:S02]  /*74a0*/  ISETP.GT.AND P5, PT, R81.reuse, 0x8, P1 ;  /* 0x000000085100780c */ /* 0x040fe40000fa4270 */
[----:B------:R-:W-:Y:S02]  /*74b0*/  FMNMX.FTZ R53, R32, R53, !PT ;  /* 0x0000003520357209 */ /* 0x000fe40007810000 */
[----:B------:R-:W-:Y:S02]  /*74c0*/  ISETP.LT.OR P2, PT, R82, 0x2, P2 ;  /* 0x000000025200780c */ /* 0x000fe40001741670 */
[----:B------:R-:W-:Y:S02]  /*74d0*/  FMNMX.FTZ R53, R34, R53, !PT ;  /* 0x0000003522357209 */ /* 0x000fe40007810000 */
[----:B------:R-:W-:-:S02]  /*74e0*/  ISETP.GT.AND P3, PT, R81, 0x9, P1 ;  /* 0x000000095100780c */ /* 0x000fc40000f64270 */
[----:B------:R-:W-:Y:S02]  /*74f0*/  FMNMX.FTZ R53, R36, R53, !PT ;  /* 0x0000003524357209 */ /* 0x000fe40007810000 */
[----:B------:R-:W-:Y:S02]  /*7500*/  ISETP.LT.OR P5, PT, R82, 0x9, P5 ;  /* 0x000000095200780c */ /* 0x000fe40002fa1670 */
[----:B------:R-:W-:Y:S02]  /*7510*/  FMNMX.FTZ R53, R38, R53, !PT ;  /* 0x0000003526357209 */ /* 0x000fe40007810000 */
[----:B------:R-:W-:Y:S02]  /*7520*/  FSEL R9, R9, -INF , !P2 ;  /* 0xff80000009097808 */ /* 0x000fe40005000000 */
[----:B------:R-:W-:Y:S02]  /*7530*/  FMNMX.FTZ R53, R40, R53, !PT ;  /* 0x0000003528357209 */ /* 0x000fe40007810000 */
[----:B------:R-:W-:-:S02]  /*7540*/  ISETP.LT.OR P3, PT, R82, 0xa, P3 ;  /* 0x0000000a5200780c */ /* 0x000fc40001f61670 */
[----:B------:R-:W-:Y:S02]  /*7550*/  FMNMX.FTZ R53, R42, R53, !PT ;  /* 0x000000352a357209 */ /* 0x000fe40007810000 */
[----:B------:R-:W-:Y:S02]  /*7560*/  FSEL R11, R11, -INF , !P5 ;  /* 0xff8000000b0b7808 */ /* 0x000fe40006800000 */
[----:B------:R-:W-:Y:S02]  /*7570*/  FMNMX.FTZ R53, R44, R53, !PT ;  /* 0x000000352c357209 */ /* 0x000fe40007810000 */
[----:B------:R-:W-:Y:S02]  /*7580*/  ISETP.GT.AND P2, PT, R81, 0x11, P1 ;  /* 0x000000115100780c */ /* 0x000fe40000f44270 */
[----:B------:R-:W-:Y:S02]  /*7590*/  FMNMX.FTZ R53, R46, R53, !PT ;  /* 0x000000352e357209 */ /* 0x000fe40007810000 */
[----:B------:R-:W-:-:S02]  /*75a0*/  FSEL R13, R13, -INF , !P3 ;  /* 0xff8000000d0d7808 */ /* 0x000fc40005800000 */
        /* <DEDUP_REMOVED lines=28> */
[----:B------:R-:W-:Y:S01]  /*7770*/  ISETP.GT.AND P2, PT, R81, 0x30, P1 ;  /* 0x000000305100780c */ /* 0x000fe20000f44270 */
[----:B------:R-:W0:Y:S01]  /*7780*/  SHFL.BFLY PT, R53, R52, 0x2, 0x1f ;  /* 0x0c401f0034357f89 */ /* 0x000e2200000e0000 */
[----:B------:R-:W-:-:S02]  /*7790*/  FSEL R33, R33, -INF , !P5 ;  /* 0xff80000021217808 */ /* 0x000fc40006800000 */
[C---:B------:R-:W-:Y:S02]  /*77a0*/  ISETP.LT.OR P3, PT, R82.reuse, 0x2a, P3 ;  /* 0x0000002a5200780c */ /* 0x040fe40001f61670 */
[----:B------:R-:W-:Y:S02]  /*77b0*/  ISETP.GT.AND P5, PT, R81, 0x31, P1 ;  /* 0x000000315100780c */ /* 0x000fe40000fa4270 */
[C---:B------:R-:W-:Y:S02]  /*77c0*/  ISETP.LT.OR P2, PT, R82.reuse, 0x31, P2 ;  /* 0x000000315200780c */ /* 0x040fe40001741670 */
[----:B------:R-:W-:Y:S02]  /*77d0*/  FSEL R35, R35, -INF , !P3 ;  /* 0xff80000023237808 */ /* 0x000fe40005800000 */
[----:B------:R-:W-:Y:S02]  /*77e0*/  FSEL R37, R37, -INF , !P2 ;  /* 0xff80000025257808 */ /* 0x000fe40005000000 */
[----:B------:R-:W-:-:S02]  /*77f0*/  ISETP.LT.OR P5, PT, R82, 0x32, P5 ;  /* 0x000000325200780c */ /* 0x000fc40002fa1670 */
[----:B------:R-:W-:Y:S02]  /*7800*/  ISETP.GT.AND P3, PT, R81, 0x39, P1 ;  /* 0x000000395100780c */ /* 0x000fe40000f64270 */
[----:B------:R-:W-:Y:S02]  /*7810*/  FSEL R39, R39, -INF , !P5 ;  /* 0xff80000027277808 */ /* 0x000fe40006800000 */
[C---:B------:R-:W-:Y:S02]  /*7820*/  ISETP.GT.AND P2, PT, R81.reuse, 0x40, P1 ;  /* 0x000000405100780c */ /* 0x040fe40000f44270 */
[----:B------:R-:W-:Y:S02]  /*7830*/  ISETP.LT.OR P3, PT, R82, 0x3a, P3 ;  /* 0x0000003a5200780c */ /* 0x000fe40001f61670 */
[----:B------:R-:W-:Y:S02]  /*7840*/  ISETP.GT.AND P5, PT, R81, 0x41, P1 ;  /* 0x000000415100780c */ /* 0x000fe40000fa4270 */
[----:B0-----:R-:W-:-:S02]  /*7850*/  FMNMX.FTZ R53, R52, R53, !PT ;  /* 0x0000003534357209 */ /* 0x001fc40007810000 */
[C---:B------:R-:W-:Y:S02]  /*7860*/  ISETP.LT.OR P2, PT, R82.reuse, 0x41, P2 ;  /* 0x000000415200780c */ /* 0x040fe40001741670 */
[----:B------:R-:W-:Y:S01]  /*7870*/  FSEL R43, R43, -INF , !P3 ;  /* 0xff8000002b2b7808 */ /* 0x000fe20005800000 */
[----:B------:R-:W0:Y:S01]  /*7880*/  SHFL.BFLY PT, R76, R53, 0x1, 0x1f ;  /* 0x0c201f00354c7f89 */ /* 0x000e2200000e0000 */
[----:B------:R-:W-:Y:S02]  /*7890*/  FSEL R45, R45, -INF , !P2 ;  /* 0xff8000002d2d7808 */ /* 0x000fe40005000000 */
[----:B------:R-:W-:Y:S02]  /*78a0*/  ISETP.LT.OR P5, PT, R82, 0x42, P5 ;  /* 0x000000425200780c */ /* 0x000fe40002fa1670 */
[----:B------:R-:W-:Y:S02]  /*78b0*/  ISETP.GT.AND P3, PT, R81, 0x49, P1 ;  /* 0x000000495100780c */ /* 0x000fe40000f64270 */
[----:B------:R-:W-:-:S02]  /*78c0*/  FSEL R47, R47, -INF , !P5 ;  /* 0xff8000002f2f7808 */ /* 0x000fc40006800000 */
[C---:B------:R-:W-:Y:S02]  /*78d0*/  ISETP.GT.AND P2, PT, R81.reuse, 0x50, P1 ;  /* 0x000000505100780c */ /* 0x040fe40000f44270 */
[C---:B------:R-:W-:Y:S02]  /*78e0*/  ISETP.LT.OR P3, PT, R82.reuse, 0x4a, P3 ;  /* 0x0000004a5200780c */ /* 0x040fe40001f61670 */
[----:B------:R-:W-:Y:S02]  /*78f0*/  ISETP.GT.AND P5, PT, R81, 0x51, P1 ;  /* 0x000000515100780c */ /* 0x000fe40000fa4270 */
[----:B------:R-:W-:Y:S02]  /*7900*/  ISETP.LT.OR P2, PT, R82, 0x51, P2 ;  /* 0x000000515200780c */ /* 0x000fe40001741670 */
[----:B------:R-:W-:Y:S02]  /*7910*/  FSEL R51, R51, -INF , !P3 ;  /* 0xff80000033337808 */ /* 0x000fe40005800000 */
[----:B------:R-:W-:-:S02]  /*7920*/  FSEL R55, R55, -INF , !P2 ;  /* 0xff80000037377808 */ /* 0x000fc40005000000 */
[----:B------:R-:W-:Y:S02]  /*7930*/  ISETP.LT.OR P5, PT, R82, 0x52, P5 ;  /* 0x000000525200780c */ /* 0x000fe40002fa1670 */
[----:B------:R-:W-:Y:S02]  /*7940*/  ISETP.GT.AND P3, PT, R81, 0x59, P1 ;  /* 0x000000595100780c */ /* 0x000fe40000f64270 */
[----:B0-----:R-:W-:Y:S02]  /*7950*/  FMNMX.FTZ R76, R53, R76, !PT ;  /* 0x0000004c354c7209 */ /* 0x001fe40007810000 */
[----:B------:R-:W-:Y:S02]  /*7960*/  FSEL R57, R57, -INF , !P5 ;  /* 0xff80000039397808 */ /* 0x000fe40006800000 */
[C---:B------:R-:W-:Y:S01]  /*7970*/  FSETP.NEU.FTZ.AND P6, PT, R76.reuse, -INF , PT ;  /* 0xff8000004c00780b */ /* 0x040fe20003fdd000 */
[----:B------:R-:W-:Y:S01]  /*7980*/  FMUL.FTZ R79, R76, UR33 ;  /* 0x000000214c4f7c20 */ /* 0x000fe20008410000 */
[----:B------:R-:W-:-:S02]  /*7990*/  ISETP.GT.AND P2, PT, R81, 0x60, P1 ;  /* 0x000000605100780c */ /* 0x000fc40000f44270 */
[C---:B------:R-:W-:Y:S02]  /*79a0*/  ISETP.LT.OR P3, PT, R82.reuse, 0x5a, P3 ;  /* 0x0000005a5200780c */ /* 0x040fe40001f61670 */
[----:B------:R-:W-:Y:S02]  /*79b0*/  FSEL R53, R79, RZ, P6 ;  /* 0x000000ff4f357208 */ /* 0x000fe40003000000 */
[----:B------:R-:W-:Y:S02]  /*79c0*/  ISETP.GT.AND P5, PT, R81, 0x61, P1 ;  /* 0x000000615100780c */ /* 0x000fe40000fa4270 */
[----:B------:R-:W-:Y:S01]  /*79d0*/  ISETP.LT.OR P2, PT, R82, 0x61, P2 ;  /* 0x000000615200780c */ /* 0x000fe20001741670 */
[--C-:B------:R-:W-:Y:S01]  /*79e0*/  FFMA.FTZ R79, R14, UR33, -R53.reuse ;  /* 0x000000210e4f7c23 */ /* 0x100fe20008010835 */
[----:B------:R-:W-:Y:S01]  /*79f0*/  FSEL R14, R7, -INF , !P4 ;  /* 0xff800000070e7808 */ /* 0x000fe20006000000 */
[--C-:B------:R-:W-:Y:S01]  /*7a00*/  FFMA.FTZ R6, R6, UR33, -R53.reuse ;  /* 0x0000002106067c23 */ /* 0x100fe20008010835 */
[----:B------:R-:W-:Y:S01]  /*7a10*/  ISETP.GT.AND P4, PT, R81, 0x38, P1 ;  /* 0x000000385100780c */ /* 0x000fe20000f84270 */
[----:B------:R0:W-:Y:S01]  /*7a20*/  MUFU.EX2 R7, R79 ;  /* 0x0000004f00077308 */ /* 0x0001e20000000800 */
[----:B------:R-:W-:Y:S01]  /*7a30*/  FMNMX.FTZ R52, R14, R5, !PT ;  /* 0x000000050e347209 */ /* 0x000fe20007810000 */
[--C-:B------:R-:W-:Y:S01]  /*7a40*/  FFMA.FTZ R8, R8, UR33, -R53.reuse ;  /* 0x0000002108087c23 */ /* 0x100fe20008010835 */
[----:B------:R-:W-:Y:S01]  /*7a50*/  ISETP.LT.OR P4, PT, R82, 0x39, P4 ;  /* 0x000000395200780c */ /* 0x000fe20002781670 */
[--C-:B------:R-:W-:Y:S01]  /*7a60*/  FFMA.FTZ R10, R10, UR33, -R53.reuse ;  /* 0x000000210a0a7c23 */ /* 0x100fe20008010835 */
[----:B------:R-:W-:Y:S01]  /*7a70*/  FMNMX.FTZ R52, R9, R52, !PT ;  /* 0x0000003409347209 */ /* 0x000fe20007810000 */
[--C-:B------:R-:W-:Y:S01]  /*7a80*/  FFMA.FTZ R12, R12, UR33, -R53.reuse ;  /* 0x000000210c0c7c23 */ /* 0x100fe20008010835 */
[----:B------:R-:W-:Y:S01]  /*7a90*/  FSEL R41, R41, -INF , !P4 ;  /* 0xff80000029297808 */ /* 0x000fe20006000000 */
[--C-:B------:R-:W-:Y:S01]  /*7aa0*/  FFMA.FTZ R15, R15, UR33, -R53.reuse ;  /* 0x000000210f0f7c23 */ /* 0x100fe20008010835 */
[----:B------:R-:W-:Y:S01]  /*7ab0*/  FMNMX.FTZ R52, R11, R52, !PT ;  /* 0x000000340b347209 */ /* 0x000fe20007810000 */
[--C-:B------:R-:W-:Y:S01]  /*7ac0*/  FFMA.FTZ R24, R24, UR33, -R53.reuse ;  /* 0x0000002118187c23 */ /* 0x100fe20008010835 */
[----:B------:R-:W-:Y:S01]  /*7ad0*/  ISETP.GT.AND P4, PT, R81, 0x48, P1 ;  /* 0x000000485100780c */ /* 0x000fe20000f84270 */
[--C-:B------:R-:W-:Y:S01]  /*7ae0*/  FFMA.FTZ R26, R26, UR33, -R53.reuse ;  /* 0x000000211a1a7c23 */ /* 0x100fe20008010835 */
[----:B0-----:R-:W-:Y:S01]  /*7af0*/  FMNMX.FTZ R79, R13, R52, !PT ;  /* 0x000000340d4f7209 */ /* 0x001fe20007810000 */
        /* <DEDUP_REMOVED lines=21> */
[----:B------:R-:W-:Y:S01]  /*7c50*/  FSEL R61, R61, -INF , !P3 ;  /* 0xff8000003d3d7808 */ /* 0x000fe20005800000 */
[----:B------:R-:W-:Y:S01]  /*7c60*/  FFMA.FTZ R50, R50, UR33, -R53 ;  /* 0x0000002132327c23 */ /* 0x000fe20008010835 */
[----:B------:R-:W-:Y:S01]  /*7c70*/  FMNMX.FTZ R52, R31, R52, !PT ;  /* 0x000000341f347209 */ /* 0x000fe20007810000 */
[----:B------:R-:W-:Y:S01]  /*7c80*/  MUFU.EX2 R6, R6 ;  /* 0x0000000600067308 */ /* 0x000fe20000000800 */
[----:B------:R-:W-:-:S02]  /*7c90*/  ISETP.GT.AND P4, PT, R81, 0x68, P1 ;  /* 0x000000685100780c */ /* 0x000fc40000f84270 */
[----:B------:R-:W-:Y:S02]  /*7ca0*/  FMNMX.FTZ R52, R33, R52, !PT ;  /* 0x0000003421347209 */ /* 0x000fe40007810000 */
[----:B------:R-:W-:Y:S02]  /*7cb0*/  FSEL R63, R63, -INF , !P2 ;  /* 0xff8000003f3f7808 */ /* 0x000fe40005000000 */
[----:B------:R-:W-:Y:S01]  /*7cc0*/  FMNMX.FTZ R52, R35, R52, !PT ;  /* 0x0000003423347209 */ /* 0x000fe20007810000 */
[----:B------:R-:W-:Y:S01]  /*7cd0*/  MUFU.EX2 R8, R8 ;  /* 0x0000000800087308 */ /* 0x000fe20000000800 */
[----:B------:R-:W-:Y:S02]  /*7ce0*/  ISETP.LT.OR P5, PT, R82, 0x62, P5 ;  /* 0x000000625200780c */ /* 0x000fe40002fa1670 */
[----:B------:R-:W-:Y:S02]  /*7cf0*/  FMNMX.FTZ R52, R37, R52, !PT ;  /* 0x0000003425347209 */ /* 0x000fe40007810000 */
[----:B------:R-:W-:-:S02]  /*7d00*/  ISETP.GT.AND P3, PT, R81, 0x69, P1 ;  /* 0x000000695100780c */ /* 0x000fc40000f64270 */
[----:B------:R-:W-:Y:S01]  /*7d10*/  FMNMX.FTZ R52, R39, R52, !PT ;  /* 0x0000003427347209 */ /* 0x000fe20007810000 */
[----:B------:R-:W-:Y:S01]  /*7d20*/  MUFU.EX2 R10, R10 ;  /* 0x0000000a000a7308 */ /* 0x000fe20000000800 */
[----:B------:R-:W-:Y:S02]  /*7d30*/  ISETP.LT.OR P4, PT, R82, 0x69, P4 ;  /* 0x000000695200780c */ /* 0x000fe40002781670 */
[----:B------:R-:W-:Y:S02]  /*7d40*/  FMNMX.FTZ R52, R41, R52, !PT ;  /* 0x0000003429347209 */ /* 0x000fe40007810000 */
[----:B------:R-:W-:Y:S02]  /*7d50*/  FSEL R79, R65, -INF , !P5 ;  /* 0xff800000414f7808 */ /* 0x000fe40006800000 */
        /* <DEDUP_REMOVED lines=14> */
[----:B------:R-:W-:Y:S01]  /*7e40*/  FSEL R80, R69, -INF , !P3 ;  /* 0xff80000045507808 */ /* 0x000fe20005800000 */
[----:B------:R-:W-:Y:S01]  /*7e50*/  FFMA.FTZ R69, R74, UR33, -R53 ;  /* 0x000000214a457c23 */ /* 0x000fe20008010835 */
[----:B------:R-:W-:Y:S01]  /*7e60*/  FMNMX.FTZ R52, R57, R52, !PT ;  /* 0x0000003439347209 */ /* 0x000fe20007810000 */
[----:B------:R-:W-:Y:S01]  /*7e70*/  MUFU.EX2 R26, R26 ;  /* 0x0000001a001a7308 */ /* 0x000fe20000000800 */
[----:B------:R-:W-:-:S02]  /*7e80*/  ISETP.GT.AND P4, PT, R81, 0x78, P1 ;  /* 0x000000785100780c */ /* 0x000fc40000f84270 */
[----:B------:R-:W-:Y:S02]  /*7e90*/  FMNMX.FTZ R52, R59, R52, !PT ;  /* 0x000000343b347209 */ /* 0x000fe40007810000 */
[----:B------:R-:W-:Y:S02]  /*7ea0*/  ISETP.LT.OR P5, PT, R82, 0x72, P5 ;  /* 0x000000725200780c */ /* 0x000fe40002fa1670 */
[----:B------:R-:W-:Y:S01]  /*7eb0*/  FMNMX.FTZ R52, R61, R52, !PT ;  /* 0x000000343d347209 */ /* 0x000fe20007810000 */
[----:B------:R-:W-:Y:S01]  /*7ec0*/  MUFU.EX2 R28, R28 ;  /* 0x0000001c001c7308 */ /* 0x000fe20000000800 */
[----:B------:R-:W-:Y:S02]  /*7ed0*/  FSEL R71, R71, -INF , !P2 ;  /* 0xff80000047477808 */ /* 0x000fe40005000000 */
        /* <DEDUP_REMOVED lines=9> */
[----:B------:R-:W-:-:S02]  /*7f70*/  ISETP.LT.OR P1, PT, R82, 0x7a, P1 ;  /* 0x0000007a5200780c */ /* 0x000fc40000f21670 */
[----:B------:R-:W-:Y:S02]  /*7f80*/  FMNMX.FTZ R52, R71, R52, !PT ;  /* 0x0000003447347209 */ /* 0x000fe40007810000 */
[----:B------:R-:W-:Y:S02]  /*7f90*/  FSEL R75, R75, -INF , !P4 ;  /* 0xff8000004b4b7808 */ /* 0x000fe40006000000 */
[----:B------:R-:W-:Y:S01]  /*7fa0*/  FMNMX.FTZ R52, R73, R52, !PT ;  /* 0x0000003449347209 */ /* 0x000fe20007810000 */
[----:B------:R-:W-:Y:S01]  /*7fb0*/  MUFU.EX2 R34, R34 ;  /* 0x0000002200227308 */ /* 0x000fe20000000800 */
[----:B------:R-:W-:Y:S02]  /*7fc0*/  FSEL R78, R78, -INF , !P1 ;  /* 0xff8000004e4e7808 */ /* 0x000fe40004800000 */
        /* <DEDUP_REMOVED lines=8> */
[--C-:B------:R-:W-:Y:S01]  /*8050*/  FFMA.FTZ R64, R66, UR33, -R53.reuse ;  /* 0x0000002142407c23 */ /* 0x100fe20008010835 */
[----:B------:R-:W0:Y:S01]  /*8060*/  SHFL.BFLY PT, R82, R65, 0x2, 0x1f ;  /* 0x0c401f0041527f89 */ /* 0x000e2200000e0000 */
[--C-:B------:R-:W-:Y:S01]  /*8070*/  FFMA.FTZ R66, R70, UR33, -R53.reuse ;  /* 0x0000002146427c23 */ /* 0x100fe20008010835 */
[--C-:B------:R-:W-:Y:S01]  /*8080*/  FFMA.FTZ R70, R77, UR33, -R53.reuse ;  /* 0x000000214d467c23 */ /* 0x100fe20008010835 */
[----:B------:R-:W-:Y:S08]  /*8090*/  MUFU.EX2 R36, R36 ;  /* 0x0000002400247308 */ /* 0x000ff00000000800 */
[----:B------:R-:W-:Y:S08]  /*80a0*/  MUFU.EX2 R38, R38 ;  /* 0x0000002600267308 */ /* 0x000ff00000000800 */
[----:B------:R-:W-:Y:S01]  /*80b0*/  MUFU.EX2 R40, R40 ;  /* 0x0000002800287308 */ /* 0x000fe20000000800 */
[----:B0-----:R-:W-:Y:S01]  /*80c0*/  FMNMX.FTZ R82, R65, R82, !PT ;  /* 0x0000005241527209 */ /* 0x001fe20007810000 */
[--C-:B------:R-:W-:Y:S01]  /*80d0*/  FFMA.FTZ R65, R68, UR33, -R53.reuse ;  /* 0x0000002144417c23 */ /* 0x100fe20008010835 */
[----:B------:R-:W-:Y:S01]  /*80e0*/  FFMA.FTZ R68, R72, UR33, -R53 ;  /* 0x0000002148447c23 */ /* 0x000fe20008010835 */
[----:B------:R-:W-:-:S04]  /*80f0*/  FSEL R53, R76, RZ, P6 ;  /* 0x000000ff4c357208 */ /* 0x000fc80003000000 */
[----:B------:R-:W-:Y:S01]  /*8100*/  MUFU.EX2 R42, R42 ;  /* 0x0000002a002a7308 */ /* 0x000fe20000000800 */
[----:B------:R-:W0:Y:S01]  /*8110*/  SHFL.BFLY PT, R81, R82, 0x1, 0x1f ;  /* 0x0c201f0052517f89 */ /* 0x000e2200000e0000 */
[----:B------:R-:W-:-:S04]  /*8120*/  FADD.FTZ R53, -R53, R4 ;  /* 0x0000000435357221 */ /* 0x000fc80000010100 */
[----:B------:R-:W-:Y:S02]  /*8130*/  FMUL.FTZ R53, R53, UR33 ;  /* 0x0000002135357c20 */ /* 0x000fe40008410000 */
[----:B------:R-:W-:Y:S08]  /*8140*/  MUFU.EX2 R44, R44 ;  /* 0x0000002c002c7308 */ /* 0x000ff00000000800 */
[----:B------:R-:W1:Y:S01]  /*8150*/  MUFU.EX2 R53, R53 ;  /* 0x0000003500357308 */ /* 0x000e620000000800 */
[----:B0-----:R-:W-:-:S07]  /*8160*/  FMNMX.FTZ R77, R82, R81, !PT ;  /* 0x00000051524d7209 */ /* 0x001fce0007810000 */
[----:B------:R-:W-:Y:S01]  /*8170*/  MUFU.EX2 R46, R46 ;  /* 0x0000002e002e7308 */ /* 0x000fe20000000800 */
[C---:B------:R-:W-:Y:S01]  /*8180*/  FSETP.NEU.FTZ.AND P1, PT, R77.reuse, -INF , PT ;  /* 0xff8000004d00780b */ /* 0x040fe20003f3d000 */
[----:B------:R-:W-:-:S03]  /*8190*/  FMUL.FTZ R72, R77, UR33 ;  /* 0x000000214d487c20 */ /* 0x000fc60008410000 */
[----:B------:R-:W-:-:S03]  /*81a0*/  FSEL R84, R77, RZ, P1 ;  /* 0x000000ff4d547208 */ /* 0x000fc60000800000 */
[----:B------:R-:W-:Y:S01]  /*81b0*/  MUFU.EX2 R48, R48 ;  /* 0x0000003000307308 */ /* 0x000fe20000000800 */
[----:B------:R-:W-:Y:S01]  /*81c0*/  FSEL R72, R72, RZ, P1 ;  /* 0x000000ff48487208 */ /* 0x000fe20000800000 */
[----:B------:R-:W-:Y:S01]  /*81d0*/  FADD.FTZ R84, -R84, R5 ;  /* 0x0000000554547221 */ /* 0x000fe20000010100 */
[----:B-1----:R-:W-:-:S03]  /*81e0*/  FFMA.FTZ R5, R53, R2, R6 ;  /* 0x0000000235057223 */ /* 0x002fc60000010006 */
[--C-:B------:R-:W-:Y:S01]  /*81f0*/  FFMA.FTZ R82, R13, UR33, -R72.reuse ;  /* 0x000000210d527c23 */ /* 0x100fe20008010848 */
[--C-:B------:R-:W-:Y:S01]  /*8200*/  FFMA.FTZ R4, R14, UR33, -R72.reuse ;  /* 0x000000210e047c23 */ /* 0x100fe20008010848 */
[----:B------:R-:W-:Y:S01]  /*8210*/  FMUL.FTZ R13, R84, UR33 ;  /* 0x00000021540d7c20 */ /* 0x000fe20008410000 */
[--C-:B------:R-:W-:Y:S01]  /*8220*/  FFMA.FTZ R9, R9, UR33, -R72.reuse ;  /* 0x0000002109097c23 */ /* 0x100fe20008010848 */
[--C-:B------:R-:W-:Y:S01]  /*8230*/  FFMA.FTZ R11, R11, UR33, -R72.reuse ;  /* 0x000000210b0b7c23 */ /* 0x100fe20008010848 */
[--C-:B------:R-:W-:Y:S01]  /*8240*/  FFMA.FTZ R20, R20, UR33, -R72.reuse ;  /* 0x0000002114147c23 */ /* 0x100fe20008010848 */
[----:B------:R-:W-:Y:S01]  /*8250*/  MUFU.EX2 R82, R82 ;  /* 0x0000005200527308 */ /* 0x000fe20000000800 */
[--C-:B------:R-:W-:Y:S01]  /*8260*/  FFMA.FTZ R81, R21, UR33, -R72.reuse ;  /* 0x0000002115517c23 */ /* 0x100fe20008010848 */
[--C-:B------:R-:W-:Y:S01]  /*8270*/  FFMA.FTZ R14, R25, UR33, -R72.reuse ;  /* 0x00000021190e7c23 */ /* 0x100fe20008010848 */
[----:B------:R-:W-:Y:S01]  /*8280*/  FADD.FTZ R5, R8, R5 ;  /* 0x0000000508057221 */ /* 0x000fe20000010000 */
[--C-:B------:R-:W-:Y:S01]  /*8290*/  FFMA.FTZ R74, R27, UR33, -R72.reuse ;  /* 0x000000211b4a7c23 */ /* 0x100fe20008010848 */
[--C-:B------:R-:W-:Y:S01]  /*82a0*/  FFMA.FTZ R27, R31, UR33, -R72.reuse ;  /* 0x000000211f1b7c23 */ /* 0x100fe20008010848 */
[--C-:B------:R-:W-:Y:S01]  /*82b0*/  FFMA.FTZ R31, R33, UR33, -R72.reuse ;  /* 0x00000021211f7c23 */ /* 0x100fe20008010848 */
[----:B------:R-:W-:Y:S01]  /*82c0*/  FADD.FTZ R5, R10, R5 ;  /* 0x000000050a057221 */ /* 0x000fe20000010000 */
        /* <DEDUP_REMOVED lines=16> */
[----:B------:R-:W1:Y:S01]  /*83d0*/  MUFU.EX2 R9, R9 ;  /* 0x0000000900097308 */ /* 0x000e620000000800 */
[--C-:B------:R-:W-:Y:S01]  /*83e0*/  FFMA.FTZ R61, R75, UR33, -R72.reuse ;  /* 0x000000214b3d7c23 */ /* 0x100fe20008010848 */
[----:B------:R-:W-:-:S06]  /*83f0*/  FFMA.FTZ R63, R78, UR33, -R72 ;  /* 0x000000214e3f7c23 */ /* 0x000fcc0008010848 */
[----:B------:R-:W2:Y:S01]  /*8400*/  MUFU.EX2 R11, R11 ;  /* 0x0000000b000b7308 */ /* 0x000ea20000000800 */
[----:B0-----:R-:W-:-:S07]  /*8410*/  FFMA.FTZ R0, R13, R0, R4 ;  /* 0x000000000d007223 */ /* 0x001fce0000010004 */
[----:B------:R-:W0:Y:S01]  /*8420*/  MUFU.EX2 R20, R20 ;  /* 0x0000001400147308 */ /* 0x000e220000000800 */
[----:B-1----:R-:W-:-:S07]  /*8430*/  FADD.FTZ R0, R9, R0 ;  /* 0x0000000009007221 */ /* 0x002fce0000010000 */
[----:B------:R-:W1:Y:S01]  /*8440*/  MUFU.EX2 R81, R81 ;  /* 0x0000005100517308 */ /* 0x000e620000000800 */
[----:B--2---:R-:W-:Y:S01]  /*8450*/  FADD.FTZ R33, R11, R0 ;  /* 0x000000000b217221 */ /* 0x004fe20000010000 */
[----:B------:R-:W-:-:S03]  /*8460*/  FADD.FTZ R0, R12, R5 ;  /* 0x000000050c007221 */ /* 0x000fc60000010000 */
[----:B------:R-:W-:Y:S01]  /*8470*/  FADD.FTZ R5, R82, R33 ;  /* 0x0000002152057221 */ /* 0x000fe20000010000 */
[----:B------:R-:W-:Y:S01]  /*8480*/  FADD.FTZ R0, R7, R0 ;  /* 0x0000000007007221 */ /* 0x000fe20000010000 */
[----:B------:R-:W-:Y:S01]  /*8490*/  FFMA.FTZ R33, R55, UR33, -R72 ;  /* 0x0000002137217c23 */ /* 0x000fe20008010848 */
[----:B------:R-:W2:Y:S01]  /*84a0*/  MUFU.EX2 R14, R14 ;  /* 0x0000000e000e7308 */ /* 0x000ea20000000800 */
[----:B0-----:R-:W-:Y:S01]  /*84b0*/  FADD.FTZ R2, R20, R5 ;  /* 0x0000000514027221 */ /* 0x001fe20000010000 */
[----:B------:R-:W-:Y:S01]  /*84c0*/  FADD.FTZ R5, R15, R0 ;  /* 0x000000000f057221 */ /* 0x000fe20000010000 */
[----:B------:R-:W-:-:S03]  /*84d0*/  FFMA.FTZ R55, R79, UR33, -R72 ;  /* 0x000000214f377c23 */ /* 0x000fc60008010848 */
[----:B------:R-:W-:Y:S02]  /*84e0*/  FADD.FTZ R5, R24, R5 ;  /* 0x0000000518057221 */ /* 0x000fe40000010000 */
[----:B------:R-:W0:Y:S01]  /*84f0*/  MUFU.EX2 R74, R74 ;  /* 0x0000004a004a7308 */ /* 0x000e220000000800 */
        /* <DEDUP_REMOVED lines=8> */
[----:B0-----:R-:W-:Y:S01]  /*8580*/  FADD.FTZ R0, R74, R35 ;  /* 0x000000234a007221 */ /* 0x001fe20000010000 */
[----:B------:R-:W-:Y:S01]  /*8590*/  FADD.FTZ R5, R34, R5 ;  /* 0x0000000522057221 */ /* 0x000fe20000010000 */
[--C-:B------:R-:W-:Y:S01]  /*85a0*/  FFMA.FTZ R35, R59, UR33, -R72.reuse ;  /* 0x000000213b237c23 */ /* 0x100fe20008010848 */
[----:B------:R-:W-:Y:S02]  /*85b0*/  FFMA.FTZ R59, R73, UR33, -R72 ;  /* 0x00000021493b7c23 */ /* 0x000fe40008010848 */
        /* <DEDUP_REMOVED lines=11> */
[----:B------:R-:W-:-:S04]  /*8670*/  FADD.FTZ R5, R46, R5 ;  /* 0x000000052e057221 */ /* 0x000fc80000010000 */
[----:B------:R-:W-:Y:S02]  /*8680*/  FADD.FTZ R5, R48, R5 ;  /* 0x0000000530057221 */ /* 0x000fe40000010000 */
        /* <DEDUP_REMOVED lines=10> */
[----:B------:R-:W-:-:S06]  /*8730*/  FFMA.FTZ R43, R67, UR33, -R72 ;  /* 0x00000021432b7c23 */ /* 0x000fcc0008010848 */
        /* <DEDUP_REMOVED lines=10> */
[----:B------:R-:W-:-:S06]  /*87e0*/  FFMA.FTZ R49, R71, UR33, -R72 ;  /* 0x0000002147317c23 */ /* 0x000fcc0008010848 */
        /* <DEDUP_REMOVED lines=48> */
.L_x_857:
        /* <DEDUP_REMOVED lines=10> */
[-C--:B------:R-:W-:Y:S01]  /*8b90*/  FMUL.FTZ R88, R88, R53.reuse ;  /* 0x0000003558587220 */ /* 0x080fe20000410000 */
[----:B------:R-:W-:Y:S01]  /*8ba0*/  F2FP.F16.F32.PACK_AB R5, R81, R20 ;  /* 0x000000145105723e */ /* 0x000fe200000000ff */
[-C--:B------:R-:W-:Y:S01]  /*8bb0*/  FMUL.FTZ R89, R89, R53.reuse ;  /* 0x0000003559597220 */ /* 0x080fe20000410000 */
[----:B------:R-:W-:Y:S01]  /*8bc0*/  F2FP.F16.F32.PACK_AB R6, R26, R24 ;  /* 0x000000181a06723e */ /* 0x000fe200000000ff */
[-C--:B------:R-:W-:Y:S01]  /*8bd0*/  FMUL.FTZ R92, R92, R53.reuse ;  /* 0x000000355c5c7220 */ /* 0x080fe20000410000 */
[----:B------:R-:W-:Y:S01]  /*8be0*/  F2FP.F16.F32.PACK_AB R7, R74, R14 ;  /* 0x0000000e4a07723e */ /* 0x000fe200000000ff */
[----:B------:R-:W-:Y:S01]  /*8bf0*/  FMUL.FTZ R93, R93, R53 ;  /* 0x000000355d5d7220 */ /* 0x000fe20000410000 */
[----:B------:R-:W-:Y:S01]  /*8c00*/  F2FP.F16.F32.PACK_AB R28, R30, R28 ;  /* 0x0000001c1e1c723e */ /* 0x000fe200000000ff */
[----:B------:R-:W-:Y:S01]  /*8c10*/  SYNCS.ARRIVE.TRANS64.RED.A1T0 RZ, [UR6], RZ ;  /* 0x000000ffffff79a7 */ /* 0x000fe20008100406 */
[----:B------:R-:W-:Y:S01]  /*8c20*/  F2FP.F16.F32.PACK_AB R29, R27, R29 ;  /* 0x0000001d1b1d723e */ /* 0x000fe200000000ff */
[----:B------:R-:W-:Y:S01]  /*8c30*/  STSM.16.M88.4 [R17+0x21800], R8 ;  /* 0x0218000811007844 */ /* 0x000fe20000000200 */
[----:B------:R-:W-:Y:S01]  /*8c40*/  F2FP.F16.F32.PACK_AB R30, R34, R32 ;  /* 0x00000020221e723e */ /* 0x000fe200000000ff */
[----:B------:R-:W-:Y:S01]  /*8c50*/  FMUL.FTZ R96, R96, R53 ;  /* 0x0000003560607220 */ /* 0x000fe20000410000 */
[----:B------:R-:W-:Y:S01]  /*8c60*/  F2FP.F16.F32.PACK_AB R31, R25, R31 ;  /* 0x0000001f191f723e */ /* 0x000fe200000000ff */
[----:B------:R0:W-:Y:S01]  /*8c70*/  STSM.16.M88.4 [R23], R4 ;  /* 0x0000000417007844 */ /* 0x0001e20000000200 */
[----:B------:R-:W-:Y:S01]  /*8c80*/  F2FP.F16.F32.PACK_AB R36, R38, R36 ;  /* 0x000000242624723e */ /* 0x000fe200000000ff */
[----:B------:R-:W-:Y:S01]  /*8c90*/  FMUL.FTZ R97, R97, R53 ;  /* 0x0000003561617220 */ /* 0x000fe20000410000 */
[----:B------:R-:W-:Y:S01]  /*8ca0*/  F2FP.F16.F32.PACK_AB R37, R21, R37 ;  /* 0x000000251525723e */ /* 0x000fe200000000ff */
[----:B------:R-:W-:Y:S01]  /*8cb0*/  STSM.16.M88.4 [R22], R28 ;  /* 0x0000001c16007844 */ /* 0x000fe20000000200 */
[----:B------:R-:W-:Y:S01]  /*8cc0*/  F2FP.F16.F32.PACK_AB R38, R42, R40 ;  /* 0x000000282a26723e */ /* 0x000fe200000000ff */
[----:B------:R-:W-:Y:S01]  /*8cd0*/  FMUL.FTZ R100, R100, R53 ;  /* 0x0000003564647220 */ /* 0x000fe20000410000 */
[----:B------:R-:W-:Y:S01]  /*8ce0*/  F2FP.F16.F32.PACK_AB R39, R86, R39 ;  /* 0x000000275627723e */ /* 0x000fe200000000ff */
[-C--:B------:R-:W-:Y:S01]  /*8cf0*/  FMUL.FTZ R101, R101, R53.reuse ;  /* 0x0000003565657220 */ /* 0x080fe20000410000 */
        /* <DEDUP_REMOVED lines=8> */
[----:B0-----:R-:W-:Y:S01]  /*8d80*/  F2FP.F16.F32.PACK_AB R4, R54, R52 ;  /* 0x000000343604723e */ /* 0x001fe200000000ff */
[----:B------:R-:W-:Y:S01]  /*8d90*/  FMUL.FTZ R109, R109, R53 ;  /* 0x000000356d6d7220 */ /* 0x000fe20000410000 */
[----:B------:R-:W-:Y:S01]  /*8da0*/  F2FP.F16.F32.PACK_AB R5, R83, R33 ;  /* 0x000000215305723e */ /* 0x000fe200000000ff */
[----:B------:R-:W-:Y:S01]  /*8db0*/  STSM.16.M88.4 [R17+0x27800], R44 ;  /* 0x0278002c11007844 */ /* 0x000fe20000000200 */
[----:B------:R-:W-:Y:S01]  /*8dc0*/  F2FP.F16.F32.PACK_AB R6, R58, R56 ;  /* 0x000000383a06723e */ /* 0x000fe200000000ff */
[----:B------:R-:W-:Y:S01]  /*8dd0*/  FMUL.FTZ R112, R112, R53 ;  /* 0x0000003570707220 */ /* 0x000fe20000410000 */
[----:B------:R-:W-:Y:S01]  /*8de0*/  F2FP.F16.F32.PACK_AB R7, R57, R35 ;  /* 0x000000233907723e */ /* 0x000fe200000000ff */
[-C--:B------:R-:W-:Y:S01]  /*8df0*/  FMUL.FTZ R113, R113, R53.reuse ;  /* 0x0000003571717220 */ /* 0x080fe20000410000 */
        /* <DEDUP_REMOVED lines=16> */
[----:B------:R-:W-:Y:S01]  /*8f00*/  ISETP.GT.AND P1, PT, R3, UR57, PT ;  /* 0x0000003903007c0c */ /* 0x000fe2000bf24270 */
[-C--:B------:R-:W-:Y:S01]  /*8f10*/  FMUL.FTZ R128, R128, R53.reuse ;  /* 0x0000003580807220 */ /* 0x080fe20000410000 */
[-C--:B------:R-:W-:Y:S01]  /*8f20*/  FMUL.FTZ R129, R129, R53.reuse ;  /* 0x0000003581817220 */ /* 0x080fe20000410000 */
[----:B------:R1:W-:Y:S01]  /*8f30*/  STSM.16.M88.4 [R18+0x6000], R48 ;  /* 0x0060003012007844 */ /* 0x0003e20000000200 */
[-C--:B------:R-:W-:Y:S01]  /*8f40*/  FMUL.FTZ R132, R132, R53.reuse ;  /* 0x0000003584847220 */ /* 0x080fe20000410000 */
[----:B------:R-:W-:Y:S01]  /*8f50*/  FMUL.FTZ R133, R133, R53 ;  /* 0x0000003585857220 */ /* 0x000fe20000410000 */
[-C--:B------:R-:W-:Y:S01]  /*8f60*/  FMUL.FTZ R90, R90, R13.reuse ;  /* 0x0000000d5a5a7220 */ /* 0x080fe20000410000 */
[----:B------:R-:W-:Y:S01]  /*8f70*/  @!PT LDS RZ, [RZ] ;  /* 0x00000000fffff984 */ /* 0x000fe20000000800 */
[----:B------:R-:W-:Y:S01]  /*8f80*/  @!PT LDS RZ, [RZ] ;  /* 0x00000000fffff984 */ /* 0x000fe20000000800 */
[----:B------:R-:W-:Y:S01]  /*8f90*/  @!PT LDS RZ, [RZ] ;  /* 0x00000000fffff984 */ /* 0x000fe20000000800 */
[----:B------:R-:W-:Y:S01]  /*8fa0*/  @!PT LDS RZ, [RZ] ;  /* 0x00000000fffff984 */ /* 0x000fe20000000800 */
[----:B------:R2:W-:Y:S06]  /*8fb0*/  MEMBAR.ALL.CTA ;  /* 0x0000000000007992 */ /* 0x0005ec0000008000 */
[----:B--2---:R-:W2:Y:S01]  /*8fc0*/  FENCE.VIEW.ASYNC.S ;  /* 0x00000000000073c6 */ /* 0x004ea20000000000 */
        /* <DEDUP_REMOVED lines=23> */
[----:B------:R-:W-:-:S02]  /*9140*/  VIADD R3, R3, 0xffffffff ;  /* 0xffffffff03037836 */ /* 0x000fc40000000000 */
[----:B0-----:R-:W-:Y:S02]  /*9150*/  IMAD.MOV.U32 R5, RZ, RZ, R77 ;  /* 0x000000ffff057224 */ /* 0x001fe400078e004d */
[----:B------:R-:W-:Y:S01]  /*9160*/  IMAD.MOV.U32 R4, RZ, RZ, R76 ;  /* 0x000000ffff047224 */ /* 0x000fe200078e004c */
[----:B--2---:R-:W-:Y:S01]  /*9170*/  NOP ;  /* 0x0000000000007918 */ /* 0x004fe20000000000 */
[----:B-1----:R-:W-:Y:S05]  /*9180*/  @P1 BRA `(.L_x_858) ;  /* 0xffffffc4007c1947 */ /* 0x002fea000383ffff */
[----:B------:R-:W-:-:S07]  /*9190*/  IMAD.MOV.U32 R7, RZ, RZ, R3 ;  /* 0x000000ffff077224 */ /* 0x000fce00078e0003 */
.L_x_839:
[----:B------:R-:W-:Y:S01]  /*91a0*/  UISETP.NE.AND UP1, UPT, UR51, URZ, UPT ;  /* 0x0000003f3300728c */ /* 0x000fe2000bf25270 */
[----:B------:R-:W-:Y:S01]  /*91b0*/  IADD3 R4, -R143, 0x1, RZ ;  /* 0x000000018f047810 */ /* 0x000fe20007ffe1ff */
[----:B------:R-:W-:Y:S02]  /*91c0*/  UISETP.NE.AND UP0, UPT, UR50, URZ, UPT ;  /* 0x0000003f3200728c */ /* 0x000fe4000bf05270 */
[----:B------:R-:W-:Y:S02]  /*91d0*/  UIADD3 UR10, UR39, 0xbf, URZ ;  /* 0x000000bf270a7890 */ /* 0x000fe4000fffe03f */
[----:B------:R-:W-:Y:S02]  /*91e0*/  IMAD R3, R141, UR44, R4 ;  /* 0x0000002c8d037c24 */ /* 0x000fe4000f8e0204 */
[----:B------:R-:W-:-:S03]  /*91f0*/  PLOP3.LUT P1, PT, PT, PT, UP0, 0x40, 0x0 ;  /* 0x000000000000781c */ /* 0x000fc60003f2e808 */
[----:B------:R-:W-:Y:S01]  /*9200*/  @UP1 ULDC UR6, c[0x0][0x44c] ;  /* 0x0001130000061ab9 */ /* 0x000fe20000000800 */
[----:B------:R-:W-:Y:S01]  /*9210*/  @UP1 ULDC UR11, c[0x0][0x450] ;  /* 0x00011400000b1ab9 */ /* 0x000fe20000000800 */
[----:B------:R-:W-:-:S04]  /*9220*/  UIMAD.WIDE.U32 UR6, UR10, UR6, URZ ;  /* 0x000000060a0672a5 */ /* 0x000fc8000f8e003f */
[----:B------:R-:W-:-:S06]  /*9230*/  @UP1 USHF.R.U32.HI UR10, URZ, UR11, UR7 ;  /* 0x0000000b3f0a1299 */ /* 0x000fcc0008011607 */
[----:B------:R-:W-:-:S04]  /*9240*/  VIADD R3, R3, UR10 ;  /* 0x0000000a03037c36 */ /* 0x000fc80008000000 */
[----:B------:R-:W-:Y:S01]  /*9250*/  VIADD R4, R3, -UR35 ;  /* 0x8000002303047c36 */ /* 0x000fe20008000000 */
[----:B------:R-:W-:Y:S06]  /*9260*/  @P1 BRA `(.L_x_859) ;  /* 0x0000000000441947 */ /* 0x000fec0003800000 */
[----:B------:R-:W-:-:S13]  /*9270*/  ISETP.GT.AND P1, PT, R3, -0x1, PT ;  /* 0xffffffff0300780c */ /* 0x000fda0003f24270 */
[----:B------:R-:W-:Y:S05]  /*9280*/  @P1 BRA `(.L_x_860) ;  /* 0x0000000000201947 */ /* 0x000fea0003800000 */
[----:B------:R-:W0:Y:S01]  /*9290*/  LDC R8, c[0x0][0x9e4] ;  /* 0x00027900ff087b82 */ /* 0x000e220000000800 */
[----:B------:R-:W-:Y:S02]  /*92a0*/  LOP3.LUT R3, RZ, R3, RZ, 0x33, !PT ;  /* 0x00000003ff037212 */ /* 0x000fe400078e33ff */
[----:B0-----:R-:W-:-:S13]  /*92b0*/  ISETP.NE.AND P1, PT, R8, 0x1, PT ;  /* 0x000000010800780c */ /* 0x001fda0003f25270 */
[----:B------:R-:W0:Y:S02]  /*92c0*/  @P1 LDC.64 R10, c[0x0][0x9e8] ;  /* 0x00027a00ff0a1b82 */ /* 0x000e240000000a00 */
[----:B0-----:R-:W-:-:S05]  /*92d0*/  @P1 IMAD.HI.U32 R6, R3, R10, RZ ;  /* 0x0000000a03061227 */ /* 0x001fca00078e00ff */
[----:B------:R-:W-:-:S04]  /*92e0*/  @P1 SHF.R.U32.HI R3, RZ, R11, R6 ;  /* 0x0000000bff031219 */ /* 0x000fc80000011606 */
[----:B------:R-:W-:Y:S01]  /*92f0*/  LOP3.LUT R3, RZ, R3, RZ, 0x33, !PT ;  /* 0x00000003ff037212 */ /* 0x000fe200078e33ff */
[----:B------:R-:W-:Y:S06]  /*9300*/  BRA `(.L_x_861) ;  /* 0x0000000000147947 */ /* 0x000fec0003800000 */
.L_x_860:
[----:B------:R-:W0:Y:S02]  /*9310*/  LDC R8, c[0x0][0x9e4] ;  /* 0x00027900ff087b82 */ /* 0x000e240000000800 */
[----:B0-----:R-:W-:-:S13]  /*9320*/  ISETP.NE.AND P1, PT, R8, 0x1, PT ;  /* 0x000000010800780c */ /* 0x001fda0003f25270 */
[----:B------:R-:W0:Y:S02]  /*9330*/  @P1 LDC.64 R10, c[0x0][0x9e8] ;  /* 0x00027a00ff0a1b82 */ /* 0x000e240000000a00 */
[----:B0-----:R-:W-:-:S05]  /*9340*/  @P1 IMAD.HI.U32 R6, R3, R10, RZ ;  /* 0x0000000a03061227 */ /* 0x001fca00078e00ff */
[----:B------:R-:W-:-:S07]  /*9350*/  @P1 SHF.R.U32.HI R3, RZ, R11, R6 ;  /* 0x0000000bff031219 */ /* 0x000fce0000011606 */
.L_x_861:
[----:B------:R-:W-:-:S05]  /*9360*/  IMAD R3, R3, R8, RZ ;  /* 0x0000000803037224 */ /* 0x000fca00078e02ff */
[----:B------:R-:W-:-:S07]  /*9370*/  VIMNMX R4, R4, R3, !PT ;  /* 0x0000000304047248 */ /* 0x000fce0007fe0100 */
.L_x_859:
[----:B------:R-:W-:-:S05]  /*9380*/  VIADD R4, R4, 0x7f ;  /* 0x0000007f04047836 */ /* 0x000fca0000000000 */
[----:B------:R-:W-:-:S04]  /*9390*/  SHF.R.S32.HI R3, RZ, 0x1f, R4 ;  /* 0x0000001fff037819 */ /* 0x000fc80000011404 */
[----:B------:R-:W-:-:S04]  /*93a0*/  LEA.HI R3, R3, R4, RZ, 0x7 ;  /* 0x0000000403037211 */ /* 0x000fc800078f38ff */
[----:B------:R-:W-:-:S04]  /*93b0*/  SHF.R.S32.HI R3, RZ, 0x7, R3 ;  /* 0x00000007ff037819 */ /* 0x000fc80000011403 */
[----:B------:R-:W-:-:S04]  /*93c0*/  VIMNMX R4, R3, UR37, !PT ;  /* 0x0000002503047c48 */ /* 0x000fc8000ffe0100 */
[----:B------:R-:W-:-:S13]  /*93d0*/  ISETP.GE.AND P1, PT, R7, R4, PT ;  /* 0x000000040700720c */ /* 0x000fda0003f26270 */
[----:B------:R-:W-:Y:S05]  /*93e0*/  @!P1 BRA `(.L_x_862) ;  /* 0x0000002800489947 */ /* 0x000fea0003800000 */
[----:B------:R-:W-:Y:S01]  /*93f0*/  IMAD.MOV.U32 R6, RZ, RZ, R77 ;  /* 0x000000ffff067224 */ /* 0x000fe200078e004d */
[----:B------:R-:W-:Y:S01]  /*9400*/  UMOV UR28, UR47 ;  /* 0x0000002f001c7c82 */ /* 0x000fe20008000000 */
[----:B------:R-:W-:Y:S01]  /*9410*/  IMAD.MOV.U32 R3, RZ, RZ, R76 ;  /* 0x000000ffff037224 */ /* 0x000fe200078e004c */
[----:B------:R-:W-:Y:S01]  /*9420*/  UMOV UR35, UR46 ;  /* 0x0000002e00237c82 */ /* 0x000fe20008000000 */
[----:B------:R-:W-:Y:S01]  /*9430*/  IMAD.MOV.U32 R5, RZ, RZ, R7 ;  /* 0x000000ffff057224 */ /* 0x000fe200078e0007 */
[----:B------:R-:W-:Y:S01]  /*9440*/  ULDC UR34, c[0x0][0x9d8] ;  /* 0x0002760000227ab9 */ /* 0x000fe20000000800 */
[----:B------:R-:W-:-:S05]  /*9450*/  ULDC UR33, c[0x0][0x988] ;  /* 0x0002620000217ab9 */ /* 0x000fca0000000800 */
.L_x_873:
[----:B------:R-:W-:Y:S01]  /*9460*/  ISETP.NE.AND P2, PT, RZ, UR43, PT ;  /* 0x0000002bff007c0c */ /* 0x000fe2000bf45270 */
[----:B------:R-:W-:-:S04]  /*9470*/  UISETP.NE.AND UP0, UPT, UR35, 0x1, UPT ;  /* 0x000000012300788c */ /* 0x000fc8000bf05270 */
[----:B------:R-:W-:-:S04]  /*9480*/  USEL UR47, URZ, 0x1, UP0 ;  /* 0x000000013f2f7887 */ /* 0x000fc80008000000 */
[----:B------:R-:W-:-:S04]  /*9490*/  ULOP3.LUT UR47, UR28, UR47, URZ, 0x3c, !UPT ;  /* 0x0000002f1c2f7292 */ /* 0x000fc8000f8e3c3f */
[----:B------:R-:W-:Y:S08]  /*94a0*/  @P2 BRA `(.L_x_863) ;  /* 0x0000000000382947 */ /* 0x000ff00003800000 */
[----:B------:R-:W-:Y:S05]  /*94b0*/  @!P0 BRA `(.L_x_864) ;  /* 0x0000000000048947 */ /* 0x000fea0003800000 */
[----:B------:R-:W-:Y:S01]  /*94c0*/  BPT.TRAP 0x1 ;  /* 0x000000040000795c */ /* 0x000fe20000300000 */
.L_x_864:
        /* <DEDUP_REMOVED lines=9> */
.L_x_865:
[----:B-1----:R-:W-:Y:S05]  /*9560*/  @P1 BRA `(.L_x_863) ;  /* 0x0000000000081947 */ /* 0x002fea0003800000 */
[----:B------:R-:W1:Y:S02]  /*9570*/  SYNCS.PHASECHK.TRANS64.TRYWAIT P1, [UR6+0x2d830], R7 ;  /* 0x02d83007ff0075a7 */ /* 0x000e640008020146 */
[----:B-1----:R-:W-:Y:S05]  /*9580*/  @!P1 BRA `(.L_x_866) ;  /* 0x000000c800bc9947 */ /* 0x002fea0003800000 */
.L_x_863:
        /* <DEDUP_REMOVED lines=40> */
.L_x_868:
[----:B------:R-:W-:Y:S01]  /*9810*/  ULEA UR6, UR35, UR40, 0x3 ;  /* 0x0000002823067291 */ /* 0x000fe2000f8e183f */
[----:B------:R-:W-:-:S05]  /*9820*/  IMAD.U32 R7, RZ, RZ, UR28 ;  /* 0x0000001cff077e24 */ /* 0x000fca000f8e00ff */
[----:B------:R-:W-:-:S04]  /*9830*/  SHF.L.U32 R7, R7, 0x1f, RZ ;  /* 0x0000001f07077819 */ /* 0x000fc800000006ff */
[----:B------:R0:W1:Y:S01]  /*9840*/  SYNCS.PHASECHK.TRANS64.TRYWAIT P1, [UR6+0x2d850], R7 ;  /* 0x02d85007ff0075a7 */ /* 0x0000620008020146 */
[----:B------:R-:W-:Y:S05]  /*9850*/  @!P0 BRA `(.L_x_869) ;  /* 0x0000000000048947 */ /* 0x000fea0003800000 */
[----:B------:R-:W-:Y:S01]  /*9860*/  BPT.TRAP 0x1 ;  /* 0x000000040000795c */ /* 0x000fe20000300000 */
.L_x_869:
[----:B-1----:R-:W-:Y:S05]  /*9870*/  @P1 BRA `(.L_x_867) ;  /* 0x0000000000081947 */ /* 0x002fea0003800000 */
[----:B------:R-:W1:Y:S02]  /*9880*/  SYNCS.PHASECHK.TRANS64.TRYWAIT P1, [UR6+0x2d850], R7 ;  /* 0x02d85007ff0075a7 */ /* 0x000e640008020146 */
[----:B-1----:R-:W-:Y:S05]  /*9890*/  @!P1 BRA `(.L_x_870) ;  /* 0x000000c800109947 */ /* 0x002fea0003800000 */
.L_x_867:
        /* <DEDUP_REMOVED lines=70> */
.L_x_871:
        /* <DEDUP_REMOVED lines=193> */
[----:B-1----:R-:W-:Y:S02]  /*a910*/  FMNMX.FTZ R79, R75, R80, !PT ;  /* 0x000000504b4f7209 */ /* 0x002fe40007810000 */
[----:B--2---:R-:W-:-:S05]  /*a920*/  FMNMX.FTZ R80, R74, R77, !PT ;  /* 0x0000004d4a507209 */ /* 0x004fca0007810000 */
[----:B------:R-:W1:Y:S01]  /*a930*/  SHFL.BFLY PT, R77, R80, 0x2, 0x1f ;  /* 0x0c401f00504d7f89 */ /* 0x000e6200000e0000 */
        /* <DEDUP_REMOVED lines=43> */
[C---:B------:R-:W-:Y:S01]  /*abf0*/  FADD.FTZ R3, -R77.reuse, R6 ;  /* 0x000000064d037221 */ /* 0x040fe20000010100 */
[----:B------:R-:W-:Y:S01]  /*ac00*/  FMUL.FTZ R79, R77, UR33 ;  /* 0x000000214d4f7c20 */ /* 0x000fe20008410000 */
[----:B------:R0:W-:Y:S02]  /*ac10*/  MUFU.EX2 R6, R83 ;  /* 0x0000005300067308 */ /* 0x0001e40000000800 */
[----:B------:R-:W-:Y:S01]  /*ac20*/  FMUL.FTZ R3, R3, UR33 ;  /* 0x0000002103037c20 */ /* 0x000fe20008410000 */
[--C-:B------:R-:W-:Y:S01]  /*ac30*/  FFMA.FTZ R9, R9, UR33, -R79.reuse ;  /* 0x0000002109097c23 */ /* 0x100fe2000801084f */
[--C-:B------:R-:W-:Y:S01]  /*ac40*/  FFMA.FTZ R10, R10, UR33, -R79.reuse ;  /* 0x000000210a0a7c23 */ /* 0x100fe2000801084f */
[--C-:B------:R-:W-:Y:S01]  /*ac50*/  FFMA.FTZ R13, R13, UR33, -R79.reuse ;  /* 0x000000210d0d7c23 */ /* 0x100fe2000801084f */
[--C-:B------:R-:W-:Y:S01]  /*ac60*/  FFMA.FTZ R87, R14, UR33, -R79.reuse ;  /* 0x000000210e577c23 */ /* 0x100fe2000801084f */
[--C-:B------:R-:W-:Y:S01]  /*ac70*/  FFMA.FTZ R14, R21, UR33, -R79.reuse ;  /* 0x00000021150e7c23 */ /* 0x100fe2000801084f */
[----:B------:R-:W1:Y:S01]  /*ac80*/  MUFU.EX2 R7, R7 ;  /* 0x0000000700077308 */ /* 0x000e620000000800 */
        /* <DEDUP_REMOVED lines=11> */
[--C-:B0-----:R-:W-:Y:S01]  /*ad40*/  FFMA.FTZ R83, R40, UR33, -R79.reuse ;  /* 0x0000002128537c23 */ /* 0x101fe2000801084f */
[--C-:B------:R-:W-:Y:S01]  /*ad50*/  FFMA.FTZ R82, R44, UR33, -R79.reuse ;  /* 0x000000212c527c23 */ /* 0x100fe2000801084f */
[--C-:B------:R-:W-:Y:S01]  /*ad60*/  FFMA.FTZ R81, R48, UR33, -R79.reuse ;  /* 0x0000002130517c23 */ /* 0x100fe2000801084f */
[----:B------:R-:W-:Y:S01]  /*ad70*/  FFMA.FTZ R36, R51, UR33, -R79 ;  /* 0x0000002133247c23 */ /* 0x000fe2000801084f */
[----:B------:R-:W0:Y:S01]  /*ad80*/  MUFU.EX2 R9, R9 ;  /* 0x0000000900097308 */ /* 0x000e220000000800 */
        /* <DEDUP_REMOVED lines=8> */
[----:B------:R-:W-:-:S07]  /*ae10*/  FFMA.FTZ R60, R78, UR33, -R79 ;  /* 0x000000214e3c7c23 */ /* 0x000fce000801084f */
[----:B------:R-:W2:Y:S01]  /*ae20*/  MUFU.EX2 R10, R10 ;  /* 0x0000000a000a7308 */ /* 0x000ea20000000800 */
[----:B0-----:R-:W-:-:S07]  /*ae30*/  FFMA.FTZ R43, R3, R0, R9 ;  /* 0x00000000032b7223 */ /* 0x001fce0000010009 */
        /* <DEDUP_REMOVED lines=10> */
[--C-:B------:R-:W-:Y:S01]  /*aee0*/  FFMA.FTZ R39, R55, UR33, -R79.reuse ;  /* 0x0000002137277c23 */ /* 0x100fe2000801084f */
[--C-:B------:R-:W-:Y:S01]  /*aef0*/  FFMA.FTZ R55, R56, UR33, -R79.reuse ;  /* 0x0000002138377c23 */ /* 0x100fe2000801084f */
[----:B------:R-:W-:-:S04]  /*af00*/  FFMA.FTZ R56, R72, UR33, -R79 ;  /* 0x0000002148387c23 */ /* 0x000fc8000801084f */
        /* <DEDUP_REMOVED lines=112> */
[----:B0-----:R-:W-:Y:S01]  /*b610*/  FADD.FTZ R67, R59, R2 ;  /* 0x000000023b437221 */ /* 0x001fe20000010000 */
[----:B-1----:R-:W-:-:S03]  /*b620*/  FADD.FTZ R2, R74, R63 ;  /* 0x0000003f4a027221 */ /* 0x002fc60000010000 */
[----:B--2---:R-:W-:Y:S01]  /*b630*/  FADD.FTZ R0, R60, R67 ;  /* 0x000000433c007221 */ /* 0x004fe20000010000 */
[----:B------:R-:W-:Y:S06]  /*b640*/  @!P0 BRA `(.L_x_872) ;  /* 0x0000000000048947 */ /* 0x000fec0003800000 */
[----:B------:R-:W-:Y:S01]  /*b650*/  BPT.TRAP 0x1 ;  /* 0x000000040000795c */ /* 0x000fe20000300000 */
.L_x_872:
        /* <DEDUP_REMOVED lines=16> */
[-C--:B------:R-:W-:Y:S01]  /*b760*/  FMUL.FTZ R93, R93, R6.reuse ;  /* 0x000000065d5d7220 */ /* 0x080fe20000410000 */
        /* <DEDUP_REMOVED lines=9> */
[-C--:B------:R-:W-:Y:S01]  /*b800*/  FMUL.FTZ R97, R97, R6.reuse ;  /* 0x0000000661617220 */ /* 0x080fe20000410000 */
[----:B------:R-:W-:Y:S01]  /*b810*/  F2FP.F16.F32.PACK_AB R28, R38, R37 ;  /* 0x00000025261c723e */ /* 0x000fe200000000ff */
[----:B------:R2:W-:Y:S01]  /*b820*/  STSM.16.M88.4 [R22], R24 ;  /* 0x0000001816007844 */ /* 0x0005e20000000200 */
[----:B------:R-:W-:Y:S01]  /*b830*/  F2FP.F16.F32.PACK_AB R30, R42, R41 ;  /* 0x000000292a1e723e */ /* 0x000fe200000000ff */
[----:B------:R-:W-:Y:S01]  /*b840*/  FMUL.FTZ R100, R100, R6 ;  /* 0x0000000664647220 */ /* 0x000fe20000410000 */
[----:B------:R-:W-:Y:S01]  /*b850*/  F2FP.F16.F32.PACK_AB R31, R82, R32 ;  /* 0x00000020521f723e */ /* 0x000fe200000000ff */
[-C--:B------:R-:W-:Y:S01]  /*b860*/  FMUL.FTZ R101, R101, R6.reuse ;  /* 0x0000000665657220 */ /* 0x080fe20000410000 */
        /* <DEDUP_REMOVED lines=8> */
[----:B0-----:R-:W-:Y:S01]  /*b8f0*/  F2FP.F16.F32.PACK_AB R8, R54, R53 ;  /* 0x000000353608723e */ /* 0x001fe200000000ff */
[-C--:B------:R-:W-:Y:S01]  /*b900*/  FMUL.FTZ R109, R109, R6.reuse ;  /* 0x000000066d6d7220 */ /* 0x080fe20000410000 */
[----:B------:R-:W-:Y:S01]  /*b910*/  F2FP.F16.F32.PACK_AB R9, R55, R39 ;  /* 0x000000273709723e */ /* 0x000fe200000000ff */
[----:B------:R3:W-:Y:S01]  /*b920*/  STSM.16.M88.4 [R17+0x27800], R32 ;  /* 0x0278002011007844 */ /* 0x0007e20000000200 */
[----:B------:R-:W-:Y:S01]  /*b930*/  F2FP.F16.F32.PACK_AB R10, R58, R57 ;  /* 0x000000393a0a723e */ /* 0x000fe200000000ff */
[----:B------:R-:W-:Y:S01]  /*b940*/  FMUL.FTZ R112, R112, R6 ;  /* 0x0000000670707220 */ /* 0x000fe20000410000 */
[----:B------:R-:W-:Y:S01]  /*b950*/  F2FP.F16.F32.PACK_AB R11, R52, R40 ;  /* 0x00000028340b723e */ /* 0x000fe200000000ff */
[-C--:B------:R-:W-:Y:S01]  /*b960*/  FMUL.FTZ R113, R113, R6.reuse ;  /* 0x0000000671717220 */ /* 0x080fe20000410000 */
[----:B-1----:R-:W-:Y:S01]  /*b970*/  F2FP.F16.F32.PACK_AB R12, R62, R61 ;  /* 0x0000003d3e0c723e */ /* 0x002fe200000000ff */
[-C--:B------:R-:W-:Y:S01]  /*b980*/  FMUL.FTZ R116, R116, R6.reuse ;  /* 0x0000000674747220 */ /* 0x080fe20000410000 */
[----:B------:R-:W-:Y:S01]  /*b990*/  F2FP.F16.F32.PACK_AB R13, R51, R43 ;  /* 0x0000002b330d723e */ /* 0x000fe200000000ff */
[----:B------:R3:W-:Y:S01]  /*b9a0*/  STSM.16.M88.4 [R136], R8 ;  /* 0x0000000888007844 */ /* 0x0007e20000000200 */
[----:B------:R-:W-:Y:S01]  /*b9b0*/  F2FP.F16.F32.PACK_AB R14, R66, R65 ;  /* 0x00000041420e723e */ /* 0x000fe200000000ff */
[----:B------:R-:W-:Y:S01]  /*b9c0*/  FMUL.FTZ R117, R117, R6 ;  /* 0x0000000675757220 */ /* 0x000fe20000410000 */
[----:B------:R-:W-:Y:S01]  /*b9d0*/  F2FP.F16.F32.PACK_AB R15, R48, R44 ;  /* 0x0000002c300f723e */ /* 0x000fe200000000ff */
[-C--:B------:R-:W-:Y:S01]  /*b9e0*/  FMUL.FTZ R120, R120, R6.reuse ;  /* 0x0000000678787220 */ /* 0x080fe20000410000 */
[----:B--2---:R-:W-:Y:S01]  /*b9f0*/  F2FP.F16.F32.PACK_AB R24, R70, R69 ;  /* 0x000000454618723e */ /* 0x004fe200000000ff */
[-C--:B------:R-:W-:Y:S01]  /*ba00*/  FMUL.FTZ R121, R121, R6.reuse ;  /* 0x0000000679797220 */ /* 0x080fe20000410000 */
[----:B------:R-:W-:Y:S01]  /*ba10*/  F2FP.F16.F32.PACK_AB R25, R56, R47 ;  /* 0x0000002f3819723e */ /* 0x000fe200000000ff */
[----:B------:R3:W-:Y:S01]  /*ba20*/  STSM.16.M88.4 [R22+0x6000], R12 ;  /* 0x0060000c16007844 */ /* 0x0007e20000000200 */
[----:B------:R-:W-:Y:S01]  /*ba30*/  F2FP.F16.F32.PACK_AB R26, R74, R73 ;  /* 0x000000494a1a723e */ /* 0x000fe200000000ff */
[-C--:B------:R-:W-:Y:S01]  /*ba40*/  FMUL.FTZ R124, R124, R6.reuse ;  /* 0x000000067c7c7220 */ /* 0x080fe20000410000 */
[----:B------:R-:W-:Y:S01]  /*ba50*/  F2FP.F16.F32.PACK_AB R27, R60, R59 ;  /* 0x0000003b3c1b723e */ /* 0x000fe200000000ff */
[----:B------:R-:W-:Y:S01]  /*ba60*/  FMUL.FTZ R125, R125, R6 ;  /* 0x000000067d7d7220 */ /* 0x000fe20000410000 */
[----:B------:R-:W-:Y:S01]  /*ba70*/  ISETP.GT.AND P1, PT, R5, R4, PT ;  /* 0x000000040500720c */ /* 0x000fe20003f24270 */
        /* <DEDUP_REMOVED lines=36> */
[----:B------:R-:W-:Y:S02]  /*bcc0*/  IMAD.MOV.U32 R6, RZ, RZ, R77 ;  /* 0x000000ffff067224 */ /* 0x000fe400078e004d */
[----:B------:R-:W-:Y:S01]  /*bcd0*/  IMAD.MOV.U32 R3, RZ, RZ, R76 ;  /* 0x000000ffff037224 */ /* 0x000fe200078e004c */
[----:B0-----:R-:W-:Y:S01]  /*bce0*/  NOP ;  /* 0x0000000000007918 */ /* 0x001fe20000000000 */
[----:B---3--:R-:W-:Y:S05]  /*bcf0*/  @P1 BRA `(.L_x_873) ;  /* 0xffffffd400d81947 */ /* 0x008fea000383ffff */
[----:B------:R-:W-:-:S07]  /*bd00*/  IMAD.MOV.U32 R7, RZ, RZ, R5 ;  /* 0x000000ffff077224 */ /* 0x000fce00078e0005 */
.L_x_862:
[----:B------:R-:W-:-:S13]  /*bd10*/  ISETP.GE.AND P1, PT, R7, UR37, PT ;  /* 0x0000002507007c0c */ /* 0x000fda000bf26270 */
[----:B------:R-:W-:Y:S05]  /*bd20*/  @!P1 BRA `(.L_x_874) ;  /* 0x00000038009c9947 */ /* 0x000fea0003800000 */
[----:B------:R-:W-:Y:S01]  /*bd30*/  IMAD.MOV.U32 R4, RZ, RZ, R77 ;  /* 0x000000ffff047224 */ /* 0x000fe200078e004d */
[----:B------:R-:W-:Y:S01]  /*bd40*/  UMOV UR28, UR47 ;  /* 0x0000002f001c7c82 */ /* 0x000fe20008000000 */
[----:B------:R-:W-:Y:S01]  /*bd50*/  IMAD.MOV.U32 R3, RZ, RZ, R76 ;  /* 0x000000ffff037224 */ /* 0x000fe200078e004c */
[----:B------:R-:W-:Y:S01]  /*bd60*/  UMOV UR57, UR46 ;  /* 0x0000002e00397c82 */ /* 0x000fe20008000000 */
[----:B------:R-:W-:Y:S01]  /*bd70*/  ULDC UR34, c[0x0][0x9e4] ;  /* 0x0002790000227ab9 */ /* 0x000fe20000000800 */
[----:B------:R-:W-:Y:S01]  /*bd80*/  ULDC UR55, c[0x0][0x9dc] ;  /* 0x0002770000377ab9 */ /* 0x000fe20000000800 */
[----:B------:R-:W-:Y:S01]  /*bd90*/  ULDC UR54, c[0x0][0x288] ;  /* 0x0000a20000367ab9 */ /* 0x000fe20000000800 */
[----:B------:R-:W-:Y:S01]  /*bda0*/  ULDC UR56, c[0x0][0x9d8] ;  /* 0x0002760000387ab9 */ /* 0x000fe20000000800 */
[----:B------:R-:W-:Y:S01]  /*bdb0*/  ULDC UR33, c[0x0][0x988] ;  /* 0x0002620000217ab9 */ /* 0x000fe20000000800 */
[----:B------:R-:W-:-:S05]  /*bdc0*/  ULDC UR35, c[0x0][0x9e0] ;  /* 0x0002780000237ab9 */ /* 0x000fca0000000800 */
.L_x_893:
[----:B------:R-:W-:Y:S01]  /*bdd0*/  ISETP.NE.AND P2, PT, RZ, UR43, PT ;  /* 0x0000002bff007c0c */ /* 0x000fe2000bf45270 */
[----:B------:R-:W-:-:S04]  /*bde0*/  UISETP.NE.AND UP0, UPT, UR57, 0x1, UPT ;  /* 0x000000013900788c */ /* 0x000fc8000bf05270 */
[----:B------:R-:W-:-:S04]  /*bdf0*/  USEL UR47, URZ, 0x1, UP0 ;  /* 0x000000013f2f7887 */ /* 0x000fc80008000000 */
[----:B------:R-:W-:-:S04]  /*be00*/  ULOP3.LUT UR47, UR28, UR47, URZ, 0x3c, !UPT ;  /* 0x0000002f1c2f7292 */ /* 0x000fc8000f8e3c3f */
[----:B------:R-:W-:Y:S08]  /*be10*/  @P2 BRA `(.L_x_875) ;  /* 0x0000000000382947 */ /* 0x000ff00003800000 */
[----:B------:R-:W-:Y:S05]  /*be20*/  @!P0 BRA `(.L_x_876) ;  /* 0x0000000000048947 */ /* 0x000fea0003800000 */
[----:B------:R-:W-:Y:S01]  /*be30*/  BPT.TRAP 0x1 ;  /* 0x000000040000795c */ /* 0x000fe20000300000 */
.L_x_876:
        /* <DEDUP_REMOVED lines=9> */
.L_x_877:
[----:B-1----:R-:W-:Y:S05]  /*bed0*/  @P1 BRA `(.L_x_875) ;  /* 0x0000000000081947 */ /* 0x002fea0003800000 */
[----:B------:R-:W1:Y:S02]  /*bee0*/  SYNCS.PHASECHK.TRANS64.TRYWAIT P1, [UR6+0x2d830], R5 ;  /* 0x02d83005ff0075a7 */ /* 0x000e640008020146 */
[----:B-1----:R-:W-:Y:S05]  /*bef0*/  @!P1 BRA `(.L_x_878) ;  /* 0x000000a000909947 */ /* 0x002fea0003800000 */
.L_x_875:
        /* <DEDUP_REMOVED lines=40> */
.L_x_880:
[----:B------:R-:W-:Y:S01]  /*c180*/  ULEA UR6, UR57, UR40, 0x3 ;  /* 0x0000002839067291 */ /* 0x000fe2000f8e183f */
[----:B------:R-:W-:-:S05]  /*c190*/  IMAD.U32 R5, RZ, RZ, UR28 ;  /* 0x0000001cff057e24 */ /* 0x000fca000f8e00ff */
[----:B------:R-:W-:-:S04]  /*c1a0*/  SHF.L.U32 R5, R5, 0x1f, RZ ;  /* 0x0000001f05057819 */ /* 0x000fc800000006ff */
[----:B------:R0:W1:Y:S01]  /*c1b0*/  SYNCS.PHASECHK.TRANS64.TRYWAIT P1, [UR6+0x2d850], R5 ;  /* 0x02d85005ff0075a7 */ /* 0x0000620008020146 */
[----:B------:R-:W-:Y:S05]  /*c1c0*/  @!P0 BRA `(.L_x_881) ;  /* 0x0000000000048947 */ /* 0x000fea0003800000 */
[----:B------:R-:W-:Y:S01]  /*c1d0*/  BPT.TRAP 0x1 ;  /* 0x000000040000795c */ /* 0x000fe20000300000 */
.L_x_881:
[----:B-1----:R-:W-:Y:S05]  /*c1e0*/  @P1 BRA `(.L_x_879) ;  /* 0x0000000000081947 */ /* 0x002fea0003800000 */
[----:B------:R-:W1:Y:S02]  /*c1f0*/  SYNCS.PHASECHK.TRANS64.TRYWAIT P1, [UR6+0x2d850], R5 ;  /* 0x02d85005ff0075a7 */ /* 0x000e640008020146 */
[----:B-1----:R-:W-:Y:S05]  /*c200*/  @!P1 BRA `(.L_x_882) ;  /* 0x0000009c00e49947 */ /* 0x002fea0003800000 */
.L_x_879:
        /* <DEDUP_REMOVED lines=70> */
.L_x_883:
        /* <DEDUP_REMOVED lines=9> */
[----:B------:R-:W-:Y:S01]  /*c700*/  FMUL.FTZ R56, R65, UR56 ;  /* 0x0000003841387c20 */ /* 0x000fe20008410000 */
[----:B------:R-:W-:-:S02]  /*c710*/  VIADD R52, R137, UR39 ;  /* 0x0000002789347c36 */ /* 0x000fc40008000000 */
[----:B------:R-:W-:Y:S01]  /*c720*/  FMUL.FTZ R12, R29, UR56 ;  /* 0x000000381d0c7c20 */ /* 0x000fe20008410000 */
[----:B------:R-:W-:Y:S01]  /*c730*/  FMUL.FTZ R65, R75, UR56 ;  /* 0x000000384b417c20 */ /* 0x000fe20008410000 */
[----:B------:R-:W-:Y:S01]  /*c740*/  FMUL.FTZ R9, R27, UR56 ;  /* 0x000000381b097c20 */ /* 0x000fe20008410000 */
[----:B------:R-:W-:Y:S01]  /*c750*/  FMUL.FTZ R29, R42, UR56 ;  /* 0x000000382a1d7c20 */ /* 0x000fe20008410000 */
[----:B------:R-:W-:Y:S01]  /*c760*/  @UP1 ULDC UR7, c[0x0][0x44c] ;  /* 0x0001130000071ab9 */ /* 0x000fe20000000800 */
[----:B------:R-:W1:Y:S01]  /*c770*/  LDC R75, c[0x0][0x2f0] ;  /* 0x0000bc00ff4b7b82 */ /* 0x000e620000000800 */
[----:B------:R-:W-:Y:S01]  /*c780*/  FMUL.FTZ R27, R39, UR56 ;  /* 0x00000038271b7c20 */ /* 0x000fe20008410000 */
[----:B------:R-:W-:Y:S01]  /*c790*/  FMUL.FTZ R42, R53, UR56 ;  /* 0x00000038352a7c20 */ /* 0x000fe20008410000 */
[----:B------:R-:W-:Y:S01]  /*c7a0*/  FMUL.FTZ R39, R51, UR56 ;  /* 0x0000003833277c20 */ /* 0x000fe20008410000 */
[----:B------:R-:W-:-:S04]  /*c7b0*/  @P1 IMAD.HI.U32 R53, R52, UR7, RZ ;  /* 0x0000000734351c27 */ /* 0x000fc8000f8e00ff */
[----:B------:R-:W-:Y:S01]  /*c7c0*/  FMUL.FTZ R51, R63, UR56 ;  /* 0x000000383f337c20 */ /* 0x000fe20008410000 */
[----:B------:R-:W-:Y:S01]  /*c7d0*/  FMUL.FTZ R63, R74, UR56 ;  /* 0x000000384a3f7c20 */ /* 0x000fe20008410000 */
[----:B------:R-:W-:Y:S01]  /*c7e0*/  FMUL.FTZ R13, R31, UR56 ;  /* 0x000000381f0d7c20 */ /* 0x000fe20008410000 */
[----:B------:R-:W-:Y:S01]  /*c7f0*/  FMUL.FTZ R74, R84, UR56 ;  /* 0x00000038544a7c20 */ /* 0x000fe20008410000 */
[----:B------:R-:W-:Y:S01]  /*c800*/  @UP1 ULDC UR7, c[0x0][0x450] ;  /* 0x0001140000071ab9 */ /* 0x000fe20000000800 */
[----:B------:R-:W-:Y:S01]  /*c810*/  FMUL.FTZ R31, R43, UR56 ;  /* 0x000000382b1f7c20 */ /* 0x000fe20008410000 */
[----:B------:R-:W-:Y:S02]  /*c820*/  IMAD.MOV.U32 R84, RZ, RZ, R52 ;  /* 0x000000ffff547224 */ /* 0x000fe400078e0034 */
[----:B------:R-:W-:Y:S01]  /*c830*/  FMUL.FTZ R43, R55, UR56 ;  /* 0x00000038372b7c20 */ /* 0x000fe20008410000 */
[----:B------:R-:W-:Y:S01]  /*c840*/  @P2 SHF.R.U32.HI R84, RZ, UR7, R53 ;  /* 0x00000007ff542c19 */ /* 0x000fe20008011635 */
[----:B------:R-:W-:Y:S01]  /*c850*/  FMUL.FTZ R55, R66, UR56 ;  /* 0x0000003842377c20 */ /* 0x000fe20008410000 */
[----:B------:R-:W-:Y:S01]  /*c860*/  ULEA UR6, UR46, UR40, 0x3 ;  /* 0x000000282e067291 */ /* 0x000fe2000f8e183f */
[----:B------:R-:W-:Y:S01]  /*c870*/  FMUL.FTZ R66, R76, UR56 ;  /* 0x000000384c427c20 */ /* 0x000fe20008410000 */
[----:B------:R-:W-:-:S02]  /*c880*/  IMAD.SHL.U32 R76, R7, 0x80, RZ ;  /* 0x00000080074c7824 */ /* 0x000fc400078e00ff */
[----:B0-----:R-:W-:Y:S01]  /*c890*/  FMUL.FTZ R5, R24, UR56 ;  /* 0x0000003818057c20 */ /* 0x001fe20008410000 */
[----:B------:R-:W-:Y:S01]  /*c8a0*/  UIADD3 UR6, UR6, 0x2d840, URZ ;  /* 0x0002d84006067890 */ /* 0x000fe2000fffe03f */
[----:B------:R-:W0:Y:S01]  /*c8b0*/  SHFL.IDX PT, R152, R84, RZ, 0x1c1f ;  /* 0x001c1fff54987589 */ /* 0x000e2200000e0000 */
        /* <DEDUP_REMOVED lines=46> */
[----:B------:R-:W2:Y:S01]  /*cba0*/  MUFU.TANH R5, R5 ;  /* 0x0000000500057308 */ /* 0x000ea20000002400 */
[----:B------:R-:W-:Y:S01]  /*cbb0*/  SYNCS.ARRIVE.TRANS64.RED.A1T0 RZ, [UR6], RZ ;  /* 0x000000ffffff79a7 */ /* 0x000fe20008100406 */
[----:B-1----:R-:W-:Y:S01]  /*cbc0*/  IMAD R52, R75, UR44, R52 ;  /* 0x0000002c4b347c24 */ /* 0x002fe2000f8e0234 */
[----:B------:R-:W-:-:S03]  /*cbd0*/  ULOP3.LUT UR6, URZ, UR55, URZ, 0x33, !UPT ;  /* 0x000000373f067292 */ /* 0x000fc6000f8e333f */
[----:B------:R-:W-:Y:S02]  /*cbe0*/  VIADD R52, R52, -UR54 ;  /* 0x8000003634347c36 */ /* 0x000fe40008000000 */
[----:B------:R-:W1:Y:S02]  /*cbf0*/  MUFU.TANH R8, R8 ;  /* 0x0000000800087308 */ /* 0x000e640000002400 */
[C---:B------:R-:W-:Y:S02]  /*cc00*/  VIADD R83, R52.reuse, UR35 ;  /* 0x0000002334537c36 */ /* 0x040fe40008000000 */
[----:B------:R-:W-:Y:S02]  /*cc10*/  VIADD R82, R52, UR6 ;  /* 0x0000000634527c36 */ /* 0x000fe40008000000 */
[----:B0-----:R-:W-:Y:S02]  /*cc20*/  IMAD.IADD R81, R83, 0x1, R152 ;  /* 0x0000000153517824 */ /* 0x001fe400078e0298 */
[----:B------:R-:W0:Y:S01]  /*cc30*/  MUFU.TANH R6, R6 ;  /* 0x0000000600067308 */ /* 0x000e220000002400 */
        /* <DEDUP_REMOVED lines=65> */
[----:B------:R-:W-:-:S05]  /*d050*/  VIADD R85, R52, -UR54 ;  /* 0x8000003634557c36 */ /* 0x000fca0008000000 */
        /* <DEDUP_REMOVED lines=10> */
.L_x_886:
[----:B------:R-:W-:-:S05]  /*d100*/  IMAD.U32 R86, RZ, RZ, UR34 ;  /* 0x00000022ff567e24 */ /* 0x000fca000f8e00ff */
[----:B------:R-:W-:-:S13]  /*d110*/  ISETP.NE.AND P1, PT, R86, 0x1, PT ;  /* 0x000000015600780c */ /* 0x000fda0003f25270 */
[----:B------:R-:W1:Y:S02]  /*d120*/  @P1 LDC.64 R52, c[0x0][0x9e8] ;  /* 0x00027a00ff341b82 */ /* 0x000e640000000a00 */
[----:B-1----:R-:W-:-:S05]  /*d130*/  @P1 IMAD.HI.U32 R52, R85, R52, RZ ;  /* 0x0000003455341227 */ /* 0x002fca00078e00ff */
[----:B------:R-:W-:-:S07]  /*d140*/  @P1 SHF.R.U32.HI R85, RZ, R53, R52 ;  /* 0x00000035ff551219 */ /* 0x000fce0000011634 */
.L_x_887:
[----:B------:R-:W-:Y:S05]  /*d150*/  BSYNC B0 ;  /* 0x0000000000007941 */ /* 0x000fea0003800000 */
.L_x_885:
[----:B------:R-:W-:-:S04]  /*d160*/  IMAD R85, R85, R86, -R76 ;  /* 0x0000005655557224 */ /* 0x000fc800078e0a4c */
[----:B------:R-:W-:-:S05]  /*d170*/  IMAD R85, R16, -0x2, R85 ;  /* 0xfffffffe10557824 */ /* 0x000fca00078e0255 */
[----:B------:R-:W-:Y:S02]  /*d180*/  VIADDMNMX R81, R85, R86, R81, PT ;  /* 0x0000005655517246 */ /* 0x000fe40003800151 */
[----:B------:R-:W-:-:S07]  /*d190*/  VIMNMX R80, R80, R85, !PT ;  /* 0x0000005550507248 */ /* 0x000fce0007fe0100 */
.L_x_884:
        /* <DEDUP_REMOVED lines=12> */
[----:B------:R-:W-:-:S02]  /*d260*/  FSEL R5, R5, -INF , !P6 ;  /* 0xff80000005057808 */ /* 0x000fc40007000000 */
[----:B------:R-:W-:Y:S01]  /*d270*/  FSEL R8, R8, -INF , !P2 ;  /* 0xff80000008087808 */ /* 0x000fe20005000000 */
[--C-:B-1----:R-:W-:Y:S01]  /*d280*/  IMAD.IADD R83, R83, 0x1, R52.reuse ;  /* 0x0000000153537824 */ /* 0x102fe200078e0234 */
[----:B------:R-:W-:Y:S01]  /*d290*/  ISETP.GT.AND P5, PT, R80, 0x9, P1 ;  /* 0x000000095000780c */ /* 0x000fe20000fa4270 */
[----:B------:R-:W-:Y:S01]  /*d2a0*/  IMAD.IADD R82, R82, 0x1, R52 ;  /* 0x0000000152527824 */ /* 0x000fe200078e0234 */
[C---:B------:R-:W-:Y:S02]  /*d2b0*/  ISETP.GT.AND P4, PT, R80.reuse, 0x10, P1 ;  /* 0x000000105000780c */ /* 0x040fe40000f84270 */
[C---:B------:R-:W-:Y:S02]  /*d2c0*/  ISETP.GT.AND P6, PT, R80.reuse, 0x11, P1 ;  /* 0x000000115000780c */ /* 0x040fe40000fc4270 */
[----:B------:R-:W-:Y:S02]  /*d2d0*/  ISETP.GT.AND P2, PT, R80, 0x18, P1 ;  /* 0x000000185000780c */ /* 0x000fe40000f44270 */
[----:B0-----:R-:W-:-:S02]  /*d2e0*/  FSEL R26, R26, -INF , !P3 ;  /* 0xff8000001a1a7808 */ /* 0x001fc40005800000 */
        /* <DEDUP_REMOVED lines=13> */
[----:B------:R-:W-:Y:S02]  /*d3c0*/  ISETP.GT.AND P2, PT, R80, 0x29, P1 ;  /* 0x000000295000780c */ /* 0x000fe40000f44270 */
        /* <DEDUP_REMOVED lines=81> */
.L_x_890:
[----:B------:R-:W-:-:S05]  /*d8e0*/  IMAD.U32 R80, RZ, RZ, UR34 ;  /* 0x00000022ff507e24 */ /* 0x000fca000f8e00ff */
[----:B------:R-:W-:-:S13]  /*d8f0*/  ISETP.NE.AND P2, PT, R80, 0x1, PT ;  /* 0x000000015000780c */ /* 0x000fda0003f45270 */
[----:B------:R-:W0:Y:S02]  /*d900*/  @P2 LDC.64 R52, c[0x0][0x9e8] ;  /* 0x00027a00ff342b82 */ /* 0x000e240000000a00 */
[----:B0-----:R-:W-:-:S05]  /*d910*/  @P2 IMAD.HI.U32 R52, R75, R52, RZ ;  /* 0x000000344b342227 */ /* 0x001fca00078e00ff */
[----:B------:R-:W-:-:S07]  /*d920*/  @P2 SHF.R.U32.HI R75, RZ, R53, R52 ;  /* 0x00000035ff4b2219 */ /* 0x000fce0000011634 */
.L_x_891:
[----:B------:R-:W-:Y:S05]  /*d930*/  BSYNC B0 ;  /* 0x0000000000007941 */ /* 0x000fea0003800000 */
.L_x_889:
[----:B------:R-:W-:-:S04]  /*d940*/  IMAD R75, R75, R80, -R76 ;  /* 0x000000504b4b7224 */ /* 0x000fc800078e0a4c */
[----:B------:R-:W-:-:S05]  /*d950*/  IMAD R75, R16, -0x2, R75 ;  /* 0xfffffffe104b7824 */ /* 0x000fca00078e024b */
[----:B------:R-:W-:Y:S02]  /*d960*/  VIADDMNMX R83, R75, R80, R83, PT ;  /* 0x000000504b537246 */ /* 0x000fe40003800153 */
[----:B------:R-:W-:-:S07]  /*d970*/  VIMNMX R82, R82, R75, !PT ;  /* 0x0000004b52527248 */ /* 0x000fce0007fe0100 */
.L_x_888:
        /* <DEDUP_REMOVED lines=13> */
[----:B------:R-:W-:Y:S02]  /*da50*/  ISETP.GT.AND P5, PT, R82, RZ, P1 ;  /* 0x000000ff5200720c */ /* 0x000fe40000fa4270 */
[----:B------:R-:W-:Y:S02]  /*da60*/  FMNMX.FTZ R53, R26, R53, !PT ;  /* 0x000000351a357209 */ /* 0x000fe40007810000 */
[----:B------:R-:W-:Y:S02]  /*da70*/  ISETP.GT.AND P2, PT, R82, 0x1, P1 ;  /* 0x000000015200780c */ /* 0x000fe40000f44270 */
[----:B------:R-:W-:Y:S02]  /*da80*/  FMNMX.FTZ R53, R28, R53, !PT ;  /* 0x000000351c357209 */ /* 0x000fe40007810000 */
[----:B------:R-:W-:-:S02]  /*da90*/  ISETP.LT.OR P5, PT, R83, 0x1, P5 ;  /* 0x000000015300780c */ /* 0x000fc40002fa1670 */
[----:B------:R-:W-:Y:S02]  /*daa0*/  FMNMX.FTZ R53, R30, R53, !PT ;  /* 0x000000351e357209 */ /* 0x000fe40007810000 */
[----:B------:R-:W-:Y:S02]  /*dab0*/  ISETP.GT.AND P3, PT, R82, 0x8, P1 ;  /* 0x000000085200780c */ /* 0x000fe40000f64270 */
        /* <DEDUP_REMOVED lines=49> */
[----:B------:R-:W-:Y:S02]  /*ddd0*/  ISETP.LT.OR P2, PT, R83, 0x31, P2 ;  /* 0x000000315300780c */ /* 0x000fe40001741670 */
[----:B------:R-:W-:Y:S02]  /*dde0*/  FSEL R35, R35, -INF , !P4 ;  /* 0xff80000023237808 */ /* 0x000fe40006000000 */
[----:B------:R-:W-:Y:S02]  /*ddf0*/  FSEL R37, R37, -INF , !P2 ;  /* 0xff80000025257808 */ /* 0x000fe40005000000 */
[----:B------:R-:W-:-:S02]  /*de00*/  ISETP.LT.OR P3, PT, R83, 0x32, P3 ;  /* 0x000000325300780c */ /* 0x000fc40001f61670 */
[C---:B------:R-:W-:Y:S02]  /*de10*/  ISETP.GT.AND P4, PT, R82.reuse, 0x39, P1 ;  /* 0x000000395200780c */ /* 0x040fe40000f84270 */
[----:B------:R-:W-:Y:S02]  /*de20*/  FSEL R39, R39, -INF , !P3 ;  /* 0xff80000027277808 */ /* 0x000fe40005800000 */
[C---:B------:R-:W-:Y:S02]  /*de30*/  ISETP.GT.AND P2, PT, R82.reuse, 0x40, P1 ;  /* 0x000000405200780c */ /* 0x040fe40000f44270 */
[----:B------:R-:W-:Y:S02]  /*de40*/  ISETP.LT.OR P4, PT, R83, 0x3a, P4 ;  /* 0x0000003a5300780c */ /* 0x000fe40002781670 */
[----:B------:R-:W-:Y:S02]  /*de50*/  ISETP.GT.AND P3, PT, R82, 0x41, P1 ;  /* 0x000000415200780c */ /* 0x000fe40000f64270 */
[----:B0-----:R-:W-:-:S02]  /*de60*/  FMNMX.FTZ R52, R53, R52, !PT ;  /* 0x0000003435347209 */ /* 0x001fc40007810000 */
[----:B------:R-:W-:Y:S02]  /*de70*/  ISETP.LT.OR P2, PT, R83, 0x41, P2 ;  /* 0x000000415300780c */ /* 0x000fe40001741670 */
        /* <DEDUP_REMOVED lines=19> */
[----:B------:R-:W-:Y:S02]  /*dfb0*/  ISETP.LT.OR P4, PT, R83, 0x5a, P4 ;  /* 0x0000005a5300780c */ /* 0x000fe40002781670 */
        /* <DEDUP_REMOVED lines=63> */
[----:B------:R-:W-:Y:S01]  /*e3b0*/  FSEL R80, R67, -INF , !P5 ;  /* 0xff80000043507808 */ /* 0x000fe20006800000 */
[--C-:B------:R-:W-:Y:S01]  /*e3c0*/  FFMA.FTZ R67, R54, UR33, -R53.reuse ;  /* 0x0000002136437c23 */ /* 0x100fe20008010835 */
[----:B------:R-:W-:Y:S01]  /*e3d0*/  FMNMX.FTZ R52, R47, R52, !PT ;  /* 0x000000342f347209 */ /* 0x000fe20007810000 */
[--C-:B------:R-:W-:Y:S01]  /*e3e0*/  FFMA.FTZ R54, R56, UR33, -R53.reuse ;  /* 0x0000002138367c23 */ /* 0x100fe20008010835 */
[----:B------:R-:W-:Y:S01]  /*e3f0*/  ISETP.LT.OR P4, PT, R83, 0x6a, P4 ;  /* 0x0000006a5300780c */ /* 0x000fe20002781670 */
        /* <DEDUP_REMOVED lines=36> */
[----:B------:R-:W-:Y:S02]  /*e640*/  FMNMX.FTZ R52, R82, R65, !PT ;  /* 0x0000004152347209 */ /* 0x000fe40007810000 */
[----:B------:R-:W-:-:S02]  /*e650*/  FSEL R70, R76, RZ, P6 ;  /* 0x000000ff4c467208 */ /* 0x000fc40003000000 */
[----:B------:R-:W-:Y:S01]  /*e660*/  FMNMX.FTZ R65, R79, R52, !PT ;  /* 0x000000344f417209 */ /* 0x000fe20007810000 */
[----:B------:R-:W-:Y:S02]  /*e670*/  MUFU.EX2 R32, R32 ;  /* 0x0000002000207308 */ /* 0x000fe40000000800 */
[----:B------:R-:W-:Y:S02]  /*e680*/  FADD.FTZ R70, -R70, R3 ;  /* 0x0000000346467221 */ /* 0x000fe40000010100 */
[----:B------:R-:W0:Y:S02]  /*e690*/  SHFL.BFLY PT, R84, R65, 0x2, 0x1f ;  /* 0x0c401f0041547f89 */ /* 0x000e2400000e0000 */
[----:B------:R-:W-:Y:S02]  /*e6a0*/  FMUL.FTZ R3, R70, UR33 ;  /* 0x0000002146037c20 */ /* 0x000fe40008410000 */
[----:B------:R1:W-:Y:S08]  /*e6b0*/  MUFU.EX2 R52, R67 ;  /* 0x0000004300347308 */ /* 0x0003f00000000800 */
[----:B------:R-:W2:Y:S01]  /*e6c0*/  MUFU.EX2 R3, R3 ;  /* 0x0000000300037308 */ /* 0x000ea20000000800 */
[----:B-1----:R-:W-:-:S07]  /*e6d0*/  FFMA.FTZ R67, R72, UR33, -R53 ;  /* 0x0000002148437c23 */ /* 0x002fce0008010835 */
        /* <DEDUP_REMOVED lines=13> */
[----:B------:R-:W-:-:S05]  /*e7b0*/  FSEL R70, R53, RZ, P1 ;  /* 0x000000ff35467208 */ /* 0x000fca0000800000 */
[--C-:B------:R-:W-:Y:S01]  /*e7c0*/  FFMA.FTZ R53, R27, UR33, -R70.reuse ;  /* 0x000000211b357c23 */ /* 0x100fe20008010846 */
[--C-:B------:R-:W-:Y:S01]  /*e7d0*/  FFMA.FTZ R27, R31, UR33, -R70.reuse ;  /* 0x000000211f1b7c23 */ /* 0x100fe20008010846 */
[--C-:B------:R-:W-:Y:S01]  /*e7e0*/  FFMA.FTZ R31, R33, UR33, -R70.reuse ;  /* 0x00000021211f7c23 */ /* 0x100fe20008010846 */
[----:B------:R-:W-:Y:S01]  /*e7f0*/  FSEL R33, R77, RZ, P1 ;  /* 0x000000ff4d217208 */ /* 0x000fe20000800000 */
[--C-:B------:R-:W-:Y:S01]  /*e800*/  FFMA.FTZ R14, R14, UR33, -R70.reuse ;  /* 0x000000210e0e7c23 */ /* 0x100fe20008010846 */
[--C-:B------:R-:W-:Y:S01]  /*e810*/  FFMA.FTZ R9, R9, UR33, -R70.reuse ;  /* 0x0000002109097c23 */ /* 0x100fe20008010846 */
[--C-:B------:R-:W-:Y:S01]  /*e820*/  FFMA.FTZ R11, R11, UR33, -R70.reuse ;  /* 0x000000210b0b7c23 */ /* 0x100fe20008010846 */
[----:B------:R-:W-:Y:S01]  /*e830*/  FFMA.FTZ R74, R13, UR33, -R70 ;  /* 0x000000210d4a7c23 */ /* 0x000fe20008010846 */
[----:B------:R-:W-:Y:S01]  /*e840*/  FADD.FTZ R33, -R33, R4 ;  /* 0x0000000421217221 */ /* 0x000fe20000010100 */
[--C-:B------:R-:W-:Y:S01]  /*e850*/  FFMA.FTZ R13, R20, UR33, -R70.reuse ;  /* 0x00000021140d7c23 */ /* 0x100fe20008010846 */
[----:B------:R-:W-:Y:S01]  /*e860*/  MUFU.EX2 R14, R14 ;  /* 0x0000000e000e7308 */ /* 0x000fe20000000800 */
[--C-:B------:R-:W-:Y:S01]  /*e870*/  FFMA.FTZ R72, R21, UR33, -R70.reuse ;  /* 0x0000002115487c23 */ /* 0x100fe20008010846 */
[----:B------:R-:W-:Y:S01]  /*e880*/  FMUL.FTZ R4, R33, UR33 ;  /* 0x0000002121047c20 */ /* 0x000fe20008410000 */
[----:B--2---:R-:W-:Y:S01]  /*e890*/  FFMA.FTZ R33, R3, R2, R5 ;  /* 0x0000000203217223 */ /* 0x004fe20000010005 */
[--C-:B------:R-:W-:Y:S01]  /*e8a0*/  FFMA.FTZ R20, R25, UR33, -R70.reuse ;  /* 0x0000002119147c23 */ /* 0x100fe20008010846 */
[--C-:B------:R-:W-:Y:S01]  /*e8b0*/  FFMA.FTZ R25, R35, UR33, -R70.reuse ;  /* 0x0000002123197c23 */ /* 0x100fe20008010846 */
[--C-:B------:R-:W-:Y:S01]  /*e8c0*/  FFMA.FTZ R29, R29, UR33, -R70.reuse ;  /* 0x000000211d1d7c23 */ /* 0x100fe20008010846 */
[----:B------:R-:W-:Y:S01]  /*e8d0*/  FADD.FTZ R33, R8, R33 ;  /* 0x0000002108217221 */ /* 0x000fe20000010000 */
[----:B------:R-:W0:Y:S01]  /*e8e0*/  MUFU.EX2 R4, R4 ;  /* 0x0000000400047308 */ /* 0x000e220000000800 */
[--C-:B------:R-:W-:Y:S01]  /*e8f0*/  FFMA.FTZ R21, R39, UR33, -R70.reuse ;  /* 0x0000002127157c23 */ /* 0x100fe20008010846 */
[--C-:B------:R-:W-:Y:S01]  /*e900*/  FFMA.FTZ R39, R41, UR33, -R70.reuse ;  /* 0x0000002129277c23 */ /* 0x100fe20008010846 */
[----:B------:R-:W-:Y:S01]  /*e910*/  FADD.FTZ R33, R10, R33 ;  /* 0x000000210a217221 */ /* 0x000fe20000010000 */
[--C-:B------:R-:W-:Y:S01]  /*e920*/  FFMA.FTZ R37, R37, UR33, -R70.reuse ;  /* 0x0000002125257c23 */ /* 0x100fe20008010846 */
[--C-:B------:R-:W-:Y:S01]  /*e930*/  FFMA.FTZ R84, R43, UR33, -R70.reuse ;  /* 0x000000212b547c23 */ /* 0x100fe20008010846 */
[--C-:B------:R-:W-:Y:S01]  /*e940*/  FFMA.FTZ R45, R45, UR33, -R70.reuse ;  /* 0x000000212d2d7c23 */ /* 0x100fe20008010846 */
[----:B------:R-:W-:Y:S01]  /*e950*/  FADD.FTZ R41, R12, R33 ;  /* 0x000000210c297221 */ /* 0x000fe20000010000 */
[----:B------:R-:W1:Y:S01]  /*e960*/  MUFU.EX2 R9, R9 ;  /* 0x0000000900097308 */ /* 0x000e620000000800 */
[--C-:B------:R-:W-:Y:S01]  /*e970*/  FFMA.FTZ R83, R47, UR33, -R70.reuse ;  /* 0x000000212f537c23 */ /* 0x100fe20008010846 */
[--C-:B------:R-:W-:Y:S01]  /*e980*/  FFMA.FTZ R47, R49, UR33, -R70.reuse ;  /* 0x00000021312f7c23 */ /* 0x100fe20008010846 */
[----:B------:R-:W-:Y:S01]  /*e990*/  FADD.FTZ R2, R6, R41 ;  /* 0x0000002906027221 */ /* 0x000fe20000010000 */
[--C-:B------:R-:W-:Y:S01]  /*e9a0*/  FFMA.FTZ R78, R51, UR33, -R70.reuse ;  /* 0x00000021334e7c23 */ /* 0x100fe20008010846 */
[--C-:B------:R-:W-:Y:S01]  /*e9b0*/  FFMA.FTZ R33, R55, UR33, -R70.reuse ;  /* 0x0000002137217c23 */ /* 0x100fe20008010846 */
[----:B------:R-:W-:Y:S01]  /*e9c0*/  FFMA.FTZ R51, R57, UR33, -R70 ;  /* 0x0000002139337c23 */ /* 0x000fe20008010846 */
[----:B------:R-:W-:Y:S01]  /*e9d0*/  FADD.FTZ R41, R15, R2 ;  /* 0x000000020f297221 */ /* 0x000fe20000010000 */
[----:B------:R-:W2:Y:S01]  /*e9e0*/  MUFU.EX2 R11, R11 ;  /* 0x0000000b000b7308 */ /* 0x000ea20000000800 */
[----:B0-----:R-:W-:Y:S01]  /*e9f0*/  FFMA.FTZ R0, R4, R0, R14 ;  /* 0x0000000004007223 */ /* 0x001fe2000001000e */
[--C-:B------:R-:W-:Y:S01]  /*ea00*/  FFMA.FTZ R55, R59, UR33, -R70.reuse ;  /* 0x000000213b377c23 */ /* 0x100fe20008010846 */
[----:B------:R-:W-:Y:S01]  /*ea10*/  FADD.FTZ R41, R24, R41 ;  /* 0x0000002918297221 */ /* 0x000fe20000010000 */
[--C-:B------:R-:W-:Y:S01]  /*ea20*/  FFMA.FTZ R49, R61, UR33, -R70.reuse ;  /* 0x000000213d317c23 */ /* 0x100fe20008010846 */
[----:B------:R-:W-:-:S02]  /*ea30*/  FFMA.FTZ R61, R75, UR33, -R70 ;  /* 0x000000214b3d7c23 */ /* 0x000fc40008010846 */
[----:B------:R-:W-:Y:S01]  /*ea40*/  FADD.FTZ R41, R26, R41 ;  /* 0x000000291a297221 */ /* 0x000fe20000010000 */
[----:B------:R-:W0:Y:S01]  /*ea50*/  MUFU.EX2 R74, R74 ;  /* 0x0000004a004a7308 */ /* 0x000e220000000800 */
[----:B-1----:R-:W-:Y:S02]  /*ea60*/  FADD.FTZ R0, R9, R0 ;  /* 0x0000000009007221 */ /* 0x002fe40000010000 */
[----:B------:R-:W-:-:S04]  /*ea70*/  FADD.FTZ R41, R28, R41 ;  /* 0x000000291c297221 */ /* 0x000fc80000010000 */
[----:B------:R-:W-:Y:S01]  /*ea80*/  FADD.FTZ R41, R30, R41 ;  /* 0x000000291e297221 */ /* 0x000fe20000010000 */
[----:B------:R-:W1:Y:S01]  /*ea90*/  MUFU.EX2 R13, R13 ;  /* 0x0000000d000d7308 */ /* 0x000e620000000800 */
[----:B--2---:R-:W-:Y:S02]  /*eaa0*/  FADD.FTZ R35, R11, R0 ;  /* 0x000000000b237221 */ /* 0x004fe40000010000 */
[----:B------:R-:W-:-:S04]  /*eab0*/  FADD.FTZ R41, R32, R41 ;  /* 0x0000002920297221 */ /* 0x000fc80000010000 */
[----:B------:R-:W-:Y:S01]  /*eac0*/  FADD.FTZ R41, R34, R41 ;  /* 0x0000002922297221 */ /* 0x000fe20000010000 */
[----:B------:R-:W2:Y:S01]  /*ead0*/  MUFU.EX2 R72, R72 ;  /* 0x0000004800487308 */ /* 0x000ea20000000800 */
[----:B0-----:R-:W-:Y:S02]  /*eae0*/  FADD.FTZ R0, R74, R35 ;  /* 0x000000234a007221 */ /* 0x001fe40000010000 */
[----:B------:R-:W-:-:S04]  /*eaf0*/  FADD.FTZ R41, R36, R41 ;  /* 0x0000002924297221 */ /* 0x000fc80000010000 */
[----:B------:R-:W-:Y:S01]  /*eb00*/  FADD.FTZ R41, R38, R41 ;  /* 0x0000002926297221 */ /* 0x000fe20000010000 */
[----:B------:R-:W0:Y:S01]  /*eb10*/  MUFU.EX2 R20, R20 ;  /* 0x0000001400147308 */ /* 0x000e220000000800 */
[----:B-1----:R-:W-:Y:S02]  /*eb20*/  FADD.FTZ R35, R13, R0 ;  /* 0x000000000d237221 */ /* 0x002fe40000010000 */
[----:B------:R-:W-:-:S04]  /*eb30*/  FADD.FTZ R41, R40, R41 ;  /* 0x0000002928297221 */ /* 0x000fc80000010000 */
[----:B------:R-:W-:Y:S01]  /*eb40*/  FADD.FTZ R57, R42, R41 ;  /* 0x000000292a397221 */ /* 0x000fe20000010000 */
[----:B------:R-:W1:Y:S01]  /*eb50*/  MUFU.EX2 R53, R53 ;  /* 0x0000003500357308 */ /* 0x000e620000000800 */
[----:B--2---:R-:W-:Y:S01]  /*eb60*/  FADD.FTZ R35, R72, R35 ;  /* 0x0000002348237221 */ /* 0x004fe20000010000 */
[----:B------:R-:W-:Y:S01]  /*eb70*/  FFMA.FTZ R41, R80, UR33, -R70 ;  /* 0x0000002150297c23 */ /* 0x000fe20008010846 */
[----:B------:R-:W-:-:S05]  /*eb80*/  FADD.FTZ R57, R44, R57 ;  /* 0x000000392c397221 */ /* 0x000fca0000010000 */
[----:B------:R-:W2:Y:S01]  /*eb90*/  MUFU.EX2 R29, R29 ;  /* 0x0000001d001d7308 */ /* 0x000ea20000000800 */
[----:B0-----:R-:W-:Y:S01]  /*eba0*/  FADD.FTZ R0, R20, R35 ;  /* 0x0000002314007221 */ /* 0x001fe20000010000 */
[--C-:B------:R-:W-:Y:S01]  /*ebb0*/  FFMA.FTZ R35, R63, UR33, -R70.reuse ;  /* 0x000000213f237c23 */ /* 0x100fe20008010846 */
[----:B------:R-:W-:-:S05]  /*ebc0*/  FFMA.FTZ R63, R81, UR33, -R70 ;  /* 0x00000021513f7c23 */ /* 0x000fca0008010846 */
        /* <DEDUP_REMOVED lines=29> */
[----:B0-----:R-:W-:-:S04]  /*eda0*/  FADD.FTZ R57, R50, R57 ;  /* 0x0000003932397221 */ /* 0x001fc80000010000 */
[----:B------:R-:W-:-:S03]  /*edb0*/  FADD.FTZ R57, R52, R57 ;  /* 0x0000003934397221 */ /* 0x000fc60000010000 */
[----:B------:R-:W0:Y:S01]  /*edc0*/  MUFU.EX2 R54, R54 ;  /* 0x0000003600367308 */ /* 0x000e220000000800 */
[----:B-1----:R-:W-:Y:S01]  /*edd0*/  FADD.FTZ R0, R78, R43 ;  /* 0x0000002b4e007221 */ /* 0x002fe20000010000 */
[----:B------:R-:W-:-:S06]  /*ede0*/  FFMA.FTZ R43, R71, UR33, -R70 ;  /* 0x00000021472b7c23 */ /* 0x000fcc0008010846 */
[----:B------:R-:W1:Y:S01]  /*edf0*/  MUFU.EX2 R51, R51 ;  /* 0x0000003300337308 */ /* 0x000e620000000800 */
[----:B--2---:R-:W-:-:S07]  /*ee00*/  FADD.FTZ R0, R33, R0 ;  /* 0x0000000021007221 */ /* 0x004fce0000010000 */
[----:B------:R-:W2:Y:S01]  /*ee10*/  MUFU.EX2 R56, R56 ;  /* 0x0000003800387308 */ /* 0x000ea20000000800 */
[----:B0-----:R-:W-:Y:S01]  /*ee20*/  FADD.FTZ R59, R54, R57 ;  /* 0x00000039363b7221 */ /* 0x001fe20000010000 */
[----:B------:R-:W-:-:S06]  /*ee30*/  FFMA.FTZ R57, R73, UR33, -R70 ;  /* 0x0000002149397c23 */ /* 0x000fcc0008010846 */
        /* <DEDUP_REMOVED lines=8> */
[--C-:B------:R-:W-:Y:S01]  /*eec0*/  FFMA.FTZ R59, R82, UR33, -R70.reuse ;  /* 0x00000021523b7c23 */ /* 0x100fe20008010846 */
[----:B------:R-:W-:-:S05]  /*eed0*/  FFMA.FTZ R70, R79, UR33, -R70 ;  /* 0x000000214f467c23 */ /* 0x000fca0008010846 */
        /* <DEDUP_REMOVED lines=34> */
.L_x_892:
        /* <DEDUP_REMOVED lines=77> */
[----:B-1----:R-:W1:Y:S01]  /*f5d0*/  FENCE.VIEW.ASYNC.S ;  /* 0x00000000000073c6 */ /* 0x002e620000000000 */
        /* <DEDUP_REMOVED lines=26> */
[----:B-1----:R-:W-:Y:S01]  /*f780*/  NOP ;  /* 0x0000000000007918 */ /* 0x002fe20000000000 */
[----:B0-----:R-:W-:Y:S05]  /*f790*/  @P1 BRA `(.L_x_893) ;  /* 0xffffffc4008c1947 */ /* 0x001fea000383ffff */
.L_x_874:
[----:B------:R-:W-:Y:S06]  /*f7a0*/  BAR.ARV 0x8, 0x200 ;  /* 0x0208000000007b1d */ /* 0x000fec0000002000 */
[----:B------:R-:W-:Y:S05]  /*f7b0*/  @!P0 BRA `(.L_x_894) ;  /* 0x0000000000048947 */ /* 0x000fea0003800000 */
[----:B------:R-:W-:Y:S01]  /*f7c0*/  BPT.TRAP 0x1 ;  /* 0x000000040000795c */ /* 0x000fe20000300000 */
.L_x_894:
[----:B------:R-:W-:Y:S01]  /*f7d0*/  ULEA UR8, UR46, UR40, 0x3 ;  /* 0x000000282e087291 */ /* 0x000fe2000f8e183f */
[----:B------:R-:W-:-:S05]  /*f7e0*/  IMAD.U32 R3, RZ, RZ, UR47 ;  /* 0x0000002fff037e24 */ /* 0x000fca000f8e00ff */
[----:B------:R-:W-:-:S04]  /*f7f0*/  SHF.L.U32 R3, R3, 0x1f, RZ ;  /* 0x0000001f03037819 */ /* 0x000fc800000006ff */
[----:B------:R0:W1:Y:S01]  /*f800*/  SYNCS.PHASECHK.TRANS64.TRYWAIT P1, [UR8+0x2d850], R3 ;  /* 0x02d85003ff0075a7 */ /* 0x0000620008020148 */
[----:B------:R-:W-:Y:S05]  /*f810*/  @!P0 BRA `(.L_x_895) ;  /* 0x0000000000048947 */ /* 0x000fea0003800000 */
[----:B------:R-:W-:Y:S01]  /*f820*/  BPT.TRAP 0x1 ;  /* 0x000000040000795c */ /* 0x000fe20000300000 */
.L_x_895:
[----:B-1----:R-:W-:Y:S05]  /*f830*/  @P1 BRA `(.L_x_896) ;  /* 0x0000000000081947 */ /* 0x002fea0003800000 */
[----:B------:R-:W1:Y:S02]  /*f840*/  SYNCS.PHASECHK.TRANS64.TRYWAIT P1, [UR8+0x2d850], R3 ;  /* 0x02d85003ff0075a7 */ /* 0x000e640008020148 */
[----:B-1----:R-:W-:Y:S05]  /*f850*/  @!P1 BRA `(.L_x_897) ;  /* 0x0000006800689947 */ /* 0x002fea0003800000 */
.L_x_896:
[----:B------:R-:W-:Y:S01]  /*f860*/  UIADD3 UR40, UR40, 0x400, URZ ;  /* 0x0000040028287890 */ /* 0x000fe2000fffe03f */
[----:B------:R-:W-:Y:S01]  /*f870*/  WARPGROUP.ARRIVE ;  /* 0x00000000000079c5 */ /* 0x000fe20000000000 */
[----:B------:R-:W-:Y:S01]  /*f880*/  ULOP3.LUT UR36, UR36, 0x10000, URZ, 0xfc, !UPT ;  /* 0x0001000024247892 */ /* 0x000fe2000f8efc3f */
[----:B01----:R-:W0:Y:S01]  /*f890*/  SHFL.BFLY PT, R3, R2, 0x2, 0x1f ;  /* 0x0c401f0002037f89 */ /* 0x003e2200000e0000 */
[----:B------:R-:W-:Y:S01]  /*f8a0*/  USHF.R.U32.HI UR40, URZ, 0x4, UR40 ;  /* 0x000000043f287899 */ /* 0x000fe20008011628 */
[----:B------:R-:W-:Y:S01]  /*f8b0*/  IMAD.MOV.U32 R48, RZ, RZ, RZ ;  /* 0x000000ffff307224 */ /* 0x000fe200078e00ff */
[----:B------:R-:W-:Y:S01]  /*f8c0*/  UMOV UR5, 0x40000040 ;  /* 0x4000004000057882 */ /* 0x000fe20000000000 */
[----:B------:R-:W-:Y:S01]  /*f8d0*/  UMOV UR7, 0x80000020 ;  /* 0x8000002000077882 */ /* 0x000fe20000000000 */
[----:B------:R-:W-:Y:S01]  /*f8e0*/  ULOP3.LUT UR40, UR40, 0x3fff, URZ, 0xc0, !UPT ;  /* 0x00003fff28287892 */ /* 0x000fe2000f8ec03f */
[----:B------:R-:W1:Y:S01]  /*f8f0*/  SHFL.BFLY PT, R5, R0, 0x2, 0x1f ;  /* 0x0c401f0000057f89 */ /* 0x000e6200000e0000 */
[----:B------:R-:W-:Y:S01]  /*f900*/  UMOV UR4, UR36 ;  /* 0x0000002400047c82 */ /* 0x000fe20008000000 */
[----:B------:R-:W-:Y:S01]  /*f910*/  IMAD.MOV.U32 R36, RZ, RZ, -0x800000 ;  /* 0xff800000ff247424 */ /* 0x000fe200078e00ff */
[----:B------:R-:W-:-:S04]  /*f920*/  ULOP3.LUT UR9, UR40, 0x2000000, URZ, 0xfc, !UPT ;  /* 0x0200000028097892 */ /* 0x000fc8000f8efc3f */
[----:B------:R-:W-:-:S07]  /*f930*/  UIMAD UR9, UR46, 0x600, UR9 ;  /* 0x000006002e0978a4 */ /* 0x000fce000f8e0209 */
[----:B------:R-:W-:Y:S02]  /*f940*/  UMOV UR6, UR9 ;  /* 0x0000000900067c82 */ /* 0x000fe40008000000 */
[----:B------:R-:W-:Y:S01]  /*f950*/  HGMMA.64x96x16.F32 R88, gdesc[UR4].tnspB, R88, gsb0 ;  /* 0x41600000045879f0 */ /* 0x000fe20008000858 */
[----:B------:R-:W-:Y:S01]  /*f960*/  UIADD3 UR4, UR36, 0x2, URZ ;  /* 0x0000000224047890 */ /* 0x000fe2000fffe03f */
[----:B0-----:R-:W-:Y:S01]  /*f970*/  FADD.FTZ R3, R3, R2 ;  /* 0x0000000203037221 */ /* 0x001fe20000010000 */
[----:B------:R-:W-:Y:S01]  /*f980*/  UIADD3 UR6, UR9, 0x40, URZ ;  /* 0x0000004009067890 */ /* 0x000fe2000fffe03f */
[----:B------:R-:W-:Y:S01]  /*f990*/  IMAD.MOV.U32 R2, RZ, RZ, RZ ;  /* 0x000000ffff027224 */ /* 0x000fe200078e00ff */
[----:B------:R-:W-:Y:S01]  /*f9a0*/  UMOV UR5, 0x40000040 ;  /* 0x4000004000057882 */ /* 0x000fe20000000000 */
[----:B------:R-:W-:Y:S01]  /*f9b0*/  UMOV UR7, 0x80000020 ;  /* 0x8000002000077882 */ /* 0x000fe20000000000 */
[----:B------:R-:W0:Y:S01]  /*f9c0*/  SHFL.BFLY PT, R4, R3, 0x1, 0x1f ;  /* 0x0c201f0003047f89 */ /* 0x000e2200000e0000 */
[----:B-1----:R-:W-:Y:S01]  /*f9d0*/  FADD.FTZ R5, R5, R0 ;  /* 0x0000000005057221 */ /* 0x002fe20000010000 */
[----:B------:R-:W-:-:S04]  /*f9e0*/  IMAD.MOV.U32 R0, RZ, RZ, -0x800000 ;  /* 0xff800000ff007424 */ /* 0x000fc800078e00ff */
[----:B------:R-:W1:Y:S01]  /*f9f0*/  SHFL.BFLY PT, R6, R5, 0x1, 0x1f ;  /* 0x0c201f0005067f89 */ /* 0x000e6200000e0000 */
[----:B0-----:R-:W-:Y:S01]  /*fa00*/  FADD.FTZ R7, R3, R4 ;  /* 0x0000000403077221 */ /* 0x001fe20000010000 */
[----:B------:R-:W-:-:S04]  /*fa10*/  IMAD.U32 R3, RZ, RZ, UR33 ;  /* 0x00000021ff037e24 */ /* 0x000fc8000f8e00ff */
[----:B------:R-:W-:Y:S01]  /*fa20*/  FSETP.NE.FTZ.AND P1, PT, R7, RZ, PT ;  /* 0x000000ff0700720b */ /* 0x000fe20003f35000 */
[----:B-1----:R-:W-:Y:S01]  /*fa30*/  FADD.FTZ R8, R5, R6 ;  /* 0x0000000605087221 */ /* 0x002fe20000010000 */
[----:B------:R-:W-:-:S04]  /*fa40*/  IMAD.U32 R5, RZ, RZ, UR33 ;  /* 0x00000021ff057e24 */ /* 0x000fc8000f8e00ff */
        /* <DEDUP_REMOVED lines=59> */
.L_x_898:
        /* <DEDUP_REMOVED lines=23> */
[----:B------:R-:W-:Y:S01]  /*ff70*/  USEL UR4, URZ, 0x1, UP0 ;  /* 0x000000013f047887 */ /* 0x000fe20008000000 */
        /* <DEDUP_REMOVED lines=29> */
[----:B------:R-:W-:Y:S01]  /*10150*/  PLOP3.LUT P0, PT, PT, PT, PT, 0x8, 0x0 ;  /* 0x000000000000781c */ /* 0x000fe20003f0e170 */
[----:B------:R-:W-:Y:S01]  /*10160*/  FMUL.FTZ R48, R135, R48 ;  /* 0x0000003087307220 */ /* 0x000fe20000410000 */
[----:B------:R-:W-:-:S02]  /*10170*/  UIADD3 UR48, UR48, 0x1, URZ ;  /* 0x0000000130307890 */ /* 0x000fc4000fffe03f */
[----:B------:R-:W-:Y:S02]  /*10180*/  USEL UR46, UR46, URZ, UP0 ;  /* 0x0000003f2e2e7287 */ /* 0x000fe40008000000 */
[----:B------:R-:W-:-:S12]  /*10190*/  ULOP3.LUT UR47, UR47, UR4, URZ, 0x3c, !UPT ;  /* 0x000000042f2f7292 */ /* 0x000fd8000f8e3c3f */
.L_x_820:
[----:B------:R-:W0:Y:S08]  /*101a0*/  S2UR UR41, SR_CgaCtaId ;  /* 0x00000000002979c3 */ /* 0x000e300000008800 */
[----:B------:R-:W-:Y:S06]  /*101b0*/  BAR.SYNC.DEFER_BLOCKING 0x5, 0x200 ;  /* 0x0148000000007b1d */ /* 0x000fec0000010000 */
[----:B------:R-:W-:Y:S01]  /*101c0*/  UMOV UR40, 0x400 ;  /* 0x0000040000287882 */ /* 0x000fe20000000000 */
[----:B------:R-:W-:Y:S01]  /*101d0*/  BSSY B0, `(.L_x_899) ;  /* 0x0000170000007945 */ /* 0x000fe20003800000 */
[----:B0-----:R-:W-:-:S09]  /*101e0*/  ULEA UR40, UR41, UR40, 0x18 ;  /* 0x0000002829287291 */ /* 0x001fd2000f8ec03f */
[----:B------:R-:W0:Y:S02]  /*101f0*/  LDS R2, [UR40+0x2d8d0] ;  /* 0x02d8d028ff027984 */ /* 0x000e240008000800 */
[----:B0-----:R-:W-:Y:S01]  /*10200*/  R2UR UR4, R2 ;  /* 0x00000000020472ca */ /* 0x001fe200000e0000 */
[----:B------:R-:W-:Y:S06]  /*10210*/  BAR.ARV 0x4, 0x200 ;  /* 0x0108000000007b1d */ /* 0x000fec0000002000 */
[----:B------:R-:W-:Y:S08]  /*10220*/  @P0 BRA `(.L_x_900) ;  /* 0x0000000c00bc0947 */ /* 0x000ff00003800000 */
[----:B------:R-:W0:Y:S01]  /*10230*/  S2UR UR5, SR_SWINHI ;  /* 0x00000000000579c3 */ /* 0x000e220000002f00 */
[----:B------:R-:W-:-:S07]  /*10240*/  IMAD R3, R144, 0x20, R138 ;  /* 0x0000002090037824 */ /* 0x000fce00078e028a */
[----:B------:R-:W-:Y:S01]  /*10250*/  BAR.SYNC.DEFER_BLOCKING 0x1, 0x180 ;  /* 0x0046000000007b1d */ /* 0x000fe20000010000 */
[----:B------:R-:W-:Y:S01]  /*10260*/  USHF.R.S32.HI UR10, URZ, 0x1f, UR38 ;  /* 0x0000001f3f0a7899 */ /* 0x000fe20008011426 */
[----:B------:R-:W-:Y:S01]  /*10270*/  VIADD R52, R137, UR39 ;  /* 0x0000002789347c36 */ /* 0x000fe20008000000 */
[----:B------:R-:W-:Y:S01]  /*10280*/  USHF.R.S32.HI UR12, URZ, 0x1f, UR45 ;  /* 0x0000001f3f0c7899 */ /* 0x000fe2000801142d */
[----:B------:R-:W-:-:S04]  /*10290*/  F2FP.F16.F32.PACK_AB R6, R93, R6 ;  /* 0x000000065d06723e */ /* 0x000fc800000000ff */
[----:B------:R-:W1:Y:S01]  /*102a0*/  LDC R37, c[0x0][0xbe8] ;  /* 0x0002fa00ff257b82 */ /* 0x000e620000000800 */
[----:B------:R-:W-:Y:S01]  /*102b0*/  ULDC.64 UR8, c[0x0][0xb90] ;  /* 0x0002e40000087ab9 */ /* 0x000fe20000000a00 */
[----:B------:R-:W-:Y:S02]  /*102c0*/  F2FP.F16.F32.PACK_AB R26, R125, R26 ;  /* 0x0000001a7d1a723e */ /* 0x000fe400000000ff */
[----:B------:R-:W-:Y:S02]  /*102d0*/  F2FP.F16.F32.PACK_AB R27, R46, R27 ;  /* 0x0000001b2e1b723e */ /* 0x000fe400000000ff */
[----:B------:R-:W-:Y:S02]  /*102e0*/  F2FP.F16.F32.PACK_AB R28, R129, R28 ;  /* 0x0000001c811c723e */ /* 0x000fe400000000ff */
[----:B------:R-:W-:Y:S02]  /*102f0*/  F2FP.F16.F32.PACK_AB R29, R44, R29 ;  /* 0x0000001d2c1d723e */ /* 0x000fe400000000ff */
[----:B------:R-:W-:-:S02]  /*10300*/  F2FP.F16.F32.PACK_AB R30, R133, R30 ;  /* 0x0000001e851e723e */ /* 0x000fc400000000ff */
[----:B------:R-:W-:Y:S01]  /*10310*/  F2FP.F16.F32.PACK_AB R31, R48, R31 ;  /* 0x0000001f301f723e */ /* 0x000fe200000000ff */
[----:B------:R-:W-:Y:S01]  /*10320*/  UMOV UR6, UR40 ;  /* 0x0000002800067c82 */ /* 0x000fe20008000000 */
[----:B0-----:R-:W-:Y:S01]  /*10330*/  UMOV UR7, UR5 ;  /* 0x0000000500077c82 */ /* 0x001fe20008000000 */
[----:B------:R-:W-:Y:S01]  /*10340*/  UIMAD UR5, UR10, UR8, URZ ;  /* 0x000000080a0572a4 */ /* 0x000fe2000f8e023f */
[----:B------:R-:W-:Y:S02]  /*10350*/  IMAD.U32 R40, RZ, RZ, UR6 ;  /* 0x00000006ff287e24 */ /* 0x000fe4000f8e00ff */
[----:B------:R-:W-:Y:S01]  /*10360*/  IMAD.U32 R41, RZ, RZ, UR7 ;  /* 0x00000007ff297e24 */ /* 0x000fe2000f8e00ff */
[----:B------:R-:W-:Y:S02]  /*10370*/  UIMAD.WIDE.U32 UR6, UR38, UR8, URZ ;  /* 0x00000008260672a5 */ /* 0x000fe4000f8e003f */
[----:B------:R-:W-:Y:S01]  /*10380*/  UIMAD UR5, UR38, UR9, UR5 ;  /* 0x00000009260572a4 */ /* 0x000fe2000f8e0205 */
[----:B------:R-:W-:-:S02]  /*10390*/  IMAD.WIDE R4, R148, 0x2, R40 ;  /* 0x0000000294047825 */ /* 0x000fc400078e0228 */
[----:B------:R-:W-:Y:S01]  /*103a0*/  ULDC.64 UR8, c[0x0][0xb98] ;  /* 0x0002e60000087ab9 */ /* 0x000fe20000000a00 */
[----:B------:R-:W-:Y:S01]  /*103b0*/  UIADD3 UR7, UR7, UR5, URZ ;  /* 0x0000000507077290 */ /* 0x000fe2000fffe03f */
[----:B------:R-:W-:Y:S01]  /*103c0*/  IMAD.WIDE R40, R3, 0x2, R40 ;  /* 0x0000000203287825 */ /* 0x000fe200078e0228 */
[C---:B------:R-:W-:Y:S01]  /*103d0*/  IADD3 R35, P1, R4.reuse, 0x6000, RZ ;  /* 0x0000600004237810 */ /* 0x040fe20007f3e0ff */
[----:B------:R-:W-:Y:S01]  /*103e0*/  UIMAD UR5, UR12, UR8, URZ ;  /* 0x000000080c0572a4 */ /* 0x000fe2000f8e023f */
[C---:B------:R-:W-:Y:S01]  /*103f0*/  LOP3.LUT R3, R4.reuse, 0x180, RZ, 0xc0, !PT ;  /* 0x0000018004037812 */ /* 0x040fe200078ec0ff */
[----:B------:R-:W-:Y:S01]  /*10400*/  UIMAD.WIDE.U32 UR6, UR45, UR8, UR6 ;  /* 0x000000082d0672a5 */ /* 0x000fe2000f8e0006 */
[C---:B------:R-:W-:Y:S01]  /*10410*/  IADD3 R8, P3, R4.reuse, 0x3000, RZ ;  /* 0x0000300004087810 */ /* 0x040fe20007f7e0ff */
[--C-:B------:R-:W-:Y:S01]  /*10420*/  IMAD.X R25, RZ, RZ, R5.reuse, P1 ;  /* 0x000000ffff197224 */ /* 0x100fe200008e0605 */
[----:B-1----:R-:W-:Y:S01]  /*10430*/  ISETP.NE.AND P1, PT, R37, 0x1, PT ;  /* 0x000000012500780c */ /* 0x002fe20003f25270 */
[----:B------:R-:W-:Y:S01]  /*10440*/  UIMAD UR5, UR45, UR9, UR5 ;  /* 0x000000092d0572a4 */ /* 0x000fe2000f8e0205 */
[----:B------:R-:W-:Y:S01]  /*10450*/  SHF.R.U64 R3, R3, 0x3, RZ ;  /* 0x0000000303037819 */ /* 0x000fe200000012ff */
[----:B------:R-:W-:Y:S01]  /*10460*/  IMAD.X R13, RZ, RZ, R5, P3 ;  /* 0x000000ffff0d7224 */ /* 0x000fe200018e0605 */
[C---:B------:R-:W-:Y:S01]  /*10470*/  IADD3 R21, P4, R4.reuse, 0x20, RZ ;  /* 0x0000002004157810 */ /* 0x040fe20007f9e0ff */
[----:B------:R-:W-:Y:S01]  /*10480*/  ULDC.64 UR8, c[0x0][0xae8] ;  /* 0x0002ba0000087ab9 */ /* 0x000fe20000000a00 */
[----:B------:R-:W-:-:S02]  /*10490*/  IADD3 R15, P0, R4, 0x6020, RZ ;  /* 0x00006020040f7810 */ /* 0x000fc40007f1e0ff */
[----:B------:R-:W-:Y:S01]  /*104a0*/  IADD3 R33, P2, R4, 0x3020, RZ ;  /* 0x0000302004217810 */ /* 0x000fe20007f5e0ff */
[--C-:B------:R-:W-:Y:S01]  /*104b0*/  IMAD.X R9, RZ, RZ, R5.reuse, P4 ;  /* 0x000000ffff097224 */ /* 0x100fe200020e0605 */
[----:B------:R-:W-:Y:S02]  /*104c0*/  LOP3.LUT R4, R3, R4, RZ, 0x3c, !PT ;  /* 0x0000000403047212 */ /* 0x000fe400078e3cff */
[----:B------:R-:W-:Y:S01]  /*104d0*/  LOP3.LUT R12, R35, 0x180, RZ, 0xc0, !PT ;  /* 0x00000180230c7812 */ /* 0x000fe200078ec0ff */
[----:B------:R-:W0:Y:S01]  /*104e0*/  @P1 LDC R45, c[0x0][0xbec] ;  /* 0x0002fb00ff2d1b82 */ /* 0x000e220000000800 */
[----:B------:R-:W-:Y:S01]  /*104f0*/  LOP3.LUT R3, R8, 0x180, RZ, 0xc0, !PT ;  /* 0x0000018008037812 */ /* 0x000fe200078ec0ff */
[----:B------:R-:W-:Y:S01]  /*10500*/  IMAD.X R11, RZ, RZ, R5, P2 ;  /* 0x000000ffff0b7224 */ /* 0x000fe200010e0605 */
[----:B------:R-:W-:Y:S02]  /*10510*/  LOP3.LUT R2, R21, 0x180, RZ, 0xc0, !PT ;  /* 0x0000018015027812 */ /* 0x000fe400078ec0ff */
[----:B------:R-:W-:-:S02]  /*10520*/  SHF.R.U64 R12, R12, 0x3, RZ ;  /* 0x000000030c0c7819 */ /* 0x000fc400000012ff */
[----:B------:R-:W-:Y:S01]  /*10530*/  SHF.R.U64 R3, R3, 0x3, RZ ;  /* 0x0000000303037819 */ /* 0x000fe200000012ff */
[----:B------:R-:W1:Y:S01]  /*10540*/  @P1 LDC R50, c[0x0][0xbf0] ;  /* 0x0002fc00ff321b82 */ /* 0x000e620000000800 */
[----:B------:R-:W-:Y:S02]  /*10550*/  SHF.R.U64 R2, R2, 0x3, RZ ;  /* 0x0000000302027819 */ /* 0x000fe400000012ff */
[----:B------:R-:W-:Y:S02]  /*10560*/  IADD3 R43, P5, R40, 0x7800, RZ ;  /* 0x00007800282b7810 */ /* 0x000fe40007fbe0ff */
[----:B------:R-:W-:Y:S02]  /*10570*/  LOP3.LUT R24, R12, R35, RZ, 0x3c, !PT ;  /* 0x000000230c187212 */ /* 0x000fe400078e3cff */
[----:B------:R-:W-:Y:S02]  /*10580*/  LOP3.LUT R14, R15, 0x180, RZ, 0xc0, !PT ;  /* 0x000001800f0e7812 */ /* 0x000fe400078ec0ff */
[----:B------:R-:W-:-:S02]  /*10590*/  LOP3.LUT R12, R3, R8, RZ, 0x3c, !PT ;  /* 0x00000008030c7212 */ /* 0x000fc400078e3cff */
[----:B------:R-:W-:Y:S02]  /*105a0*/  LOP3.LUT R8, R2, R21, RZ, 0x3c, !PT ;  /* 0x0000001502087212 */ /* 0x000fe400078e3cff */
[----:B------:R-:W-:Y:S02]  /*105b0*/  LOP3.LUT R2, R43, 0x180, RZ, 0xc0, !PT ;  /* 0x000001802b027812 */ /* 0x000fe400078ec0ff */
[----:B------:R-:W-:Y:S01]  /*105c0*/  SHF.R.U64 R14, R14, 0x3, RZ ;  /* 0x000000030e0e7819 */ /* 0x000fe200000012ff */
[----:B0-----:R-:W-:Y:S01]  /*105d0*/  @P1 IMAD.HI.U32 R45, R52, R45, RZ ;  /* 0x0000002d342d1227 */ /* 0x001fe200078e00ff */
[----:B------:R-:W-:Y:S02]  /*105e0*/  SHF.R.U64 R2, R2, 0x3, RZ ;  /* 0x0000000302027819 */ /* 0x000fe400000012ff */
[----:B------:R-:W-:Y:S01]  /*105f0*/  LOP3.LUT R14, R14, R15, RZ, 0x3c, !PT ;  /* 0x0000000f0e0e7212 */ /* 0x000fe200078e3cff */
[----:B------:R-:W-:Y:S01]  /*10600*/  IMAD.X R15, RZ, RZ, R5, P0 ;  /* 0x000000ffff0f7224 */ /* 0x000fe200000e0605 */
[----:B------:R-:W-:-:S02]  /*10610*/  IADD3 R39, P0, R40, 0x1800, RZ ;  /* 0x0000180028277810 */ /* 0x000fc40007f1e0ff */
[----:B------:R-:W-:Y:S01]  /*10620*/  LOP3.LUT R2, R2, R43, RZ, 0x3c, !PT ;  /* 0x0000002b02027212 */ /* 0x000fe200078e3cff */
[----:B------:R-:W-:Y:S01]  /*10630*/  IMAD.MOV.U32 R43, RZ, RZ, R52 ;  /* 0x000000ffff2b7224 */ /* 0x000fe200078e0034 */
[----:B-1----:R-:W-:Y:S02]  /*10640*/  @P1 SHF.R.U32.HI R43, RZ, R50, R45 ;  /* 0x00000032ff2b1219 */ /* 0x002fe4000001162d */
[----:B------:R-:W-:Y:S02]  /*10650*/  LOP3.LUT R38, R39, 0x180, RZ, 0xc0, !PT ;  /* 0x0000018027267812 */ /* 0x000fe400078ec0ff */
[----:B------:R-:W-:Y:S02]  /*10660*/  MOV R47, R4 ;  /* 0x00000004002f7202 */ /* 0x000fe40000000f00 */
[----:B------:R-:W-:Y:S01]  /*10670*/  F2FP.F16.F32.PACK_AB R4, R42, R7 ;  /* 0x000000072a04723e */ /* 0x000fe200000000ff */
[----:B------:R-:W-:Y:S01]  /*10680*/  IMAD.MOV R42, RZ, RZ, -R43 ;  /* 0x000000ffff2a7224 */ /* 0x000fe200078e0a2b */
[----:B------:R-:W-:-:S02]  /*10690*/  LOP3.LUT R10, R33, 0x180, RZ, 0xc0, !PT ;  /* 0x00000180210a7812 */ /* 0x000fc400078ec0ff */
[----:B------:R-:W-:Y:S02]  /*106a0*/  SHF.R.U64 R38, R38, 0x3, RZ ;  /* 0x0000000326267819 */ /* 0x000fe400000012ff */
[----:B------:R-:W-:Y:S02]  /*106b0*/  F2FP.F16.F32.PACK_AB R5, R91, R90 ;  /* 0x0000005a5b05723e */ /* 0x000fe400000000ff */
[----:B------:R-:W-:Y:S02]  /*106c0*/  F2FP.F16.F32.PACK_AB R7, R95, R94 ;  /* 0x0000005e5f07723e */ /* 0x000fe400000000ff */
[----:B------:R-:W-:Y:S01]  /*106d0*/  MOV R57, R14 ;  /* 0x0000000e00397202 */ /* 0x000fe20000000f00 */
[C---:B------:R-:W-:Y:S01]  /*106e0*/  IMAD R15, R37.reuse, R42, R52 ;  /* 0x0000002a250f7224 */ /* 0x040fe200078e0234 */
[----:B------:R-:W-:Y:S01]  /*106f0*/  SHF.R.U64 R10, R10, 0x3, RZ ;  /* 0x000000030a0a7819 */ /* 0x000fe200000012ff */
[----:B------:R0:W-:Y:S01]  /*10700*/  STSM.16.M88.4 [R47], R4 ;  /* 0x000000042f007844 */ /* 0x0001e20000000200 */
[----:B------:R-:W-:Y:S01]  /*10710*/  LOP3.LUT R38, R38, R39, RZ, 0x3c, !PT ;  /* 0x0000002726267212 */ /* 0x000fe200078e3cff */
[----:B------:R-:W-:Y:S01]  /*10720*/  IMAD.X R39, RZ, RZ, R41, P0 ;  /* 0x000000ffff277224 */ /* 0x000fe200000e0629 */
[----:B------:R-:W-:Y:S01]  /*10730*/  MOV R62, R24 ;  /* 0x00000018003e7202 */ /* 0x000fe20000000f00 */
[----:B------:R-:W-:Y:S01]  /*10740*/  IMAD.U32 R25, RZ, RZ, UR5 ;  /* 0x00000005ff197e24 */ /* 0x000fe2000f8e00ff */
[----:B------:R-:W-:Y:S01]  /*10750*/  SHF.R.S32.HI R14, RZ, 0x1f, R43 ;  /* 0x0000001fff0e7819 */ /* 0x000fe2000001142b */
[----:B------:R-:W-:Y:S01]  /*10760*/  ULDC UR5, c[0x0][0xa88] ;  /* 0x0002a20000057ab9 */ /* 0x000fe20000000800 */
[----:B------:R-:W-:Y:S01]  /*10770*/  LOP3.LUT R10, R10, R33, RZ, 0x3c, !PT ;  /* 0x000000210a0a7212 */ /* 0x000fe200078e3cff */
[----:B------:R-:W-:Y:S01]  /*10780*/  IMAD R56, R37, UR5, RZ ;  /* 0x0000000525387c24 */ /* 0x000fe2000f8e02ff */
[----:B------:R-:W-:-:S02]  /*10790*/  IADD3 R33, P3, R40, 0x4800, RZ ;  /* 0x0000480028217810 */ /* 0x000fc40007f7e0ff */
[----:B------:R-:W-:Y:S02]  /*107a0*/  IADD3 R35, P2, R40, 0x3000, RZ ;  /* 0x0000300028237810 */ /* 0x000fe40007f5e0ff */
[----:B------:R-:W-:Y:S02]  /*107b0*/  LOP3.LUT R32, R33, 0x180, RZ, 0xc0, !PT ;  /* 0x0000018021207812 */ /* 0x000fe400078ec0ff */
[----:B------:R-:W-:Y:S02]  /*107c0*/  LOP3.LUT R34, R35, 0x180, RZ, 0xc0, !PT ;  /* 0x0000018023227812 */ /* 0x000fe400078ec0ff */
[----:B0-----:R-:W-:Y:S02]  /*107d0*/  IADD3 R4, P0, R43, UR6, RZ ;  /* 0x000000062b047c10 */ /* 0x001fe4000ff1e0ff */
[----:B------:R-:W-:Y:S02]  /*107e0*/  SHF.R.S32.HI R6, RZ, 0x1f, R15 ;  /* 0x0000001fff067819 */ /* 0x000fe4000001140f */
[----:B------:R-:W-:Y:S01]  /*107f0*/  IADD3.X R5, R14, UR7, R25, P0, !PT ;  /* 0x000000070e057c10 */ /* 0x000fe200087fe419 */
[----:B------:R-:W-:Y:S01]  /*10800*/  ULDC.64 UR6, c[0x0][0xb88] ;  /* 0x0002e20000067ab9 */ /* 0x000fe20000000a00 */
[----:B------:R-:W-:Y:S01]  /*10810*/  SHF.R.U64 R32, R32, 0x3, RZ ;  /* 0x0000000320207819 */ /* 0x000fe200000012ff */
[----:B------:R-:W-:Y:S01]  /*10820*/  IMAD R6, R6, UR6, RZ ;  /* 0x0000000606067c24 */ /* 0x000fe2000f8e02ff */
[----:B------:R-:W-:Y:S01]  /*10830*/  MOV R63, R10 ;  /* 0x0000000a003f7202 */ /* 0x000fe20000000f00 */
[----:B------:R-:W-:Y:S01]  /*10840*/  IMAD.WIDE.U32 R4, R15, UR6, R4 ;  /* 0x000000060f047c25 */ /* 0x000fe2000f8e0004 */
[----:B------:R-:W-:-:S02]  /*10850*/  SHF.R.U64 R34, R34, 0x3, RZ ;  /* 0x0000000322227819 */ /* 0x000fc400000012ff */
[----:B------:R-:W-:Y:S01]  /*10860*/  LOP3.LUT R32, R32, R33, RZ, 0x3c, !PT ;  /* 0x0000002120207212 */ /* 0x000fe200078e3cff */
[----:B------:R-:W-:Y:S01]  /*10870*/  IMAD R15, R15, UR7, R6 ;  /* 0x000000070f0f7c24 */ /* 0x000fe2000f8e0206 */
[----:B------:R-:W-:Y:S01]  /*10880*/  ULDC.64 UR6, c[0x0][0xb50] ;  /* 0x0002d40000067ab9 */ /* 0x000fe20000000a00 */
[----:B------:R-:W-:Y:S01]  /*10890*/  VIADD R11, R147, UR39 ;  /* 0x00000027930b7c36 */ /* 0x000fe20008000000 */
[----:B------:R-:W-:Y:S01]  /*108a0*/  LOP3.LUT P0, RZ, R145, 0x3, RZ, 0xc0, !PT ;  /* 0x0000000391ff7812 */ /* 0x000fe2000780c0ff */
[----:B------:R-:W-:Y:S01]  /*108b0*/  IMAD.X R33, RZ, RZ, R41, P3 ;  /* 0x000000ffff217224 */ /* 0x000fe200018e0629 */
[----:B------:R-:W-:Y:S01]  /*108c0*/  LEA R42, P3, R4, UR6, 0x2 ;  /* 0x00000006042a7c11 */ /* 0x000fe2000f8610ff */
[----:B------:R-:W-:Y:S01]  /*108d0*/  VIADD R7, R11, 0x8 ;  /* 0x000000080b077836 */ /* 0x000fe20000000000 */
[----:B------:R-:W-:Y:S01]  /*108e0*/  LOP3.LUT R34, R34, R35, RZ, 0x3c, !PT ;  /* 0x0000002322227212 */ /* 0x000fe200078e3cff */
[----:B------:R-:W-:Y:S01]  /*108f0*/  IMAD.IADD R5, R5, 0x1, R15 ;  /* 0x0000000105057824 */ /* 0x000fe200078e020f */
[----:B------:R-:W-:Y:S01]  /*10900*/  MOV R53, R8 ;  /* 0x0000000800357202 */ /* 0x000fe20000000f00 */
[----:B------:R-:W-:Y:S01]  /*10910*/  IMAD.X R35, RZ, RZ, R41, P2 ;  /* 0x000000ffff237224 */ /* 0x000fe200010e0629 */
[-C--:B------:R-:W-:Y:S01]  /*10920*/  ISETP.GE.OR P2, PT, R11, R56.reuse, P0 ;  /* 0x000000380b00720c */ /* 0x080fe20000746670 */
[----:B------:R-:W-:Y:S01]  /*10930*/  SHFL.IDX PT, R58, R42, RZ, 0x1c1f ;  /* 0x001c1fff2a3a7589 */ /* 0x000fe200000e0000 */
[----:B------:R-:W-:-:S02]  /*10940*/  ISETP.GE.OR P0, PT, R7, R56, P0 ;  /* 0x000000380700720c */ /* 0x000fc40000706670 */
[----:B------:R-:W-:Y:S01]  /*10950*/  LEA.HI.X R43, R4, UR7, R5, 0x2, P3 ;  /* 0x00000007042b7c11 */ /* 0x000fe200098f1405 */
[----:B------:R-:W-:Y:S01]  /*10960*/  SHFL.IDX PT, R60, R42, 0x1, 0x1c1f ;  /* 0x003c1f002a3c7f89 */ /* 0x000fe200000e0000 */
[----:B------:R-:W-:Y:S02]  /*10970*/  F2FP.F16.F32.PACK_AB R4, R97, R96 ;  /* 0x000000606104723e */ /* 0x000fe400000000ff */
[----:B------:R-:W-:Y:S01]  /*10980*/  F2FP.F16.F32.PACK_AB R5, R99, R98 ;  /* 0x000000626305723e */ /* 0x000fe200000000ff */
[----:B------:R-:W0:Y:S01]  /*10990*/  SHFL.IDX PT, R59, R43, RZ, 0x1c1f ;  /* 0x001c1fff2b3b7589 */ /* 0x000e2200000e0000 */
[----:B------:R-:W-:Y:S02]  /*109a0*/  F2FP.F16.F32.PACK_AB R6, R101, R100 ;  /* 0x000000646506723e */ /* 0x000fe400000000ff */
[----:B------:R-:W-:Y:S01]  /*109b0*/  F2FP.F16.F32.PACK_AB R7, R103, R102 ;  /* 0x000000666707723e */ /* 0x000fe200000000ff */
[----:B------:R-:W1:Y:S01]  /*109c0*/  SHFL.IDX PT, R61, R43, 0x1, 0x1c1f ;  /* 0x003c1f002b3d7f89 */ /* 0x000e6200000e0000 */
[----:B------:R-:W-:-:S02]  /*109d0*/  MOV R52, R12 ;  /* 0x0000000c00347202 */ /* 0x000fc40000000f00 */
[----:B------:R-:W-:Y:S01]  /*109e0*/  F2FP.F16.F32.PACK_AB R8, R105, R104 ;  /* 0x000000686908723e */ /* 0x000fe200000000ff */
[----:B------:R-:W-:Y:S01]  /*109f0*/  STSM.16.M88.4 [R53], R4 ;  /* 0x0000000435007844 */ /* 0x000fe20000000200 */
[----:B------:R-:W-:Y:S02]  /*10a00*/  F2FP.F16.F32.PACK_AB R9, R107, R106 ;  /* 0x0000006a6b09723e */ /* 0x000fe400000000ff */
[----:B------:R-:W-:Y:S02]  /*10a10*/  F2FP.F16.F32.PACK_AB R10, R109, R108 ;  /* 0x0000006c6d0a723e */ /* 0x000fe400000000ff */
        /* <DEDUP_REMOVED lines=9> */
[C---:B------:R-:W-:Y:S02]  /*10ab0*/  IADD3 R21, P4, R40.reuse, 0x6000, RZ ;  /* 0x0000600028157810 */ /* 0x040fe40007f9e0ff */
[----:B------:R-:W-:Y:S01]  /*10ac0*/  LOP3.LUT R3, R40, 0x180, RZ, 0xc0, !PT ;  /* 0x0000018028037812 */ /* 0x000fe200078ec0ff */
[----:B------:R3:W-:Y:S01]  /*10ad0*/  STSM.16.M88.4 [R62], R24 ;  /* 0x000000183e007844 */ /* 0x0007e20000000200 */
[----:B------:R-:W-:Y:S01]  /*10ae0*/  UIMAD UR5, UR10, UR8, URZ ;  /* 0x000000080a0572a4 */ /* 0x000fe2000f8e023f */
[----:B------:R-:W-:-:S02]  /*10af0*/  LOP3.LUT R20, R21, 0x180, RZ, 0xc0, !PT ;  /* 0x0000018015147812 */ /* 0x000fc400078ec0ff */
[----:B------:R-:W-:Y:S01]  /*10b00*/  STSM.16.M88.4 [R57], R28 ;  /* 0x0000001c39007844 */ /* 0x000fe20000000200 */
[----:B------:R-:W-:Y:S01]  /*10b10*/  UIMAD.WIDE.U32 UR6, UR38, UR8, URZ ;  /* 0x00000008260672a5 */ /* 0x000fe2000f8e003f */
[----:B------:R-:W-:Y:S01]  /*10b20*/  SHF.R.U64 R3, R3, 0x3, RZ ;  /* 0x0000000303037819 */ /* 0x000fe200000012ff */
[----:B------:R-:W-:Y:S01]  /*10b30*/  ULDC.64 UR10, c[0x0][0xaf0] ;  /* 0x0002bc00000a7ab9 */ /* 0x000fe20000000a00 */
[----:B------:R-:W-:Y:S08]  /*10b40*/  BAR.SYNC.DEFER_BLOCKING 0x1, 0x180 ;  /* 0x0046000000007b1d */ /* 0x000ff00000010000 */
[----:B--2---:R-:W2:Y:S08]  /*10b50*/  @P1 LDC R15, c[0x0][0xbec] ;  /* 0x0002fb00ff0f1b82 */ /* 0x004eb00000000800 */
[----:B---3--:R-:W3:Y:S01]  /*10b60*/  @P1 LDC R25, c[0x0][0xbf0] ;  /* 0x0002fc00ff191b82 */ /* 0x008ee20000000800 */
[----:B------:R-:W-:Y:S01]  /*10b70*/  UIMAD UR5, UR38, UR9, UR5 ;  /* 0x00000009260572a4 */ /* 0x000fe2000f8e0205 */
[----:B------:R-:W-:-:S02]  /*10b80*/  SHF.R.U64 R20, R20, 0x3, RZ ;  /* 0x0000000314147819 */ /* 0x000fc400000012ff */
[----:B------:R-:W-:Y:S01]  /*10b90*/  LOP3.LUT R40, R3, R40, RZ, 0x3c, !PT ;  /* 0x0000002803287212 */ /* 0x000fe200078e3cff */
[----:B0-----:R0:W-:Y:S01]  /*10ba0*/  @!P2 ST.E desc[UR52][R58.64], R0 ;  /* 0x000000003a00a985 */ /* 0x0011e2000c101934 */
[----:B------:R-:W-:Y:S01]  /*10bb0*/  UIMAD UR8, UR12, UR10, URZ ;  /* 0x0000000a0c0872a4 */ /* 0x000fe2000f8e023f */
[--C-:B------:R-:W-:Y:S01]  /*10bc0*/  IMAD.X R3, RZ, RZ, R41.reuse, P5 ;  /* 0x000000ffff037224 */ /* 0x100fe200028e0629 */
[----:B------:R-:W-:Y:S01]  /*10bd0*/  UIADD3 UR7, UR7, UR5, URZ ;  /* 0x0000000507077290 */ /* 0x000fe2000fffe03f */
[----:B------:R-:W-:Y:S01]  /*10be0*/  LOP3.LUT R20, R20, R21, RZ, 0x3c, !PT ;  /* 0x0000001514147212 */ /* 0x000fe200078e3cff */
[----:B0-----:R-:W-:Y:S01]  /*10bf0*/  IMAD R0, R142, 0x60, R144 ;  /* 0x000000608e007824 */ /* 0x001fe200078e0290 */
[----:B------:R-:W-:Y:S01]  /*10c00*/  UIMAD UR5, UR45, UR11, UR8 ;  /* 0x0000000b2d0572a4 */ /* 0x000fe2000f8e0208 */
[----:B------:R-:W-:Y:S01]  /*10c10*/  IMAD.X R21, RZ, RZ, R41, P4 ;  /* 0x000000ffff157224 */ /* 0x000fe200020e0629 */
[----:B-1----:R0:W-:Y:S01]  /*10c20*/  @!P0 ST.E desc[UR52][R60.64], R36 ;  /* 0x000000243c008985 */ /* 0x0021e2000c101934 */
[----:B------:R-:W-:Y:S01]  /*10c30*/  VIADD R14, R0, UR39 ;  /* 0x00000027000e7c36 */ /* 0x000fe20008000000 */
[----:B------:R-:W-:Y:S01]  /*10c40*/  UIMAD.WIDE.U32 UR6, UR45, UR10, UR6 ;  /* 0x0000000a2d0672a5 */ /* 0x000fe2000f8e0006 */
[----:B------:R-:W-:-:S02]  /*10c50*/  ULDC.64 UR8, c[0x0][0xae0] ;  /* 0x0002b80000087ab9 */ /* 0x000fc40000000a00 */
[----:B--2---:R-:W-:Y:S01]  /*10c60*/  @P1 IMAD.HI.U32 R0, R14, R15, RZ ;  /* 0x0000000f0e001227 */ /* 0x004fe200078e00ff */
[----:B------:R1:W5:Y:S03]  /*10c70*/  LD.E.128 R8, desc[UR52][R2.64] ;  /* 0x0000003402087980 */ /* 0x000366000c101d00 */
[----:B------:R-:W-:Y:S01]  /*10c80*/  IMAD.MOV.U32 R13, RZ, RZ, R14 ;  /* 0x000000ffff0d7224 */ /* 0x000fe200078e000e */
[----:B---3--:R-:W-:Y:S01]  /*10c90*/  @P1 SHF.R.U32.HI R13, RZ, R25, R0 ;  /* 0x00000019ff0d1219 */ /* 0x008fe20000011600 */
[----:B------:R-:W-:Y:S01]  /*10ca0*/  UIADD3 UR5, UR7, UR5, URZ ;  /* 0x0000000507057290 */ /* 0x000fe2000fffe03f */
[----:B------:R-:W5:Y:S02]  /*10cb0*/  LD.E.128 R40, desc[UR52][R40.64] ;  /* 0x0000003428287980 */ /* 0x000f64000c101d00 */
[--C-:B------:R-:W-:Y:S01]  /*10cc0*/  SHF.R.S32.HI R0, RZ, 0x1f, R13.reuse ;  /* 0x0000001fff007819 */ /* 0x100fe2000001140d */
[----:B------:R-:W-:Y:S01]  /*10cd0*/  IMAD.MOV R12, RZ, RZ, -R13 ;  /* 0x000000ffff0c7224 */ /* 0x000fe200078e0a0d */
[----:B------:R0:W5:Y:S01]  /*10ce0*/  LD.E.128 R44, desc[UR52][R38.64] ;  /* 0x00000034262c7980 */ /* 0x000162000c101d00 */
[----:B-1----:R-:W-:-:S02]  /*10cf0*/  IMAD.U32 R3, RZ, RZ, UR7 ;  /* 0x00000007ff037e24 */ /* 0x002fc4000f8e00ff */
[----:B------:R-:W-:Y:S01]  /*10d00*/  IMAD R0, R0, UR8, RZ ;  /* 0x0000000800007c24 */ /* 0x000fe2000f8e02ff */
[----:B------:R0:W5:Y:S01]  /*10d10*/  LD.E.128 R48, desc[UR52][R34.64] ;  /* 0x0000003422307980 */ /* 0x000162000c101d00 */
[----:B------:R-:W-:Y:S02]  /*10d20*/  IMAD R37, R37, R12, R14 ;  /* 0x0000000c25257224 */ /* 0x000fe400078e020e */
[----:B------:R-:W-:Y:S01]  /*10d30*/  IMAD.U32 R2, RZ, RZ, UR6 ;  /* 0x00000006ff027e24 */ /* 0x000fe2000f8e00ff */
[----:B------:R0:W5:Y:S01]  /*10d40*/  LD.E.128 R4, desc[UR52][R32.64] ;  /* 0x0000003420047980 */ /* 0x000162000c101d00 */
[----:B------:R-:W-:Y:S01]  /*10d50*/  IMAD.U32 R3, RZ, RZ, UR5 ;  /* 0x00000005ff037e24 */ /* 0x000fe2000f8e00ff */
[----:B------:R-:W-:Y:S01]  /*10d60*/  ULDC.64 UR6, c[0x0][0xad8] ;  /* 0x0002b60000067ab9 */ /* 0x000fe20000000a00 */
[C---:B------:R-:W-:Y:S01]  /*10d70*/  IMAD R15, R13.reuse, UR9, R0 ;  /* 0x000000090d0f7c24 */ /* 0x040fe2000f8e0200 */
[----:B------:R0:W5:Y:S01]  /*10d80*/  LD.E.128 R52, desc[UR52][R20.64] ;  /* 0x0000003414347980 */ /* 0x000162000c101d00 */
[----:B------:R-:W-:Y:S01]  /*10d90*/  SHF.R.S32.HI R0, RZ, 0x1f, R37 ;  /* 0x0000001fff007819 */ /* 0x000fe20000011425 */
[----:B------:R-:W-:Y:S01]  /*10da0*/  IMAD.WIDE.U32 R2, R13, UR8, R2 ;  /* 0x000000080d027c25 */ /* 0x000fe2000f8e0002 */
[----:B------:R-:W-:Y:S01]  /*10db0*/  @!PT LDS RZ, [RZ] ;  /* 0x00000000fffff984 */ /* 0x000fe20000000800 */
[----:B------:R-:W-:Y:S01]  /*10dc0*/  @!PT LDS RZ, [RZ] ;  /* 0x00000000fffff984 */ /* 0x000fe20000000800 */
[----:B------:R-:W-:Y:S01]  /*10dd0*/  @!PT LDS RZ, [RZ] ;  /* 0x00000000fffff984 */ /* 0x000fe20000000800 */
[----:B------:R-:W-:Y:S01]  /*10de0*/  @!PT LDS RZ, [RZ] ;  /* 0x00000000fffff984 */ /* 0x000fe20000000800 */
[----:B------:R1:W-:Y:S06]  /*10df0*/  MEMBAR.ALL.CTA ;  /* 0x0000000000007992 */ /* 0x0003ec0000008000 */
[----:B-1----:R-:W1:Y:S01]  /*10e00*/  FENCE.VIEW.ASYNC.S ;  /* 0x00000000000073c6 */ /* 0x002e620000000000 */
[----:B------:R-:W-:-:S02]  /*10e10*/  IMAD.IADD R3, R3, 0x1, R15 ;  /* 0x0000000103037824 */ /* 0x000fc400078e020f */
[----:B------:R-:W-:Y:S02]  /*10e20*/  IMAD R0, R0, UR6, RZ ;  /* 0x0000000600007c24 */ /* 0x000fe4000f8e02ff */
[----:B------:R-:W-:Y:S01]  /*10e30*/  VIADD R25, R144, UR39 ;  /* 0x0000002790197c36 */ /* 0x000fe20008000000 */
[----:B------:R-:W-:Y:S01]  /*10e40*/  UIADD3 UR5, UR40, 0x2d820, URZ ;  /* 0x0002d82028057890 */ /* 0x000fe2000fffe03f */
[C---:B------:R-:W-:Y:S02]  /*10e50*/  IMAD R13, R37.reuse, UR7, R0 ;  /* 0x00000007250d7c24 */ /* 0x040fe4000f8e0200 */
[----:B------:R-:W-:Y:S01]  /*10e60*/  IMAD.WIDE.U32 R2, R37, UR6, R2 ;  /* 0x0000000625027c25 */ /* 0x000fe2000f8e0002 */
[----:B------:R-:W-:Y:S01]  /*10e70*/  ISETP.GE.AND P0, PT, R25, R56, PT ;  /* 0x000000381900720c */ /* 0x000fe20003f06270 */
[----:B------:R-:W-:Y:S01]  /*10e80*/  ULDC.64 UR6, c[0x0][0xa80] ;  /* 0x0002a00000067ab9 */ /* 0x000fe20000000a00 */
[----:B------:R-:W-:Y:S01]  /*10e90*/  UPRMT UR5, URZ, 0x654, UR5 ;  /* 0x000006543f057896 */ /* 0x000fe20008000005 */
[----:B------:R-:W-:Y:S01]  /*10ea0*/  IMAD.IADD R3, R3, 0x1, R13 ;  /* 0x0000000103037824 */ /* 0x000fe200078e020d */
[----:B------:R-:W-:-:S04]  /*10eb0*/  LEA R0, P1, R2, UR6, 0x1 ;  /* 0x0000000602007c11 */ /* 0x000fc8000f8208ff */
[----:B------:R-:W-:Y:S01]  /*10ec0*/  LEA.HI.X R24, R2, UR7, R3, 0x1, P1 ;  /* 0x0000000702187c11 */ /* 0x000fe200088f0c03 */
[----:B-1----:R0:W1:Y:S01]  /*10ed0*/  SHFL.IDX PT, R12, R0, RZ, 0x1c1f ;  /* 0x001c1fff000c7589 */ /* 0x00206200000e0000 */
        /* <DEDUP_REMOVED lines=8> */
[CC--:B-1----:R-:W-:Y:S02]  /*10f60*/  @!P1 LEA R14, P3, R139.reuse, R12.reuse, 0x1 ;  /* 0x0000000c8b0e9211 */ /* 0x0c2fe400078608ff */
[----:B0-----:R-:W-:Y:S02]  /*10f70*/  @!P2 LEA R20, P4, R140, R12, 0x1 ;  /* 0x0000000c8c14a211 */ /* 0x001fe400078808ff */
[----:B--2---:R-:W-:Y:S01]  /*10f80*/  @!P0 IMAD.WIDE R2, R138, 0x2, R12 ;  /* 0x000000028a028825 */ /* 0x004fe200078e020c */
[-C--:B------:R-:W-:Y:S02]  /*10f90*/  @!P1 LEA.HI.X R15, R139, R13.reuse, R150, 0x1, P3 ;  /* 0x0000000d8b0f9211 */ /* 0x080fe400018f0c96 */
[----:B------:R-:W-:Y:S02]  /*10fa0*/  @!P2 LEA.HI.X R21, R140, R13, R149, 0x1, P4 ;  /* 0x0000000d8c15a211 */ /* 0x000fe400020f0c95 */
[----:B-----5:R3:W-:Y:S04]  /*10fb0*/  @!P0 ST.E.128 desc[UR52][R2.64], R40 ;  /* 0x0000002802008985 */ /* 0x0207e8000c101d34 */
[----:B------:R3:W-:Y:S04]  /*10fc0*/  @!P1 ST.E.128 desc[UR52][R14.64], R48 ;  /* 0x000000300e009985 */ /* 0x0007e8000c101d34 */
[----:B------:R3:W-:Y:S02]  /*10fd0*/  @!P2 ST.E.128 desc[UR52][R20.64], R52 ;  /* 0x000000341400a985 */ /* 0x0007e4000c101d34 */
.L_x_902:
[----:B------:R-:W-:Y:S05]  /*10fe0*/  BSYNC B1 ;  /* 0x0000000000017941 */ /* 0x000fea0003800000 */
.L_x_901:
[----:B---3--:R-:W-:Y:S01]  /*10ff0*/  VIADD R3, R25, 0x60 ;  /* 0x0000006019037836 */ /* 0x008fe20000000000 */
[----:B--2---:R2:W3:Y:S04]  /*11000*/  SHFL.IDX PT, R13, R24, 0x1, 0x1c1f ;  /* 0x003c1f00180d7f89 */ /* 0x0044e800000e0000 */
[----:B------:R-:W-:Y:S01]  /*11010*/  ISETP.GE.AND P0, PT, R3, R56, PT ;  /* 0x000000380300720c */ /* 0x000fe20003f06270 */
[----:B-1----:R2:W1:-:S12]  /*11020*/  SHFL.IDX PT, R12, R0, 0x1, 0x1c1f ;  /* 0x003c1f00000c7f89 */ /* 0x00245800000e0000 */
[----:B--2---:R-:W-:Y:S05]  /*11030*/  @P0 BRA `(.L_x_903) ;  /* 0x0000000800240947 */ /* 0x004fea0003800000 */
[----:B------:R-:W-:Y:S02]  /*11040*/  ULDC UR5, c[0x0][0xac8] ;  /* 0x0002b20000057ab9 */ /* 0x000fe40000000800 */
[----:B------:R-:W-:Y:S02]  /*11050*/  ISETP.GE.AND P2, PT, R139, UR5, PT ;  /* 0x000000058b007c0c */ /* 0x000fe4000bf46270 */
[----:B------:R-:W-:-:S11]  /*11060*/  ISETP.GE.AND P1, PT, R138, UR5, PT ;  /* 0x000000058a007c0c */ /* 0x000fd6000bf26270 */
[C---:B-1----:R-:W-:Y:S02]  /*11070*/  @!P2 LEA R14, P0, R139.reuse, R12, 0x1 ;  /* 0x0000000c8b0ea211 */ /* 0x042fe400078008ff */
[----:B---3--:R-:W-:Y:S02]  /*11080*/  @!P1 IMAD.WIDE R2, R138, 0x2, R12 ;  /* 0x000000028a029825 */ /* 0x008fe400078e020c */
[----:B------:R-:W-:Y:S02]  /*11090*/  @!P2 LEA.HI.X R15, R139, R13, R150, 0x1, P0 ;  /* 0x0000000d8b0fa211 */ /* 0x000fe400000f0c96 */
[----:B------:R-:W-:Y:S01]  /*110a0*/  ISETP.GE.AND P0, PT, R140, UR5, PT ;  /* 0x000000058c007c0c */ /* 0x000fe2000bf06270 */
[----:B-----5:R2:W-:Y:S04]  /*110b0*/  @!P1 ST.E.128 desc[UR52][R2.64], R44 ;  /* 0x0000002c02009985 */ /* 0x0205e8000c101d34 */
[----:B------:R2:W-:Y:S08]  /*110c0*/  @!P2 ST.E.128 desc[UR52][R14.64], R4 ;  /* 0x000000040e00a985 */ /* 0x0005f0000c101d34 */
[----:B------:R-:W-:Y:S05]  /*110d0*/  @P0 BRA `(.L_x_903) ;  /* 0x0000000400fc0947 */ /* 0x000fea0003800000 */
[----:B--2---:R-:W-:-:S04]  /*110e0*/  LEA R2, P0, R140, R12, 0x1 ;  /* 0x0000000c8c027211 */ /* 0x004fc800078008ff */
[----:B------:R-:W-:-:S05]  /*110f0*/  LEA.HI.X R3, R140, R13, R149, 0x1, P0 ;  /* 0x0000000d8c037211 */ /* 0x000fca00000f0c95 */
[----:B------:R4:W-:Y:S01]  /*11100*/  ST.E.128 desc[UR52][R2.64], R8 ;  /* 0x0000000802007985 */ /* 0x0009e2000c101d34 */
[----:B------:R-:W-:Y:S05]  /*11110*/  BRA `(.L_x_903) ;  /* 0x0000000400ec7947 */ /* 0x000fea0003800000 */
.L_x_900:
[----:B------:R-:W0:Y:S01]  /*11120*/  LDC R8, c[0x0][0xbe8] ;  /* 0x0002fa00ff087b82 */ /* 0x000e220000000800 */
[----:B------:R-:W-:Y:S01]  /*11130*/  ISETP.GE.AND P0, PT, R151, 0xc0, PT ;  /* 0x000000c09700780c */ /* 0x000fe20003f06270 */
[----:B------:R-:W-:Y:S01]  /*11140*/  USHF.R.S32.HI UR8, URZ, 0x1f, UR38 ;  /* 0x0000001f3f087899 */ /* 0x000fe20008011426 */
[----:B------:R-:W-:Y:S01]  /*11150*/  BSSY B1, `(.L_x_904) ;  /* 0x000002f000017945 */ /* 0x000fe20003800000 */
[----:B------:R-:W-:Y:S01]  /*11160*/  USHF.R.S32.HI UR9, URZ, 0x1f, UR45 ;  /* 0x0000001f3f097899 */ /* 0x000fe2000801142d */
[----:B------:R-:W-:Y:S01]  /*11170*/  IMAD R6, R142, 0x60, R144 ;  /* 0x000000608e067824 */ /* 0x000fe200078e0290 */
[----:B0-----:R-:W-:-:S13]  /*11180*/  ISETP.NE.AND P1, PT, R8, 0x1, PT ;  /* 0x000000010800780c */ /* 0x001fda0003f25270 */
[----:B------:R-:W0:Y:S08]  /*11190*/  @P1 LDC R9, c[0x0][0xbec] ;  /* 0x0002fb00ff091b82 */ /* 0x000e300000000800 */
[----:B------:R-:W1:Y:S01]  /*111a0*/  @P1 LDC R11, c[0x0][0xbf0] ;  /* 0x0002fc00ff0b1b82 */ /* 0x000e620000000800 */
[----:B------:R-:W-:Y:S05]  /*111b0*/  @P0 BRA `(.L_x_905) ;  /* 0x0000000000a00947 */ /* 0x000fea0003800000 */
[----:B------:R-:W2:Y:S01]  /*111c0*/  S2R R0, SR_TID.X ;  /* 0x0000000000007919 */ /* 0x000ea20000002100 */
[----:B------:R-:W3:Y:S01]  /*111d0*/  LDC R3, c[0x0][0xbe8] ;  /* 0x0002fa00ff037b82 */ /* 0x000ee20000000800 */
[----:B------:R-:W-:Y:S01]  /*111e0*/  IMAD.U32 R4, RZ, RZ, UR39 ;  /* 0x00000027ff047e24 */ /* 0x000fe2000f8e00ff */
[----:B------:R-:W-:Y:S02]  /*111f0*/  ULDC UR5, c[0x0][0xa88] ;  /* 0x0002a20000057ab9 */ /* 0x000fe40000000800 */
[----:B---3--:R-:W-:Y:S02]  /*11200*/  IMAD R5, R3, UR5, RZ ;  /* 0x0000000503057c24 */ /* 0x008fe4000f8e02ff */
[----:B--2---:R-:W-:-:S04]  /*11210*/  IADD3 R4, R4, -0x80, R0 ;  /* 0xffffff8004047810 */ /* 0x004fc80007ffe000 */
[----:B------:R-:W-:-:S13]  /*11220*/  ISETP.GE.AND P0, PT, R4, R5, PT ;  /* 0x000000050400720c */ /* 0x000fda0003f06270 */
[----:B------:R-:W-:Y:S05]  /*11230*/  @P0 BRA `(.L_x_905) ;  /* 0x0000000000800947 */ /* 0x000fea0003800000 */
[----:B------:R-:W-:Y:S01]  /*11240*/  ISETP.NE.AND P0, PT, R3, 0x1, PT ;  /* 0x000000010300780c */ /* 0x000fe20003f05270 */
[----:B------:R-:W-:Y:S01]  /*11250*/  ULDC.64 UR10, c[0x0][0xb90] ;  /* 0x0002e400000a7ab9 */ /* 0x000fe20000000a00 */
[----:B------:R-:W-:Y:S01]  /*11260*/  IMAD.MOV.U32 R2, RZ, RZ, R4 ;  /* 0x000000ffff027224 */ /* 0x000fe200078e0004 */
[----:B------:R-:W-:Y:S02]  /*11270*/  UIMAD UR5, UR8, UR10, URZ ;  /* 0x0000000a080572a4 */ /* 0x000fe4000f8e023f */
[----:B------:R-:W-:Y:S02]  /*11280*/  UIMAD.WIDE.U32 UR6, UR38, UR10, URZ ;  /* 0x0000000a260672a5 */ /* 0x000fe4000f8e003f */
[----:B------:R-:W-:-:S03]  /*11290*/  UIMAD UR5, UR38, UR11, UR5 ;  /* 0x0000000b260572a4 */ /* 0x000fc6000f8e0205 */
[----:B------:R-:W-:Y:S01]  /*112a0*/  ULDC.64 UR10, c[0x0][0xb98] ;  /* 0x0002e600000a7ab9 */ /* 0x000fe20000000a00 */
[----:B------:R-:W-:Y:S02]  /*112b0*/  UIADD3 UR7, UR7, UR5, URZ ;  /* 0x0000000507077290 */ /* 0x000fe4000fffe03f */
[----:B------:R-:W2:Y:S01]  /*112c0*/  @P0 LDC R5, c[0x0][0xbec] ;  /* 0x0002fb00ff050b82 */ /* 0x000ea20000000800 */
[----:B------:R-:W-:Y:S02]  /*112d0*/  UIMAD UR5, UR9, UR10, URZ ;  /* 0x0000000a090572a4 */ /* 0x000fe4000f8e023f */
[----:B------:R-:W-:Y:S02]  /*112e0*/  UIMAD.WIDE.U32 UR6, UR45, UR10, UR6 ;  /* 0x0000000a2d0672a5 */ /* 0x000fe4000f8e0006 */
[----:B------:R-:W-:-:S03]  /*112f0*/  UIMAD UR5, UR45, UR11, UR5 ;  /* 0x0000000b2d0572a4 */ /* 0x000fc6000f8e0205 */
[----:B------:R-:W3:Y:S01]  /*11300*/  @P0 LDC R7, c[0x0][0xbf0] ;  /* 0x0002fc00ff070b82 */ /* 0x000ee20000000800 */
[----:B------:R-:W-:Y:S01]  /*11310*/  ULDC.64 UR10, c[0x0][0xb88] ;  /* 0x0002e200000a7ab9 */ /* 0x000fe20000000a00 */
[----:B--2---:R-:W-:-:S05]  /*11320*/  @P0 IMAD.HI.U32 R0, R4, R5, RZ ;  /* 0x0000000504000227 */ /* 0x004fca00078e00ff */
[----:B---3--:R-:W-:-:S05]  /*11330*/  @P0 SHF.R.U32.HI R2, RZ, R7, R0 ;  /* 0x00000007ff020219 */ /* 0x008fca0000011600 */
[----:B------:R-:W-:-:S04]  /*11340*/  IMAD.MOV R5, RZ, RZ, -R2 ;  /* 0x000000ffff057224 */ /* 0x000fc800078e0a02 */
[----:B------:R-:W-:Y:S01]  /*11350*/  IMAD R5, R3, R5, R4 ;  /* 0x0000000503057224 */ /* 0x000fe200078e0204 */
[----:B------:R-:W-:Y:S01]  /*11360*/  SHF.R.S32.HI R3, RZ, 0x1f, R2 ;  /* 0x0000001fff037819 */ /* 0x000fe20000011402 */
[----:B------:R-:W-:Y:S01]  /*11370*/  IMAD.U32 R4, RZ, RZ, UR5 ;  /* 0x00000005ff047e24 */ /* 0x000fe2000f8e00ff */
[----:B------:R-:W-:Y:S02]  /*11380*/  IADD3 R2, P0, R2, UR6, RZ ;  /* 0x0000000602027c10 */ /* 0x000fe4000ff1e0ff */
[----:B------:R-:W-:Y:S02]  /*11390*/  SHF.R.S32.HI R0, RZ, 0x1f, R5 ;  /* 0x0000001fff007819 */ /* 0x000fe40000011405 */
[----:B------:R-:W-:Y:S01]  /*113a0*/  IADD3.X R3, R3, UR7, R4, P0, !PT ;  /* 0x0000000703037c10 */ /* 0x000fe200087fe404 */
[----:B------:R-:W-:Y:S02]  /*113b0*/  ULDC.64 UR6, c[0x0][0xb50] ;  /* 0x0002d40000067ab9 */ /* 0x000fe40000000a00 */
[----:B------:R-:W-:-:S02]  /*113c0*/  IMAD R0, R0, UR10, RZ ;  /* 0x0000000a00007c24 */ /* 0x000fc4000f8e02ff */
[----:B------:R-:W-:-:S04]  /*113d0*/  IMAD.WIDE.U32 R2, R5, UR10, R2 ;  /* 0x0000000a05027c25 */ /* 0x000fc8000f8e0002 */
[----:B------:R-:W-:Y:S01]  /*113e0*/  IMAD R7, R5, UR11, R0 ;  /* 0x0000000b05077c24 */ /* 0x000fe2000f8e0200 */
[----:B------:R-:W-:-:S03]  /*113f0*/  LEA R4, P0, R2, UR6, 0x2 ;  /* 0x0000000602047c11 */ /* 0x000fc6000f8010ff */
[----:B------:R-:W-:-:S05]  /*11400*/  IMAD.IADD R3, R3, 0x1, R7 ;  /* 0x0000000103037824 */ /* 0x000fca00078e0207 */
[----:B------:R-:W-:Y:S01]  /*11410*/  LEA.HI.X R5, R2, UR7, R3, 0x2, P0 ;  /* 0x0000000702057c11 */ /* 0x000fe200080f1403 */
[----:B------:R-:W-:-:S05]  /*11420*/  IMAD.MOV.U32 R3, RZ, RZ, -0x800000 ;  /* 0xff800000ff037424 */ /* 0x000fca00078e00ff */
[----:B------:R2:W-:Y:S02]  /*11430*/  STG.E desc[UR52][R4.64], R3 ;  /* 0x0000000304007986 */ /* 0x0005e4000c101934 */
.L_x_905:
[----:B------:R-:W-:Y:S05]  /*11440*/  BSYNC B1 ;  /* 0x0000000000017941 */ /* 0x000fea0003800000 */
.L_x_904:
[----:B------:R-:W-:Y:S01]  /*11450*/  ULDC.64 UR10, c[0x0][0xae8] ;  /* 0x0002ba00000a7ab9 */ /* 0x000fe20000000a00 */
[----:B------:R-:W-:Y:S01]  /*11460*/  VIADD R6, R6, UR39 ;  /* 0x0000002706067c36 */ /* 0x000fe20008000000 */
[----:B------:R-:W-:Y:S01]  /*11470*/  UIMAD UR5, UR8, UR10, URZ ;  /* 0x0000000a080572a4 */ /* 0x000fe2000f8e023f */
[----:B------:R-:W-:Y:S01]  /*11480*/  BSSY B1, `(.L_x_906) ;  /* 0x0000033000017945 */ /* 0x000fe20003800000 */
[----:B------:R-:W-:Y:S01]  /*11490*/  UIMAD.WIDE.U32 UR6, UR38, UR10, URZ ;  /* 0x0000000a260672a5 */ /* 0x000fe2000f8e003f */
[----:B0-----:R-:W-:Y:S01]  /*114a0*/  @P1 IMAD.HI.U32 R0, R6, R9, RZ ;  /* 0x0000000906001227 */ /* 0x001fe200078e00ff */
[----:B------:R-:W-:-:S03]  /*114b0*/  UIMAD UR5, UR38, UR11, UR5 ;  /* 0x0000000b260572a4 */ /* 0x000fc6000f8e0205 */
[----:B------:R-:W-:Y:S01]  /*114c0*/  ULDC.64 UR10, c[0x0][0xaf0] ;  /* 0x0002bc00000a7ab9 */ /* 0x000fe20000000a00 */
[----:B------:R-:W-:Y:S01]  /*114d0*/  UIADD3 UR7, UR7, UR5, URZ ;  /* 0x0000000507077290 */ /* 0x000fe2000fffe03f */
[----:B--2---:R-:W-:Y:S01]  /*114e0*/  IMAD.MOV.U32 R5, RZ, RZ, R6 ;  /* 0x000000ffff057224 */ /* 0x004fe200078e0006 */
[----:B------:R-:W-:Y:S01]  /*114f0*/  UIMAD UR5, UR9, UR10, URZ ;  /* 0x0000000a090572a4 */ /* 0x000fe2000f8e023f */
[----:B-1----:R-:W-:Y:S01]  /*11500*/  @P1 SHF.R.U32.HI R5, RZ, R11, R0 ;  /* 0x0000000bff051219 */ /* 0x002fe20000011600 */
[----:B------:R-:W-:Y:S02]  /*11510*/  UIMAD.WIDE.U32 UR6, UR45, UR10, UR6 ;  /* 0x0000000a2d0672a5 */ /* 0x000fe4000f8e0006 */
[----:B------:R-:W-:Y:S01]  /*11520*/  UIMAD UR5, UR45, UR11, UR5 ;  /* 0x0000000b2d0572a4 */ /* 0x000fe2000f8e0205 */
[--C-:B------:R-:W-:Y:S01]  /*11530*/  SHF.R.S32.HI R0, RZ, 0x1f, R5.reuse ;  /* 0x0000001fff007819 */ /* 0x100fe20000011405 */
[----:B------:R-:W-:Y:S01]  /*11540*/  IMAD.MOV R7, RZ, RZ, -R5 ;  /* 0x000000ffff077224 */ /* 0x000fe200078e0a05 */
[----:B------:R-:W-:Y:S01]  /*11550*/  ULDC.64 UR8, c[0x0][0xae0] ;  /* 0x0002b80000087ab9 */ /* 0x000fe20000000a00 */
[----:B------:R-:W-:-:S02]  /*11560*/  UIADD3 UR5, UR7, UR5, URZ ;  /* 0x0000000507057290 */ /* 0x000fc4000fffe03f */
[----:B------:R-:W-:Y:S02]  /*11570*/  IMAD.U32 R3, RZ, RZ, UR7 ;  /* 0x00000007ff037e24 */ /* 0x000fe4000f8e00ff */
[----:B------:R-:W-:Y:S02]  /*11580*/  IMAD R7, R8, R7, R6 ;  /* 0x0000000708077224 */ /* 0x000fe400078e0206 */
[----:B------:R-:W-:Y:S02]  /*11590*/  IMAD R0, R0, UR8, RZ ;  /* 0x0000000800007c24 */ /* 0x000fe4000f8e02ff */
[----:B------:R-:W-:Y:S01]  /*115a0*/  IMAD.U32 R2, RZ, RZ, UR6 ;  /* 0x00000006ff027e24 */ /* 0x000fe2000f8e00ff */
[----:B------:R-:W-:Y:S01]  /*115b0*/  ULDC.64 UR6, c[0x0][0xad8] ;  /* 0x0002b60000067ab9 */ /* 0x000fe20000000a00 */
[----:B------:R-:W-:Y:S01]  /*115c0*/  IMAD.U32 R3, RZ, RZ, UR5 ;  /* 0x00000005ff037e24 */ /* 0x000fe2000f8e00ff */
[----:B------:R-:W-:Y:S01]  /*115d0*/  ULDC UR5, c[0x0][0xa88] ;  /* 0x0002a20000057ab9 */ /* 0x000fe20000000800 */
[C---:B------:R-:W-:Y:S01]  /*115e0*/  IMAD R9, R5.reuse, UR9, R0 ;  /* 0x0000000905097c24 */ /* 0x040fe2000f8e0200 */
[----:B------:R-:W-:Y:S01]  /*115f0*/  SHF.R.S32.HI R0, RZ, 0x1f, R7 ;  /* 0x0000001fff007819 */ /* 0x000fe20000011407 */
[----:B------:R-:W-:-:S04]  /*11600*/  IMAD.WIDE.U32 R2, R5, UR8, R2 ;  /* 0x0000000805027c25 */ /* 0x000fc8000f8e0002 */
[----:B------:R-:W-:Y:S02]  /*11610*/  IMAD R0, R0, UR6, RZ ;  /* 0x0000000600007c24 */ /* 0x000fe4000f8e02ff */
[----:B------:R-:W-:Y:S02]  /*11620*/  IMAD.IADD R3, R3, 0x1, R9 ;  /* 0x0000000103037824 */ /* 0x000fe400078e0209 */
[C---:B------:R-:W-:Y:S02]  /*11630*/  IMAD R5, R7.reuse, UR7, R0 ;  /* 0x0000000707057c24 */ /* 0x040fe4000f8e0200 */
[----:B------:R-:W-:Y:S01]  /*11640*/  IMAD.WIDE.U32 R2, R7, UR6, R2 ;  /* 0x0000000607027c25 */ /* 0x000fe2000f8e0002 */
[----:B------:R-:W-:-:S03]  /*11650*/  ULDC.64 UR6, c[0x0][0xa80] ;  /* 0x0002a00000067ab9 */ /* 0x000fc60000000a00 */
[----:B------:R-:W-:Y:S01]  /*11660*/  IMAD R7, R8, UR5, RZ ;  /* 0x0000000508077c24 */ /* 0x000fe2000f8e02ff */
[----:B------:R-:W-:Y:S01]  /*11670*/  LEA R4, P1, R2, UR6, 0x1 ;  /* 0x0000000602047c11 */ /* 0x000fe2000f8208ff */
[----:B------:R-:W-:Y:S02]  /*11680*/  VIADD R0, R144, UR39 ;  /* 0x0000002790007c36 */ /* 0x000fe40008000000 */
[----:B------:R-:W-:-:S03]  /*11690*/  IMAD.IADD R3, R3, 0x1, R5 ;  /* 0x0000000103037824 */ /* 0x000fc600078e0205 */
[----:B------:R-:W-:Y:S02]  /*116a0*/  ISETP.GE.AND P0, PT, R0, R7, PT ;  /* 0x000000070000720c */ /* 0x000fe40003f06270 */
[----:B------:R-:W-:Y:S02]  /*116b0*/  LEA.HI.X R5, R2, UR7, R3, 0x1, P1 ;  /* 0x0000000702057c11 */ /* 0x000fe400088f0c03 */
[----:B------:R0:W1:Y:S04]  /*116c0*/  SHFL.IDX PT, R2, R4, RZ, 0x1c1f ;  /* 0x001c1fff04027589 */ /* 0x00006800000e0000 */
[----:B------:R0:W2:Y:S05]  /*116d0*/  SHFL.IDX PT, R3, R5, RZ, 0x1c1f ;  /* 0x001c1fff05037589 */ /* 0x0000aa00000e0000 */
[----:B------:R-:W-:Y:S05]  /*116e0*/  @P0 BRA `(.L_x_907) ;  /* 0x0000000000300947 */ /* 0x000fea0003800000 */
[----:B------:R-:W-:Y:S02]  /*116f0*/  ULDC UR5, c[0x0][0xac8] ;  /* 0x0002b20000057ab9 */ /* 0x000fe40000000800 */
[----:B------:R-:W-:Y:S02]  /*11700*/  ISETP.GE.AND P3, PT, R139, UR5, PT ;  /* 0x000000058b007c0c */ /* 0x000fe4000bf66270 */
[----:B------:R-:W-:Y:S02]  /*11710*/  ISETP.GE.AND P4, PT, R140, UR5, PT ;  /* 0x000000058c007c0c */ /* 0x000fe4000bf86270 */
[----:B------:R-:W-:-:S09]  /*11720*/  ISETP.GE.AND P2, PT, R138, UR5, PT ;  /* 0x000000058a007c0c */ /* 0x000fd2000bf46270 */
[CC--:B-1----:R-:W-:Y:S02]  /*11730*/  @!P3 LEA R10, P0, R139.reuse, R2.reuse, 0x1 ;  /* 0x000000028b0ab211 */ /* 0x0c2fe400078008ff */
[----:B------:R-:W-:Y:S02]  /*11740*/  @!P4 LEA R12, P1, R140, R2, 0x1 ;  /* 0x000000028c0cc211 */ /* 0x000fe400078208ff */
[----:B--2---:R-:W-:Y:S01]  /*11750*/  @!P2 IMAD.WIDE R8, R138, 0x2, R2 ;  /* 0x000000028a08a825 */ /* 0x004fe200078e0202 */
[-C--:B------:R-:W-:Y:S02]  /*11760*/  @!P3 LEA.HI.X R11, R139, R3.reuse, R150, 0x1, P0 ;  /* 0x000000038b0bb211 */ /* 0x080fe400000f0c96 */
[----:B------:R-:W-:Y:S02]  /*11770*/  @!P4 LEA.HI.X R13, R140, R3, R149, 0x1, P1 ;  /* 0x000000038c0dc211 */ /* 0x000fe400008f0c95 */
[----:B------:R3:W-:Y:S04]  /*11780*/  @!P2 ST.E.128 desc[UR52][R8.64], RZ ;  /* 0x000000ff0800a985 */ /* 0x0007e8000c101d34 */
[----:B------:R3:W-:Y:S04]  /*11790*/  @!P3 ST.E.128 desc[UR52][R10.64], RZ ;  /* 0x000000ff0a00b985 */ /* 0x0007e8000c101d34 */
[----:B------:R3:W-:Y:S02]  /*117a0*/  @!P4 ST.E.128 desc[UR52][R12.64], RZ ;  /* 0x000000ff0c00c985 */ /* 0x0007e4000c101d34 */
.L_x_907:
[----:B------:R-:W-:Y:S05]  /*117b0*/  BSYNC B1 ;  /* 0x0000000000017941 */ /* 0x000fea0003800000 */
.L_x_906:
[----:B------:R-:W-:Y:S01]  /*117c0*/  VIADD R0, R0, 0x60 ;  /* 0x0000006000007836 */ /* 0x000fe20000000000 */
[----:B--2---:R2:W4:Y:S04]  /*117d0*/  SHFL.IDX PT, R3, R5, 0x1, 0x1c1f ;  /* 0x003c1f0005037f89 */ /* 0x00452800000e0000 */
[----:B------:R-:W-:Y:S01]  /*117e0*/  ISETP.GE.AND P0, PT, R0, R7, PT ;  /* 0x000000070000720c */ /* 0x000fe20003f06270 */
[----:B-1----:R2:W1:-:S12]  /*117f0*/  SHFL.IDX PT, R2, R4, 0x1, 0x1c1f ;  /* 0x003c1f0004027f89 */ /* 0x00245800000e0000 */
[----:B--2---:R-:W-:Y:S05]  /*11800*/  @P0 BRA `(.L_x_903) ;  /* 0x0000000000300947 */ /* 0x004fea0003800000 */
[----:B------:R-:W-:Y:S02]  /*11810*/  ULDC UR5, c[0x0][0xac8] ;  /* 0x0002b20000057ab9 */ /* 0x000fe40000000800 */
[----:B------:R-:W-:Y:S02]  /*11820*/  ISETP.GE.AND P3, PT, R139, UR5, PT ;  /* 0x000000058b007c0c */ /* 0x000fe4000bf66270 */
[----:B------:R-:W-:Y:S02]  /*11830*/  ISETP.GE.AND P4, PT, R140, UR5, PT ;  /* 0x000000058c007c0c */ /* 0x000fe4000bf86270 */
[----:B------:R-:W-:-:S09]  /*11840*/  ISETP.GE.AND P2, PT, R138, UR5, PT ;  /* 0x000000058a007c0c */ /* 0x000fd2000bf46270 */
[CC--:B-1----:R-:W-:Y:S02]  /*11850*/  @!P3 LEA R6, P0, R139.reuse, R2.reuse, 0x1 ;  /* 0x000000028b06b211 */ /* 0x0c2fe400078008ff */
[----:B---3--:R-:W-:Y:S02]  /*11860*/  @!P4 LEA R8, P1, R140, R2, 0x1 ;  /* 0x000000028c08c211 */ /* 0x008fe400078208ff */
[----:B0---4-:R-:W-:Y:S01]  /*11870*/  @!P2 IMAD.WIDE R4, R138, 0x2, R2 ;  /* 0x000000028a04a825 */ /* 0x011fe200078e0202 */
[-C--:B------:R-:W-:Y:S02]  /*11880*/  @!P3 LEA.HI.X R7, R139, R3.reuse, R150, 0x1, P0 ;  /* 0x000000038b07b211 */ /* 0x080fe400000f0c96 */
[----:B------:R-:W-:Y:S02]  /*11890*/  @!P4 LEA.HI.X R9, R140, R3, R149, 0x1, P1 ;  /* 0x000000038c09c211 */ /* 0x000fe400008f0c95 */
[----:B------:R0:W-:Y:S04]  /*118a0*/  @!P2 ST.E.128 desc[UR52][R4.64], RZ ;  /* 0x000000ff0400a985 */ /* 0x0001e8000c101d34 */
[----:B------:R0:W-:Y:S04]  /*118b0*/  @!P3 ST.E.128 desc[UR52][R6.64], RZ ;  /* 0x000000ff0600b985 */ /* 0x0001e8000c101d34 */
[----:B------:R0:W-:Y:S02]  /*118c0*/  @!P4 ST.E.128 desc[UR52][R8.64], RZ ;  /* 0x000000ff0800c985 */ /* 0x0001e4000c101d34 */
.L_x_903:
[----:B------:R-:W-:Y:S05]  /*118d0*/  BSYNC B0 ;  /* 0x0000000000007941 */ /* 0x000fea0003800000 */
.L_x_899:
[----:B------:R-:W-:Y:S02]  /*118e0*/  ULDC UR5, c[0x0][0xc38] ;  /* 0x00030e0000057ab9 */ /* 0x000fe40000000800 */
[----:B------:R-:W-:-:S06]  /*118f0*/  UISETP.GE.AND UP0, UPT, UR4, UR5, UPT ;  /* 0x000000050400728c */ /* 0x000fcc000bf06270 */
[----:B------:R-:W-:-:S13]  /*11900*/  PLOP3.LUT P0, PT, PT, PT, UP0, 0x80, 0x0 ;  /* 0x000000000000781c */ /* 0x000fda0003f0f008 */
[----:B------:R-:W-:Y:S05]  /*11910*/  @!P0 BRA `(.L_x_908) ;  /* 0xfffffef4004c8947 */ /* 0x000fea000383ffff */
[----:B------:R-:W-:Y:S05]  /*11920*/  EXIT ;  /* 0x000000000000794d */ /* 0x000fea0003800000 */
.L_x_810:
[----:B------:R-:W-:-:S08]  /*11930*/  NOP ;  /* 0x0000000000007918 */ /* 0x000fd00000000000 */
[----:B------:R-:W0:-:S00]  /*11940*/  USETMAXREG.DEALLOC.CTAPOOL 0x20 ;  /* 0x00000020000079c8 */ /* 0x000e0000080e0500 */
[----:B0-----:R-:W-:-:S06]  /*11950*/  LOP3.LUT R0, R0, 0x3, RZ, 0xc0, !PT ;  /* 0x0000000300007812 */ /* 0x001fcc00078ec0ff */
[----:B------:R-:W0:Y:S01]  /*11960*/  S2UR UR10, SR_CTAID.X ;  /* 0x00000000000a79c3 */ /* 0x000e220000002500 */
[----:B------:R-:W-:Y:S01]  /*11970*/  LOP3.LUT R19, R19, 0xfffff7ff, RZ, 0xc0, !PT ;  /* 0xfffff7ff13137812 */ /* 0x000fe200078ec0ff */
[----:B------:R-:W-:Y:S01]  /*11980*/  STL [R1+0x14], RZ ;  /* 0x000014ff01007387 */ /* 0x000fe20000100800 */
[----:B------:R-:W-:Y:S02]  /*11990*/  IMAD.MOV.U32 R23, RZ, RZ, RZ ;  /* 0x000000ffff177224 */ /* 0x000fe400078e00ff */
[----:B------:R-:W-:Y:S01]  /*119a0*/  IMAD.MOV.U32 R26, RZ, RZ, 0x1 ;  /* 0x00000001ff1a7424 */ /* 0x000fe200078e00ff */
[----:B------:R1:W2:Y:S02]  /*119b0*/  SHFL.IDX PT, R2, R0, RZ, 0x1f ;  /* 0x00001fff00027589 */ /* 0x0002a400000e0000 */
[----:B-1----:R-:W0:Y:S01]  /*119c0*/  LDC R0, c[0x0][0xc38] ;  /* 0x00030e00ff007b82 */ /* 0x002e220000000800 */
[----:B--2---:R-:W-:-:S13]  /*119d0*/  ISETP.NE.AND P0, PT, R2, RZ, PT ;  /* 0x000000ff0200720c */ /* 0x004fda0003f05270 */
[----:B------:R-:W-:Y:S01]  /*119e0*/  @P0 LOP3.LUT R19, R19, 0x800, RZ, 0xfc, !PT ;  /* 0x0000080013130812 */ /* 0x000fe200078efcff */
[----:B------:R-:W-:Y:S06]  /*119f0*/  @P0 BAR.ARV 0x4, 0x200 ;  /* 0x0108000000000b1d */ /* 0x000fec0000002000 */
[----:B0-----:R-:W-:-:S13]  /*11a00*/  ISETP.LE.AND P0, PT, R0, UR10, PT ;  /* 0x0000000a00007c0c */ /* 0x001fda000bf03270 */
[----:B------:R-:W-:Y:S05]  /*11a10*/  @P0 BRA `(.L_x_909) ;  /* 0x0000004000540947 */ /* 0x000fea0003800000 */
[----:B------:R-:W0:Y:S01]  /*11a20*/  S2R R7, SR_TID.X ;  /* 0x0000000000077919 */ /* 0x000e220000002100 */
[----:B------:R-:W-:Y:S01]  /*11a30*/  ULDC.64 UR6, c[0x0][0x2f0] ;  /* 0x0000bc0000067ab9 */ /* 0x000fe20000000a00 */
[----:B------:R-:W-:Y:S01]  /*11a40*/  ULDC UR9, c[0x0][0x2b8] ;  /* 0x0000ae0000097ab9 */ /* 0x000fe20000000800 */
[----:B------:R-:W-:Y:S01]  /*11a50*/  LOP3.LUT R19, R19, 0xfffffffd, RZ, 0xc0, !PT ;  /* 0xfffffffd13137812 */ /* 0x000fe200078ec0ff */
[----:B------:R-:W1:Y:S01]  /*11a60*/  S2UR UR8, SR_CgaCtaId ;  /* 0x00000000000879c3 */ /* 0x000e620000008800 */
[----:B------:R-:W-:Y:S01]  /*11a70*/  ULDC.64 UR4, c[0x0][0x418] ;  /* 0x0001060000047ab9 */ /* 0x000fe20000000a00 */
[----:B------:R-:W-:Y:S01]  /*11a80*/  ULDC UR38, c[0x0][0x288] ;  /* 0x0000a20000267ab9 */ /* 0x000fe20000000800 */
[----:B------:R-:W-:Y:S01]  /*11a90*/  UISETP.NE.U32.AND UP0, UPT, UR4, URZ, UPT ;  /* 0x0000003f0400728c */ /* 0x000fe2000bf05070 */
[----:B------:R-:W-:Y:S01]  /*11aa0*/  IMAD.MOV.U32 R26, RZ, RZ, 0x1 ;  /* 0x00000001ff1a7424 */ /* 0x000fe200078e00ff */
[----:B------:R-:W-:Y:S01]  /*11ab0*/  ULDC UR37, c[0x0][0x448] ;  /* 0x0001120000257ab9 */ /* 0x000fe20000000800 */
[----:B------:R-:W-:Y:S01]  /*11ac0*/  ULDC UR4, c[0x0][0x424] ;  /* 0x0001090000047ab9 */ /* 0x000fe20000000800 */
[----:B------:R-:W-:Y:S01]  /*11ad0*/  UISETP.NE.AND.EX UP0, UPT, UR5, URZ, UPT, UP0 ;  /* 0x0000003f0500728c */ /* 0x000fe2000bf05300 */
[----:B------:R-:W-:Y:S01]  /*11ae0*/  IMAD.MOV.U32 R23, RZ, RZ, RZ ;  /* 0x000000ffff177224 */ /* 0x000fe200078e00ff */
[----:B------:R-:W-:Y:S01]  /*11af0*/  UIMAD UR37, UR37, UR38, URZ ;  /* 0x00000026252572a4 */ /* 0x000fe2000f8e023f */
[----:B------:R-:W-:Y:S01]  /*11b00*/  UMOV UR5, 0x400 ;  /* 0x0000040000057882 */ /* 0x000fe20000000000 */
[----:B------:R-:W-:Y:S01]  /*11b10*/  USEL UR4, UR4, 0x1, UP0 ;  /* 0x0000000104047887 */ /* 0x000fe20008000000 */
[----:B------:R-:W-:Y:S01]  /*11b20*/  ULDC UR46, c[0x0][0xc] ;  /* 0x00000300002e7ab9 */ /* 0x000fe20000000800 */
[----:B------:R-:W-:-:S02]  /*11b30*/  ULOP3.LUT UR47, UR42, 0x2, URZ, 0xfc, !UPT ;  /* 0x000000022a2f7892 */ /* 0x000fc4000f8efc3f */
[----:B------:R-:W-:-:S04]  /*11b40*/  UIMAD UR36, UR4, UR6, URZ ;  /* 0x00000006042472a4 */ /* 0x000fc8000f8e023f */
[----:B------:R-:W-:Y:S02]  /*11b50*/  UIADD3 UR4, UR36, 0x7f, URZ ;  /* 0x0000007f24047890 */ /* 0x000fe4000fffe03f */
[----:B------:R-:W-:Y:S02]  /*11b60*/  UIADD3 UR48, UR36, 0x1, -UR38 ;  /* 0x0000000124307890 */ /* 0x000fe4000fffe826 */
[----:B-1----:R-:W-:Y:S02]  /*11b70*/  ULEA UR8, UR8, UR5, 0x18 ;  /* 0x0000000508087291 */ /* 0x002fe4000f8ec03f */
[----:B------:R-:W-:Y:S01]  /*11b80*/  USHF.R.S32.HI UR5, URZ, 0x1f, UR4 ;  /* 0x0000001f3f057899 */ /* 0x000fe20008011404 */
[C---:B0-----:R-:W-:Y:S01]  /*11b90*/  IMAD.SHL.U32 R0, R7.reuse, 0x8, RZ ;  /* 0x0000000807007824 */ /* 0x041fe200078e00ff */
[----:B------:R-:W-:Y:S01]  /*11ba0*/  LOP3.LUT R6, R7, 0x7f, RZ, 0xc0, !PT ;  /* 0x0000007f07067812 */ /* 0x000fe200078ec0ff */
[----:B------:R-:W-:Y:S01]  /*11bb0*/  UIADD3 UR38, UR36, -UR38, URZ ;  /* 0x8000002624267290 */ /* 0x000fe2000fffe03f */
[----:B------:R-:W-:Y:S01]  /*11bc0*/  IMAD.U32 R16, RZ, RZ, UR8 ;  /* 0x00000008ff107e24 */ /* 0x000fe2000f8e00ff */
[----:B------:R-:W-:Y:S01]  /*11bd0*/  ULEA.HI UR5, UR5, UR4, URZ, 0x7 ;  /* 0x0000000405057291 */ /* 0x000fe2000f8f383f */
[----:B------:R-:W-:-:S02]  /*11be0*/  LOP3.LUT R2, R0, 0xd8, RZ, 0xc0, !PT ;  /* 0x000000d800027812 */ /* 0x000fc400078ec0ff */
[----:B------:R-:W-:Y:S01]  /*11bf0*/  LOP3.LUT R4, R0, 0x18, RZ, 0xc0, !PT ;  /* 0x0000001800047812 */ /* 0x000fe200078ec0ff */
[----:B------:R-:W-:Y:S01]  /*11c00*/  USHF.R.S32.HI UR39, URZ, 0x7, UR5 ;  /* 0x000000073f277899 */ /* 0x000fe20008011405 */
[----:B------:R-:W-:Y:S01]  /*11c10*/  LOP3.LUT R3, R2, 0x18, R7, 0x78, !PT ;  /* 0x0000001802037812 */ /* 0x000fe200078e7807 */
[----:B------:R-:W-:-:S03]  /*11c20*/  IMAD.U32 R2, RZ, RZ, UR10 ;  /* 0x0000000aff027e24 */ /* 0x000fc6000f8e00ff */
[----:B------:R-:W-:Y:S02]  /*11c30*/  LOP3.LUT R5, R3, 0x320, R0, 0xf8, !PT ;  /* 0x0000032003057812 */ /* 0x000fe400078ef800 */
[----:B------:R-:W-:Y:S01]  /*11c40*/  LOP3.LUT R0, R4, 0x20, RZ, 0xfc, !PT ;  /* 0x0000002004007812 */ /* 0x000fe200078efcff */
[----:B------:R0:W-:Y:S03]  /*11c50*/  STL [R1+0x10], R2 ;  /* 0x0000100201007387 */ /* 0x0001e60000100800 */
[C---:B------:R-:W-:Y:S01]  /*11c60*/  ISETP.GE.AND P0, PT, R0.reuse, UR7, PT ;  /* 0x0000000700007c0c */ /* 0x040fe2000bf06270 */
[----:B------:R1:W-:Y:S01]  /*11c70*/  STL [R1+0x14], RZ ;  /* 0x000014ff01007387 */ /* 0x0003e20000100800 */
[----:B------:R-:W-:Y:S02]  /*11c80*/  ISETP.GE.AND P1, PT, R0, UR9, PT ;  /* 0x0000000900007c0c */ /* 0x000fe4000bf26270 */
[----:B0-----:R-:W-:-:S09]  /*11c90*/  SHF.R.U32.HI R2, RZ, 0x2, R6 ;  /* 0x00000002ff027819 */ /* 0x001fd20000011606 */
[----:B------:R-:W-:Y:S02]  /*11ca0*/  @P0 LOP3.LUT R19, R19, 0x2, RZ, 0xfc, !PT ;  /* 0x0000000213130812 */ /* 0x000fe400078efcff */
[----:B------:R-:W-:Y:S02]  /*11cb0*/  ISETP.GE.AND P0, PT, R0, UR7, PT ;  /* 0x0000000700007c0c */ /* 0x000fe4000bf06270 */
[----:B------:R-:W-:Y:S02]  /*11cc0*/  LOP3.LUT R19, R19, 0xfffffdff, RZ, 0xc0, !PT ;  /* 0xfffffdff13137812 */ /* 0x000fe400078ec0ff */
[----:B------:R-:W-:Y:S02]  /*11cd0*/  LOP3.LUT R0, R4, 0x40, RZ, 0xfc, !PT ;  /* 0x0000004004007812 */ /* 0x000fe400078efcff */
[----:B------:R-:W-:Y:S02]  /*11ce0*/  @P1 LOP3.LUT R19, R19, 0x200, RZ, 0xfc, !PT ;  /* 0x0000020013131812 */ /* 0x000fe400078efcff */
[----:B------:R-:W-:-:S02]  /*11cf0*/  ISETP.GE.AND P2, PT, R0, UR7, PT ;  /* 0x0000000700007c0c */ /* 0x000fc4000bf46270 */
[----:B------:R-:W-:Y:S02]  /*11d00*/  LOP3.LUT R19, R19, 0xffffffef, RZ, 0xc0, !PT ;  /* 0xffffffef13137812 */ /* 0x000fe400078ec0ff */
[C---:B------:R-:W-:Y:S02]  /*11d10*/  ISETP.GE.AND P1, PT, R0.reuse, UR9, PT ;  /* 0x0000000900007c0c */ /* 0x040fe4000bf26270 */
[----:B------:R-:W-:Y:S02]  /*11d20*/  @P0 LOP3.LUT R19, R19, 0x10, RZ, 0xfc, !PT ;  /* 0x0000001013130812 */ /* 0x000fe400078efcff */
[----:B------:R-:W-:Y:S01]  /*11d30*/  ISETP.GE.AND P0, PT, R0, UR7, PT ;  /* 0x0000000700007c0c */ /* 0x000fe2000bf06270 */
[----:B------:R-:W-:Y:S01]  /*11d40*/  IMAD.SHL.U32 R0, R7, 0x20, RZ ;  /* 0x0000002007007824 */ /* 0x000fe200078e00ff */
[----:B------:R-:W-:-:S04]  /*11d50*/  LOP3.LUT R19, R19, 0xfffffffe, RZ, 0xc0, !PT ;  /* 0xfffffffe13137812 */ /* 0x000fc800078ec0ff */
[----:B------:R-:W-:Y:S02]  /*11d60*/  @P2 LOP3.LUT R19, R19, 0x1, RZ, 0xfc, !PT ;  /* 0x0000000113132812 */ /* 0x000fe400078efcff */
[----:B------:R-:W-:Y:S02]  /*11d70*/  LOP3.LUT R0, R0, 0x60, RZ, 0xc0, !PT ;  /* 0x0000006000007812 */ /* 0x000fe400078ec0ff */
[----:B------:R-:W-:Y:S02]  /*11d80*/  LOP3.LUT R19, R19, 0xfffffeff, RZ, 0xc0, !PT ;  /* 0xfffffeff13137812 */ /* 0x000fe400078ec0ff */
[----:B------:R-:W-:Y:S02]  /*11d90*/  ISETP.GE.AND P2, PT, R4, UR7, PT ;  /* 0x0000000704007c0c */ /* 0x000fe4000bf46270 */
[----:B------:R-:W-:Y:S02]  /*11da0*/  @P1 LOP3.LUT R19, R19, 0x100, RZ, 0xfc, !PT ;  /* 0x0000010013131812 */ /* 0x000fe400078efcff */
[----:B------:R-:W-:Y:S01]  /*11db0*/  LOP3.LUT R2, R2, R0, RZ, 0xfc, !PT ;  /* 0x0000000002027212 */ /* 0x000fe200078efcff */
[----:B------:R-:W-:Y:S01]  /*11dc0*/  IMAD R0, R5, 0x2, R16 ;  /* 0x0000000205007824 */ /* 0x000fe200078e0210 */
[----:B------:R-:W-:-:S02]  /*11dd0*/  LOP3.LUT R19, R19, 0xfffffff7, RZ, 0xc0, !PT ;  /* 0xfffffff713137812 */ /* 0x000fc400078ec0ff */
[C---:B------:R-:W-:Y:S02]  /*11de0*/  ISETP.GE.AND P1, PT, R4.reuse, UR7, PT ;  /* 0x0000000704007c0c */ /* 0x040fe4000bf26270 */
[----:B------:R-:W-:Y:S01]  /*11df0*/  @P0 LOP3.LUT R19, R19, 0x8, RZ, 0xfc, !PT ;  /* 0x0000000813130812 */ /* 0x000fe200078efcff */
[----:B------:R1:W-:Y:S01]  /*11e00*/  STL [R1+0xc], R0 ;  /* 0x00000c0001007387 */ /* 0x0003e20000100800 */
[----:B------:R-:W-:Y:S02]  /*11e10*/  ISETP.GE.AND P0, PT, R4, UR9, PT ;  /* 0x0000000904007c0c */ /* 0x000fe4000bf06270 */
[----:B------:R-:W-:-:S04]  /*11e20*/  LOP3.LUT R19, R19, 0xfffffffb, RZ, 0xc0, !PT ;  /* 0xfffffffb13137812 */ /* 0x000fc800078ec0ff */
[----:B------:R-:W-:-:S04]  /*11e30*/  @P2 LOP3.LUT R19, R19, 0x4, RZ, 0xfc, !PT ;  /* 0x0000000413132812 */ /* 0x000fc800078efcff */
[----:B------:R-:W-:-:S04]  /*11e40*/  LOP3.LUT R19, R19, 0xfffffbff, RZ, 0xc0, !PT ;  /* 0xfffffbff13137812 */ /* 0x000fc800078ec0ff */
[----:B------:R-:W-:-:S04]  /*11e50*/  LOP3.LUT R19, R19, 0xffffffdf, RZ, 0xc0, !PT ;  /* 0xffffffdf13137812 */ /* 0x000fc800078ec0ff */
[----:B------:R-:W-:-:S04]  /*11e60*/  @P1 LOP3.LUT R19, R19, 0x20, RZ, 0xfc, !PT ;  /* 0x0000002013131812 */ /* 0x000fc800078efcff */
[----:B-1----:R-:W-:-:S07]  /*11e70*/  @P0 LOP3.LUT R19, R19, 0x400, RZ, 0xfc, !PT ;  /* 0x0000040013130812 */ /* 0x002fce00078efcff */
.L_x_964:
[----:B--2---:R-:W2:Y:S01]  /*11e80*/  LDL R0, [R1+0x10] ;  /* 0x0000100001007983 */ /* 0x004ea20000100800 */
[----:B------:R-:W-:Y:S02]  /*11e90*/  ULDC UR7, c[0x0][0xc60] ;  /* 0x0003180000077ab9 */ /* 0x000fe40000000800 */
[----:B------:R-:W-:-:S11]  /*11ea0*/  UISETP.NE.AND UP0, UPT, UR7, 0x1, UPT ;  /* 0x000000010700788c */ /* 0x000fd6000bf05270 */
[----:B------:R-:W-:Y:S01]  /*11eb0*/  @UP0 ULDC UR4, c[0x0][0xc64] ;  /* 0x0003190000040ab9 */ /* 0x000fe20000000800 */
[----:B------:R-:W-:Y:S01]  /*11ec0*/  @UP0 ULDC UR8, c[0x0][0xc68] ;  /* 0x00031a0000080ab9 */ /* 0x000fe20000000800 */
[C---:B--2---:R-:W-:Y:S02]  /*11ed0*/  R2UR UR40, R0.reuse ;  /* 0x00000000002872ca */ /* 0x044fe400000e0000 */
[----:B------:R-:W-:-:S11]  /*11ee0*/  R2UR UR6, R0 ;  /* 0x00000000000672ca */ /* 0x000fd600000e0000 */
[----:B------:R-:W-:-:S04]  /*11ef0*/  UIMAD.WIDE.U32 UR4, UR40, UR4, URZ ;  /* 0x00000004280472a5 */ /* 0x000fc8000f8e003f */
[----:B------:R-:W-:-:S03]  /*11f00*/  @UP0 USHF.R.U32.HI UR40, URZ, UR8, UR5 ;  /* 0x000000083f280299 */ /* 0x000fc60008011605 */
[----:B------:R-:W-:Y:S02]  /*11f10*/  ULDC UR4, c[0x0][0xc78] ;  /* 0x00031e0000047ab9 */ /* 0x000fe40000000800 */
[----:B------:R-:W-:Y:S02]  /*11f20*/  UISETP.GE.AND UP0, UPT, UR40, UR4, UPT ;  /* 0x000000042800728c */ /* 0x000fe4000bf06270 */
[----:B------:R-:W-:-:S04]  /*11f30*/  UIADD3 UR4, -UR40, URZ, URZ ;  /* 0x0000003f28047290 */ /* 0x000fc8000fffe13f */
[----:B------:R-:W-:Y:S01]  /*11f40*/  PLOP3.LUT P0, PT, PT, PT, UP0, 0x40, 0x0 ;  /* 0x000000000000781c */ /* 0x000fe20003f0e808 */
[----:B------:R-:W-:-:S12]  /*11f50*/  UIMAD UR7, UR7, UR4, UR6 ;  /* 0x00000004070772a4 */ /* 0x000fd8000f8e0206 */
[----:B0--3--:R-:W-:Y:S05]  /*11f60*/  @P0 BRA `(.L_x_910) ;  /* 0x0000000000200947 */ /* 0x009fea0003800000 */
        /* <DEDUP_REMOVED lines=8> */
.L_x_910:
[----:B------:R-:W-:Y:S01]  /*11ff0*/  ULDC UR8, c[0x0][0xc54] ;  /* 0x0003150000087ab9 */ /* 0x000fe20000000800 */
[----:B------:R-:W-:Y:S01]  /*12000*/  UMOV UR6, UR7 ;  /* 0x0000000700067c82 */ /* 0x000fe20008000000 */
[----:B------:R-:W-:-:S11]  /*12010*/  UISETP.NE.AND UP0, UPT, UR8, 0x1, UPT ;  /* 0x000000010800788c */ /* 0x000fd6000bf05270 */
[----:B------:R-:W-:Y:S02]  /*12020*/  @UP0 ULDC.64 UR10, c[0x0][0xc58] ;  /* 0x00031600000a0ab9 */ /* 0x000fe40000000a00 */
[----:B------:R-:W-:-:S04]  /*12030*/  UIMAD.WIDE.U32 UR4, UR7, UR10, URZ ;  /* 0x0000000a070472a5 */ /* 0x000fc8000f8e003f */
[----:B------:R-:W-:-:S04]  /*12040*/  @UP0 USHF.R.U32.HI UR6, URZ, UR11, UR5 ;  /* 0x0000000b3f060299 */ /* 0x000fc80008011605 */
[----:B------:R-:W-:-:S12]  /*12050*/  UIMAD UR4, UR6, UR8, URZ ;  /* 0x00000008060472a4 */ /* 0x000fd8000f8e023f */
.L_x_911:
[----:B------:R-:W-:Y:S01]  /*12060*/  ULDC UR5, c[0x0][0xc48] ;  /* 0x0003120000057ab9 */ /* 0x000fe20000000800 */
[----:B------:R-:W-:Y:S01]  /*12070*/  ULDC.64 UR8, c[0x0][0xa28] ;  /* 0x00028a0000087ab9 */ /* 0x000fe20000000a00 */
[----:B------:R-:W-:Y:S01]  /*12080*/  UISETP.NE.AND UP1, UPT, UR5, 0x1, UPT ;  /* 0x000000010500788c */ /* 0x000fe2000bf25270 */
[----:B------:R-:W-:Y:S01]  /*12090*/  IMAD.MOV.U32 R18, RZ, RZ, RZ ;  /* 0x000000ffff127224 */ /* 0x000fe200078e00ff */
[----:B------:R-:W-:Y:S02]  /*120a0*/  UIADD3 UR4, UR7, -UR4, URZ ;  /* 0x8000000407047290 */ /* 0x000fe4000fffe03f */
[----:B------:R-:W-:Y:S01]  /*120b0*/  UISETP.NE.U32.AND UP0, UPT, UR8, URZ, UPT ;  /* 0x0000003f0800728c */ /* 0x000fe2000bf05070 */
[----:B------:R-:W-:Y:S02]  /*120c0*/  ULDC UR5, c[0x0][0xc54] ;  /* 0x0003150000057ab9 */ /* 0x000fe40000000800 */
[----:B------:R-:W-:Y:S02]  /*120d0*/  UIMAD UR40, UR40, UR5, UR4 ;  /* 0x00000005282872a4 */ /* 0x000fe4000f8e0204 */
[----:B------:R-:W-:-:S02]  /*120e0*/  UISETP.NE.AND.EX UP0, UPT, UR9, URZ, UPT, UP0 ;  /* 0x0000003f0900728c */ /* 0x000fc4000bf05300 */
[----:B------:R-:W-:Y:S01]  /*120f0*/  @UP1 ULDC UR4, c[0x0][0xc4c] ;  /* 0x0003130000041ab9 */ /* 0x000fe20000000800 */
[----:B------:R-:W-:Y:S01]  /*12100*/  @UP1 ULDC UR7, c[0x0][0xc50] ;  /* 0x0003140000071ab9 */ /* 0x000fe20000000800 */
[----:B------:R-:W-:Y:S02]  /*12110*/  UIMAD.WIDE.U32 UR4, UR40, UR4, URZ ;  /* 0x00000004280472a5 */ /* 0x000fe4000f8e003f */
[----:B------:R-:W-:Y:S01]  /*12120*/  UMOV UR41, UR40 ;  /* 0x0000002800297c82 */ /* 0x000fe20008000000 */
[----:B------:R-:W-:Y:S01]  /*12130*/  PLOP3.LUT P0, PT, PT, PT, UP0, 0x80, 0x0 ;  /* 0x000000000000781c */ /* 0x000fe20003f0f008 */
[----:B------:R-:W-:-:S03]  /*12140*/  @UP1 USHF.R.U32.HI UR41, URZ, UR7, UR5 ;  /* 0x000000073f291299 */ /* 0x000fc60008011605 */
[----:B------:R-:W-:Y:S02]  /*12150*/  @UP0 ULDC.64 UR4, c[0x0][0xa28] ;  /* 0x00028a0000040ab9 */ /* 0x000fe40000000a00 */
[----:B------:R-:W-:-:S06]  /*12160*/  @UP0 UIMAD.WIDE UR4, UR41, 0x4, UR4 ;  /* 0x00000004290408a5 */ /* 0x000fcc000f8e0204 */
[----:B------:R-:W-:Y:S01]  /*12170*/  IMAD.U32 R2, RZ, RZ, UR4 ;  /* 0x00000004ff027e24 */ /* 0x000fe2000f8e00ff */
[----:B------:R-:W-:Y:S01]  /*12180*/  ULOP3.LUT UR6, URZ, UR6, URZ, 0x33, !UPT ;  /* 0x000000063f067292 */ /* 0x000fe2000f8e333f */
[----:B------:R-:W-:Y:S01]  /*12190*/  IMAD.U32 R3, RZ, RZ, UR5 ;  /* 0x00000005ff037e24 */ /* 0x000fe2000f8e00ff */
[----:B------:R-:W-:Y:S01]  /*121a0*/  ULDC UR5, c[0x0][0x448] ;  /* 0x0001120000057ab9 */ /* 0x000fe20000000800 */
[----:B------:R-:W-:-:S03]  /*121b0*/  ULDC UR4, c[0x0][0xc3c] ;  /* 0x00030f0000047ab9 */ /* 0x000fc60000000800 */
[----:B------:R-:W2:Y:S01]  /*121c0*/  @P0 LDG.E R18, desc[UR52][R2.64] ;  /* 0x0000003402120981 */ /* 0x000ea2000c1e1900 */
[----:B------:R-:W-:Y:S02]  /*121d0*/  UISETP.NE.AND UP2, UPT, UR5, 0x1, UPT ;  /* 0x000000010500788c */ /* 0x000fe4000bf45270 */
[----:B------:R-:W-:Y:S02]  /*121e0*/  UIADD3 UR6, UR6, UR4, URZ ;  /* 0x0000000406067290 */ /* 0x000fe4000fffe03f */
[----:B------:R-:W-:Y:S02]  /*121f0*/  UP2UR UR49, UPR, URZ, 0x4 ;  /* 0x000000043f317883 */ /* 0x000fe40008000000 */
[----:B------:R-:W-:-:S04]  /*12200*/  UIMAD UR43, UR6, 0xc0, URZ ;  /* 0x000000c0062b78a4 */ /* 0x000fc8000f8e023f */
[----:B------:R-:W-:Y:S01]  /*12210*/  UIADD3 UR6, UR43, 0xbf, URZ ;  /* 0x000000bf2b067890 */ /* 0x000fe2000fffe03f */
[----:B------:R-:W-:Y:S01]  /*12220*/  @UP2 ULDC UR4, c[0x0][0x44c] ;  /* 0x0001130000042ab9 */ /* 0x000fe20000000800 */
[----:B------:R-:W-:Y:S02]  /*12230*/  @UP2 ULDC UR7, c[0x0][0x450] ;  /* 0x0001140000072ab9 */ /* 0x000fe40000000800 */
[----:B------:R-:W-:-:S04]  /*12240*/  UIMAD.WIDE.U32 UR4, UR6, UR4, URZ ;  /* 0x00000004060472a5 */ /* 0x000fc8000f8e003f */
[----:B------:R-:W-:-:S03]  /*12250*/  @UP2 USHF.R.U32.HI UR6, URZ, UR7, UR5 ;  /* 0x000000073f062299 */ /* 0x000fc60008011605 */
[----:B------:R-:W-:Y:S01]  /*12260*/  ULDC.64 UR4, c[0x0][0x9e0] ;  /* 0x0002780000047ab9 */ /* 0x000fe20000000a00 */
[----:B------:R-:W-:Y:S02]  /*12270*/  UIADD3 UR6, UR48, UR6, URZ ;  /* 0x0000000630067290 */ /* 0x000fe4000fffe03f */
[----:B------:R-:W-:Y:S02]  /*12280*/  UISETP.GE.AND UP0, UPT, UR5, 0x1, UPT ;  /* 0x000000010500788c */ /* 0x000fe4000bf06270 */
[----:B------:R-:W-:-:S04]  /*12290*/  UIADD3 UR4, UR6, UR4, URZ ;  /* 0x0000000406047290 */ /* 0x000fc8000fffe03f */
[----:B------:R-:W-:Y:S01]  /*122a0*/  PLOP3.LUT P0, PT, PT, PT, UP0, 0x40, 0x0 ;  /* 0x000000000000781c */ /* 0x000fe20003f0e808 */
[----:B--2---:R0:W-:-:S12]  /*122b0*/  STL [R1+0x8], R18 ;  /* 0x0000081201007387 */ /* 0x0041d80000100800 */
[----:B------:R-:W-:Y:S05]  /*122c0*/  @P0 BRA `(.L_x_912) ;  /* 0x0000000000440947 */ /* 0x000fea0003800000 */
        /* <DEDUP_REMOVED lines=10> */
.L_x_913:
[----:B------:R-:W-:-:S11]  /*12370*/  UISETP.NE.AND UP1, UPT, UR5, 0x1, UPT ;  /* 0x000000010500788c */ /* 0x000fd6000bf25270 */
[----:B------:R-:W-:Y:S02]  /*12380*/  @UP1 ULDC.64 UR10, c[0x0][0x9e8] ;  /* 0x00027a00000a1ab9 */ /* 0x000fe40000000a00 */
[----:B------:R-:W-:-:S04]  /*12390*/  UIMAD.WIDE.U32 UR6, UR8, UR10, URZ ;  /* 0x0000000a080672a5 */ /* 0x000fc8000f8e003f */
[----:B------:R-:W-:-:S12]  /*123a0*/  @UP1 USHF.R.U32.HI UR8, URZ, UR11, UR7 ;  /* 0x0000000b3f081299 */ /* 0x000fd80008011607 */
.L_x_914:
[----:B------:R-:W-:-:S04]  /*123b0*/  UIMAD UR8, UR8, UR5, UR5 ;  /* 0x00000005080872a4 */ /* 0x000fc8000f8e0205 */
[----:B------:R-:W-:-:S04]  /*123c0*/  UISETP.LT.AND UP1, UPT, UR4, UR8, UPT ;  /* 0x000000080400728c */ /* 0x000fc8000bf21270 */
[----:B------:R-:W-:-:S12]  /*123d0*/  USEL UR4, UR4, UR8, UP1 ;  /* 0x0000000804047287 */ /* 0x000fd80008800000 */
.L_x_912:
[----:B------:R-:W-:Y:S01]  /*123e0*/  UISETP.NE.AND UP1, UPT, UR49, URZ, UPT ;  /* 0x0000003f3100728c */ /* 0x000fe2000bf25270 */
[----:B------:R-:W-:Y:S01]  /*123f0*/  PLOP3.LUT P0, PT, PT, PT, UP0, 0x40, 0x0 ;  /* 0x000000000000781c */ /* 0x000fe20003f0e808 */
[----:B------:R-:W-:-:S04]  /*12400*/  UIADD3 UR4, UR4, 0x7f, URZ ;  /* 0x0000007f04047890 */ /* 0x000fc8000fffe03f */
[----:B------:R-:W-:-:S04]  /*12410*/  USHF.R.S32.HI UR8, URZ, 0x1f, UR4 ;  /* 0x0000001f3f087899 */ /* 0x000fc80008011404 */
[----:B------:R-:W-:Y:S01]  /*12420*/  ULEA.HI UR8, UR8, UR4, URZ, 0x7 ;  /* 0x0000000408087291 */ /* 0x000fe2000f8f383f */
[----:B------:R-:W-:Y:S01]  /*12430*/  @UP1 ULDC UR6, c[0x0][0x44c] ;  /* 0x0001130000061ab9 */ /* 0x000fe20000000800 */
[----:B------:R-:W-:Y:S01]  /*12440*/  @UP1 ULDC UR9, c[0x0][0x450] ;  /* 0x0001140000091ab9 */ /* 0x000fe20000000800 */
[----:B------:R-:W-:Y:S02]  /*12450*/  UIMAD.WIDE.U32 UR6, UR43, UR6, URZ ;  /* 0x000000062b0672a5 */ /* 0x000fe4000f8e003f */
[----:B------:R-:W-:Y:S01]  /*12460*/  UMOV UR4, UR43 ;  /* 0x0000002b00047c82 */ /* 0x000fe20008000000 */
[----:B------:R-:W-:Y:S02]  /*12470*/  USHF.R.S32.HI UR8, URZ, 0x7, UR8 ;  /* 0x000000073f087899 */ /* 0x000fe40008011408 */
[----:B------:R-:W-:Y:S02]  /*12480*/  @UP1 USHF.R.U32.HI UR4, URZ, UR9, UR7 ;  /* 0x000000093f041299 */ /* 0x000fe40008011607 */
[----:B------:R-:W-:-:S02]  /*12490*/  UISETP.LT.AND UP1, UPT, UR39, UR8, UPT ;  /* 0x000000082700728c */ /* 0x000fc4000bf21270 */
[----:B------:R-:W-:Y:S01]  /*124a0*/  UIADD3 UR4, UR38, UR4, URZ ;  /* 0x0000000426047290 */ /* 0x000fe2000fffe03f */
[----:B------:R-:W-:Y:S01]  /*124b0*/  ULDC UR6, c[0x0][0x9dc] ;  /* 0x0002770000067ab9 */ /* 0x000fe20000000800 */
[----:B------:R-:W-:Y:S02]  /*124c0*/  USEL UR44, UR39, UR8, UP1 ;  /* 0x00000008272c7287 */ /* 0x000fe40008800000 */
[----:B------:R-:W-:Y:S01]  /*124d0*/  UIADD3 UR8, UR4, -UR6, URZ ;  /* 0x8000000604087290 */ /* 0x000fe2000fffe03f */
[----:B------:R-:W-:Y:S11]  /*124e0*/  @P0 BRA `(.L_x_915) ;  /* 0x0000000000440947 */ /* 0x000ff60003800000 */
        /* <DEDUP_REMOVED lines=10> */
.L_x_916:
[----:B------:R-:W-:-:S11]  /*12590*/  UISETP.NE.AND UP0, UPT, UR5, 0x1, UPT ;  /* 0x000000010500788c */ /* 0x000fd6000bf05270 */
[----:B------:R-:W-:Y:S02]  /*125a0*/  @UP0 ULDC.64 UR10, c[0x0][0x9e8] ;  /* 0x00027a00000a0ab9 */ /* 0x000fe40000000a00 */
[----:B------:R-:W-:-:S04]  /*125b0*/  UIMAD.WIDE.U32 UR6, UR4, UR10, URZ ;  /* 0x0000000a040672a5 */ /* 0x000fc8000f8e003f */
[----:B------:R-:W-:-:S12]  /*125c0*/  @UP0 USHF.R.U32.HI UR4, URZ, UR11, UR7 ;  /* 0x0000000b3f040299 */ /* 0x000fd80008011607 */
.L_x_917:
[----:B------:R-:W-:-:S04]  /*125d0*/  UIMAD UR4, UR4, UR5, URZ ;  /* 0x00000005040472a4 */ /* 0x000fc8000f8e023f */
[----:B------:R-:W-:-:S04]  /*125e0*/  UISETP.LT.AND UP0, UPT, UR8, UR4, UPT ;  /* 0x000000040800728c */ /* 0x000fc8000bf01270 */
[----:B------:R-:W-:-:S12]  /*125f0*/  USEL UR8, UR8, UR4, !UP0 ;  /* 0x0000000408087287 */ /* 0x000fd8000c000000 */
.L_x_915:
[----:B------:R-:W-:Y:S01]  /*12600*/  USHF.R.S32.HI UR4, URZ, 0x1f, UR8 ;  /* 0x0000001f3f047899 */ /* 0x000fe20008011408 */
[----:B------:R-:W-:Y:S03]  /*12610*/  BSSY B7, `(.L_x_918) ;  /* 0x0000339000077945 */ /* 0x000fe60003800000 */
[----:B------:R-:W-:-:S04]  /*12620*/  ULEA.HI UR4, UR4, UR8, URZ, 0x7 ;  /* 0x0000000804047291 */ /* 0x000fc8000f8f383f */
[----:B------:R-:W-:-:S04]  /*12630*/  USHF.R.S32.HI UR4, URZ, 0x7, UR4 ;  /* 0x000000073f047899 */ /* 0x000fc80008011404 */
[----:B------:R-:W-:-:S04]  /*12640*/  UISETP.LT.AND UP0, UPT, URZ, UR4, UPT ;  /* 0x000000043f00728c */ /* 0x000fc8000bf01270 */
[----:B------:R-:W-:-:S04]  /*12650*/  USEL UR45, URZ, UR4, !UP0 ;  /* 0x000000043f2d7287 */ /* 0x000fc8000c000000 */
[----:B------:R-:W-:-:S06]  /*12660*/  UISETP.GT.AND UP0, UPT, UR44, UR45, UPT ;  /* 0x0000002d2c00728c */ /* 0x000fcc000bf04270 */
[----:B------:R-:W-:-:S13]  /*12670*/  PLOP3.LUT P0, PT, PT, PT, UP0, 0x80, 0x0 ;  /* 0x000000000000781c */ /* 0x000fda0003f0f008 */
        /* <DEDUP_REMOVED lines=8> */
[----:B------:R-:W1:Y:S08]  /*12700*/  FLO.U32 R0, UR4 ;  /* 0x0000000400007d00 */ /* 0x000e7000080e0000 */
[----:B------:R-:W2:Y:S01]  /*12710*/  POPC R5, UR4 ;  /* 0x0000000400057d09 */ /* 0x000ea20008000000 */
[----:B-1----:R-:W-:-:S13]  /*12720*/  ISETP.EQ.U32.AND P0, PT, R0, R7, PT ;  /* 0x000000070000720c */ /* 0x002fda0003f02070 */
[----:B--2---:R-:W2:Y:S01]  /*12730*/  @P0 ATOMG.E.ADD.STRONG.GPU PT, R3, desc[UR52][R2.64], R5 ;  /* 0x00000005020309a8 */ /* 0x004ea200081ee1f4 */
[----:B------:R-:W1:Y:S02]  /*12740*/  S2R R4, SR_LTMASK ;  /* 0x0000000000047919 */ /* 0x000e640000003900 */
[----:B-1----:R-:W-:-:S04]  /*12750*/  LOP3.LUT R4, R4, UR4, RZ, 0xc0, !PT ;  /* 0x0000000404047c12 */ /* 0x002fc8000f8ec0ff */
[----:B------:R-:W1:Y:S01]  /*12760*/  POPC R7, R4 ;  /* 0x0000000400077309 */ /* 0x000e620000000000 */
[----:B--2---:R-:W1:Y:S02]  /*12770*/  SHFL.IDX PT, R0, R3, R0, 0x1f ;  /* 0x00001f0003007589 */ /* 0x004e6400000e0000 */
[----:B-1----:R-:W-:-:S05]  /*12780*/  IADD3 R0, R0, UR46, R7 ;  /* 0x0000002e00007c10 */ /* 0x002fca000fffe007 */
[----:B------:R1:W-:Y:S01]  /*12790*/  STL [R1+0x10], R0 ;  /* 0x0000100001007387 */ /* 0x0003e20000100800 */
[----:B------:R-:W-:Y:S05]  /*127a0*/  BRA `(.L_x_920) ;  /* 0x00000030007c7947 */ /* 0x000fea0003800000 */
.L_x_919:
        /* <DEDUP_REMOVED lines=8> */
[----:B------:R-:W-:Y:S02]  /*12830*/  IMAD.U32 R4, RZ, RZ, UR6 ;  /* 0x00000006ff047e24 */ /* 0x000fe4000f8e00ff */
[----:B------:R-:W1:Y:S01]  /*12840*/  LDC.64 R2, c[0x4][R2] ;  /* 0x0100000002027b82 */ /* 0x000e620000000a00 */
[----:B------:R-:W-:Y:S02]  /*12850*/  IMAD.U32 R5, RZ, RZ, UR7 ;  /* 0x00000007ff057e24 */ /* 0x000fe4000f8e00ff */
[----:B------:R-:W-:Y:S02]  /*12860*/  IMAD.U32 R6, RZ, RZ, UR8 ;  /* 0x00000008ff067e24 */ /* 0x000fe4000f8e00ff */
[----:B------:R-:W-:-:S02]  /*12870*/  IMAD.U32 R7, RZ, RZ, UR9 ;  /* 0x00000009ff077e24 */ /* 0x000fc4000f8e00ff */
[----:B------:R-:W-:Y:S02]  /*12880*/  IMAD.U32 R10, RZ, RZ, UR4 ;  /* 0x00000004ff0a7e24 */ /* 0x000fe4000f8e00ff */
[----:B------:R-:W-:Y:S02]  /*12890*/  IMAD.U32 R11, RZ, RZ, UR5 ;  /* 0x00000005ff0b7e24 */ /* 0x000fe4000f8e00ff */
[----:B------:R-:W-:Y:S02]  /*128a0*/  IMAD.MOV.U32 R8, RZ, RZ, 0x70 ;  /* 0x00000070ff087424 */ /* 0x000fe400078e00ff */
[----:B------:R-:W-:Y:S02]  /*128b0*/  IMAD.MOV.U32 R12, RZ, RZ, 0x1 ;  /* 0x00000001ff0c7424 */ /* 0x000fe400078e00ff */
[----:B------:R-:W-:-:S07]  /*128c0*/  IMAD.MOV.U32 R13, RZ, RZ, RZ ;  /* 0x000000ffff0d7224 */ /* 0x000fce00078e00ff */
[----:B------:R-:W-:-:S07]  /*128d0*/  LEPC R20, `(.L_x_922) ;  /* 0x000000001014794e */ /* 0x000fce0000000000 */
[----:B01----:R-:W-:Y:S05]  /*128e0*/  CALL.ABS.NOINC R2 ;  /* 0x0000000002007343 */ /* 0x003fea0003c00000 */
.L_x_922:
[----:B------:R-:W-:Y:S05]  /*128f0*/  BSYNC B6 ;  /* 0x0000000000067941 */ /* 0x000fea0003800000 */
.L_x_921:
        /* <DEDUP_REMOVED lines=8> */
[----:B------:R1:W2:Y:S01]  /*12980*/  LDC.64 R2, c[0x4][R17] ;  /* 0x0100000011027b82 */ /* 0x0002a20000000a00 */
[----:B------:R-:W-:Y:S02]  /*12990*/  IMAD.U32 R4, RZ, RZ, UR6 ;  /* 0x00000006ff047e24 */ /* 0x000fe4000f8e00ff */
[----:B------:R-:W-:Y:S02]  /*129a0*/  IMAD.U32 R5, RZ, RZ, UR7 ;  /* 0x00000007ff057e24 */ /* 0x000fe4000f8e00ff */
[----:B------:R-:W-:Y:S02]  /*129b0*/  IMAD.U32 R6, RZ, RZ, UR8 ;  /* 0x00000008ff067e24 */ /* 0x000fe4000f8e00ff */
[----:B------:R-:W-:-:S02]  /*129c0*/  IMAD.U32 R7, RZ, RZ, UR9 ;  /* 0x00000009ff077e24 */ /* 0x000fc4000f8e00ff */
[----:B------:R-:W-:Y:S02]  /*129d0*/  IMAD.U32 R10, RZ, RZ, UR4 ;  /* 0x00000004ff0a7e24 */ /* 0x000fe4000f8e00ff */
[----:B------:R-:W-:Y:S02]  /*129e0*/  IMAD.U32 R11, RZ, RZ, UR5 ;  /* 0x00000005ff0b7e24 */ /* 0x000fe4000f8e00ff */
[----:B------:R-:W-:Y:S02]  /*129f0*/  IMAD.MOV.U32 R8, RZ, RZ, 0x70 ;  /* 0x00000070ff087424 */ /* 0x000fe400078e00ff */
[----:B------:R-:W-:Y:S02]  /*12a00*/  IMAD.MOV.U32 R12, RZ, RZ, 0x1 ;  /* 0x00000001ff0c7424 */ /* 0x000fe400078e00ff */
[----:B-1----:R-:W-:-:S07]  /*12a10*/  IMAD.MOV.U32 R13, RZ, RZ, RZ ;  /* 0x000000ffff0d7224 */ /* 0x002fce00078e00ff */
[----:B------:R-:W-:-:S07]  /*12a20*/  LEPC R20, `(.L_x_925) ;  /* 0x000000001014794e */ /* 0x000fce0000000000 */
[----:B0-2---:R-:W-:Y:S05]  /*12a30*/  CALL.ABS.NOINC R2 ;  /* 0x0000000002007343 */ /* 0x005fea0003c00000 */
.L_x_925:
[----:B------:R0:W1:Y:S01]  /*12a40*/  LDC.64 R2, c[0x4][R17] ;  /* 0x0100000011027b82 */ /* 0x0000620000000a00 */
[----:B------:R-:W-:Y:S01]  /*12a50*/  ULDC.64 UR6, c[0x4][0x88] ;  /* 0x0100220000067ab9 */ /* 0x000fe20000000a00 */
[----:B------:R-:W-:Y:S01]  /*12a60*/  ULDC.64 UR8, c[0x4][0x90] ;  /* 0x0100240000087ab9 */ /* 0x000fe20000000a00 */
[----:B------:R-:W-:Y:S01]  /*12a70*/  ULDC.64 UR4, c[0x4][0x18] ;  /* 0x0100060000047ab9 */ /* 0x000fe20000000a00 */
        /* <DEDUP_REMOVED lines=8> */
[----:B0-----:R-:W-:-:S07]  /*12b00*/  IMAD.MOV.U32 R13, RZ, RZ, RZ ;  /* 0x000000ffff0d7224 */ /* 0x001fce00078e00ff */
[----:B------:R-:W-:-:S07]  /*12b10*/  LEPC R20, `(.L_x_924) ;  /* 0x000000001014794e */ /* 0x000fce0000000000 */
[----:B-1----:R-:W-:Y:S05]  /*12b20*/  CALL.ABS.NOINC R2 ;  /* 0x0000000002007343 */ /* 0x002fea0003c00000 */
.L_x_924:
[----:B------:R-:W-:Y:S05]  /*12b30*/  BSYNC B6 ;  /* 0x0000000000067941 */ /* 0x000fea0003800000 */
.L_x_923:
[----:B------:R-:W-:Y:S01]  /*12b40*/  ULDC.64 UR4, c[0x0][0x9f8] ;  /* 0x00027e0000047ab9 */ /* 0x000fe20000000a00 */
[----:B------:R-:W-:Y:S01]  /*12b50*/  IMAD.U32 R17, RZ, RZ, UR41 ;  /* 0x00000029ff117e24 */ /* 0x000fe2000f8e00ff */
[----:B------:R-:W-:Y:S01]  /*12b60*/  UISETP.NE.U32.AND UP0, UPT, UR4, URZ, UPT ;  /* 0x0000003f0400728c */ /* 0x000fe2000bf05070 */
[----:B------:R-:W1:Y:S03]  /*12b70*/  LDC R10, c[0x0][0x430] ;  /* 0x00010c00ff0a7b82 */ /* 0x000e660000000800 */
[----:B------:R-:W-:-:S06]  /*12b80*/  UISETP.NE.AND.EX UP0, UPT, UR5, URZ, UPT, UP0 ;  /* 0x0000003f0500728c */ /* 0x000fcc000bf05300 */
[----:B------:R-:W-:-:S05]  /*12b90*/  PLOP3.LUT P0, PT, PT, PT, UP0, 0x80, 0x0 ;  /* 0x000000000000781c */ /* 0x000fca0003f0f008 */
[----:B------:R-:W-:Y:S02]  /*12ba0*/  @UP0 ULDC.64 UR4, c[0x0][0x9f8] ;  /* 0x00027e0000040ab9 */ /* 0x000fe40000000a00 */
[----:B------:R-:W-:-:S06]  /*12bb0*/  @UP0 UIMAD.WIDE UR4, UR41, 0x4, UR4 ;  /* 0x00000004290408a5 */ /* 0x000fcc000f8e0204 */
[----:B------:R-:W-:Y:S01]  /*12bc0*/  IMAD.U32 R2, RZ, RZ, UR4 ;  /* 0x00000004ff027e24 */ /* 0x000fe2000f8e00ff */
[----:B------:R-:W-:Y:S01]  /*12bd0*/  ULDC UR4, c[0x0][0xc48] ;  /* 0x0003120000047ab9 */ /* 0x000fe20000000800 */
[----:B------:R-:W-:-:S05]  /*12be0*/  IMAD.U32 R3, RZ, RZ, UR5 ;  /* 0x00000005ff037e24 */ /* 0x000fca000f8e00ff */
[----:B------:R-:W2:Y:S01]  /*12bf0*/  @P0 LDG.E R17, desc[UR52][R2.64] ;  /* 0x0000003402110981 */ /* 0x000ea2000c1e1900 */
[----:B------:R-:W-:Y:S01]  /*12c00*/  UMOV UR5, 0xffffffff ;  /* 0xffffffff00057882 */ /* 0x000fe20000000000 */
[----:B------:R-:W-:Y:S02]  /*12c10*/  IMAD.U32 R22, RZ, RZ, UR4 ;  /* 0x00000004ff167e24 */ /* 0x000fe4000f8e00ff */
[----:B--2---:R2:W-:Y:S01]  /*12c20*/  STL [R1], R17 ;  /* 0x0000001101007387 */ /* 0x0045e20000100800 */
[----:B-1----:R-:W-:Y:S05]  /*12c30*/  BRA.DIV UR5, `(.L_x_926) ;  /* 0x0000003605887947 */ /* 0x002fea000b800000 */
.L_x_980:
[----:B------:R-:W1:Y:S01]  /*12c40*/  S2R R3, SR_TID.X ;  /* 0x0000000000037919 */ /* 0x000e620000002100 */
[----:B------:R-:W-:Y:S01]  /*12c50*/  UIADD3 UR4, UR44, -0x1, URZ ;  /* 0xffffffff2c047890 */ /* 0x000fe2000fffe03f */
[----:B------:R-:W-:Y:S01]  /*12c60*/  ISETP.NE.AND P1, PT, R10, 0x1, PT ;  /* 0x000000010a00780c */ /* 0x000fe20003f25270 */
[----:B------:R-:W3:Y:S01]  /*12c70*/  S2R R0, SR_TID.X ;  /* 0x0000000000007919 */ /* 0x000ee20000002100 */
[----:B------:R-:W-:-:S03]  /*12c80*/  SHF.R.S32.HI R11, RZ, 0x1f, R17 ;  /* 0x0000001fff0b7819 */ /* 0x000fc60000011411 */
[----:B------:R-:W-:Y:S01]  /*12c90*/  IMAD.U32 R8, RZ, RZ, UR4 ;  /* 0x00000004ff087e24 */ /* 0x000fe2000f8e00ff */
[----:B------:R-:W-:Y:S01]  /*12ca0*/  LOP3.LUT R19, R19, 0xffffff7f, RZ, 0xc0, !PT ;  /* 0xffffff7f13137812 */ /* 0x000fe200078ec0ff */
[----:B------:R4:W-:Y:S02]  /*12cb0*/  STL [R1+0x4], R11 ;  /* 0x0000040b01007387 */ /* 0x0009e40000100800 */
[----:B------:R-:W-:-:S04]  /*12cc0*/  IMAD.SHL.U32 R8, R8, 0x80, RZ ;  /* 0x0000008008087824 */ /* 0x000fc800078e00ff */
[----:B------:R-:W0:Y:S01]  /*12cd0*/  @P1 LDC R9, c[0x0][0x438] ;  /* 0x00010e00ff091b82 */ /* 0x000e220000000800 */
[----:B------:R-:W-:Y:S01]  /*12ce0*/  @P1 LOP3.LUT R19, R19, 0x80, RZ, 0xfc, !PT ;  /* 0x0000008013131812 */ /* 0x000fe200078efcff */
[----:B-1----:R-:W-:Y:S01]  /*12cf0*/  IMAD.SHL.U32 R3, R3, 0x20, RZ ;  /* 0x0000002003037824 */ /* 0x002fe200078e00ff */
[----:B---3--:R-:W-:-:S04]  /*12d00*/  LOP3.LUT R0, R0, 0x7f, RZ, 0xc0, !PT ;  /* 0x0000007f00007812 */ /* 0x008fc800078ec0ff */
[----:B------:R-:W-:Y:S02]  /*12d10*/  LOP3.LUT R3, R3, 0x60, RZ, 0xc0, !PT ;  /* 0x0000006003037812 */ /* 0x000fe400078ec0ff */
[----:B------:R-:W-:-:S04]  /*12d20*/  SHF.R.U32.HI R0, RZ, 0x2, R0 ;  /* 0x00000002ff007819 */ /* 0x000fc80000011600 */
[----:B------:R-:W-:Y:S02]  /*12d30*/  LOP3.LUT R6, R8, R0, R3, 0xfe, !PT ;  /* 0x0000000008067212 */ /* 0x000fe400078efe03 */
[----:B------:R-:W1:Y:S02]  /*12d40*/  @P1 LDC R3, c[0x0][0x434] ;  /* 0x00010d00ff031b82 */ /* 0x000e640000000800 */
[C---:B------:R-:W-:Y:S01]  /*12d50*/  ISETP.GE.AND P0, PT, R6.reuse, UR36, PT ;  /* 0x0000002406007c0c */ /* 0x040fe2000bf06270 */
[----:B------:R-:W-:-:S04]  /*12d60*/  IMAD.IADD R6, R6, 0x1, R18 ;  /* 0x0000000106067824 */ /* 0x000fc800078e0212 */
[----:B------:R-:W-:-:S08]  /*12d70*/  IMAD.MOV.U32 R7, RZ, RZ, R6 ;  /* 0x000000ffff077224 */ /* 0x000fd000078e0006 */
[----:B------:R-:W3:Y:S01]  /*12d80*/  @!P0 LDC.64 R4, c[0x0][0x428] ;  /* 0x00010a00ff048b82 */ /* 0x000ee20000000a00 */
[----:B-1----:R-:W-:-:S05]  /*12d90*/  @P1 IMAD.HI.U32 R0, R6, R3, RZ ;  /* 0x0000000306001227 */ /* 0x002fca00078e00ff */
[----:B0-----:R-:W-:-:S04]  /*12da0*/  @P1 SHF.R.U32.HI R7, RZ, R9, R0 ;  /* 0x00000009ff071219 */ /* 0x001fc80000011600 */
[--C-:B------:R-:W-:Y:S01]  /*12db0*/  @!P0 SHF.R.S32.HI R3, RZ, 0x1f, R7.reuse ;  /* 0x0000001fff038819 */ /* 0x100fe20000011407 */
[----:B------:R-:W-:Y:S02]  /*12dc0*/  @!P0 IMAD.MOV.U32 R2, RZ, RZ, R7 ;  /* 0x000000ffff028224 */ /* 0x000fe400078e0007 */
[-C--:B---3--:R-:W-:Y:S02]  /*12dd0*/  @!P0 IMAD R0, R11, R4.reuse, RZ ;  /* 0x000000040b008224 */ /* 0x088fe400078e02ff */
[----:B------:R-:W-:-:S04]  /*12de0*/  @!P0 IMAD.WIDE.U32 R2, R17, R4, R2 ;  /* 0x0000000411028225 */ /* 0x000fc800078e0002 */
[----:B------:R-:W-:Y:S02]  /*12df0*/  @!P0 IMAD R0, R17, R5, R0 ;  /* 0x0000000511008224 */ /* 0x000fe400078e0200 */
[----:B------:R-:W0:Y:S02]  /*12e00*/  @!P0 LDC.64 R4, c[0x0][0x418] ;  /* 0x00010600ff048b82 */ /* 0x000e240000000a00 */
[----:B------:R-:W-:Y:S02]  /*12e10*/  @!P0 IMAD.IADD R0, R3, 0x1, R0 ;  /* 0x0000000103008824 */ /* 0x000fe400078e0200 */
[----:B------:R-:W-:Y:S01]  /*12e20*/  IMAD R3, RZ, RZ, -UR41 ;  /* 0x80000029ff037e24 */ /* 0x000fe2000f8e02ff */
[----:B0-----:R-:W-:-:S04]  /*12e30*/  @!P0 LEA R4, P1, R2, R4, 0x2 ;  /* 0x0000000402048211 */ /* 0x001fc800078210ff */
[----:B------:R-:W-:Y:S01]  /*12e40*/  @!P0 LEA.HI.X R5, R2, R5, R0, 0x2, P1 ;  /* 0x0000000502058211 */ /* 0x000fe200008f1400 */
[----:B------:R-:W-:Y:S02]  /*12e50*/  IMAD.U32 R2, RZ, RZ, UR47 ;  /* 0x0000002fff027e24 */ /* 0x000fe4000f8e00ff */
[----:B------:R-:W-:-:S03]  /*12e60*/  IMAD.MOV.U32 R0, RZ, RZ, RZ ;  /* 0x000000ffff007224 */ /* 0x000fc600078e00ff */
[----:B------:R-:W-:Y:S01]  /*12e70*/  ISETP.NE.AND P2, PT, R2, 0x3, PT ;  /* 0x000000030200780c */ /* 0x000fe20003f45270 */
[----:B------:R-:W-:Y:S01]  /*12e80*/  IMAD R22, R22, R3, UR40 ;  /* 0x0000002816167e24 */ /* 0x000fe2000f8e0203 */
[----:B------:R-:W-:Y:S01]  /*12e90*/  LOP3.LUT R19, R19, 0xffffffbf, RZ, 0xc0, !PT ;  /* 0xffffffbf13137812 */ /* 0x000fe200078ec0ff */
[----:B------:R-:W-:Y:S01]  /*12ea0*/  IMAD.MOV R3, RZ, RZ, -R7 ;  /* 0x000000ffff037224 */ /* 0x000fe200078e0a07 */
[----:B------:R0:W5:Y:S01]  /*12eb0*/  @!P0 LDG.E R0, desc[UR52][R4.64] ;  /* 0x0000003404008981 */ /* 0x000162000c1e1900 */
[----:B------:R-:W-:Y:S01]  /*12ec0*/  IMAD.U32 R24, RZ, RZ, UR4 ;  /* 0x00000004ff187e24 */ /* 0x000fe2000f8e00ff */
[----:B------:R-:W-:-:S07]  /*12ed0*/  SHF.R.S32.HI R29, RZ, 0x1f, R22 ;  /* 0x0000001fff1d7819 */ /* 0x000fce0000011416 */
[----:B------:R-:W-:Y:S01]  /*12ee0*/  @P2 LOP3.LUT R19, R19, 0x40, RZ, 0xfc, !PT ;  /* 0x0000004013132812 */ /* 0x000fe200078efcff */
[----:B0-----:R-:W-:Y:S01]  /*12ef0*/  IMAD R5, R10, R3, R6 ;  /* 0x000000030a057224 */ /* 0x001fe200078e0206 */
[----:B----4-:R-:W-:Y:S06]  /*12f00*/  @!P2 BRA `(.L_x_927) ;  /* 0x000000000004a947 */ /* 0x010fec0003800000 */
[----:B------:R-:W-:Y:S01]  /*12f10*/  BPT.TRAP 0x1 ;  /* 0x000000040000795c */ /* 0x000fe20000300000 */
.L_x_927:
[----:B------:R-:W-:Y:S01]  /*12f20*/  SHF.R.S32.HI R4, RZ, 0x1f, R5 ;  /* 0x0000001fff047819 */ /* 0x000fe20000011405 */
[----:B------:R-:W-:Y:S01]  /*12f30*/  ULDC.64 UR4, c[0x0][0x328] ;  /* 0x0000ca0000047ab9 */ /* 0x000fe20000000a00 */
[----:B------:R-:W-:Y:S03]  /*12f40*/  BSSY B0, `(.L_x_928) ;  /* 0x0000017000007945 */ /* 0x000fe60003800000 */
[----:B------:R-:W-:-:S04]  /*12f50*/  IMAD R2, R4, UR4, RZ ;  /* 0x0000000404027c24 */ /* 0x000fc8000f8e02ff */
[C---:B------:R-:W-:Y:S02]  /*12f60*/  IMAD R7, R5.reuse, UR5, R2 ;  /* 0x0000000505077c24 */ /* 0x040fe4000f8e0202 */
[----:B------:R-:W-:Y:S01]  /*12f70*/  IMAD.WIDE.U32 R2, R5, UR4, RZ ;  /* 0x0000000405027c25 */ /* 0x000fe2000f8e00ff */
[----:B------:R-:W-:-:S03]  /*12f80*/  ULDC.64 UR4, c[0x0][0x338] ;  /* 0x0000ce0000047ab9 */ /* 0x000fc60000000a00 */
[----:B------:R-:W-:Y:S01]  /*12f90*/  IMAD.IADD R3, R3, 0x1, R7 ;  /* 0x0000000103037824 */ /* 0x000fe200078e0207 */
        /* <DEDUP_REMOVED lines=10> */
[----:B--2---:R-:W-:Y:S01]  /*13040*/  LEA R17, P0, R2, UR4, 0x1 ;  /* 0x0000000402117c11 */ /* 0x004fe2000f8008ff */
[----:B------:R-:W-:-:S05]  /*13050*/  IMAD.IADD R6, R3, 0x1, R6 ;  /* 0x0000000103067824 */ /* 0x000fca00078e0206 */
[----:B------:R-:W-:Y:S01]  /*13060*/  LEA.HI.X R18, R2, UR5, R6, 0x1, P0 ;  /* 0x0000000502127c11 */ /* 0x000fe200080f0c06 */
[----:B------:R-:W-:Y:S01]  /*13070*/  IMAD R6, R23, 0x8, R16 ;  /* 0x0000000817067824 */ /* 0x000fe200078e0210 */
[----:B------:R-:W-:-:S04]  /*13080*/  SHF.L.U32 R2, R26, 0x1f, RZ ;  /* 0x0000001f1a027819 */ /* 0x000fc800000006ff */
[----:B------:R-:W0:Y:S02]  /*13090*/  SYNCS.PHASECHK.TRANS64.TRYWAIT P0, [R6+URZ+0x2d840], R2 ;  /* 0x02d84002060075a7 */ /* 0x000e24000800017f */
[----:B0-----:R-:W-:Y:S05]  /*130a0*/  @!P0 BRA `(.L_x_929) ;  /* 0x0000003000988947 */ /* 0x001fea0003800000 */
.L_x_981:
[----:B------:R-:W-:Y:S05]  /*130b0*/  BSYNC B0 ;  /* 0x0000000000007941 */ /* 0x000fea0003800000 */
.L_x_928:
[----:B------:R-:W1:Y:S01]  /*130c0*/  S2R R9, SR_TID.X ;  /* 0x0000000000097919 */ /* 0x000e620000002100 */
[----:B------:R-:W-:Y:S01]  /*130d0*/  ULDC.64 UR4, c[0x0][0x300] ;  /* 0x0000c00000047ab9 */ /* 0x000fe20000000a00 */
[C---:B------:R-:W-:Y:S01]  /*130e0*/  LOP3.LUT P4, RZ, R19.reuse, 0x4, RZ, 0xc0, !PT ;  /* 0x0000000413ff7812 */ /* 0x040fe2000788c0ff */
[----:B------:R-:W-:Y:S01]  /*130f0*/  IMAD R4, R4, UR4, RZ ;  /* 0x0000000404047c24 */ /* 0x000fe2000f8e02ff */
[----:B------:R-:W-:Y:S01]  /*13100*/  LOP3.LUT P3, RZ, R19, 0x2, RZ, 0xc0, !PT ;  /* 0x0000000213ff7812 */ /* 0x000fe2000786c0ff */
[----:B0-----:R-:W-:Y:S01]  /*13110*/  IMAD.WIDE.U32 R2, R5, UR4, RZ ;  /* 0x0000000405027c25 */ /* 0x001fe2000f8e00ff */
[----:B------:R-:W-:-:S03]  /*13120*/  LOP3.LUT P2, RZ, R19, 0x1, RZ, 0xc0, !PT ;  /* 0x0000000113ff7812 */ /* 0x000fc6000784c0ff */
[----:B------:R-:W-:Y:S01]  /*13130*/  IMAD R4, R5, UR5, R4 ;  /* 0x0000000505047c24 */ /* 0x000fe2000f8e0204 */
[----:B------:R-:W-:Y:S02]  /*13140*/  ULDC.64 UR4, c[0x0][0x310] ;  /* 0x0000c40000047ab9 */ /* 0x000fe40000000a00 */
[----:B------:R-:W-:Y:S02]  /*13150*/  IMAD R7, R7, UR4, RZ ;  /* 0x0000000407077c24 */ /* 0x000fe4000f8e02ff */
[----:B------:R-:W-:Y:S02]  /*13160*/  IMAD.IADD R3, R3, 0x1, R4 ;  /* 0x0000000103037824 */ /* 0x000fe400078e0204 */
[C---:B------:R-:W-:Y:S02]  /*13170*/  IMAD R7, R0.reuse, UR5, R7 ;  /* 0x0000000500077c24 */ /* 0x040fe4000f8e0207 */
[----:B------:R-:W-:Y:S01]  /*13180*/  IMAD.WIDE.U32 R2, R0, UR4, R2 ;  /* 0x0000000400027c25 */ /* 0x000fe2000f8e0002 */
[----:B------:R-:W-:-:S03]  /*13190*/  ULDC.64 UR4, c[0x0][0x308] ;  /* 0x0000c20000047ab9 */ /* 0x000fc60000000a00 */
[----:B------:R-:W-:Y:S02]  /*131a0*/  IMAD R5, R29, UR4, RZ ;  /* 0x000000041d057c24 */ /* 0x000fe4000f8e02ff */
[----:B------:R-:W-:Y:S02]  /*131b0*/  IMAD.IADD R3, R3, 0x1, R7 ;  /* 0x0000000103037824 */ /* 0x000fe400078e0207 */
[C---:B------:R-:W-:Y:S02]  /*131c0*/  IMAD R0, R22.reuse, UR5, R5 ;  /* 0x0000000516007c24 */ /* 0x040fe4000f8e0205 */
[----:B------:R-:W-:Y:S01]  /*131d0*/  IMAD.WIDE.U32 R2, R22, UR4, R2 ;  /* 0x0000000416027c25 */ /* 0x000fe2000f8e0002 */
[----:B------:R-:W-:Y:S01]  /*131e0*/  ULDC.64 UR4, c[0x0][0x2e8] ;  /* 0x0000ba0000047ab9 */ /* 0x000fe20000000a00 */
[----:B-1----:R-:W-:Y:S02]  /*131f0*/  LOP3.LUT R9, R9, 0x7f, RZ, 0xc0, !PT ;  /* 0x0000007f09097812 */ /* 0x002fe400078ec0ff */
[----:B------:R-:W-:Y:S01]  /*13200*/  IMAD.IADD R0, R3, 0x1, R0 ;  /* 0x0000000103007824 */ /* 0x000fe200078e0200 */
[----:B------:R-:W-:Y:S01]  /*13210*/  LEA R4, P0, R2, UR4, 0x1 ;  /* 0x0000000402047c11 */ /* 0x000fe2000f8008ff */
[----:B------:R-:W-:Y:S01]  /*13220*/  UMOV UR4, 0xffffffff ;  /* 0xffffffff00047882 */ /* 0x000fe20000000000 */
[----:B------:R-:W-:-:S02]  /*13230*/  SHF.R.U32.HI R10, RZ, 0x2, R9 ;  /* 0x00000002ff0a7819 */ /* 0x000fc40000011609 */
[----:B------:R-:W0:Y:S01]  /*13240*/  S2R R9, SR_TID.X ;  /* 0x0000000000097919 */ /* 0x000e220000002100 */
[----:B------:R-:W-:Y:S02]  /*13250*/  LEA.HI.X R0, R2, UR5, R0, 0x1, P0 ;  /* 0x0000000502007c11 */ /* 0x000fe400080f0c00 */
[----:B------:R-:W-:-:S04]  /*13260*/  IADD3 R5, -R10, UR36, -R8 ;  /* 0x000000240a057c10 */ /* 0x000fc8000fffe908 */
[----:B------:R-:W-:Y:S01]  /*13270*/  ISETP.GE.AND P0, PT, R5, 0x1, PT ;  /* 0x000000010500780c */ /* 0x000fe20003f06270 */
[C---:B0-----:R-:W-:Y:S02]  /*13280*/  IMAD.SHL.U32 R10, R9.reuse, 0x8, RZ ;  /* 0x00000008090a7824 */ /* 0x041fe400078e00ff */
[----:B------:R-:W-:-:S03]  /*13290*/  IMAD.SHL.U32 R11, R9, 0x8, RZ ;  /* 0x00000008090b7824 */ /* 0x000fc600078e00ff */
[----:B------:R-:W-:-:S04]  /*132a0*/  LOP3.LUT R10, R10, 0xd8, RZ, 0xc0, !PT ;  /* 0x000000d80a0a7812 */ /* 0x000fc800078ec0ff */
[----:B------:R-:W-:Y:S01]  /*132b0*/  LOP3.LUT R10, R10, 0x18, R9, 0x78, !PT ;  /* 0x000000180a0a7812 */ /* 0x000fe200078e7809 */
[----:B------:R-:W-:-:S03]  /*132c0*/  IMAD.SHL.U32 R9, R9, 0x8, RZ ;  /* 0x0000000809097824 */ /* 0x000fc600078e00ff */
[----:B------:R-:W-:Y:S02]  /*132d0*/  LOP3.LUT R10, R10, 0x320, R11, 0xf8, !PT ;  /* 0x000003200a0a7812 */ /* 0x000fe400078ef80b */
[----:B------:R-:W-:-:S03]  /*132e0*/  LOP3.LUT R9, R9, 0x18, RZ, 0xc0, !PT ;  /* 0x0000001809097812 */ /* 0x000fc600078ec0ff */
[----:B------:R-:W-:Y:S01]  /*132f0*/  IMAD R7, R23, 0x3000, R10 ;  /* 0x0000300017077824 */ /* 0x000fe200078e020a */
[----:B------:R-:W-:Y:S06]  /*13300*/  BRA.DIV UR4, `(.L_x_930) ;  /* 0x0000003204147947 */ /* 0x000fec000b800000 */
[----:B------:R-:W0:Y:S01]  /*13310*/  SHFL.IDX PT, R3, R4, RZ, 0x1c1f ;  /* 0x001c1fff04037589 */ /* 0x000e2200000e0000 */
[----:B------:R-:W-:-:S03]  /*13320*/  @P0 IMAD R8, R7, 0x2, R16 ;  /* 0x0000000207080824 */ /* 0x000fc600078e0210 */
[----:B------:R-:W1:Y:S04]  /*13330*/  SHFL.IDX PT, R2, R0, RZ, 0x1c1f ;  /* 0x001c1fff00027589 */ /* 0x000e6800000e0000 */
[----:B------:R-:W-:Y:S01]  /*13340*/  SHFL.IDX PT, R14, R4, 0x3, 0x1c1f ;  /* 0x007c1f00040e7f89 */ /* 0x000fe200000e0000 */
        /* <DEDUP_REMOVED lines=24> */
[----:B------:R-:W2:Y:S01]  /*134d0*/  SHFL.IDX PT, R0, R0, 0x3, 0x1c1f ;  /* 0x007c1f0000007f89 */ /* 0x000ea200000e0000 */
[----:B0-----:R-:W-:-:S05]  /*134e0*/  @P0 LEA R3, P1, R9, R3, 0x1 ;  /* 0x0000000309030211 */ /* 0x001fca00078208ff */
[----:B-1----:R-:W-:-:S05]  /*134f0*/  @P0 IMAD.X R2, RZ, RZ, R2, P1 ;  /* 0x000000ffff020224 */ /* 0x002fca00008e0602 */
[----:B------:R-:W-:-:S04]  /*13500*/  @P0 LOP3.LUT R3, R3, R2, RZ, 0x3c, !PT ;  /* 0x0000000203030212 */ /* 0x000fc800078e3cff */
[----:B------:R-:W-:-:S04]  /*13510*/  @P0 LOP3.LUT R2, R3, R2, RZ, 0x3c, !PT ;  /* 0x0000000203020212 */ /* 0x000fc800078e3cff */
[----:B------:R-:W-:-:S05]  /*13520*/  @P0 LOP3.LUT R3, R3, R2, RZ, 0x3c, !PT ;  /* 0x0000000203030212 */ /* 0x000fca00078e3cff */
[----:B------:R0:W-:Y:S04]  /*13530*/  @P0 LDGSTS.E.BYPASS.LTC128B.128 [R8+0x16400], desc[UR52][R2.64], !P4 ;  /* 0x1640000002080fae */ /* 0x0001e8000e101d74 */
[----:B------:R0:W-:Y:S04]  /*13540*/  @P0 LDGSTS.E.BYPASS.LTC128B.128 [R8+0x18400], desc[UR52][R2.64+0x40], !P3 ;  /* 0x1840004002080fae */ /* 0x0001e8000d901d74 */
[----:B--2---:R0:W-:Y:S02]  /*13550*/  @P0 LDGSTS.E.BYPASS.LTC128B.128 [R8+0x1a400], desc[UR52][R2.64+0x80], !P2 ;  /* 0x1a40008002080fae */ /* 0x0041e4000d101d74 */
.L_x_991:
[----:B------:R-:W-:-:S13]  /*13560*/  ISETP.GE.AND P0, PT, R5, 0x61, PT ;  /* 0x000000610500780c */ /* 0x000fda0003f06270 */
[----:B0-----:R-:W-:Y:S01]  /*13570*/  @P0 LEA R2, P1, R9, R14, 0x1 ;  /* 0x0000000e09020211 */ /* 0x001fe200078208ff */
        /* <DEDUP_REMOVED lines=10> */
.L_x_931:
        /* <DEDUP_REMOVED lines=11> */
.L_x_932:
[----:B------:R-:W-:Y:S01]  /*136d0*/  VIADD R0, R16, 0xc400 ;  /* 0x0000c40010007836 */ /* 0x000fe20000000000 */
[----:B------:R1:W-:Y:S06]  /*136e0*/  SYNCS.ARRIVE.TRANS64.A1T0 RZ, [R6+URZ+0x2d830], RZ ;  /* 0x02d830ff06ff79a7 */ /* 0x0003ec000810003f */
[----:B------:R-:W-:Y:S05]  /*136f0*/  WARPSYNC.ALL ;  /* 0x0000000000007948 */ /* 0x000fea0003800000 */
[----:B------:R-:W-:Y:S01]  /*13700*/  BAR.SYNC.DEFER_BLOCKING 0x8, 0x200 ;  /* 0x0208000000007b1d */ /* 0x000fe20000010000 */
[----:B------:R-:W-:-:S05]  /*13710*/  LOP3.LUT P0, RZ, R0, 0x1bf, RZ, 0xc0, !PT ;  /* 0x000001bf00ff7812 */ /* 0x000fca000780c0ff */
[----:B------:R-:W-:Y:S08]  /*13720*/  BSSY B6, `(.L_x_933) ;  /* 0x0000012000067945 */ /* 0x000ff00003800000 */
[----:B------:R-:W-:Y:S05]  /*13730*/  @!P0 BRA `(.L_x_934) ;  /* 0x0000000000408947 */ /* 0x000fea0003800000 */
[----:B0-----:R-:W-:Y:S01]  /*13740*/  MOV R2, 0x0 ;  /* 0x0000000000027802 */ /* 0x001fe20000000f00 */
[----:B------:R-:W-:Y:S01]  /*13750*/  ULDC.64 UR6, c[0x4][0x88] ;  /* 0x0100220000067ab9 */ /* 0x000fe20000000a00 */
[----:B------:R-:W-:Y:S01]  /*13760*/  ULDC.64 UR8, c[0x4][0x90] ;  /* 0x0100240000087ab9 */ /* 0x000fe20000000a00 */
[----:B------:R-:W-:Y:S01]  /*13770*/  ULDC.64 UR4, c[0x4][0x20] ;  /* 0x0100080000047ab9 */ /* 0x000fe20000000a00 */
[----:B------:R-:W-:Y:S02]  /*13780*/  IMAD.U32 R4, RZ, RZ, UR6 ;  /* 0x00000006ff047e24 */ /* 0x000fe4000f8e00ff */
[----:B------:R-:W0:Y:S01]  /*13790*/  LDC.64 R2, c[0x4][R2] ;  /* 0x0100000002027b82 */ /* 0x000e220000000a00 */
[----:B------:R-:W-:Y:S02]  /*137a0*/  IMAD.U32 R5, RZ, RZ, UR7 ;  /* 0x00000007ff057e24 */ /* 0x000fe4000f8e00ff */
[----:B-1----:R-:W-:Y:S02]  /*137b0*/  IMAD.U32 R6, RZ, RZ, UR8 ;  /* 0x00000008ff067e24 */ /* 0x002fe4000f8e00ff */
[----:B------:R-:W-:-:S02]  /*137c0*/  IMAD.U32 R7, RZ, RZ, UR9 ;  /* 0x00000009ff077e24 */ /* 0x000fc4000f8e00ff */
[----:B------:R-:W-:Y:S02]  /*137d0*/  IMAD.U32 R10, RZ, RZ, UR4 ;  /* 0x00000004ff0a7e24 */ /* 0x000fe4000f8e00ff */
[----:B------:R-:W-:Y:S02]  /*137e0*/  IMAD.U32 R11, RZ, RZ, UR5 ;  /* 0x00000005ff0b7e24 */ /* 0x000fe4000f8e00ff */
[----:B------:R-:W-:Y:S02]  /*137f0*/  IMAD.MOV.U32 R8, RZ, RZ, 0x70 ;  /* 0x00000070ff087424 */ /* 0x000fe400078e00ff */
[----:B------:R-:W-:Y:S02]  /*13800*/  IMAD.MOV.U32 R12, RZ, RZ, 0x1 ;  /* 0x00000001ff0c7424 */ /* 0x000fe400078e00ff */
[----:B------:R-:W-:-:S07]  /*13810*/  IMAD.MOV.U32 R13, RZ, RZ, RZ ;  /* 0x000000ffff0d7224 */ /* 0x000fce00078e00ff */
[----:B------:R-:W-:-:S07]  /*13820*/  LEPC R20, `(.L_x_934) ;  /* 0x000000001014794e */ /* 0x000fce0000000000 */
[----:B0-----:R-:W-:Y:S05]  /*13830*/  CALL.ABS.NOINC R2 ;  /* 0x0000000002007343 */ /* 0x001fea0003c00000 */
.L_x_934:
[----:B------:R-:W-:Y:S05]  /*13840*/  BSYNC B6 ;  /* 0x0000000000067941 */ /* 0x000fea0003800000 */
.L_x_933:
[----:B------:R2:W5:Y:S01]  /*13850*/  LDL R10, [R1+0xc] ;  /* 0x00000c00010a7983 */ /* 0x0005620000100800 */
[----:B------:R-:W-:Y:S01]  /*13860*/  UISETP.NE.AND UP0, UPT, UR49, URZ, UPT ;  /* 0x0000003f3100728c */ /* 0x000fe2000bf05270 */
[----:B------:R-:W0:Y:S01]  /*13870*/  S2R R20, SR_TID.X ;  /* 0x0000000000147919 */ /* 0x000e220000002100 */
[----:B------:R-:W-:Y:S01]  /*13880*/  R2UR UR6, R29 ;  /* 0x000000001d0672ca */ /* 0x000fe200000e0000 */
[----:B------:R-:W-:-:S03]  /*13890*/  ULDC.64 UR8, c[0x0][0x2d8] ;  /* 0x0000b60000087ab9 */ /* 0x000fc60000000a00 */
[----:B------:R-:W-:Y:S01]  /*138a0*/  PLOP3.LUT P0, PT, PT, PT, UP0, 0x80, 0x0 ;  /* 0x000000000000781c */ /* 0x000fe20003f0f008 */
[----:B------:R-:W-:Y:S01]  /*138b0*/  ULDC UR12, c[0x0][0x448] ;  /* 0x00011200000c7ab9 */ /* 0x000fe20000000800 */
[----:B------:R-:W-:Y:S01]  /*138c0*/  R2UR UR7, R22 ;  /* 0x00000000160772ca */ /* 0x000fe200000e0000 */
[----:B------:R-:W-:Y:S01]  /*138d0*/  ULDC.64 UR10, c[0x0][0x280] ;  /* 0x0000a000000a7ab9 */ /* 0x000fe20000000a00 */
[C---:B------:R-:W-:Y:S01]  /*138e0*/  LOP3.LUT P3, RZ, R19.reuse, 0x400, RZ, 0xc0, !PT ;  /* 0x0000040013ff7812 */ /* 0x040fe2000786c0ff */
[----:B------:R-:W-:Y:S01]  /*138f0*/  @UP0 ULDC UR4, c[0x0][0x44c] ;  /* 0x0001130000040ab9 */ /* 0x000fe20000000800 */
[----:B------:R-:W-:Y:S01]  /*13900*/  @UP0 ULDC UR13, c[0x0][0x44c] ;  /* 0x00011300000d0ab9 */ /* 0x000fe20000000800 */
[C---:B------:R-:W-:Y:S02]  /*13910*/  LOP3.LUT P4, RZ, R19.reuse, 0x200, RZ, 0xc0, !PT ;  /* 0x0000020013ff7812 */ /* 0x040fe4000788c0ff */
[----:B------:R-:W-:Y:S02]  /*13920*/  LOP3.LUT P5, RZ, R19, 0x100, RZ, 0xc0, !PT ;  /* 0x0000010013ff7812 */ /* 0x000fe400078ac0ff */
[C---:B0-----:R-:W-:Y:S01]  /*13930*/  LOP3.LUT R2, R20.reuse, 0x7f, RZ, 0xc0, !PT ;  /* 0x0000007f14027812 */ /* 0x041fe200078ec0ff */
[----:B------:R-:W-:-:S03]  /*13940*/  IMAD.SHL.U32 R20, R20, 0x20, RZ ;  /* 0x0000002014147824 */ /* 0x000fc600078e00ff */
[----:B------:R-:W-:Y:S02]  /*13950*/  SHF.R.U32.HI R2, RZ, 0x2, R2 ;  /* 0x00000002ff027819 */ /* 0x000fe40000011602 */
[----:B------:R-:W-:-:S04]  /*13960*/  LOP3.LUT R20, R20, 0x60, RZ, 0xc0, !PT ;  /* 0x0000006014147812 */ /* 0x000fc800078ec0ff */
[----:B------:R-:W-:-:S05]  /*13970*/  LOP3.LUT R2, R2, R20, RZ, 0xfc, !PT ;  /* 0x0000001402027212 */ /* 0x000fca00078efcff */
[----:B-1----:R-:W-:-:S04]  /*13980*/  VIADD R6, R2, UR43 ;  /* 0x0000002b02067c36 */ /* 0x002fc80008000000 */
[----:B------:R-:W-:Y:S01]  /*13990*/  @P0 IMAD.HI.U32 R0, R6, UR4, RZ ;  /* 0x0000000406000c27 */ /* 0x000fe2000f8e00ff */
[----:B------:R-:W-:Y:S01]  /*139a0*/  PLOP3.LUT P0, PT, PT, PT, UP0, 0x80, 0x0 ;  /* 0x000000000000781c */ /* 0x000fe20003f0f008 */
[----:B------:R-:W-:Y:S02]  /*139b0*/  @UP0 ULDC UR4, c[0x0][0x450] ;  /* 0x0001140000040ab9 */ /* 0x000fe40000000800 */
[----:B------:R-:W-:Y:S01]  /*139c0*/  IMAD.MOV.U32 R3, RZ, RZ, R6 ;  /* 0x000000ffff037224 */ /* 0x000fe200078e0006 */
[----:B------:R-:W-:-:S09]  /*139d0*/  UIMAD UR6, UR6, UR8, URZ ;  /* 0x00000008060672a4 */ /* 0x000fd2000f8e023f */
[----:B------:R-:W-:Y:S02]  /*139e0*/  @P0 SHF.R.U32.HI R3, RZ, UR4, R0 ;  /* 0x00000004ff030c19 */ /* 0x000fe40008011600 */
[----:B------:R-:W-:Y:S01]  /*139f0*/  R2UR UR4, R22 ;  /* 0x00000000160472ca */ /* 0x000fe200000e0000 */
[----:B------:R-:W-:Y:S02]  /*13a00*/  UIMAD UR7, UR7, UR9, UR6 ;  /* 0x00000009070772a4 */ /* 0x000fe4000f8e0206 */
[----:B------:R-:W-:Y:S01]  /*13a10*/  USHF.R.S32.HI UR6, URZ, 0x1f, UR41 ;  /* 0x0000001f3f067899 */ /* 0x000fe20008011429 */
[----:B------:R-:W-:-:S09]  /*13a20*/  SHF.R.S32.HI R0, RZ, 0x1f, R3 ;  /* 0x0000001fff007819 */ /* 0x000fd20000011403 */
[----:B------:R-:W-:-:S03]  /*13a30*/  UIMAD.WIDE.U32 UR4, UR4, UR8, URZ ;  /* 0x00000008040472a5 */ /* 0x000fc6000f8e003f */
[----:B------:R-:W-:Y:S01]  /*13a40*/  ULDC.64 UR8, c[0x0][0x2e0] ;  /* 0x0000b80000087ab9 */ /* 0x000fe20000000a00 */
[----:B------:R-:W-:Y:S02]  /*13a50*/  UIADD3 UR5, UR5, UR7, URZ ;  /* 0x0000000705057290 */ /* 0x000fe4000fffe03f */
[----:B------:R-:W-:Y:S02]  /*13a60*/  UIMAD UR6, UR6, UR8, URZ ;  /* 0x00000008060672a4 */ /* 0x000fe4000f8e023f */
[----:B------:R-:W-:Y:S02]  /*13a70*/  UIMAD.WIDE.U32 UR4, UR41, UR8, UR4 ;  /* 0x00000008290472a5 */ /* 0x000fe4000f8e0004 */
[----:B------:R-:W-:-:S03]  /*13a80*/  UIMAD UR6, UR41, UR9, UR6 ;  /* 0x00000009290672a4 */ /* 0x000fc6000f8e0206 */
[----:B------:R-:W-:Y:S02]  /*13a90*/  ULDC.64 UR8, c[0x0][0x2d0] ;  /* 0x0000b40000087ab9 */ /* 0x000fe40000000a00 */
[----:B------:R-:W-:Y:S01]  /*13aa0*/  IMAD R0, R0, UR8, RZ ;  /* 0x0000000800007c24 */ /* 0x000fe2000f8e02ff */
[----:B------:R-:W-:Y:S01]  /*13ab0*/  UIADD3 UR5, UR5, UR6, URZ ;  /* 0x0000000605057290 */ /* 0x000fe2000fffe03f */
[----:B------:R-:W-:Y:S02]  /*13ac0*/  IMAD.U32 R4, RZ, RZ, UR8 ;  /* 0x00000008ff047e24 */ /* 0x000fe4000f8e00ff */
[C---:B------:R-:W-:Y:S01]  /*13ad0*/  IMAD R5, R3.reuse, UR9, R0 ;  /* 0x0000000903057c24 */ /* 0x040fe2000f8e0200 */
[----:B------:R-:W-:Y:S01]  /*13ae0*/  ULDC.64 UR6, c[0x0][0x2c8] ;  /* 0x0000b20000067ab9 */ /* 0x000fe20000000a00 */
[----:B------:R-:W-:Y:S02]  /*13af0*/  IMAD.MOV R0, RZ, RZ, -R3 ;  /* 0x000000ffff007224 */ /* 0x000fe400078e0a03 */
[----:B------:R-:W-:-:S04]  /*13b00*/  IMAD.WIDE.U32 R2, R3, R4, UR4 ;  /* 0x0000000403027e25 */ /* 0x000fc8000f8e0004 */
[----:B------:R-:W-:Y:S02]  /*13b10*/  IMAD R0, R0, UR12, R6 ;  /* 0x0000000c00007c24 */ /* 0x000fe4000f8e0206 */
[----:B------:R-:W-:-:S03]  /*13b20*/  IMAD.IADD R3, R3, 0x1, R5 ;  /* 0x0000000103037824 */ /* 0x000fc600078e0205 */
[----:B------:R-:W-:Y:S01]  /*13b30*/  SHF.R.S32.HI R5, RZ, 0x1f, R0 ;  /* 0x0000001fff057819 */ /* 0x000fe20000011400 */
[----:B------:R-:W-:-:S04]  /*13b40*/  IMAD.WIDE.U32 R2, R0, UR6, R2 ;  /* 0x0000000600027c25 */ /* 0x000fc8000f8e0002 */
[----:B------:R-:W-:-:S04]  /*13b50*/  IMAD R5, R5, UR6, RZ ;  /* 0x0000000605057c24 */ /* 0x000fc8000f8e02ff */
[----:B------:R-:W-:Y:S01]  /*13b60*/  IMAD R5, R0, UR7, R5 ;  /* 0x0000000700057c24 */ /* 0x000fe2000f8e0205 */
[----:B------:R-:W-:-:S03]  /*13b70*/  LEA R0, P0, R2, UR10, 0x1 ;  /* 0x0000000a02007c11 */ /* 0x000fc6000f8008ff */
[----:B------:R-:W-:-:S05]  /*13b80*/  IMAD.IADD R5, R3, 0x1, R5 ;  /* 0x0000000103057824 */ /* 0x000fca00078e0205 */
[----:B------:R-:W-:Y:S02]  /*13b90*/  LEA.HI.X R5, R2, UR11, R5, 0x1, P0 ;  /* 0x0000000b02057c11 */ /* 0x000fe400080f0c05 */
[----:B------:R-:W-:Y:S01]  /*13ba0*/  PLOP3.LUT P0, PT, PT, PT, UP0, 0x80, 0x0 ;  /* 0x000000000000781c */ /* 0x000fe20003f0f008 */
[----:B------:R-:W-:-:S12]  /*13bb0*/  VIADD R6, R6, 0x80 ;  /* 0x0000008006067836 */ /* 0x000fd80000000000 */
[----:B------:R-:W-:Y:S01]  /*13bc0*/  @P0 IMAD.HI.U32 R3, R6, UR13, RZ ;  /* 0x0000000d06030c27 */ /* 0x000fe2000f8e00ff */
[----:B------:R-:W-:Y:S01]  /*13bd0*/  PLOP3.LUT P0, PT, PT, PT, UP0, 0x80, 0x0 ;  /* 0x000000000000781c */ /* 0x000fe20003f0f008 */
[----:B------:R-:W-:Y:S02]  /*13be0*/  @UP0 ULDC UR13, c[0x0][0x450] ;  /* 0x00011400000d0ab9 */ /* 0x000fe40000000800 */
[----:B------:R-:W-:Y:S01]  /*13bf0*/  IMAD.MOV.U32 R2, RZ, RZ, R6 ;  /* 0x000000ffff027224 */ /* 0x000fe200078e0006 */
[----:B------:R-:W0:Y:S09]  /*13c00*/  S2R R20, SR_TID.X ;  /* 0x0000000000147919 */ /* 0x000e320000002100 */
[----:B------:R-:W-:-:S05]  /*13c10*/  @P0 SHF.R.U32.HI R2, RZ, UR13, R3 ;  /* 0x0000000dff020c19 */ /* 0x000fca0008011603 */
[----:B------:R-:W-:-:S04]  /*13c20*/  IMAD.MOV R3, RZ, RZ, -R2 ;  /* 0x000000ffff037224 */ /* 0x000fc800078e0a02 */
[----:B------:R-:W-:Y:S01]  /*13c30*/  IMAD R6, R3, UR12, R6 ;  /* 0x0000000c03067c24 */ /* 0x000fe2000f8e0206 */
[----:B------:R-:W-:-:S05]  /*13c40*/  SHF.R.S32.HI R3, RZ, 0x1f, R2 ;  /* 0x0000001fff037819 */ /* 0x000fca0000011402 */
[----:B------:R-:W-:-:S04]  /*13c50*/  IMAD R3, R3, UR8, RZ ;  /* 0x0000000803037c24 */ /* 0x000fc8000f8e02ff */
[C---:B------:R-:W-:Y:S02]  /*13c60*/  IMAD R7, R2.reuse, UR9, R3 ;  /* 0x0000000902077c24 */ /* 0x040fe4000f8e0203 */
[----:B------:R-:W-:Y:S01]  /*13c70*/  IMAD.WIDE.U32 R2, R2, R4, UR4 ;  /* 0x0000000402027e25 */ /* 0x000fe2000f8e0004 */
[----:B------:R-:W-:-:S03]  /*13c80*/  SHF.R.S32.HI R4, RZ, 0x1f, R6 ;  /* 0x0000001fff047819 */ /* 0x000fc60000011406 */
[----:B------:R-:W-:Y:S02]  /*13c90*/  IMAD.IADD R3, R3, 0x1, R7 ;  /* 0x0000000103037824 */ /* 0x000fe400078e0207 */
[----:B------:R-:W-:Y:S02]  /*13ca0*/  IMAD R4, R4, UR6, RZ ;  /* 0x0000000604047c24 */ /* 0x000fe4000f8e02ff */
[----:B------:R-:W-:-:S04]  /*13cb0*/  IMAD.WIDE.U32 R2, R6, UR6, R2 ;  /* 0x0000000606027c25 */ /* 0x000fc8000f8e0002 */
[----:B------:R-:W-:Y:S01]  /*13cc0*/  IMAD R7, R6, UR7, R4 ;  /* 0x0000000706077c24 */ /* 0x000fe2000f8e0204 */
[----:B0-----:R-:W-:-:S03]  /*13cd0*/  LOP3.LUT R21, R20, 0x7f, RZ, 0xc0, !PT ;  /* 0x0000007f14157812 */ /* 0x001fc600078ec0ff */
[----:B------:R-:W-:Y:S01]  /*13ce0*/  IMAD.IADD R6, R3, 0x1, R7 ;  /* 0x0000000103067824 */ /* 0x000fe200078e0207 */
[----:B------:R-:W-:Y:S01]  /*13cf0*/  LEA R7, P0, R2, UR10, 0x1 ;  /* 0x0000000a02077c11 */ /* 0x000fe2000f8008ff */
[----:B------:R-:W-:Y:S01]  /*13d00*/  IMAD.SHL.U32 R20, R20, 0x8, RZ ;  /* 0x0000000814147824 */ /* 0x000fe200078e00ff */
[----:B------:R-:W-:Y:S02]  /*13d10*/  UMOV UR4, 0xffffffff ;  /* 0xffffffff00047882 */ /* 0x000fe40000000000 */
[----:B------:R-:W-:Y:S02]  /*13d20*/  LEA.HI.X R6, R2, UR11, R6, 0x1, P0 ;  /* 0x0000000b02067c11 */ /* 0x000fe400080f0c06 */
[----:B------:R-:W-:Y:S02]  /*13d30*/  LOP3.LUT R20, R20, 0x18, RZ, 0xc0, !PT ;  /* 0x0000001814147812 */ /* 0x000fe400078ec0ff */
[----:B------:R-:W-:Y:S01]  /*13d40*/  SHF.R.U32.HI R21, RZ, 0x2, R21 ;  /* 0x00000002ff157819 */ /* 0x000fe20000011615 */
[----:B--2---:R-:W-:Y:S06]  /*13d50*/  BRA.DIV UR4, `(.L_x_935) ;  /* 0x0000002a04e47947 */ /* 0x004fec000b800000 */
[----:B------:R-:W0:Y:S01]  /*13d60*/  SHFL.IDX PT, R3, R0, RZ, 0x1c1f ;  /* 0x001c1fff00037589 */ /* 0x000e2200000e0000 */
[----:B------:R-:W-:-:S03]  /*13d70*/  VIADD R4, R21, UR43 ;  /* 0x0000002b15047c36 */ /* 0x000fc60008000000 */
        /* <DEDUP_REMOVED lines=9> */
[----:B-----5:R-:W-:Y:S04]  /*13e10*/  @!P0 LDGSTS.E.BYPASS.LTC128B.128 [R10+0xc400], desc[UR52][R2.64], !P3 ;  /* 0x0c400000020a8fae */ /* 0x020fe8000d901d74 */
[----:B------:R-:W-:Y:S04]  /*13e20*/  @!P0 LDGSTS.E.BYPASS.LTC128B.128 [R10+0xf400], desc[UR52][R2.64+0x40], !P4 ;  /* 0x0f400040020a8fae */ /* 0x000fe8000e101d74 */
[----:B------:R0:W-:Y:S01]  /*13e30*/  @!P0 LDGSTS.E.BYPASS.LTC128B.128 [R10+0x12400], desc[UR52][R2.64+0x80], !P5 ;  /* 0x12400080020a8fae */ /* 0x0001e2000e901d74 */
[----:B------:R-:W-:Y:S01]  /*13e40*/  ISETP.GE.AND P0, PT, R8, UR37, PT ;  /* 0x0000002508007c0c */ /* 0x000fe2000bf06270 */
[----:B------:R-:W-:-:S02]  /*13e50*/  VIADD R8, R4, 0x40 ;  /* 0x0000004004087836 */ /* 0x000fc40000000000 */
[----:B0-----:R-:W0:Y:S04]  /*13e60*/  SHFL.IDX PT, R3, R0, 0x1, 0x1c1f ;  /* 0x003c1f0000037f89 */ /* 0x001e2800000e0000 */
[----:B------:R-:W1:Y:S06]  /*13e70*/  SHFL.IDX PT, R2, R5, 0x1, 0x1c1f ;  /* 0x003c1f0005027f89 */ /* 0x000e6c00000e0000 */
        /* <DEDUP_REMOVED lines=8> */
[----:B------:R-:W-:-:S03]  /*13f00*/  ISETP.GE.AND P0, PT, R8, UR37, PT ;  /* 0x0000002508007c0c */ /* 0x000fc6000bf06270 */
[----:B0-----:R-:W0:Y:S04]  /*13f10*/  SHFL.IDX PT, R3, R0, 0x2, 0x1c1f ;  /* 0x005c1f0000037f89 */ /* 0x001e2800000e0000 */
[----:B------:R-:W1:Y:S04]  /*13f20*/  SHFL.IDX PT, R2, R5, 0x2, 0x1c1f ;  /* 0x005c1f0005027f89 */ /* 0x000e6800000e0000 */
[----:B------:R-:W2:Y:S04]  /*13f30*/  SHFL.IDX PT, R0, R0, 0x3, 0x1c1f ;  /* 0x007c1f0000007f89 */ /* 0x000ea800000e0000 */
[----:B------:R-:W3:Y:S01]  /*13f40*/  SHFL.IDX PT, R5, R5, 0x3, 0x1c1f ;  /* 0x007c1f0005057f89 */ /* 0x000ee200000e0000 */
        /* <DEDUP_REMOVED lines=8> */
[----:B0-----:R-:W-:-:S05]  /*13fd0*/  VIADD R2, R4, 0x60 ;  /* 0x0000006004027836 */ /* 0x001fca0000000000 */
[----:B------:R-:W-:-:S13]  /*13fe0*/  ISETP.GE.AND P0, PT, R2, UR37, PT ;  /* 0x0000002502007c0c */ /* 0x000fda000bf06270 */
[----:B--2---:R-:W-:Y:S02]  /*13ff0*/  @!P0 LEA R8, P1, R20, R0, 0x1 ;  /* 0x0000000014088211 */ /* 0x004fe400078208ff */
[----:B------:R-:W-:Y:S03]  /*14000*/  SHFL.IDX PT, R0, R6, RZ, 0x1c1f ;  /* 0x001c1fff06007589 */ /* 0x000fe600000e0000 */
[----:B---3--:R-:W-:Y:S01]  /*14010*/  @!P0 IMAD.X R9, RZ, RZ, R5, P1 ;  /* 0x000000ffff098224 */ /* 0x008fe200008e0605 */
[----:B------:R-:W-:Y:S01]  /*14020*/  SHFL.IDX PT, R6, R6, 0x1, 0x1c1f ;  /* 0x003c1f0006067f89 */ /* 0x000fe200000e0000 */
[----:B------:R-:W-:Y:S02]  /*14030*/  @!P0 IMAD.MOV.U32 R2, RZ, RZ, R8 ;  /* 0x000000ffff028224 */ /* 0x000fe400078e0008 */
[----:B------:R-:W-:-:S05]  /*14040*/  @!P0 IMAD.MOV.U32 R3, RZ, RZ, R9 ;  /* 0x000000ffff038224 */ /* 0x000fca00078e0009 */
[----:B------:R-:W-:Y:S04]  /*14050*/  @!P0 LDGSTS.E.BYPASS.LTC128B.128 [R10+0xdc00], desc[UR52][R2.64], !P3 ;  /* 0x0dc00000020a8fae */ /* 0x000fe8000d901d74 */
[----:B------:R-:W-:Y:S04]  /*14060*/  @!P0 LDGSTS.E.BYPASS.LTC128B.128 [R10+0x10c00], desc[UR52][R2.64+0x40], !P4 ;  /* 0x10c00040020a8fae */ /* 0x000fe8000e101d74 */
[----:B------:R0:W-:Y:S04]  /*14070*/  @!P0 LDGSTS.E.BYPASS.LTC128B.128 [R10+0x13c00], desc[UR52][R2.64+0x80], !P5 ;  /* 0x13c00080020a8fae */ /* 0x0001e8000e901d74 */
[----:B0-----:R-:W0:Y:S01]  /*14080*/  SHFL.IDX PT, R2, R7, RZ, 0x1c1f ;  /* 0x001c1fff07027589 */ /* 0x001e2200000e0000 */
[----:B------:R-:W-:-:S05]  /*14090*/  VIADD R3, R4, 0x80 ;  /* 0x0000008004037836 */ /* 0x000fca0000000000 */
[----:B------:R-:W-:-:S13]  /*140a0*/  ISETP.GE.AND P0, PT, R3, UR37, PT ;  /* 0x0000002503007c0c */ /* 0x000fda000bf06270 */
[----:B0-----:R-:W-:-:S05]  /*140b0*/  @!P0 LEA R5, P1, R20, R2, 0x1 ;  /* 0x0000000214058211 */ /* 0x001fca00078208ff */
[----:B------:R-:W-:Y:S02]  /*140c0*/  @!P0 IMAD.X R0, RZ, RZ, R0, P1 ;  /* 0x000000ffff008224 */ /* 0x000fe400008e0600 */
[----:B------:R-:W-:Y:S02]  /*140d0*/  @!P0 IMAD.MOV.U32 R2, RZ, RZ, R5 ;  /* 0x000000ffff028224 */ /* 0x000fe400078e0005 */
[----:B------:R-:W-:-:S05]  /*140e0*/  @!P0 IMAD.MOV.U32 R3, RZ, RZ, R0 ;  /* 0x000000ffff038224 */ /* 0x000fca00078e0000 */
[----:B------:R0:W-:Y:S04]  /*140f0*/  @!P0 LDGSTS.E.BYPASS.LTC128B.128 [R10+0xe400], desc[UR52][R2.64], !P3 ;  /* 0x0e400000020a8fae */ /* 0x0001e8000d901d74 */
[----:B------:R0:W-:Y:S04]  /*14100*/  @!P0 LDGSTS.E.BYPASS.LTC128B.128 [R10+0x11400], desc[UR52][R2.64+0x40], !P4 ;  /* 0x11400040020a8fae */ /* 0x0001e8000e101d74 */
[----:B------:R0:W-:Y:S02]  /*14110*/  @!P0 LDGSTS.E.BYPASS.LTC128B.128 [R10+0x14400], desc[UR52][R2.64+0x80], !P5 ;  /* 0x14400080020a8fae */ /* 0x0001e4000e901d74 */
.L_x_1004:
[----:B------:R-:W-:-:S05]  /*14120*/  VIADD R4, R4, 0xa0 ;  /* 0x000000a004047836 */ /* 0x000fca0000000000 */
[----:B------:R-:W-:-:S13]  /*14130*/  ISETP.GE.AND P0, PT, R4, UR37, PT ;  /* 0x0000002504007c0c */ /* 0x000fda000bf06270 */
[----:B0-----:R-:W-:-:S05]  /*14140*/  @!P0 LEA R2, P1, R20, R14, 0x1 ;  /* 0x0000000e14028211 */ /* 0x001fca00078208ff */
[----:B------:R-:W-:-:S05]  /*14150*/  @!P0 IMAD.X R3, RZ, RZ, R6, P1 ;  /* 0x000000ffff038224 */ /* 0x000fca00008e0606 */
[----:B------:R-:W-:Y:S01]  /*14160*/  @!PT LDS RZ, [RZ] ;  /* 0x00000000fffff984 */ /* 0x000fe20000000800 */
[----:B------:R-:W-:Y:S01]  /*14170*/  @!PT LDS RZ, [RZ] ;  /* 0x00000000fffff984 */ /* 0x000fe20000000800 */
[----:B------:R-:W-:Y:S01]  /*14180*/  @!PT LDS RZ, [RZ] ;  /* 0x00000000fffff984 */ /* 0x000fe20000000800 */
[----:B------:R0:W-:Y:S04]  /*14190*/  @!P0 LDGSTS.E.BYPASS.LTC128B.128 [R10+0xec00], desc[UR52][R2.64], !P3 ;  /* 0x0ec00000020a8fae */ /* 0x0001e8000d901d74 */
[----:B------:R0:W-:Y:S04]  /*141a0*/  @!P0 LDGSTS.E.BYPASS.LTC128B.128 [R10+0x11c00], desc[UR52][R2.64+0x40], !P4 ;  /* 0x11c00040020a8fae */ /* 0x0001e8000e101d74 */
[----:B------:R0:W-:Y:S01]  /*141b0*/  @!P0 LDGSTS.E.BYPASS.LTC128B.128 [R10+0x14c00], desc[UR52][R2.64+0x80], !P5 ;  /* 0x14c00080020a8fae */ /* 0x0001e2000e901d74 */
[----:B------:R-:W-:Y:S01]  /*141c0*/  PLOP3.LUT P0, PT, PT, PT, PT, 0x80, 0x0 ;  /* 0x000000000000781c */ /* 0x000fe20003f0f070 */
[----:B------:R-:W-:-:S12]  /*141d0*/  NOP ;  /* 0x0000000000007918 */ /* 0x000fd80000000000 */
.L_x_936:
[----:B------:R-:W-:Y:S02]  /*141e0*/  PLOP3.LUT P1, PT, P1, P0, PT, 0xa2, 0x0 ;  /* 0x000000000000781c */ /* 0x000fe40000f21472 */
[----:B------:R-:W-:-:S08]  /*141f0*/  @P0 R2UR P1, UR4, R16 ;  /* 0x00000000100402ca */ /* 0x000fd00000020000 */
[----:B------:R-:W-:-:S05]  /*14200*/  @P0 PLOP3.LUT P0, PT, P1, PT, PT, 0x80, 0x0 ;  /* 0x000000000000081c */ /* 0x000fca0000f0f070 */
[----:B------:R-:W-:Y:S01]  /*14210*/  @!P1 SYNCS.ARRIVE.TRANS64.RED.A0T1 RZ, [UR4+0x2d800], RZ ;  /* 0x02d800ffffff99a7 */ /* 0x000fe20008200404 */
[----:B------:R-:W-:Y:S07]  /*14220*/  @!P1 ARRIVES.LDGSTSBAR.64.TRANSCNT [UR4+0x2d800] ;  /* 0x02d80000ff0099b0 */ /* 0x000fee0008000a84 */
[----:B------:R-:W-:Y:S05]  /*14230*/  @P0 BRA.U.ANY `(.L_x_936) ;  /* 0xfffffffd00e80947 */ /* 0x000fea000393ffff */
[----:B0-----:R-:W2:Y:S02]  /*14240*/  LDL.LU R2, [R1+0x14] ;  /* 0x0000140001027983 */ /* 0x001ea40000300800 */
        /* <DEDUP_REMOVED lines=9> */
[----:B------:R-:W1:Y:S03]  /*142e0*/  SYNCS.PHASECHK.TRANS64.TRYWAIT P0, [R16+URZ+0x2d820], R3 ;  /* 0x02d82003100075a7 */ /* 0x000e66000800017f */
[----:B01----:R-:W-:Y:S05]  /*142f0*/  @!P0 BRA `(.L_x_938) ;  /* 0x0000002c00888947 */ /* 0x003fea0003800000 */
.L_x_1005:
[----:B------:R-:W-:Y:S05]  /*14300*/  BSYNC B0 ;  /* 0x0000000000007941 */ /* 0x000fea0003800000 */
.L_x_937:
[----:B------:R-:W-:-:S04]  /*14310*/  UIADD3 UR4, UR44, -0x2, URZ ;  /* 0xfffffffe2c047890 */ /* 0x000fc8000fffe03f */
[----:B------:R-:W-:-:S06]  /*14320*/  UISETP.GE.AND UP0, UPT, UR4, UR45, UPT ;  /* 0x0000002d0400728c */ /* 0x000fcc000bf06270 */
[----:B------:R-:W-:-:S13]  /*14330*/  PLOP3.LUT P0, PT, PT, PT, UP0, 0x40, 0x0 ;  /* 0x000000000000781c */ /* 0x000fda0003f0e808 */
[----:B------:R-:W-:Y:S05]  /*14340*/  @P0 BRA `(.L_x_939) ;  /* 0x0000000c00d00947 */ /* 0x000fea0003800000 */
[----:B------:R-:W-:Y:S01]  /*14350*/  BSSY B0, `(.L_x_939) ;  /* 0x00000f3000007945 */ /* 0x000fe20003800000 */
[----:B------:R-:W-:Y:S02]  /*14360*/  IMAD.MOV.U32 R9, RZ, RZ, R23 ;  /* 0x000000ffff097224 */ /* 0x000fe400078e0017 */
[----:B------:R-:W-:Y:S02]  /*14370*/  IMAD.MOV.U32 R20, RZ, RZ, R26 ;  /* 0x000000ffff147224 */ /* 0x000fe400078e001a */
[----:B------:R-:W-:Y:S02]  /*14380*/  IMAD.MOV.U32 R28, RZ, RZ, R24 ;  /* 0x000000ffff1c7224 */ /* 0x000fe400078e0018 */
[----:B------:R-:W-:-:S07]  /*14390*/  IMAD.U32 R0, RZ, RZ, UR4 ;  /* 0x00000004ff007e24 */ /* 0x000fce000f8e00ff */
.L_x_952:
[----:B------:R-:W2:Y:S01]  /*143a0*/  LDL R8, [R1+0x8] ;  /* 0x0000080001087983 */ /* 0x000ea20000100800 */
[----:B------:R-:W1:Y:S03]  /*143b0*/  LDC R4, c[0x0][0x430] ;  /* 0x00010c00ff047b82 */ /* 0x000e660000000800 */
[----:B------:R-:W3:Y:S04]  /*143c0*/  LDL R6, [R1+0x4] ;  /* 0x0000040001067983 */ /* 0x000ee80000100800 */
[----:B------:R-:W4:Y:S01]  /*143d0*/  LDL R7, [R1] ;  /* 0x0000000001077983 */ /* 0x000f220000100800 */
[----:B0-----:R-:W0:Y:S01]  /*143e0*/  S2R R3, SR_TID.X ;  /* 0x0000000000037919 */ /* 0x001e220000002100 */
        /* <DEDUP_REMOVED lines=11> */
[----:B-1----:R-:W-:-:S04]  /*144a0*/  @P0 IMAD.HI.U32 R3, R5, R4, RZ ;  /* 0x0000000405030227 */ /* 0x002fc800078e00ff */
[----:B------:R-:W-:Y:S01]  /*144b0*/  IMAD.MOV.U32 R4, RZ, RZ, R5 ;  /* 0x000000ffff047224 */ /* 0x000fe200078e0005 */
[----:B0-----:R-:W-:Y:S01]  /*144c0*/  @P0 SHF.R.U32.HI R4, RZ, R2, R3 ;  /* 0x00000002ff040219 */ /* 0x001fe20000011603 */
        /* <DEDUP_REMOVED lines=9> */
[----:B------:R-:W-:Y:S02]  /*14560*/  ULDC UR4, c[0x0][0x430] ;  /* 0x00010c0000047ab9 */ /* 0x000fe40000000800 */
[----:B------:R-:W-:Y:S01]  /*14570*/  LEA.HI.X R7, R2, UR5, R3, 0x2, P0 ;  /* 0x0000000502077c11 */ /* 0x000fe200080f1403 */
[----:B------:R-:W-:-:S04]  /*14580*/  IMAD.MOV R2, RZ, RZ, -R4 ;  /* 0x000000ffff027224 */ /* 0x000fc800078e0a04 */
[----:B------:R-:W2:Y:S01]  /*14590*/  LDG.E R4, desc[UR52][R6.64] ;  /* 0x0000003406047981 */ /* 0x000ea2000c1e1900 */
[----:B------:R-:W-:Y:S01]  /*145a0*/  ISETP.NE.AND P1, PT, R8, 0x3, PT ;  /* 0x000000030800780c */ /* 0x000fe20003f25270 */
[----:B------:R-:W-:-:S05]  /*145b0*/  VIADD R23, R9, 0x1 ;  /* 0x0000000109177836 */ /* 0x000fca0000000000 */
        /* <DEDUP_REMOVED lines=9> */
.L_x_940:
[----:B------:R-:W-:Y:S01]  /*14650*/  IMAD R6, R23, 0x8, R16 ;  /* 0x0000000817067824 */ /* 0x000fe200078e0210 */
[----:B------:R-:W-:Y:S01]  /*14660*/  SHF.L.U32 R0, R26, 0x1f, RZ ;  /* 0x0000001f1a007819 */ /* 0x000fe200000006ff */
[----:B------:R-:W-:Y:S03]  /*14670*/  BSSY B1, `(.L_x_941) ;  /* 0x0000003000017945 */ /* 0x000fe60003800000 */
[----:B------:R-:W0:Y:S02]  /*14680*/  SYNCS.PHASECHK.TRANS64.TRYWAIT P0, [R6+URZ+0x2d840], R0 ;  /* 0x02d84000060075a7 */ /* 0x000e24000800017f */
[----:B0-----:R-:W-:Y:S05]  /*14690*/  @!P0 BRA `(.L_x_942) ;  /* 0x0000002800b48947 */ /* 0x001fea0003800000 */
.L_x_1006:
[----:B------:R-:W-:Y:S05]  /*146a0*/  BSYNC B1 ;  /* 0x0000000000017941 */ /* 0x000fea0003800000 */
.L_x_941:
[----:B------:R-:W1:Y:S01]  /*146b0*/  S2R R12, SR_TID.X ;  /* 0x00000000000c7919 */ /* 0x000e620000002100 */
[----:B------:R-:W-:Y:S01]  /*146c0*/  SHF.R.S32.HI R21, RZ, 0x1f, R5 ;  /* 0x0000001fff157819 */ /* 0x000fe20000011405 */
[----:B------:R-:W-:Y:S01]  /*146d0*/  ULDC.64 UR4, c[0x0][0x300] ;  /* 0x0000c00000047ab9 */ /* 0x000fe20000000a00 */
[----:B------:R-:W-:Y:S01]  /*146e0*/  LOP3.LUT P3, RZ, R19, 0x4, RZ, 0xc0, !PT ;  /* 0x0000000413ff7812 */ /* 0x000fe2000786c0ff */
[----:B------:R-:W-:Y:S01]  /*146f0*/  IMAD.WIDE.U32 R2, R5, UR4, RZ ;  /* 0x0000000405027c25 */ /* 0x000fe2000f8e00ff */
[C---:B------:R-:W-:Y:S02]  /*14700*/  LOP3.LUT P2, RZ, R19.reuse, 0x2, RZ, 0xc0, !PT ;  /* 0x0000000213ff7812 */ /* 0x040fe4000784c0ff */
[----:B------:R-:W-:Y:S01]  /*14710*/  LOP3.LUT P1, RZ, R19, 0x1, RZ, 0xc0, !PT ;  /* 0x0000000113ff7812 */ /* 0x000fe2000782c0ff */
[----:B0-----:R-:W-:-:S04]  /*14720*/  IMAD R0, R21, UR4, RZ ;  /* 0x0000000415007c24 */ /* 0x001fc8000f8e02ff */
        /* <DEDUP_REMOVED lines=9> */
[----:B-1----:R-:W-:Y:S02]  /*147c0*/  IMAD.SHL.U32 R8, R12, 0x8, RZ ;  /* 0x000000080c087824 */ /* 0x002fe400078e00ff */
[C---:B------:R-:W-:Y:S02]  /*147d0*/  IMAD R0, R22.reuse, UR5, R0 ;  /* 0x0000000516007c24 */ /* 0x040fe4000f8e0200 */
[----:B------:R-:W-:Y:S01]  /*147e0*/  IMAD.WIDE.U32 R2, R22, UR4, R2 ;  /* 0x0000000416027c25 */ /* 0x000fe2000f8e0002 */
[----:B------:R-:W-:Y:S01]  /*147f0*/  LOP3.LUT R8, R8, 0xd8, RZ, 0xc0, !PT ;  /* 0x000000d808087812 */ /* 0x000fe200078ec0ff */
[----:B------:R-:W-:-:S02]  /*14800*/  ULDC.64 UR4, c[0x0][0x2e8] ;  /* 0x0000ba0000047ab9 */ /* 0x000fc40000000a00 */
[----:B------:R-:W-:Y:S01]  /*14810*/  IMAD.SHL.U32 R11, R12, 0x8, RZ ;  /* 0x000000080c0b7824 */ /* 0x000fe200078e00ff */
[----:B------:R-:W-:Y:S01]  /*14820*/  LOP3.LUT R8, R8, 0x18, R12, 0x78, !PT ;  /* 0x0000001808087812 */ /* 0x000fe200078e780c */
[----:B------:R-:W-:Y:S01]  /*14830*/  IMAD.IADD R0, R0, 0x1, R3 ;  /* 0x0000000100007824 */ /* 0x000fe200078e0203 */
[----:B------:R-:W-:Y:S01]  /*14840*/  LEA R7, P0, R2, UR4, 0x1 ;  /* 0x0000000402077c11 */ /* 0x000fe2000f8008ff */
[----:B------:R-:W-:Y:S01]  /*14850*/  UMOV UR4, 0xffffffff ;  /* 0xffffffff00047882 */ /* 0x000fe20000000000 */
[----:B------:R-:W-:Y:S02]  /*14860*/  LOP3.LUT R8, R8, 0x320, R11, 0xf8, !PT ;  /* 0x0000032008087812 */ /* 0x000fe400078ef80b */
[----:B------:R-:W-:-:S03]  /*14870*/  LEA.HI.X R10, R2, UR5, R0, 0x1, P0 ;  /* 0x00000005020a7c11 */ /* 0x000fc600080f0c00 */
[----:B------:R-:W-:Y:S01]  /*14880*/  IMAD R8, R23, 0x3000, R8 ;  /* 0x0000300017087824 */ /* 0x000fe200078e0208 */
[----:B------:R-:W-:Y:S06]  /*14890*/  BRA.DIV UR4, `(.L_x_943) ;  /* 0x0000002a04487947 */ /* 0x000fec000b800000 */
[----:B------:R-:W0:Y:S01]  /*148a0*/  S2R R3, SR_TID.X ;  /* 0x0000000000037919 */ /* 0x000e220000002100 */
[----:B------:R-:W-:Y:S01]  /*148b0*/  IMAD R8, R8, 0x2, R16 ;  /* 0x0000000208087824 */ /* 0x000fe200078e0210 */
[----:B------:R-:W1:Y:S04]  /*148c0*/  SHFL.IDX PT, R2, R7, RZ, 0x1c1f ;  /* 0x001c1fff07027589 */ /* 0x000e6800000e0000 */
[----:B------:R-:W-:Y:S01]  /*148d0*/  SHFL.IDX PT, R27, R10, 0x2, 0x1c1f ;  /* 0x005c1f000a1b7f89 */ /* 0x000fe200000e0000 */
[----:B0-----:R-:W-:-:S03]  /*148e0*/  IMAD.SHL.U32 R11, R3, 0x8, RZ ;  /* 0x00000008030b7824 */ /* 0x001fc600078e00ff */
[----:B------:R-:W0:Y:S02]  /*148f0*/  SHFL.IDX PT, R3, R10, RZ, 0x1c1f ;  /* 0x001c1fff0a037589 */ /* 0x000e2400000e0000 */
[----:B------:R-:W-:-:S05]  /*14900*/  LOP3.LUT R11, R11, 0x18, RZ, 0xc0, !PT ;  /* 0x000000180b0b7812 */ /* 0x000fca00078ec0ff */
[----:B------:R-:W-:-:S05]  /*14910*/  IMAD.SHL.U32 R0, R11, 0x2, RZ ;  /* 0x000000020b007824 */ /* 0x000fca00078e00ff */
        /* <DEDUP_REMOVED lines=20> */
.L_x_1016:
        /* <DEDUP_REMOVED lines=10> */
.L_x_944:
        /* <DEDUP_REMOVED lines=11> */
.L_x_945:
[----:B------:R1:W-:Y:S01]  /*14bb0*/  SYNCS.ARRIVE.TRANS64.A1T0 RZ, [R6+URZ+0x2d830], RZ ;  /* 0x02d830ff06ff79a7 */ /* 0x0003e2000810003f */
[----:B------:R-:W-:Y:S05]  /*14bc0*/  @!P2 BRA `(.L_x_946) ;  /* 0x000000000004a947 */ /* 0x000fea0003800000 */
[----:B------:R-:W-:Y:S01]  /*14bd0*/  BPT.TRAP 0x1 ;  /* 0x000000040000795c */ /* 0x000fe20000300000 */
.L_x_946:
[----:B------:R-:W-:Y:S01]  /*14be0*/  SHF.L.U32 R2, R20, 0x1f, RZ ;  /* 0x0000001f14027819 */ /* 0x000fe200000006ff */
[----:B-1----:R-:W-:Y:S01]  /*14bf0*/  IMAD R6, R9, 0x8, R16 ;  /* 0x0000000809067824 */ /* 0x002fe200078e0210 */
[----:B------:R-:W-:Y:S03]  /*14c00*/  BSSY B1, `(.L_x_947) ;  /* 0x0000003000017945 */ /* 0x000fe60003800000 */
[----:B------:R-:W1:Y:S02]  /*14c10*/  SYNCS.PHASECHK.TRANS64.TRYWAIT P0, [R6+URZ+0x2d860], R2 ;  /* 0x02d86002060075a7 */ /* 0x000e64000800017f */
[----:B-1----:R-:W-:Y:S05]  /*14c20*/  @!P0 BRA `(.L_x_948) ;  /* 0x0000002800a88947 */ /* 0x002fea0003800000 */
.L_x_1017:
[----:B------:R-:W-:Y:S05]  /*14c30*/  BSYNC B1 ;  /* 0x0000000000017941 */ /* 0x000fea0003800000 */
.L_x_947:
[----:B------:R-:W0:Y:S01]  /*14c40*/  S2R R3, SR_TID.X ;  /* 0x0000000000037919 */ /* 0x000e220000002100 */
[----:B-1----:R-:W-:Y:S01]  /*14c50*/  IMAD.MOV.U32 R2, RZ, RZ, -0x80 ;  /* 0xffffff80ff027424 */ /* 0x002fe200078e00ff */
[----:B------:R-:W-:Y:S01]  /*14c60*/  UMOV UR4, 0xffffffff ;  /* 0xffffffff00047882 */ /* 0x000fe20000000000 */
[C---:B------:R-:W-:Y:S02]  /*14c70*/  LOP3.LUT P3, RZ, R19.reuse, 0x20, RZ, 0xc0, !PT ;  /* 0x0000002013ff7812 */ /* 0x040fe4000786c0ff */
[----:B------:R-:W-:Y:S01]  /*14c80*/  IMAD R2, R28, R2, UR36 ;  /* 0x000000241c027e24 */ /* 0x000fe2000f8e0202 */
[C---:B------:R-:W-:Y:S02]  /*14c90*/  LOP3.LUT P2, RZ, R19.reuse, 0x10, RZ, 0xc0, !PT ;  /* 0x0000001013ff7812 */ /* 0x040fe4000784c0ff */
[----:B------:R-:W-:Y:S01]  /*14ca0*/  LOP3.LUT P1, RZ, R19, 0x8, RZ, 0xc0, !PT ;  /* 0x0000000813ff7812 */ /* 0x000fe2000782c0ff */
[C---:B0-----:R-:W-:Y:S02]  /*14cb0*/  IMAD.SHL.U32 R7, R3.reuse, 0x8, RZ ;  /* 0x0000000803077824 */ /* 0x041fe400078e00ff */
[----:B------:R-:W-:-:S03]  /*14cc0*/  IMAD.SHL.U32 R8, R3, 0x8, RZ ;  /* 0x0000000803087824 */ /* 0x000fc600078e00ff */
[----:B------:R-:W-:-:S04]  /*14cd0*/  LOP3.LUT R7, R7, 0xd8, RZ, 0xc0, !PT ;  /* 0x000000d807077812 */ /* 0x000fc800078ec0ff */
[----:B------:R-:W-:Y:S02]  /*14ce0*/  LOP3.LUT R7, R7, 0x18, R3, 0x78, !PT ;  /* 0x0000001807077812 */ /* 0x000fe400078e7803 */
[----:B------:R-:W-:Y:S02]  /*14cf0*/  LOP3.LUT R3, R3, 0x7f, RZ, 0xc0, !PT ;  /* 0x0000007f03037812 */ /* 0x000fe400078ec0ff */
[----:B------:R-:W-:Y:S02]  /*14d00*/  LOP3.LUT R7, R7, 0x320, R8, 0xf8, !PT ;  /* 0x0000032007077812 */ /* 0x000fe400078ef808 */
[----:B------:R-:W-:-:S03]  /*14d10*/  SHF.R.U32.HI R3, RZ, 0x2, R3 ;  /* 0x00000002ff037819 */ /* 0x000fc60000011603 */
[----:B------:R-:W-:Y:S02]  /*14d20*/  IMAD R7, R9, 0x3000, R7 ;  /* 0x0000300009077824 */ /* 0x000fe400078e0207 */
[----:B------:R-:W-:Y:S01]  /*14d30*/  IMAD.IADD R8, R2, 0x1, -R3 ;  /* 0x0000000102087824 */ /* 0x000fe200078e0a03 */
[----:B------:R-:W-:Y:S06]  /*14d40*/  BRA.DIV UR4, `(.L_x_949) ;  /* 0x0000002a04747947 */ /* 0x000fec000b800000 */
[----:B------:R-:W0:Y:S01]  /*14d50*/  SHFL.IDX PT, R2, R17, RZ, 0x1c1f ;  /* 0x001c1fff11027589 */ /* 0x000e2200000e0000 */
[----:B------:R-:W-:-:S03]  /*14d60*/  IMAD R7, R7, 0x2, R16 ;  /* 0x0000000207077824 */ /* 0x000fc600078e0210 */
        /* <DEDUP_REMOVED lines=32> */
.L_x_1027:
        /* <DEDUP_REMOVED lines=21> */
[----:B------:R-:W-:Y:S02]  /*150c0*/  ULDC.64 UR4, c[0x0][0x330] ;  /* 0x0000cc0000047ab9 */ /* 0x000fe40000000a00 */
[----:B------:R-:W-:Y:S02]  /*150d0*/  IMAD R5, R29, UR4, RZ ;  /* 0x000000041d057c24 */ /* 0x000fe4000f8e02ff */
[----:B------:R-:W-:Y:S02]  /*150e0*/  IMAD.IADD R3, R3, 0x1, R25 ;  /* 0x0000000103037824 */ /* 0x000fe400078e0219 */
[C---:B------:R-:W-:Y:S02]  /*150f0*/  IMAD R5, R22.reuse, UR5, R5 ;  /* 0x0000000516057c24 */ /* 0x040fe4000f8e0205 */
[----:B------:R-:W-:Y:S01]  /*15100*/  IMAD.WIDE.U32 R2, R22, UR4, R2 ;  /* 0x0000000416027c25 */ /* 0x000fe2000f8e0002 */
[----:B------:R-:W-:-:S03]  /*15110*/  ULDC.64 UR4, c[0x0][0x318] ;  /* 0x0000c60000047ab9 */ /* 0x000fc60000000a00 */
[----:B------:R-:W-:Y:S01]  /*15120*/  IMAD.IADD R3, R5, 0x1, R3 ;  /* 0x0000000105037824 */ /* 0x000fe200078e0203 */
[----:B0-----:R-:W-:-:S04]  /*15130*/  LEA R17, P0, R2, UR4, 0x1 ;  /* 0x0000000402117c11 */ /* 0x001fc8000f8008ff */
[----:B------:R-:W-:Y:S02]  /*15140*/  LEA.HI.X R18, R2, UR5, R3, 0x1, P0 ;  /* 0x0000000502127c11 */ /* 0x000fe400080f0c03 */
[----:B------:R-:W-:-:S13]  /*15150*/  PLOP3.LUT P0, PT, PT, PT, PT, 0x80, 0x0 ;  /* 0x000000000000781c */ /* 0x000fda0003f0f070 */
.L_x_950:
        /* <DEDUP_REMOVED lines=11> */
.L_x_951:
[C---:B------:R-:W-:Y:S01]  /*15210*/  ISETP.GT.AND P0, PT, R24.reuse, UR45, PT ;  /* 0x0000002d18007c0c */ /* 0x040fe2000bf04270 */
[----:B------:R1:W-:Y:S01]  /*15220*/  SYNCS.ARRIVE.TRANS64.A1T0 RZ, [R6+URZ+0x2d850], RZ ;  /* 0x02d850ff06ff79a7 */ /* 0x0003e2000810003f */
[----:B------:R-:W-:Y:S02]  /*15230*/  VIADD R0, R24, 0xffffffff ;  /* 0xffffffff18007836 */ /* 0x000fe40000000000 */
[----:B------:R-:W-:Y:S02]  /*15240*/  IMAD.MOV.U32 R9, RZ, RZ, R23 ;  /* 0x000000ffff097224 */ /* 0x000fe400078e0017 */
[----:B------:R-:W-:Y:S02]  /*15250*/  IMAD.MOV.U32 R20, RZ, RZ, R26 ;  /* 0x000000ffff147224 */ /* 0x000fe400078e001a */
[----:B------:R-:W-:-:S05]  /*15260*/  IMAD.MOV.U32 R28, RZ, RZ, R24 ;  /* 0x000000ffff1c7224 */ /* 0x000fca00078e0018 */
[----:B-1----:R-:W-:Y:S05]  /*15270*/  @P0 BRA `(.L_x_952) ;  /* 0xfffffff000480947 */ /* 0x002fea000383ffff */
[----:B------:R-:W-:Y:S05]  /*15280*/  BSYNC B0 ;  /* 0x0000000000007941 */ /* 0x000fea0003800000 */
.L_x_939:
[----:B------:R-:W1:Y:S01]  /*15290*/  S2R R0, SR_TID.X ;  /* 0x0000000000007919 */ /* 0x000e620000002100 */
[----:B------:R-:W-:Y:S01]  /*152a0*/  BSSY B0, `(.L_x_953) ;  /* 0x0000011000007945 */ /* 0x000fe20003800000 */
[----:B-1----:R-:W-:-:S04]  /*152b0*/  LOP3.LUT R0, R0, 0x7f, RZ, 0xc0, !PT ;  /* 0x0000007f00007812 */ /* 0x002fc800078ec0ff */
[----:B------:R-:W-:-:S13]  /*152c0*/  ISETP.NE.AND P2, PT, R0, RZ, PT ;  /* 0x000000ff0000720c */ /* 0x000fda0003f45270 */
[----:B------:R-:W-:Y:S05]  /*152d0*/  @P2 BRA `(.L_x_954) ;  /* 0x0000000000342947 */ /* 0x000fea0003800000 */
[----:B------:R-:W1:Y:S01]  /*152e0*/  S2R R7, SR_LANEID ;  /* 0x0000000000077919 */ /* 0x000e620000000000 */
[----:B------:R-:W-:Y:S01]  /*152f0*/  VOTEU.ANY UR4, UPT, PT ;  /* 0x0000000000047886 */ /* 0x000fe200038e0100 */
[----:B0-----:R-:W0:Y:S01]  /*15300*/  LDC.64 R2, c[0x0][0xc80] ;  /* 0x00032000ff027b82 */ /* 0x001e220000000a00 */
[----:B------:R-:W1:Y:S08]  /*15310*/  FLO.U32 R0, UR4 ;  /* 0x0000000400007d00 */ /* 0x000e7000080e0000 */
[----:B------:R-:W0:Y:S01]  /*15320*/  POPC R5, UR4 ;  /* 0x0000000400057d09 */ /* 0x000e220008000000 */
[----:B-1----:R-:W-:-:S13]  /*15330*/  ISETP.EQ.U32.AND P0, PT, R0, R7, PT ;  /* 0x000000070000720c */ /* 0x002fda0003f02070 */
[----:B0-----:R-:W2:Y:S01]  /*15340*/  @P0 ATOMG.E.ADD.STRONG.GPU PT, R3, desc[UR52][R2.64], R5 ;  /* 0x00000005020309a8 */ /* 0x001ea200081ee1f4 */
[----:B------:R-:W0:Y:S02]  /*15350*/  S2R R4, SR_LTMASK ;  /* 0x0000000000047919 */ /* 0x000e240000003900 */
[----:B0-----:R-:W-:-:S04]  /*15360*/  LOP3.LUT R4, R4, UR4, RZ, 0xc0, !PT ;  /* 0x0000000404047c12 */ /* 0x001fc8000f8ec0ff */
[----:B------:R-:W0:Y:S01]  /*15370*/  POPC R7, R4 ;  /* 0x0000000400077309 */ /* 0x000e220000000000 */
[----:B--2---:R-:W0:Y:S02]  /*15380*/  SHFL.IDX PT, R0, R3, R0, 0x1f ;  /* 0x00001f0003007589 */ /* 0x004e2400000e0000 */
[----:B0-----:R-:W-:-:S05]  /*15390*/  IADD3 R0, R0, UR46, R7 ;  /* 0x0000002e00007c10 */ /* 0x001fca000fffe007 */
[----:B------:R1:W-:Y:S02]  /*153a0*/  STL [R1+0x10], R0 ;  /* 0x0000100001007387 */ /* 0x0003e40000100800 */
.L_x_954:
[----:B------:R-:W-:Y:S05]  /*153b0*/  BSYNC B0 ;  /* 0x0000000000007941 */ /* 0x000fea0003800000 */
.L_x_953:
[----:B-1----:R-:W-:-:S05]  /*153c0*/  IMAD.U32 R0, RZ, RZ, UR47 ;  /* 0x0000002fff007e24 */ /* 0x002fca000f8e00ff */
[----:B------:R-:W-:-:S13]  /*153d0*/  ISETP.NE.AND P0, PT, R0, 0x3, PT ;  /* 0x000000030000780c */ /* 0x000fda0003f05270 */
[----:B------:R-:W-:Y:S05]  /*153e0*/  @!P0 BRA `(.L_x_955) ;  /* 0x0000000000048947 */ /* 0x000fea0003800000 */
[----:B------:R-:W-:Y:S01]  /*153f0*/  BPT.TRAP 0x1 ;  /* 0x000000040000795c */ /* 0x000fe20000300000 */
.L_x_955:
[----:B------:R-:W-:Y:S01]  /*15400*/  IMAD R4, R23, 0x8, R16 ;  /* 0x0000000817047824 */ /* 0x000fe200078e0210 */
[----:B0-----:R-:W-:Y:S01]  /*15410*/  SHF.L.U32 R3, R26, 0x1f, RZ ;  /* 0x0000001f1a037819 */ /* 0x001fe200000006ff */
[----:B------:R-:W-:Y:S03]  /*15420*/  BSSY B0, `(.L_x_956) ;  /* 0x0000003000007945 */ /* 0x000fe60003800000 */
[----:B------:R-:W0:Y:S02]  /*15430*/  SYNCS.PHASECHK.TRANS64.TRYWAIT P0, [R4+URZ+0x2d860], R3 ;  /* 0x02d86003040075a7 */ /* 0x000e24000800017f */
[----:B0-----:R-:W-:Y:S05]  /*15440*/  @!P0 BRA `(.L_x_957) ;  /* 0x0000002800188947 */ /* 0x001fea0003800000 */
.L_x_1028:
[----:B------:R-:W-:Y:S05]  /*15450*/  BSYNC B0 ;  /* 0x0000000000007941 */ /* 0x000fea0003800000 */
.L_x_956:
[----:B------:R-:W1:Y:S01]  /*15460*/  S2R R7, SR_TID.X ;  /* 0x0000000000077919 */ /* 0x000e620000002100 */
[----:B------:R-:W-:Y:S01]  /*15470*/  IMAD.MOV.U32 R5, RZ, RZ, -0x80 ;  /* 0xffffff80ff057424 */ /* 0x000fe200078e00ff */
[----:B------:R-:W-:Y:S01]  /*15480*/  UMOV UR4, 0xffffffff ;  /* 0xffffffff00047882 */ /* 0x000fe20000000000 */
[C---:B------:R-:W-:Y:S02]  /*15490*/  LOP3.LUT P4, RZ, R19.reuse, 0x20, RZ, 0xc0, !PT ;  /* 0x0000002013ff7812 */ /* 0x040fe4000788c0ff */
[----:B------:R-:W-:Y:S01]  /*154a0*/  IMAD R5, R24, R5, UR36 ;  /* 0x0000002418057e24 */ /* 0x000fe2000f8e0205 */
[C---:B------:R-:W-:Y:S02]  /*154b0*/  LOP3.LUT P3, RZ, R19.reuse, 0x10, RZ, 0xc0, !PT ;  /* 0x0000001013ff7812 */ /* 0x040fe4000786c0ff */
[----:B------:R-:W-:Y:S01]  /*154c0*/  LOP3.LUT P1, RZ, R19, 0x8, RZ, 0xc0, !PT ;  /* 0x0000000813ff7812 */ /* 0x000fe2000782c0ff */
[C---:B-1----:R-:W-:Y:S01]  /*154d0*/  IMAD.SHL.U32 R0, R7.reuse, 0x8, RZ ;  /* 0x0000000807007824 */ /* 0x042fe200078e00ff */
[C---:B------:R-:W-:Y:S01]  /*154e0*/  LOP3.LUT R6, R7.reuse, 0x7f, RZ, 0xc0, !PT ;  /* 0x0000007f07067812 */ /* 0x040fe200078ec0ff */
[----:B------:R-:W-:-:S03]  /*154f0*/  IMAD.SHL.U32 R2, R7, 0x8, RZ ;  /* 0x0000000807027824 */ /* 0x000fc600078e00ff */
[----:B------:R-:W-:Y:S02]  /*15500*/  LOP3.LUT R0, R0, 0xd8, RZ, 0xc0, !PT ;  /* 0x000000d800007812 */ /* 0x000fe400078ec0ff */
[----:B------:R-:W-:Y:S02]  /*15510*/  SHF.R.U32.HI R6, RZ, 0x2, R6 ;  /* 0x00000002ff067819 */ /* 0x000fe40000011606 */
[----:B------:R-:W-:-:S03]  /*15520*/  LOP3.LUT R0, R0, 0x18, R7, 0x78, !PT ;  /* 0x0000001800007812 */ /* 0x000fc600078e7807 */
[----:B------:R-:W-:Y:S01]  /*15530*/  IMAD.IADD R5, R5, 0x1, -R6 ;  /* 0x0000000105057824 */ /* 0x000fe200078e0a06 */
[----:B------:R-:W-:-:S05]  /*15540*/  LOP3.LUT R0, R0, 0x320, R2, 0xf8, !PT ;  /* 0x0000032000007812 */ /* 0x000fca00078ef802 */
[----:B------:R-:W-:Y:S01]  /*15550*/  IMAD R7, R23, 0x3000, R0 ;  /* 0x0000300017077824 */ /* 0x000fe200078e0200 */
        /* <DEDUP_REMOVED lines=8> */
[----:B------:R-:W1:Y:S03]  /*155e0*/  SHFL.IDX PT, R14, R17, 0x1, 0x1c1f ;  /* 0x003c1f00110e7f89 */ /* 0x000e6600000e0000 */
[----:B0-----:R-:W-:Y:S01]  /*155f0*/  IMAD.X R3, RZ, RZ, R0, P0 ;  /* 0x000000ffff037224 */ /* 0x001fe200000e0600 */
[----:B------:R-:W-:Y:S01]  /*15600*/  ISETP.LT.OR P0, PT, R5, 0x1, P4 ;  /* 0x000000010500780c */ /* 0x000fe20002701670 */
[----:B------:R-:W-:Y:S02]  /*15610*/  IMAD R0, R7, 0x2, R16 ;  /* 0x0000000207007824 */ /* 0x000fe400078e0210 */
[----:B------:R-:W-:Y:S10]  /*15620*/  SHFL.IDX PT, R7, R18, 0x3, 0x1c1f ;  /* 0x007c1f0012077f89 */ /* 0x000ff400000e0000 */
        /* <DEDUP_REMOVED lines=25> */
.L_x_1038:
        /* <DEDUP_REMOVED lines=13> */
.L_x_959:
        /* <DEDUP_REMOVED lines=11> */
.L_x_960:
[----:B------:R0:W-:Y:S01]  /*15940*/  SYNCS.ARRIVE.TRANS64.A1T0 RZ, [R4+URZ+0x2d850], RZ ;  /* 0x02d850ff04ff79a7 */ /* 0x0001e2000810003f */
[----:B------:R-:W-:-:S05]  /*15950*/  VIADD R23, R23, 0x1 ;  /* 0x0000000117177836 */ /* 0x000fca0000000000 */
[----:B------:R-:W-:-:S04]  /*15960*/  ISETP.NE.AND P0, PT, R23, 0x2, PT ;  /* 0x000000021700780c */ /* 0x000fc80003f05270 */
[----:B------:R-:W-:Y:S02]  /*15970*/  SEL R3, RZ, 0x1, P0 ;  /* 0x00000001ff037807 */ /* 0x000fe40000000000 */
[----:B------:R-:W-:Y:S02]  /*15980*/  SEL R23, R23, RZ, P0 ;  /* 0x000000ff17177207 */ /* 0x000fe40000000000 */
[----:B0-----:R-:W-:-:S07]  /*15990*/  LOP3.LUT R26, R26, R3, RZ, 0x3c, !PT ;  /* 0x000000031a1a7212 */ /* 0x001fce00078e3cff */
.L_x_920:
[----:B------:R-:W-:Y:S05]  /*159a0*/  BSYNC B7 ;  /* 0x0000000000077941 */ /* 0x000fea0003800000 */
.L_x_918:
[----:B------:R2:W5:Y:S01]  /*159b0*/  LDL R2, [R1+0x10] ;  /* 0x0000100001027983 */ /* 0x0005620000100800 */
[----:B------:R-:W-:-:S13]  /*159c0*/  LOP3.LUT P0, RZ, R19, 0x800, RZ, 0xc0, !PT ;  /* 0x0000080013ff7812 */ /* 0x000fda000780c0ff */
[----:B--2---:R-:W-:Y:S05]  /*159d0*/  @!P0 BRA `(.L_x_961) ;  /* 0x0000000000288947 */ /* 0x004fea0003800000 */
[----:B------:R-:W-:Y:S05]  /*159e0*/  WARPSYNC.ALL ;  /* 0x0000000000007948 */ /* 0x000fea0003800000 */
[----:B------:R-:W2:Y:S08]  /*159f0*/  S2UR UR5, SR_CgaCtaId ;  /* 0x00000000000579c3 */ /* 0x000eb00000008800 */
[----:B------:R-:W-:Y:S06]  /*15a00*/  BAR.SYNC.DEFER_BLOCKING 0x5, 0x200 ;  /* 0x0148000000007b1d */ /* 0x000fec0000010000 */
[----:B------:R-:W-:-:S02]  /*15a10*/  UMOV UR4, 0x400 ;  /* 0x0000040000047882 */ /* 0x000fc40000000000 */
[----:B--2---:R-:W-:-:S06]  /*15a20*/  ULEA UR4, UR5, UR4, 0x18 ;  /* 0x0000000405047291 */ /* 0x004fcc000f8ec03f */
[----:B------:R-:W-:-:S05]  /*15a30*/  IMAD.U32 R16, RZ, RZ, UR4 ;  /* 0x00000004ff107e24 */ /* 0x000fca000f8e00ff */
[----:B-----5:R-:W2:Y:S04]  /*15a40*/  LDS R2, [R16+0x2d8d0] ;  /* 0x02d8d00010027984 */ /* 0x020ea80000000800 */
[----:B--2---:R2:W-:Y:S01]  /*15a50*/  STL [R1+0x10], R2 ;  /* 0x0000100201007387 */ /* 0x0045e20000100800 */
[----:B------:R-:W-:Y:S06]  /*15a60*/  BAR.ARV 0x4, 0x200 ;  /* 0x0108000000007b1d */ /* 0x000fec0000002000 */
[----:B------:R-:W-:Y:S05]  /*15a70*/  BRA `(.L_x_962) ;  /* 0x00000000002c7947 */ /* 0x000fea0003800000 */
.L_x_961:
[----:B------:R-:W-:-:S03]  /*15a80*/  UMOV UR4, 0xffffffff ;  /* 0xffffffff00047882 */ /* 0x000fc60000000000 */
[----:B------:R-:W-:Y:S05]  /*15a90*/  BRA.DIV UR4, `(.L_x_963) ;  /* 0x0000002604fc7947 */ /* 0x000fea000b800000 */
[----:B-----5:R2:W3:Y:S02]  /*15aa0*/  SHFL.IDX PT, R14, R2, RZ, 0x1f ;  /* 0x00001fff020e7589 */ /* 0x0204e400000e0000 */
.L_x_1041:
[----:B------:R-:W4:Y:S01]  /*15ab0*/  @!P2 S2R R3, SR_CgaCtaId ;  /* 0x000000000003a919 */ /* 0x000f220000008800 */
[----:B------:R-:W-:Y:S05]  /*15ac0*/  WARPSYNC.ALL ;  /* 0x0000000000007948 */ /* 0x000fea0003800000 */
[----:B------:R-:W-:Y:S01]  /*15ad0*/  BAR.SYNC.DEFER_BLOCKING 0x4, 0x200 ;  /* 0x0108000000007b1d */ /* 0x000fe20000010000 */
[----:B-1----:R-:W-:-:S05]  /*15ae0*/  @!P2 MOV R0, 0x400 ;  /* 0x000004000000a802 */ /* 0x002fca0000000f00 */
[----:B---3--:R3:W-:Y:S01]  /*15af0*/  STL [R1+0x10], R14 ;  /* 0x0000100e01007387 */ /* 0x0087e20000100800 */
[----:B----4-:R-:W-:-:S05]  /*15b00*/  @!P2 LEA R16, R3, R0, 0x18 ;  /* 0x000000000310a211 */ /* 0x010fca00078ec0ff */
[----:B------:R3:W-:Y:S01]  /*15b10*/  @!P2 STS [R16+0x2d8d0], R2 ;  /* 0x02d8d0021000a388 */ /* 0x0007e20000000800 */
[----:B------:R-:W-:Y:S06]  /*15b20*/  BAR.ARV 0x5, 0x200 ;  /* 0x0148000000007b1d */ /* 0x000fec0000002000 */
.L_x_962:
[----:B-1----:R-:W4:Y:S01]  /*15b30*/  LDL R0, [R1+0x10] ;  /* 0x0000100001007983 */ /* 0x002f220000100800 */
[----:B------:R-:W-:Y:S02]  /*15b40*/  ULDC UR4, c[0x0][0xc38] ;  /* 0x00030e0000047ab9 */ /* 0x000fe40000000800 */
[----:B----4-:R-:W-:-:S13]  /*15b50*/  ISETP.GE.AND P0, PT, R0, UR4, PT ;  /* 0x0000000400007c0c */ /* 0x010fda000bf06270 */
[----:B------:R-:W-:Y:S05]  /*15b60*/  @!P0 BRA `(.L_x_964) ;  /* 0xffffffc000c48947 */ /* 0x000fea000383ffff */
.L_x_909:
[----:B------:R-:W4:Y:S01]  /*15b70*/  LDL.LU R0, [R1+0x14] ;  /* 0x0000140001007983 */ /* 0x000f220000300800 */
[----:B------:R-:W-:Y:S01]  /*15b80*/  BSSY B0, `(.L_x_965) ;  /* 0x000000b000007945 */ /* 0x000fe20003800000 */
[----:B------:R-:W1:Y:S01]  /*15b90*/  S2R R5, SR_CgaCtaId ;  /* 0x0000000000057919 */ /* 0x000e620000008800 */
[----:B----4-:R-:W-:-:S05]  /*15ba0*/  VIADD R0, R0, 0x1 ;  /* 0x0000000100007836 */ /* 0x010fca0000000000 */
[----:B--23--:R-:W-:-:S04]  /*15bb0*/  LEA.HI R2, R0, R0, RZ, 0x1 ;  /* 0x0000000000027211 */ /* 0x00cfc800078f08ff */
[----:B------:R-:W-:Y:S02]  /*15bc0*/  LOP3.LUT R3, R2, 0xfffffffe, RZ, 0xc0, !PT ;  /* 0xfffffffe02037812 */ /* 0x000fe400078ec0ff */
[----:B------:R-:W-:-:S03]  /*15bd0*/  MOV R2, 0x400 ;  /* 0x0000040000027802 */ /* 0x000fc60000000f00 */
[----:B------:R-:W-:Y:S01]  /*15be0*/  IMAD.IADD R0, R0, 0x1, -R3 ;  /* 0x0000000100007824 */ /* 0x000fe200078e0a03 */
[----:B-1----:R-:W-:-:S04]  /*15bf0*/  LEA R4, R5, R2, 0x18 ;  /* 0x0000000205047211 */ /* 0x002fc800078ec0ff */
[----:B------:R-:W-:-:S04]  /*15c00*/  SHF.L.U32 R0, R0, 0x1f, RZ ;  /* 0x0000001f00007819 */ /* 0x000fc800000006ff */
[----:B------:R-:W1:Y:S02]  /*15c10*/  SYNCS.PHASECHK.TRANS64.TRYWAIT P0, [R4+URZ+0x2d820], R0 ;  /* 0x02d82000040075a7 */ /* 0x000e64000800017f */
[----:B-1----:R-:W-:Y:S05]  /*15c20*/  @!P0 BRA `(.L_x_966) ;  /* 0x0000002400c08947 */ /* 0x002fea0003800000 */
.L_x_1042:
[----:B------:R-:W-:Y:S05]  /*15c30*/  BSYNC B0 ;  /* 0x0000000000007941 */ /* 0x000fea0003800000 */
.L_x_965:
[----:B------:R-:W-:-:S03]  /*15c40*/  UMOV UR4, 0xffffffff ;  /* 0xffffffff00047882 */ /* 0x000fc60000000000 */
[----:B------:R-:W-:Y:S05]  /*15c50*/  BRA.DIV UR4, `(.L_x_967) ;  /* 0x0000002604c87947 */ /* 0x000fea000b800000 */
[----:B-1----:R-:W1:Y:S02]  /*15c60*/  S2R R0, SR_TID.X ;  /* 0x0000000000007919 */ /* 0x002e640000002100 */
[----:B-1----:R-:W-:-:S04]  /*15c70*/  SHF.R.U32.HI R0, RZ, 0x5, R0 ;  /* 0x00000005ff007819 */ /* 0x002fc80000011600 */
[----:B------:R-:W-:-:S05]  /*15c80*/  LOP3.LUT R0, R0, 0x3, RZ, 0xc0, !PT ;  /* 0x0000000300007812 */ /* 0x000fca00078ec0ff */
[----:B------:R1:W2:Y:S02]  /*15c90*/  SHFL.IDX PT, R14, R0, RZ, 0x1f ;  /* 0x00001fff000e7589 */ /* 0x0002a400000e0000 */
.L_x_1045:
[----:B--2---:R-:W-:Y:S01]  /*15ca0*/  ISETP.NE.AND P0, PT, R14, RZ, PT ;  /* 0x000000ff0e00720c */ /* 0x004fe20003f05270 */
[----:B------:R-:W-:-:S12]  /*15cb0*/  BSSY B0, `(.L_x_968) ;  /* 0x0000024000007945 */ /* 0x000fd80003800000 */
[----:B------:R-:W-:Y:S05]  /*15cc0*/  @P0 BRA `(.L_x_969) ;  /* 0x0000000000880947 */ /* 0x000fea0003800000 */
[----:B------:R-:W-:-:S03]  /*15cd0*/  UMOV UR4, 0xffffffff ;  /* 0xffffffff00047882 */ /* 0x000fc60000000000 */
[----:B------:R-:W-:Y:S05]  /*15ce0*/  BRA.DIV UR4, `(.L_x_970) ;  /* 0x0000002604d87947 */ /* 0x000fea000b800000 */
[----:B------:R-:W-:-:S13]  /*15cf0*/  ELECT P6, URZ, PT ;  /* 0x00000000003f782f */ /* 0x000fda00038c0000 */
.L_x_1048:
[----:B------:R-:W-:Y:S05]  /*15d00*/  @!P6 BRA `(.L_x_969) ;  /* 0x000000000078e947 */ /* 0x000fea0003800000 */
[----:B------:R-:W-:-:S06]  /*15d10*/  ULOP3.LUT UR4, UR42, 0x2, URZ, 0xfc, !UPT ;  /* 0x000000022a047892 */ /* 0x000fcc000f8efc3f */
[----:B-1----:R-:W-:-:S05]  /*15d20*/  IMAD.U32 R0, RZ, RZ, UR4 ;  /* 0x00000004ff007e24 */ /* 0x002fca000f8e00ff */
[----:B------:R-:W-:-:S13]  /*15d30*/  ISETP.NE.AND P0, PT, R0, 0x3, PT ;  /* 0x000000030000780c */ /* 0x000fda0003f05270 */
[----:B------:R-:W-:Y:S05]  /*15d40*/  @!P0 BRA `(.L_x_971) ;  /* 0x0000000000048947 */ /* 0x000fea0003800000 */
[----:B------:R-:W-:Y:S01]  /*15d50*/  BPT.TRAP 0x1 ;  /* 0x000000040000795c */ /* 0x000fe20000300000 */
.L_x_971:
[C---:B------:R-:W-:Y:S01]  /*15d60*/  IMAD R5, R23.reuse, 0x8, R4 ;  /* 0x0000000817057824 */ /* 0x040fe200078e0204 */
[----:B------:R-:W-:Y:S01]  /*15d70*/  SHF.L.U32 R0, R26, 0x1f, RZ ;  /* 0x0000001f1a007819 */ /* 0x000fe200000006ff */
[----:B------:R-:W-:-:S03]  /*15d80*/  VIADD R23, R23, 0x1 ;  /* 0x0000000117177836 */ /* 0x000fc60000000000 */
[----:B------:R-:W1:Y:S02]  /*15d90*/  SYNCS.PHASECHK.TRANS64.TRYWAIT P1, [R5+URZ+0x2d840], R0 ;  /* 0x02d84000050075a7 */ /* 0x000e64000802017f */
[----:B------:R-:W-:-:S04]  /*15da0*/  ISETP.NE.AND P2, PT, R23, 0x2, PT ;  /* 0x000000021700780c */ /* 0x000fc80003f45270 */
[----:B------:R-:W-:Y:S01]  /*15db0*/  SEL R3, RZ, 0x1, P2 ;  /* 0x00000001ff037807 */ /* 0x000fe20001000000 */
[----:B-1----:R-:W-:Y:S08]  /*15dc0*/  @!P1 BRA `(.L_x_972) ;  /* 0x0000002400c09947 */ /* 0x002ff00003800000 */
.L_x_1049:
[----:B------:R-:W-:Y:S02]  /*15dd0*/  SEL R23, R23, RZ, P2 ;  /* 0x000000ff17177207 */ /* 0x000fe40001000000 */
[----:B------:R-:W-:Y:S01]  /*15de0*/  LOP3.LUT R2, R26, R3, RZ, 0x3c, !PT ;  /* 0x000000031a027212 */ /* 0x000fe200078e3cff */
[----:B------:R-:W-:Y:S06]  /*15df0*/  @!P0 BRA `(.L_x_973) ;  /* 0x0000000000048947 */ /* 0x000fec0003800000 */
[----:B------:R-:W-:Y:S01]  /*15e00*/  BPT.TRAP 0x1 ;  /* 0x000000040000795c */ /* 0x000fe20000300000 */
.L_x_973:
[----:B------:R-:W-:Y:S01]  /*15e10*/  IMAD R23, R23, 0x8, R4 ;  /* 0x0000000817177824 */ /* 0x000fe200078e0204 */
[----:B------:R-:W-:-:S04]  /*15e20*/  SHF.L.U32 R2, R2, 0x1f, RZ ;  /* 0x0000001f02027819 */ /* 0x000fc800000006ff */
[----:B------:R-:W2:Y:S02]  /*15e30*/  SYNCS.PHASECHK.TRANS64.TRYWAIT P1, [R23+URZ+0x2d840], R2 ;  /* 0x02d84002170075a7 */ /* 0x000ea4000802017f */
[----:B--2---:R-:W-:Y:S05]  /*15e40*/  @!P1 BRA `(.L_x_974) ;  /* 0x0000002400b49947 */ /* 0x004fea0003800000 */
.L_x_1050:
[----:B------:R-:W-:Y:S05]  /*15e50*/  @!P0 BRA `(.L_x_975) ;  /* 0x0000000000048947 */ /* 0x000fea0003800000 */
[----:B------:R-:W-:Y:S01]  /*15e60*/  BPT.TRAP 0x1 ;  /* 0x000000040000795c */ /* 0x000fe20000300000 */
.L_x_975:
[----:B------:R-:W3:Y:S02]  /*15e70*/  SYNCS.PHASECHK.TRANS64.TRYWAIT P1, [R5+URZ+0x2d860], R0 ;  /* 0x02d86000050075a7 */ /* 0x000ee4000802017f */
[----:B---3--:R-:W-:Y:S05]  /*15e80*/  @!P1 BRA `(.L_x_976) ;  /* 0x0000002400b89947 */ /* 0x008fea0003800000 */
.L_x_1051:
[----:B------:R-:W-:Y:S05]  /*15e90*/  @!P0 BRA `(.L_x_977) ;  /* 0x0000000000048947 */ /* 0x000fea0003800000 */
[----:B------:R-:W-:Y:S01]  /*15ea0*/  BPT.TRAP 0x1 ;  /* 0x000000040000795c */ /* 0x000fe20000300000 */
.L_x_977:
[----:B----4-:R4:W0:Y:S02]  /*15eb0*/  SYNCS.PHASECHK.TRANS64.TRYWAIT P0, [R23+URZ+0x2d860], R2 ;  /* 0x02d86002170075a7 */ /* 0x010824000800017f */
[----:B0-----:R-:W-:Y:S05]  /*15ec0*/  @!P0 NANOSLEEP.SYNCS 0x989680 ;  /* 0x009896800000895d */ /* 0x001fea0003900000 */
[----:B------:R-:W0:Y:S02]  /*15ed0*/  @!P0 SYNCS.PHASECHK.TRANS64 P0, [R23+URZ+0x2d860], R2 ;  /* 0x02d86002170085a7 */ /* 0x000e24000800007f */
[----:B0-----:R-:W-:Y:S05]  /*15ee0*/  @!P0 BRA `(.L_x_977) ;  /* 0xfffffffc00f08947 */ /* 0x001fea000383ffff */
.L_x_969:
[----:B------:R-:W-:Y:S05]  /*15ef0*/  BSYNC B0 ;  /* 0x0000000000007941 */ /* 0x000fea0003800000 */
.L_x_968:
[----:B------:R-:W-:Y:S05]  /*15f00*/  EXIT ;  /* 0x000000000000794d */ /* 0x000fea0003800000 */
.L_x_822:
[----:B0-----:R-:W-:-:S04]  /*15f10*/  IMAD.U32 R3, RZ, RZ, UR40 ;  /* 0x00000028ff037e24 */ /* 0x001fc8000f8e00ff */
[----:B------:R0:W1:Y:S03]  /*15f20*/  SYNCS.PHASECHK.TRANS64.TRYWAIT P1, [R3+URZ+0x2d800], R0 ;  /* 0x02d80000030075a7 */ /* 0x000066000802017f */
[----:B-1----:R-:W-:Y:S05]  /*15f30*/  @!P1 NANOSLEEP.SYNCS 0x989680 ;  /* 0x009896800000995d */ /* 0x002fea0003900000 */
[----:B------:R-:W1:Y:S02]  /*15f40*/  @!P1 SYNCS.PHASECHK.TRANS64 P1, [R3+URZ+0x2d800], R0 ;  /* 0x02d80000030095a7 */ /* 0x000e64000802007f */
[----:B-1----:R-:W-:Y:S05]  /*15f50*/  @!P1 BRA `(.L_x_822) ;  /* 0xfffffffc00ec9947 */ /* 0x002fea000383ffff */
[----:B------:R-:W-:Y:S05]  /*15f60*/  BRA `(.L_x_978) ;  /* 0xfffffeb800e47947 */ /* 0x000fea000383ffff */
.L_x_826:
[----:B-1----:R1:W2:Y:S02]  /*15f70*/  SYNCS.PHASECHK.TRANS64.TRYWAIT P1, [R6+URZ+0x2d830], R3 ;  /* 0x02d83003060075a7 */ /* 0x0022a4000802017f */
[----:B--2---:R-:W-:Y:S05]  /*15f80*/  @!P1 NANOSLEEP.SYNCS 0x989680 ;  /* 0x009896800000995d */ /* 0x004fea0003900000 */
[----:B------:R-:W2:Y:S02]  /*15f90*/  @!P1 SYNCS.PHASECHK.TRANS64 P1, [R6+URZ+0x2d830], R3 ;  /* 0x02d83003060095a7 */ /* 0x000ea4000802007f */
[----:B--2---:R-:W-:Y:S05]  /*15fa0*/  @!P1 BRA `(.L_x_826) ;  /* 0xfffffffc00f09947 */ /* 0x004fea000383ffff */
[----:B------:R-:W-:Y:S05]  /*15fb0*/  BRA `(.L_x_825) ;  /* 0xfffffebc00007947 */ /* 0x000fea000383ffff */
.L_x_843:
[----:B-1----:R-:W-:-:S04]  /*15fc0*/  IMAD.U32 R7, RZ, RZ, UR6 ;  /* 0x00000006ff077e24 */ /* 0x002fc8000f8e00ff */
[----:B------:R1:W2:Y:S03]  /*15fd0*/  SYNCS.PHASECHK.TRANS64.TRYWAIT P1, [R7+URZ+0x2d830], R6 ;  /* 0x02d83006070075a7 */ /* 0x0002a6000802017f */
[----:B--2---:R-:W-:Y:S05]  /*15fe0*/  @!P1 NANOSLEEP.SYNCS 0x989680 ;  /* 0x009896800000995d */ /* 0x004fea0003900000 */
[----:B------:R-:W2:Y:S02]  /*15ff0*/  @!P1 SYNCS.PHASECHK.TRANS64 P1, [R7+URZ+0x2d830], R6 ;  /* 0x02d83006070095a7 */ /* 0x000ea4000802007f */
[----:B--2---:R-:W-:Y:S05]  /*16000*/  @!P1 BRA `(.L_x_843) ;  /* 0xfffffffc00ec9947 */ /* 0x004fea000383ffff */
[----:B------:R-:W-:Y:S05]  /*16010*/  BRA `(.L_x_840) ;  /* 0xfffffef800247947 */ /* 0x000fea000383ffff */
.L_x_847:
[----:B-1----:R-:W-:-:S04]  /*16020*/  IMAD.U32 R7, RZ, RZ, UR6 ;  /* 0x00000006ff077e24 */ /* 0x002fc8000f8e00ff */
[----:B------:R1:W2:Y:S03]  /*16030*/  SYNCS.PHASECHK.TRANS64.TRYWAIT P1, [R7+URZ+0x2d850], R6 ;  /* 0x02d85006070075a7 */ /* 0x0002a6000802017f */
[----:B--2---:R-:W-:Y:S05]  /*16040*/  @!P1 NANOSLEEP.SYNCS 0x989680 ;  /* 0x009896800000995d */ /* 0x004fea0003900000 */
[----:B------:R-:W2:Y:S02]  /*16050*/  @!P1 SYNCS.PHASECHK.TRANS64 P1, [R7+URZ+0x2d850], R6 ;  /* 0x02d85006070095a7 */ /* 0x000ea4000802007f */
[----:B--2---:R-:W-:Y:S05]  /*16060*/  @!P1 BRA `(.L_x_847) ;  /* 0xfffffffc00ec9947 */ /* 0x004fea000383ffff */
[----:B------:R-:W-:Y:S05]  /*16070*/  BRA `(.L_x_844) ;  /* 0xfffffef800d07947 */ /* 0x000fea000383ffff */
.L_x_866:
[----:B-1----:R-:W-:-:S04]  /*16080*/  IMAD.U32 R8, RZ, RZ, UR6 ;  /* 0x00000006ff087e24 */ /* 0x002fc8000f8e00ff */
[----:B------:R1:W2:Y:S03]  /*16090*/  SYNCS.PHASECHK.TRANS64.TRYWAIT P1, [R8+URZ+0x2d830], R7 ;  /* 0x02d83007080075a7 */ /* 0x0002a6000802017f */
[----:B--2---:R-:W-:Y:S05]  /*160a0*/  @!P1 NANOSLEEP.SYNCS 0x989680 ;  /* 0x009896800000995d */ /* 0x004fea0003900000 */
[----:B------:R-:W2:Y:S02]  /*160b0*/  @!P1 SYNCS.PHASECHK.TRANS64 P1, [R8+URZ+0x2d830], R7 ;  /* 0x02d83007080095a7 */ /* 0x000ea4000802007f */
[----:B--2---:R-:W-:Y:S05]  /*160c0*/  @!P1 BRA `(.L_x_866) ;  /* 0xfffffffc00ec9947 */ /* 0x004fea000383ffff */
[----:B------:R-:W-:Y:S05]  /*160d0*/  BRA `(.L_x_863) ;  /* 0xffffff34002c7947 */ /* 0x000fea000383ffff */
.L_x_870:
[----:B-1----:R-:W-:-:S04]  /*160e0*/  IMAD.U32 R8, RZ, RZ, UR6 ;  /* 0x00000006ff087e24 */ /* 0x002fc8000f8e00ff */
[----:B------:R1:W2:Y:S03]  /*160f0*/  SYNCS.PHASECHK.TRANS64.TRYWAIT P1, [R8+URZ+0x2d850], R7 ;  /* 0x02d85007080075a7 */ /* 0x0002a6000802017f */
[----:B--2---:R-:W-:Y:S05]  /*16100*/  @!P1 NANOSLEEP.SYNCS 0x989680 ;  /* 0x009896800000995d */ /* 0x004fea0003900000 */
[----:B------:R-:W2:Y:S02]  /*16110*/  @!P1 SYNCS.PHASECHK.TRANS64 P1, [R8+URZ+0x2d850], R7 ;  /* 0x02d85007080095a7 */ /* 0x000ea4000802007f */
[----:B--2---:R-:W-:Y:S05]  /*16120*/  @!P1 BRA `(.L_x_870) ;  /* 0xfffffffc00ec9947 */ /* 0x004fea000383ffff */
[----:B------:R-:W-:Y:S05]  /*16130*/  BRA `(.L_x_867) ;  /* 0xffffff3400d87947 */ /* 0x000fea000383ffff */
.L_x_878:
[----:B-1----:R-:W-:-:S04]  /*16140*/  IMAD.U32 R6, RZ, RZ, UR6 ;  /* 0x00000006ff067e24 */ /* 0x002fc8000f8e00ff */
[----:B------:R1:W2:Y:S03]  /*16150*/  SYNCS.PHASECHK.TRANS64.TRYWAIT P1, [R6+URZ+0x2d830], R5 ;  /* 0x02d83005060075a7 */ /* 0x0002a6000802017f */
[----:B--2---:R-:W-:Y:S05]  /*16160*/  @!P1 NANOSLEEP.SYNCS 0x989680 ;  /* 0x009896800000995d */ /* 0x004fea0003900000 */
[----:B------:R-:W2:Y:S02]  /*16170*/  @!P1 SYNCS.PHASECHK.TRANS64 P1, [R6+URZ+0x2d830], R5 ;  /* 0x02d83005060095a7 */ /* 0x000ea4000802007f */
[----:B--2---:R-:W-:Y:S05]  /*16180*/  @!P1 BRA `(.L_x_878) ;  /* 0xfffffffc00ec9947 */ /* 0x004fea000383ffff */
[----:B------:R-:W-:Y:S05]  /*16190*/  BRA `(.L_x_875) ;  /* 0xffffff5c00587947 */ /* 0x000fea000383ffff */
.L_x_882:
[----:B-1----:R-:W-:-:S04]  /*161a0*/  IMAD.U32 R6, RZ, RZ, UR6 ;  /* 0x00000006ff067e24 */ /* 0x002fc8000f8e00ff */
[----:B------:R1:W2:Y:S03]  /*161b0*/  SYNCS.PHASECHK.TRANS64.TRYWAIT P1, [R6+URZ+0x2d850], R5 ;  /* 0x02d85005060075a7 */ /* 0x0002a6000802017f */
[----:B--2---:R-:W-:Y:S05]  /*161c0*/  @!P1 NANOSLEEP.SYNCS 0x989680 ;  /* 0x009896800000995d */ /* 0x004fea0003900000 */
[----:B------:R-:W2:Y:S02]  /*161d0*/  @!P1 SYNCS.PHASECHK.TRANS64 P1, [R6+URZ+0x2d850], R5 ;  /* 0x02d85005060095a7 */ /* 0x000ea4000802007f */
[----:B--2---:R-:W-:Y:S05]  /*161e0*/  @!P1 BRA `(.L_x_882) ;  /* 0xfffffffc00ec9947 */ /* 0x004fea000383ffff */
[----:B------:R-:W-:Y:S05]  /*161f0*/  BRA `(.L_x_879) ;  /* 0xffffff6000047947 */ /* 0x000fea000383ffff */
.L_x_897:
[----:B-1----:R-:W-:-:S04]  /*16200*/  IMAD.U32 R4, RZ, RZ, UR8 ;  /* 0x00000008ff047e24 */ /* 0x002fc8000f8e00ff */
[----:B------:R1:W2:Y:S03]  /*16210*/  SYNCS.PHASECHK.TRANS64.TRYWAIT P1, [R4+URZ+0x2d850], R3 ;  /* 0x02d85003040075a7 */ /* 0x0002a6000802017f */
[----:B--2---:R-:W-:Y:S05]  /*16220*/  @!P1 NANOSLEEP.SYNCS 0x989680 ;  /* 0x009896800000995d */ /* 0x004fea0003900000 */
[----:B------:R-:W2:Y:S02]  /*16230*/  @!P1 SYNCS.PHASECHK.TRANS64 P1, [R4+URZ+0x2d850], R3 ;  /* 0x02d85003040095a7 */ /* 0x000ea4000802007f */
[----:B--2---:R-:W-:Y:S05]  /*16240*/  @!P1 BRA `(.L_x_897) ;  /* 0xfffffffc00ec9947 */ /* 0x004fea000383ffff */
[----:B------:R-:W-:Y:S05]  /*16250*/  BRA `(.L_x_896) ;  /* 0xffffff9400807947 */ /* 0x000fea000383ffff */
.L_x_926:
[----:B------:R-:W1:Y:S01]  /*16260*/  S2R R20, SR_TID.X ;  /* 0x0000000000147919 */ /* 0x000e620000002100 */
[----:B------:R-:W-:Y:S02]  /*16270*/  IMAD.MOV.U32 R12, RZ, RZ, RZ ;  /* 0x000000ffff0c7224 */ /* 0x000fe400078e00ff */
[----:B------:R-:W-:Y:S02]  /*16280*/  IMAD.MOV.U32 R11, RZ, RZ, 0x1f ;  /* 0x0000001fff0b7424 */ /* 0x000fe400078e00ff */
[----:B------:R-:W-:Y:S01]  /*16290*/  IMAD.MOV.U32 R15, RZ, RZ, -0x1 ;  /* 0xffffffffff0f7424 */ /* 0x000fe200078e00ff */
[----:B-1----:R-:W-:-:S04]  /*162a0*/  SHF.R.U32.HI R20, RZ, 0x5, R20 ;  /* 0x00000005ff147819 */ /* 0x002fc80000011614 */
[----:B------:R-:W-:-:S05]  /*162b0*/  LOP3.LUT R20, R20, 0x3, RZ, 0xc0, !PT ;  /* 0x0000000314147812 */ /* 0x000fca00078ec0ff */
[----:B------:R-:W-:-:S07]  /*162c0*/  IMAD.MOV.U32 R13, RZ, RZ, R20 ;  /* 0x000000ffff0d7224 */ /* 0x000fce00078e0014 */
[----:B0-2---:R-:W-:Y:S05]  /*162d0*/  WARPSYNC.COLLECTIVE R15, `(.L_x_979) ;  /* 0x000000000f087348 */ /* 0x005fea0003c00000 */
[----:B------:R1:W3:Y:S02]  /*162e0*/  SHFL.IDX P6, R14, R13, R12, R11 ;  /* 0x0000000c0d0e7389 */ /* 0x0002e400000c000b */
[----:B0123--:R-:W-:Y:S01]  /*162f0*/  ENDCOLLECTIVE ;  /* 0x000000000000791b */ /* 0x00ffe20003800000 */
.L_x_979:
[----:B------:R-:W-:Y:S05]  /*16300*/  BRA `(.L_x_980) ;  /* 0xffffffc8004c7947 */ /* 0x000fea000383ffff */
.L_x_929:
[----:B0-----:R0:W1:Y:S02]  /*16310*/  SYNCS.PHASECHK.TRANS64.TRYWAIT P0, [R6+URZ+0x2d840], R2 ;  /* 0x02d84002060075a7 */ /* 0x001064000800017f */
[----:B-1----:R-:W-:Y:S05]  /*16320*/  @!P0 NANOSLEEP.SYNCS 0x989680 ;  /* 0x009896800000895d */ /* 0x002fea0003900000 */
[----:B------:R-:W1:Y:S02]  /*16330*/  @!P0 SYNCS.PHASECHK.TRANS64 P0, [R6+URZ+0x2d840], R2 ;  /* 0x02d84002060085a7 */ /* 0x000e64000800007f */
[----:B-1----:R-:W-:Y:S05]  /*16340*/  @!P0 BRA `(.L_x_929) ;  /* 0xfffffffc00f08947 */ /* 0x002fea000383ffff */
[----:B------:R-:W-:Y:S05]  /*16350*/  BRA `(.L_x_981) ;  /* 0xffffffcc00547947 */ /* 0x000fea000383ffff */
.L_x_930:
[----:B------:R-:W-:Y:S01]  /*16360*/  BSSY B0, `(.L_x_982) ;  /* 0x0000008000007945 */ /* 0x000fe20003800000 */
[----:B------:R-:W-:Y:S02]  /*16370*/  IMAD.MOV.U32 R13, RZ, RZ, R0 ;  /* 0x000000ffff0d7224 */ /* 0x000fe400078e0000 */
[----:B------:R-:W-:Y:S02]  /*16380*/  IMAD.MOV.U32 R12, RZ, RZ, RZ ;  /* 0x000000ffff0c7224 */ /* 0x000fe400078e00ff */
[----:B------:R-:W-:Y:S02]  /*16390*/  IMAD.MOV.U32 R11, RZ, RZ, 0x1c1f ;  /* 0x00001c1fff0b7424 */ /* 0x000fe400078e00ff */
[----:B------:R-:W-:-:S07]  /*163a0*/  IMAD.MOV.U32 R15, RZ, RZ, -0x1 ;  /* 0xffffffffff0f7424 */ /* 0x000fce00078e00ff */
[----:B------:R-:W-:Y:S05]  /*163b0*/  WARPSYNC.COLLECTIVE R15, `(.L_x_983) ;  /* 0x000000000f087348 */ /* 0x000fea0003c00000 */
[----:B------:R0:W1:Y:S02]  /*163c0*/  SHFL.IDX P6, R14, R13, R12, R11 ;  /* 0x0000000c0d0e7389 */ /* 0x00006400000c000b */
[----:B01----:R-:W-:Y:S01]  /*163d0*/  ENDCOLLECTIVE ;  /* 0x000000000000791b */ /* 0x003fe20003800000 */
.L_x_983:
[----:B------:R-:W-:Y:S05]  /*163e0*/  BSYNC B0 ;  /* 0x0000000000007941 */ /* 0x000fea0003800000 */
.L_x_982:
[----:B------:R-:W-:Y:S02]  /*163f0*/  IMAD.MOV.U32 R13, RZ, RZ, R4 ;  /* 0x000000ffff0d7224 */ /* 0x000fe400078e0004 */
[----:B------:R-:W-:Y:S02]  /*16400*/  IMAD.MOV.U32 R12, RZ, RZ, RZ ;  /* 0x000000ffff0c7224 */ /* 0x000fe400078e00ff */
[----:B------:R-:W-:Y:S02]  /*16410*/  IMAD.MOV.U32 R11, RZ, RZ, 0x1c1f ;  /* 0x00001c1fff0b7424 */ /* 0x000fe400078e00ff */
[----:B------:R-:W-:Y:S02]  /*16420*/  IMAD.MOV.U32 R15, RZ, RZ, -0x1 ;  /* 0xffffffffff0f7424 */ /* 0x000fe400078e00ff */
[----:B------:R-:W-:Y:S02]  /*16430*/  IMAD.MOV.U32 R2, RZ, RZ, R14 ;  /* 0x000000ffff027224 */ /* 0x000fe400078e000e */
[----:B------:R-:W-:-:S07]  /*16440*/  @P0 IMAD R8, R7, 0x2, R16 ;  /* 0x0000000207080824 */ /* 0x000fce00078e0210 */
[----:B------:R-:W-:Y:S05]  /*16450*/  WARPSYNC.COLLECTIVE R15, `(.L_x_984) ;  /* 0x000000000f087348 */ /* 0x000fea0003c00000 */
[----:B------:R0:W1:Y:S02]  /*16460*/  SHFL.IDX P6, R14, R13, R12, R11 ;  /* 0x0000000c0d0e7389 */ /* 0x00006400000c000b */
[----:B01----:R-:W-:Y:S01]  /*16470*/  ENDCOLLECTIVE ;  /* 0x000000000000791b */ /* 0x003fe20003800000 */
.L_x_984:
[----:B------:R-:W-:Y:S02]  /*16480*/  IMAD.MOV.U32 R13, RZ, RZ, R0 ;  /* 0x000000ffff0d7224 */ /* 0x000fe400078e0000 */
[----:B------:R-:W-:Y:S02]  /*16490*/  IMAD.MOV.U32 R12, RZ, RZ, 0x1 ;  /* 0x00000001ff0c7424 */ /* 0x000fe400078e00ff */
[----:B------:R-:W-:-:S07]  /*164a0*/  IMAD.MOV.U32 R3, RZ, RZ, R14 ;  /* 0x000000ffff037224 */ /* 0x000fce00078e000e */
[----:B------:R-:W-:Y:S05]  /*164b0*/  WARPSYNC.COLLECTIVE R15, `(.L_x_985) ;  /* 0x000000000f087348 */ /* 0x000fea0003c00000 */
[----:B------:R0:W1:Y:S02]  /*164c0*/  SHFL.IDX P6, R14, R13, R12, R11 ;  /* 0x0000000c0d0e7389 */ /* 0x00006400000c000b */
[----:B01----:R-:W-:Y:S01]  /*164d0*/  ENDCOLLECTIVE ;  /* 0x000000000000791b */ /* 0x003fe20003800000 */
.L_x_985:
        /* <DEDUP_REMOVED lines=17> */
.L_x_986:
[----:B------:R-:W-:Y:S02]  /*165f0*/  @P0 IMAD R8, R7, 0x2, R16 ;  /* 0x0000000207080824 */ /* 0x000fe400078e0210 */
[----:B------:R-:W-:Y:S02]  /*16600*/  IMAD.MOV.U32 R13, RZ, RZ, R0 ;  /* 0x000000ffff0d7224 */ /* 0x000fe400078e0000 */
[----:B------:R-:W-:Y:S02]  /*16610*/  IMAD.MOV.U32 R12, RZ, RZ, 0x2 ;  /* 0x00000002ff0c7424 */ /* 0x000fe400078e00ff */
[----:B------:R-:W-:-:S07]  /*16620*/  IMAD.MOV.U32 R3, RZ, RZ, R14 ;  /* 0x000000ffff037224 */ /* 0x000fce00078e000e */
[----:B------:R-:W-:Y:S05]  /*16630*/  WARPSYNC.COLLECTIVE R15, `(.L_x_987) ;  /* 0x000000000f087348 */ /* 0x000fea0003c00000 */
[----:B------:R0:W1:Y:S02]  /*16640*/  SHFL.IDX P6, R14, R13, R12, R11 ;  /* 0x0000000c0d0e7389 */ /* 0x00006400000c000b */
[----:B01----:R-:W-:Y:S01]  /*16650*/  ENDCOLLECTIVE ;  /* 0x000000000000791b */ /* 0x003fe20003800000 */
.L_x_987:
        /* <DEDUP_REMOVED lines=17> */
.L_x_988:
[----:B------:R-:W-:Y:S02]  /*16770*/  @P0 IMAD R8, R7, 0x2, R16 ;  /* 0x0000000207080824 */ /* 0x000fe400078e0210 */
[----:B------:R-:W-:Y:S02]  /*16780*/  IMAD.MOV.U32 R13, RZ, RZ, R0 ;  /* 0x000000ffff0d7224 */ /* 0x000fe400078e0000 */
[----:B------:R-:W-:Y:S02]  /*16790*/  IMAD.MOV.U32 R12, RZ, RZ, 0x3 ;  /* 0x00000003ff0c7424 */ /* 0x000fe400078e00ff */
[----:B------:R-:W-:-:S07]  /*167a0*/  IMAD.MOV.U32 R3, RZ, RZ, R14 ;  /* 0x000000ffff037224 */ /* 0x000fce00078e000e */
[----:B------:R-:W-:Y:S05]  /*167b0*/  WARPSYNC.COLLECTIVE R15, `(.L_x_989) ;  /* 0x000000000f087348 */ /* 0x000fea0003c00000 */
[----:B------:R0:W1:Y:S02]  /*167c0*/  SHFL.IDX P6, R14, R13, R12, R11 ;  /* 0x0000000c0d0e7389 */ /* 0x00006400000c000b */
[----:B01----:R-:W-:Y:S01]  /*167d0*/  ENDCOLLECTIVE ;  /* 0x000000000000791b */ /* 0x003fe20003800000 */
.L_x_989:
        /* <DEDUP_REMOVED lines=16> */
.L_x_990:
[----:B------:R-:W-:Y:S05]  /*168e0*/  BRA `(.L_x_991) ;  /* 0xffffffcc001c7947 */ /* 0x000fea000383ffff */
.L_x_935:
[----:B------:R-:W-:Y:S02]  /*168f0*/  IMAD.MOV.U32 R13, RZ, RZ, R5 ;  /* 0x000000ffff0d7224 */ /* 0x000fe400078e0005 */
[----:B------:R-:W-:Y:S02]  /*16900*/  IMAD.MOV.U32 R12, RZ, RZ, RZ ;  /* 0x000000ffff0c7224 */ /* 0x000fe400078e00ff */
[----:B------:R-:W-:Y:S02]  /*16910*/  IMAD.MOV.U32 R11, RZ, RZ, 0x1c1f ;  /* 0x00001c1fff0b7424 */ /* 0x000fe400078e00ff */
[----:B------:R-:W-:Y:S02]  /*16920*/  IMAD.MOV.U32 R15, RZ, RZ, -0x1 ;  /* 0xffffffffff0f7424 */ /* 0x000fe400078e00ff */
[----:B------:R-:W-:-:S07]  /*16930*/  VIADD R4, R21, UR43 ;  /* 0x0000002b15047c36 */ /* 0x000fce0008000000 */
[----:B-----5:R-:W-:Y:S05]  /*16940*/  WARPSYNC.COLLECTIVE R15, `(.L_x_992) ;  /* 0x000000000f087348 */ /* 0x020fea0003c00000 */
[----:B------:R0:W1:Y:S02]  /*16950*/  SHFL.IDX P6, R14, R13, R12, R11 ;  /* 0x0000000c0d0e7389 */ /* 0x00006400000c000b */
[----:B01---5:R-:W-:Y:S01]  /*16960*/  ENDCOLLECTIVE ;  /* 0x000000000000791b */ /* 0x023fe20003800000 */
.L_x_992:
[C---:B------:R-:W-:Y:S01]  /*16970*/  VIADD R8, R4.reuse, 0x20 ;  /* 0x0000002004087836 */ /* 0x040fe20000000000 */
[----:B------:R-:W-:Y:S01]  /*16980*/  ISETP.GE.AND P0, PT, R4, UR37, PT ;  /* 0x0000002504007c0c */ /* 0x000fe2000bf06270 */
[----:B------:R-:W-:Y:S02]  /*16990*/  IMAD.MOV.U32 R13, RZ, RZ, R0 ;  /* 0x000000ffff0d7224 */ /* 0x000fe400078e0000 */
[----:B------:R-:W-:-:S10]  /*169a0*/  IMAD.MOV.U32 R2, RZ, RZ, R14 ;  /* 0x000000ffff027224 */ /* 0x000fd400078e000e */
[----:B------:R-:W-:Y:S05]  /*169b0*/  WARPSYNC.COLLECTIVE R15, `(.L_x_993) ;  /* 0x000000000f087348 */ /* 0x000fea0003c00000 */
[----:B------:R0:W1:Y:S02]  /*169c0*/  SHFL.IDX P6, R14, R13, R12, R11 ;  /* 0x0000000c0d0e7389 */ /* 0x00006400000c000b */
[----:B01----:R-:W-:Y:S01]  /*169d0*/  ENDCOLLECTIVE ;  /* 0x000000000000791b */ /* 0x003fe20003800000 */
.L_x_993:
[----:B------:R-:W-:Y:S02]  /*169e0*/  IMAD.MOV.U32 R13, RZ, RZ, R5 ;  /* 0x000000ffff0d7224 */ /* 0x000fe400078e0005 */
[----:B------:R-:W-:Y:S02]  /*169f0*/  IMAD.MOV.U32 R12, RZ, RZ, 0x1 ;  /* 0x00000001ff0c7424 */ /* 0x000fe400078e00ff */
[----:B------:R-:W-:-:S07]  /*16a00*/  IMAD.MOV.U32 R3, RZ, RZ, R14 ;  /* 0x000000ffff037224 */ /* 0x000fce00078e000e */
[----:B------:R-:W-:Y:S05]  /*16a10*/  WARPSYNC.COLLECTIVE R15, `(.L_x_994) ;  /* 0x000000000f087348 */ /* 0x000fea0003c00000 */
[----:B------:R0:W1:Y:S02]  /*16a20*/  SHFL.IDX P6, R14, R13, R12, R11 ;  /* 0x0000000c0d0e7389 */ /* 0x00006400000c000b */
[----:B01----:R-:W-:Y:S01]  /*16a30*/  ENDCOLLECTIVE ;  /* 0x000000000000791b */ /* 0x003fe20003800000 */
.L_x_994:
        /* <DEDUP_REMOVED lines=17> */
.L_x_995:
[----:B------:R-:W-:Y:S02]  /*16b50*/  IMAD.MOV.U32 R13, RZ, RZ, R5 ;  /* 0x000000ffff0d7224 */ /* 0x000fe400078e0005 */
[----:B------:R-:W-:Y:S02]  /*16b60*/  IMAD.MOV.U32 R12, RZ, RZ, 0x2 ;  /* 0x00000002ff0c7424 */ /* 0x000fe400078e00ff */
[----:B------:R-:W-:-:S07]  /*16b70*/  IMAD.MOV.U32 R3, RZ, RZ, R14 ;  /* 0x000000ffff037224 */ /* 0x000fce00078e000e */
[----:B------:R-:W-:Y:S05]  /*16b80*/  WARPSYNC.COLLECTIVE R15, `(.L_x_996) ;  /* 0x000000000f087348 */ /* 0x000fea0003c00000 */
[----:B------:R0:W1:Y:S02]  /*16b90*/  SHFL.IDX P6, R14, R13, R12, R11 ;  /* 0x0000000c0d0e7389 */ /* 0x00006400000c000b */
[----:B01----:R-:W-:Y:S01]  /*16ba0*/  ENDCOLLECTIVE ;  /* 0x000000000000791b */ /* 0x003fe20003800000 */
.L_x_996:
        /* <DEDUP_REMOVED lines=13> */
[----:B------:R-:W-:Y:S01]  /*16c80*/  ISETP.GE.AND P0, PT, R2, UR37, PT ;  /* 0x0000002502007c0c */ /* 0x000fe2000bf06270 */
[----:B------:R-:W-:-:S12]  /*16c90*/  IMAD.MOV.U32 R2, RZ, RZ, R14 ;  /* 0x000000ffff027224 */ /* 0x000fd800078e000e */
[----:B------:R-:W-:Y:S05]  /*16ca0*/  WARPSYNC.COLLECTIVE R15, `(.L_x_997) ;  /* 0x000000000f087348 */ /* 0x000fea0003c00000 */
[----:B------:R0:W1:Y:S02]  /*16cb0*/  SHFL.IDX P6, R14, R13, R12, R11 ;  /* 0x0000000c0d0e7389 */ /* 0x00006400000c000b */
[----:B01----:R-:W-:Y:S01]  /*16cc0*/  ENDCOLLECTIVE ;  /* 0x000000000000791b */ /* 0x003fe20003800000 */
.L_x_997:
[----:B------:R-:W-:Y:S02]  /*16cd0*/  IMAD.MOV.U32 R13, RZ, RZ, R5 ;  /* 0x000000ffff0d7224 */ /* 0x000fe400078e0005 */
[----:B------:R-:W-:Y:S02]  /*16ce0*/  IMAD.MOV.U32 R12, RZ, RZ, 0x3 ;  /* 0x00000003ff0c7424 */ /* 0x000fe400078e00ff */
[----:B------:R-:W-:-:S07]  /*16cf0*/  IMAD.MOV.U32 R3, RZ, RZ, R14 ;  /* 0x000000ffff037224 */ /* 0x000fce00078e000e */
[----:B------:R-:W-:Y:S05]  /*16d00*/  WARPSYNC.COLLECTIVE R15, `(.L_x_998) ;  /* 0x000000000f087348 */ /* 0x000fea0003c00000 */
[----:B------:R0:W1:Y:S02]  /*16d10*/  SHFL.IDX P6, R14, R13, R12, R11 ;  /* 0x0000000c0d0e7389 */ /* 0x00006400000c000b */
[----:B01----:R-:W-:Y:S01]  /*16d20*/  ENDCOLLECTIVE ;  /* 0x000000000000791b */ /* 0x003fe20003800000 */
.L_x_998:
        /* <DEDUP_REMOVED lines=10> */
.L_x_999:
[----:B------:R-:W-:Y:S01]  /*16dd0*/  @!PT LDS RZ, [RZ] ;  /* 0x00000000fffff984 */ /* 0x000fe20000000800 */
[----:B------:R-:W-:Y:S01]  /*16de0*/  @!PT LDS RZ, [RZ] ;  /* 0x00000000fffff984 */ /* 0x000fe20000000800 */
[----:B------:R-:W-:Y:S01]  /*16df0*/  @!PT LDS RZ, [RZ] ;  /* 0x00000000fffff984 */ /* 0x000fe20000000800 */
[----:B------:R-:W-:Y:S04]  /*16e00*/  @!P0 LDGSTS.E.BYPASS.LTC128B.128 [R10+0xd400], desc[UR52][R2.64], !P3 ;  /* 0x0d400000020a8fae */ /* 0x000fe8000d901d74 */
[----:B------:R-:W-:Y:S04]  /*16e10*/  @!P0 LDGSTS.E.BYPASS.LTC128B.128 [R10+0x10400], desc[UR52][R2.64+0x40], !P4 ;  /* 0x10400040020a8fae */ /* 0x000fe8000e101d74 */
[----:B------:R0:W-:Y:S01]  /*16e20*/  @!P0 LDGSTS.E.BYPASS.LTC128B.128 [R10+0x13400], desc[UR52][R2.64+0x80], !P5 ;  /* 0x13400080020a8fae */ /* 0x0001e2000e901d74 */
[----:B------:R-:W-:Y:S02]  /*16e30*/  IMAD.MOV.U32 R13, RZ, RZ, R6 ;  /* 0x000000ffff0d7224 */ /* 0x000fe400078e0006 */
[----:B------:R-:W-:-:S02]  /*16e40*/  IMAD.MOV.U32 R12, RZ, RZ, RZ ;  /* 0x000000ffff0c7224 */ /* 0x000fc400078e00ff */
[----:B0-----:R-:W-:Y:S02]  /*16e50*/  VIADD R2, R4, 0x60 ;  /* 0x0000006004027836 */ /* 0x001fe40000000000 */
[----:B------:R-:W-:-:S07]  /*16e60*/  IMAD.MOV.U32 R0, RZ, RZ, R14 ;  /* 0x000000ffff007224 */ /* 0x000fce00078e000e */
[----:B------:R-:W-:Y:S05]  /*16e70*/  WARPSYNC.COLLECTIVE R15, `(.L_x_1000) ;  /* 0x000000000f087348 */ /* 0x000fea0003c00000 */
[----:B------:R0:W1:Y:S02]  /*16e80*/  SHFL.IDX P6, R14, R13, R12, R11 ;  /* 0x0000000c0d0e7389 */ /* 0x00006400000c000b */
[----:B01----:R-:W-:Y:S01]  /*16e90*/  ENDCOLLECTIVE ;  /* 0x000000000000791b */ /* 0x003fe20003800000 */
.L_x_1000:
[----:B------:R-:W-:-:S13]  /*16ea0*/  ISETP.GE.AND P0, PT, R2, UR37, PT ;  /* 0x0000002502007c0c */ /* 0x000fda000bf06270 */
[----:B------:R-:W-:Y:S01]  /*16eb0*/  @!P0 LEA R8, P1, R20, R0, 0x1 ;  /* 0x0000000014088211 */ /* 0x000fe200078208ff */
[----:B------:R-:W-:Y:S02]  /*16ec0*/  VIADD R0, R4, 0x80 ;  /* 0x0000008004007836 */ /* 0x000fe40000000000 */
[----:B------:R-:W-:Y:S02]  /*16ed0*/  IMAD.MOV.U32 R13, RZ, RZ, R7 ;  /* 0x000000ffff0d7224 */ /* 0x000fe400078e0007 */
[----:B------:R-:W-:Y:S02]  /*16ee0*/  @!P0 IMAD.X R9, RZ, RZ, R5, P1 ;  /* 0x000000ffff098224 */ /* 0x000fe400008e0605 */
[----:B------:R-:W-:Y:S02]  /*16ef0*/  @!P0 IMAD.MOV.U32 R2, RZ, RZ, R8 ;  /* 0x000000ffff028224 */ /* 0x000fe400078e0008 */
[----:B------:R-:W-:-:S05]  /*16f00*/  @!P0 IMAD.MOV.U32 R3, RZ, RZ, R9 ;  /* 0x000000ffff038224 */ /* 0x000fca00078e0009 */
[----:B------:R-:W-:Y:S01]  /*16f10*/  @!PT LDS RZ, [RZ] ;  /* 0x00000000fffff984 */ /* 0x000fe20000000800 */
[----:B------:R-:W-:Y:S01]  /*16f20*/  @!PT LDS RZ, [RZ] ;  /* 0x00000000fffff984 */ /* 0x000fe20000000800 */
[----:B------:R-:W-:Y:S01]  /*16f30*/  @!PT LDS RZ, [RZ] ;  /* 0x00000000fffff984 */ /* 0x000fe20000000800 */
[----:B------:R0:W-:Y:S04]  /*16f40*/  @!P0 LDGSTS.E.BYPASS.LTC128B.128 [R10+0xdc00], desc[UR52][R2.64], !P3 ;  /* 0x0dc00000020a8fae */ /* 0x0001e8000d901d74 */
[----:B------:R0:W-:Y:S04]  /*16f50*/  @!P0 LDGSTS.E.BYPASS.LTC128B.128 [R10+0x10c00], desc[UR52][R2.64+0x40], !P4 ;  /* 0x10c00040020a8fae */ /* 0x0001e8000e101d74 */
[----:B------:R0:W-:Y:S01]  /*16f60*/  @!P0 LDGSTS.E.BYPASS.LTC128B.128 [R10+0x13c00], desc[UR52][R2.64+0x80], !P5 ;  /* 0x13c00080020a8fae */ /* 0x0001e2000e901d74 */
[----:B------:R-:W-:Y:S01]  /*16f70*/  ISETP.GE.AND P0, PT, R0, UR37, PT ;  /* 0x0000002500007c0c */ /* 0x000fe2000bf06270 */
[----:B------:R-:W-:-:S12]  /*16f80*/  IMAD.MOV.U32 R0, RZ, RZ, R14 ;  /* 0x000000ffff007224 */ /* 0x000fd800078e000e */
[----:B0-----:R-:W-:Y:S05]  /*16f90*/  WARPSYNC.COLLECTIVE R15, `(.L_x_1001) ;  /* 0x000000000f087348 */ /* 0x001fea0003c00000 */
[----:B------:R1:W2:Y:S02]  /*16fa0*/  SHFL.IDX P6, R14, R13, R12, R11 ;  /* 0x0000000c0d0e7389 */ /* 0x0002a400000c000b */
[----:B012---:R-:W-:Y:S01]  /*16fb0*/  ENDCOLLECTIVE ;  /* 0x000000000000791b */ /* 0x007fe20003800000 */
.L_x_1001:
[----:B------:R-:W-:Y:S02]  /*16fc0*/  IMAD.MOV.U32 R13, RZ, RZ, R6 ;  /* 0x000000ffff0d7224 */ /* 0x000fe400078e0006 */
[----:B------:R-:W-:Y:S02]  /*16fd0*/  IMAD.MOV.U32 R12, RZ, RZ, 0x1 ;  /* 0x00000001ff0c7424 */ /* 0x000fe400078e00ff */
[----:B------:R-:W-:-:S07]  /*16fe0*/  IMAD.MOV.U32 R2, RZ, RZ, R14 ;  /* 0x000000ffff027224 */ /* 0x000fce00078e000e */
[----:B------:R-:W-:Y:S05]  /*16ff0*/  WARPSYNC.COLLECTIVE R15, `(.L_x_1002) ;  /* 0x000000000f087348 */ /* 0x000fea0003c00000 */
[----:B------:R0:W1:Y:S02]  /*17000*/  SHFL.IDX P6, R14, R13, R12, R11 ;  /* 0x0000000c0d0e7389 */ /* 0x00006400000c000b */
[----:B01----:R-:W-:Y:S01]  /*17010*/  ENDCOLLECTIVE ;  /* 0x000000000000791b */ /* 0x003fe20003800000 */
.L_x_1002:
[----:B------:R-:W-:-:S05]  /*17020*/  @!P0 LEA R5, P1, R20, R2, 0x1 ;  /* 0x0000000214058211 */ /* 0x000fca00078208ff */
[----:B------:R-:W-:Y:S02]  /*17030*/  @!P0 IMAD.X R0, RZ, RZ, R0, P1 ;  /* 0x000000ffff008224 */ /* 0x000fe400008e0600 */
[----:B------:R-:W-:Y:S02]  /*17040*/  @!P0 IMAD.MOV.U32 R2, RZ, RZ, R5 ;  /* 0x000000ffff028224 */ /* 0x000fe400078e0005 */
        /* <DEDUP_REMOVED lines=12> */
.L_x_1003:
[----:B------:R-:W-:Y:S05]  /*17110*/  BRA `(.L_x_1004) ;  /* 0xffffffd000007947 */ /* 0x000fea000383ffff */
.L_x_938:
[----:B0-----:R0:W1:Y:S02]  /*17120*/  SYNCS.PHASECHK.TRANS64.TRYWAIT P0, [R16+URZ+0x2d820], R3 ;  /* 0x02d82003100075a7 */ /* 0x001064000800017f */
[----:B-1----:R-:W-:Y:S05]  /*17130*/  @!P0 NANOSLEEP.SYNCS 0x989680 ;  /* 0x009896800000895d */ /* 0x002fea0003900000 */
[----:B------:R-:W1:Y:S02]  /*17140*/  @!P0 SYNCS.PHASECHK.TRANS64 P0, [R16+URZ+0x2d820], R3 ;  /* 0x02d82003100085a7 */ /* 0x000e64000800007f */
[----:B-1----:R-:W-:Y:S05]  /*17150*/  @!P0 BRA `(.L_x_938) ;  /* 0xfffffffc00f08947 */ /* 0x002fea000383ffff */
[----:B------:R-:W-:Y:S05]  /*17160*/  BRA `(.L_x_1005) ;  /* 0xffffffd000647947 */ /* 0x000fea000383ffff */
.L_x_942:
[----:B0-----:R0:W1:Y:S02]  /*17170*/  SYNCS.PHASECHK.TRANS64.TRYWAIT P0, [R6+URZ+0x2d840], R0 ;  /* 0x02d84000060075a7 */ /* 0x001064000800017f */
[----:B-1----:R-:W-:Y:S05]  /*17180*/  @!P0 NANOSLEEP.SYNCS 0x989680 ;  /* 0x009896800000895d */ /* 0x002fea0003900000 */
[----:B------:R-:W1:Y:S02]  /*17190*/  @!P0 SYNCS.PHASECHK.TRANS64 P0, [R6+URZ+0x2d840], R0 ;  /* 0x02d84000060085a7 */ /* 0x000e64000800007f */
[----:B-1----:R-:W-:Y:S05]  /*171a0*/  @!P0 BRA `(.L_x_942) ;  /* 0xfffffffc00f08947 */ /* 0x002fea000383ffff */
[----:B------:R-:W-:Y:S05]  /*171b0*/  BRA `(.L_x_1006) ;  /* 0xffffffd400387947 */ /* 0x000fea000383ffff */
.L_x_943:
        /* <DEDUP_REMOVED lines=8> */
.L_x_1008:
[----:B------:R-:W-:Y:S05]  /*17240*/  BSYNC B1 ;  /* 0x0000000000017941 */ /* 0x000fea0003800000 */
.L_x_1007:
[----:B------:R-:W0:Y:S01]  /*17250*/  S2R R27, SR_TID.X ;  /* 0x00000000001b7919 */ /* 0x000e220000002100 */
[----:B------:R-:W-:Y:S02]  /*17260*/  IMAD.MOV.U32 R13, RZ, RZ, R7 ;  /* 0x000000ffff0d7224 */ /* 0x000fe400078e0007 */
[----:B------:R-:W-:Y:S02]  /*17270*/  IMAD.MOV.U32 R12, RZ, RZ, RZ ;  /* 0x000000ffff0c7224 */ /* 0x000fe400078e00ff */
[----:B------:R-:W-:Y:S02]  /*17280*/  IMAD.MOV.U32 R11, RZ, RZ, 0x1c1f ;  /* 0x00001c1fff0b7424 */ /* 0x000fe400078e00ff */
[----:B------:R-:W-:Y:S02]  /*17290*/  IMAD.MOV.U32 R15, RZ, RZ, -0x1 ;  /* 0xffffffffff0f7424 */ /* 0x000fe400078e00ff */
[----:B------:R-:W-:Y:S02]  /*172a0*/  IMAD.MOV.U32 R3, RZ, RZ, R14 ;  /* 0x000000ffff037224 */ /* 0x000fe400078e000e */
[----:B------:R-:W-:-:S07]  /*172b0*/  IMAD R8, R8, 0x2, R16 ;  /* 0x0000000208087824 */ /* 0x000fce00078e0210 */
[----:B0-----:R-:W-:Y:S05]  /*172c0*/  WARPSYNC.COLLECTIVE R15, `(.L_x_1009) ;  /* 0x000000000f087348 */ /* 0x001fea0003c00000 */
[----:B------:R1:W2:Y:S02]  /*172d0*/  SHFL.IDX P6, R14, R13, R12, R11 ;  /* 0x0000000c0d0e7389 */ /* 0x0002a400000c000b */
[----:B012---:R-:W-:Y:S01]  /*172e0*/  ENDCOLLECTIVE ;  /* 0x000000000000791b */ /* 0x007fe20003800000 */
.L_x_1009:
[----:B------:R-:W-:Y:S02]  /*172f0*/  IMAD.MOV.U32 R13, RZ, RZ, R10 ;  /* 0x000000ffff0d7224 */ /* 0x000fe400078e000a */
[----:B------:R-:W-:Y:S02]  /*17300*/  IMAD.MOV.U32 R12, RZ, RZ, 0x1 ;  /* 0x00000001ff0c7424 */ /* 0x000fe400078e00ff */
[----:B------:R-:W-:Y:S02]  /*17310*/  IMAD.SHL.U32 R27, R27, 0x8, RZ ;  /* 0x000000081b1b7824 */ /* 0x000fe400078e00ff */
[----:B------:R-:W-:-:S03]  /*17320*/  IMAD.MOV.U32 R2, RZ, RZ, R14 ;  /* 0x000000ffff027224 */ /* 0x000fc600078e000e */
[----:B------:R-:W-:-:S07]  /*17330*/  LOP3.LUT R27, R27, 0x18, RZ, 0xc0, !PT ;  /* 0x000000181b1b7812 */ /* 0x000fce00078ec0ff */
[----:B------:R-:W-:Y:S05]  /*17340*/  WARPSYNC.COLLECTIVE R15, `(.L_x_1010) ;  /* 0x000000000f087348 */ /* 0x000fea0003c00000 */
[----:B------:R0:W1:Y:S02]  /*17350*/  SHFL.IDX P6, R14, R13, R12, R11 ;  /* 0x0000000c0d0e7389 */ /* 0x00006400000c000b */
[----:B01----:R-:W-:Y:S01]  /*17360*/  ENDCOLLECTIVE ;  /* 0x000000000000791b */ /* 0x003fe20003800000 */
.L_x_1010:
[----:B------:R-:W-:-:S05]  /*17370*/  IMAD.SHL.U32 R0, R27, 0x2, RZ ;  /* 0x000000021b007824 */ /* 0x000fca00078e00ff */
[----:B------:R-:W-:-:S05]  /*17380*/  IADD3 R2, P0, R2, R0, RZ ;  /* 0x0000000002027210 */ /* 0x000fca0007f1e0ff */
[----:B------:R-:W-:Y:S02]  /*17390*/  IMAD.X R3, RZ, RZ, R3, P0 ;  /* 0x000000ffff037224 */ /* 0x000fe400000e0603 */
[----:B------:R-:W-:-:S03]  /*173a0*/  IMAD.MOV.U32 R13, RZ, RZ, R7 ;  /* 0x000000ffff0d7224 */ /* 0x000fc600078e0007 */
        /* <DEDUP_REMOVED lines=10> */
.L_x_1011:
[----:B------:R-:W-:Y:S02]  /*17450*/  IMAD.MOV.U32 R13, RZ, RZ, R10 ;  /* 0x000000ffff0d7224 */ /* 0x000fe400078e000a */
[----:B------:R-:W-:Y:S02]  /*17460*/  IMAD.MOV.U32 R12, RZ, RZ, 0x2 ;  /* 0x00000002ff0c7424 */ /* 0x000fe400078e00ff */
[----:B------:R-:W-:-:S07]  /*17470*/  IMAD.MOV.U32 R2, RZ, RZ, R14 ;  /* 0x000000ffff027224 */ /* 0x000fce00078e000e */
[----:B------:R-:W-:Y:S05]  /*17480*/  WARPSYNC.COLLECTIVE R15, `(.L_x_1012) ;  /* 0x000000000f087348 */ /* 0x000fea0003c00000 */
[----:B------:R0:W1:Y:S02]  /*17490*/  SHFL.IDX P6, R14, R13, R12, R11 ;  /* 0x0000000c0d0e7389 */ /* 0x00006400000c000b */
[----:B01----:R-:W-:Y:S01]  /*174a0*/  ENDCOLLECTIVE ;  /* 0x000000000000791b */ /* 0x003fe20003800000 */
.L_x_1012:
        /* <DEDUP_REMOVED lines=13> */
.L_x_1013:
[----:B------:R-:W-:Y:S02]  /*17580*/  IMAD.MOV.U32 R13, RZ, RZ, R10 ;  /* 0x000000ffff0d7224 */ /* 0x000fe400078e000a */
[----:B------:R-:W-:Y:S02]  /*17590*/  IMAD.MOV.U32 R12, RZ, RZ, 0x3 ;  /* 0x00000003ff0c7424 */ /* 0x000fe400078e00ff */
[----:B------:R-:W-:-:S07]  /*175a0*/  IMAD.MOV.U32 R2, RZ, RZ, R14 ;  /* 0x000000ffff027224 */ /* 0x000fce00078e000e */
[----:B------:R-:W-:Y:S05]  /*175b0*/  WARPSYNC.COLLECTIVE R15, `(.L_x_1014) ;  /* 0x000000000f087348 */ /* 0x000fea0003c00000 */
[----:B------:R0:W1:Y:S02]  /*175c0*/  SHFL.IDX P6, R14, R13, R12, R11 ;  /* 0x0000000c0d0e7389 */ /* 0x00006400000c000b */
[----:B01----:R-:W-:Y:S01]  /*175d0*/  ENDCOLLECTIVE ;  /* 0x000000000000791b */ /* 0x003fe20003800000 */
.L_x_1014:
        /* <DEDUP_REMOVED lines=13> */
.L_x_1015:
[----:B------:R-:W-:Y:S01]  /*176b0*/  IMAD.MOV.U32 R2, RZ, RZ, R14 ;  /* 0x000000ffff027224 */ /* 0x000fe200078e000e */
[----:B------:R-:W-:Y:S06]  /*176c0*/  BRA `(.L_x_1016) ;  /* 0xffffffd000e47947 */ /* 0x000fec000383ffff */
.L_x_948:
[----:B-1----:R1:W2:Y:S02]  /*176d0*/  SYNCS.PHASECHK.TRANS64.TRYWAIT P0, [R6+URZ+0x2d860], R2 ;  /* 0x02d86002060075a7 */ /* 0x0022a4000800017f */
[----:B--2---:R-:W-:Y:S05]  /*176e0*/  @!P0 NANOSLEEP.SYNCS 0x989680 ;  /* 0x009896800000895d */ /* 0x004fea0003900000 */
[----:B------:R-:W2:Y:S02]  /*176f0*/  @!P0 SYNCS.PHASECHK.TRANS64 P0, [R6+URZ+0x2d860], R2 ;  /* 0x02d86002060085a7 */ /* 0x000ea4000800007f */
[----:B--2---:R-:W-:Y:S05]  /*17700*/  @!P0 BRA `(.L_x_948) ;  /* 0xfffffffc00f08947 */ /* 0x004fea000383ffff */
[----:B------:R-:W-:Y:S05]  /*17710*/  BRA `(.L_x_1017) ;  /* 0xffffffd400447947 */ /* 0x000fea000383ffff */
.L_x_949:
        /* <DEDUP_REMOVED lines=8> */
.L_x_1019:
[----:B------:R-:W-:Y:S05]  /*177a0*/  BSYNC B1 ;  /* 0x0000000000017941 */ /* 0x000fea0003800000 */
.L_x_1018:
[----:B------:R-:W-:Y:S02]  /*177b0*/  IMAD.MOV.U32 R13, RZ, RZ, R17 ;  /* 0x000000ffff0d7224 */ /* 0x000fe400078e0011 */
        /* <DEDUP_REMOVED lines=8> */
.L_x_1020:
[----:B------:R-:W-:Y:S02]  /*17840*/  IMAD.MOV.U32 R13, RZ, RZ, R18 ;  /* 0x000000ffff0d7224 */ /* 0x000fe400078e0012 */
[----:B------:R-:W-:Y:S02]  /*17850*/  IMAD.MOV.U32 R12, RZ, RZ, 0x1 ;  /* 0x00000001ff0c7424 */ /* 0x000fe400078e00ff */
[----:B------:R-:W-:-:S07]  /*17860*/  IMAD.MOV.U32 R2, RZ, RZ, R14 ;  /* 0x000000ffff027224 */ /* 0x000fce00078e000e */
[----:B------:R-:W-:Y:S05]  /*17870*/  WARPSYNC.COLLECTIVE R15, `(.L_x_1021) ;  /* 0x000000000f087348 */ /* 0x000fea0003c00000 */
[----:B------:R0:W1:Y:S02]  /*17880*/  SHFL.IDX P6, R14, R13, R12, R11 ;  /* 0x0000000c0d0e7389 */ /* 0x00006400000c000b */
[----:B01----:R-:W-:Y:S01]  /*17890*/  ENDCOLLECTIVE ;  /* 0x000000000000791b */ /* 0x003fe20003800000 */
.L_x_1021:
        /* <DEDUP_REMOVED lines=16> */
.L_x_1022:
[----:B------:R-:W-:Y:S02]  /*179a0*/  IMAD.MOV.U32 R13, RZ, RZ, R18 ;  /* 0x000000ffff0d7224 */ /* 0x000fe400078e0012 */
[----:B------:R-:W-:Y:S02]  /*179b0*/  IMAD.MOV.U32 R12, RZ, RZ, 0x2 ;  /* 0x00000002ff0c7424 */ /* 0x000fe400078e00ff */
[----:B------:R-:W-:-:S07]  /*179c0*/  IMAD.MOV.U32 R2, RZ, RZ, R14 ;  /* 0x000000ffff027224 */ /* 0x000fce00078e000e */
[----:B------:R-:W-:Y:S05]  /*179d0*/  WARPSYNC.COLLECTIVE R15, `(.L_x_1023) ;  /* 0x000000000f087348 */ /* 0x000fea0003c00000 */
[----:B------:R0:W1:Y:S02]  /*179e0*/  SHFL.IDX P6, R14, R13, R12, R11 ;  /* 0x0000000c0d0e7389 */ /* 0x00006400000c000b */
[----:B01----:R-:W-:Y:S01]  /*179f0*/  ENDCOLLECTIVE ;  /* 0x000000000000791b */ /* 0x003fe20003800000 */
.L_x_1023:
        /* <DEDUP_REMOVED lines=16> */
.L_x_1024:
[----:B------:R-:W-:Y:S02]  /*17b00*/  IMAD.MOV.U32 R13, RZ, RZ, R18 ;  /* 0x000000ffff0d7224 */ /* 0x000fe400078e0012 */
[----:B------:R-:W-:Y:S02]  /*17b10*/  IMAD.MOV.U32 R12, RZ, RZ, 0x3 ;  /* 0x00000003ff0c7424 */ /* 0x000fe400078e00ff */
[----:B------:R-:W-:-:S07]  /*17b20*/  IMAD.MOV.U32 R2, RZ, RZ, R14 ;  /* 0x000000ffff027224 */ /* 0x000fce00078e000e */
[----:B------:R-:W-:Y:S05]  /*17b30*/  WARPSYNC.COLLECTIVE R15, `(.L_x_1025) ;  /* 0x000000000f087348 */ /* 0x000fea0003c00000 */
[----:B------:R0:W1:Y:S02]  /*17b40*/  SHFL.IDX P6, R14, R13, R12, R11 ;  /* 0x0000000c0d0e7389 */ /* 0x00006400000c000b */
[----:B01----:R-:W-:Y:S01]  /*17b50*/  ENDCOLLECTIVE ;  /* 0x000000000000791b */ /* 0x003fe20003800000 */
.L_x_1025:
        /* <DEDUP_REMOVED lines=13> */
.L_x_1026:
        /* <DEDUP_REMOVED lines=8> */
.L_x_957:
[----:B0-----:R0:W1:Y:S02]  /*17cb0*/  SYNCS.PHASECHK.TRANS64.TRYWAIT P0, [R4+URZ+0x2d860], R3 ;  /* 0x02d86003040075a7 */ /* 0x001064000800017f */
[----:B-1----:R-:W-:Y:S05]  /*17cc0*/  @!P0 NANOSLEEP.SYNCS 0x989680 ;  /* 0x009896800000895d */ /* 0x002fea0003900000 */
[----:B------:R-:W1:Y:S02]  /*17cd0*/  @!P0 SYNCS.PHASECHK.TRANS64 P0, [R4+URZ+0x2d860], R3 ;  /* 0x02d86003040085a7 */ /* 0x000e64000800007f */
[----:B-1----:R-:W-:Y:S05]  /*17ce0*/  @!P0 BRA `(.L_x_957) ;  /* 0xfffffffc00f08947 */ /* 0x002fea000383ffff */
[----:B------:R-:W-:Y:S05]  /*17cf0*/  BRA `(.L_x_1028) ;  /* 0xffffffd400d47947 */ /* 0x000fea000383ffff */
.L_x_958:
[----:B------:R-:W-:Y:S01]  /*17d00*/  BSSY B0, `(.L_x_1029) ;  /* 0x0000008000007945 */ /* 0x000fe20003800000 */
[----:B------:R-:W-:Y:S02]  /*17d10*/  IMAD.MOV.U32 R13, RZ, RZ, R18 ;  /* 0x000000ffff0d7224 */ /* 0x000fe400078e0012 */
[----:B------:R-:W-:Y:S02]  /*17d20*/  IMAD.MOV.U32 R12, RZ, RZ, RZ ;  /* 0x000000ffff0c7224 */ /* 0x000fe400078e00ff */
[----:B------:R-:W-:Y:S02]  /*17d30*/  IMAD.MOV.U32 R11, RZ, RZ, 0x1c1f ;  /* 0x00001c1fff0b7424 */ /* 0x000fe400078e00ff */
[----:B------:R-:W-:-:S07]  /*17d40*/  IMAD.MOV.U32 R15, RZ, RZ, -0x1 ;  /* 0xffffffffff0f7424 */ /* 0x000fce00078e00ff */
[----:B0-----:R-:W-:Y:S05]  /*17d50*/  WARPSYNC.COLLECTIVE R15, `(.L_x_1030) ;  /* 0x000000000f087348 */ /* 0x001fea0003c00000 */
[----:B------:R1:W2:Y:S02]  /*17d60*/  SHFL.IDX P6, R14, R13, R12, R11 ;  /* 0x0000000c0d0e7389 */ /* 0x0002a400000c000b */
[----:B012---:R-:W-:Y:S01]  /*17d70*/  ENDCOLLECTIVE ;  /* 0x000000000000791b */ /* 0x007fe20003800000 */
.L_x_1030:
[----:B------:R-:W-:Y:S05]  /*17d80*/  BSYNC B0 ;  /* 0x0000000000007941 */ /* 0x000fea0003800000 */
.L_x_1029:
[----:B------:R-:W0:Y:S01]  /*17d90*/  S2R R2, SR_TID.X ;  /* 0x0000000000027919 */ /* 0x000e220000002100 */
[----:B------:R-:W-:Y:S02]  /*17da0*/  IMAD.MOV.U32 R13, RZ, RZ, R17 ;  /* 0x000000ffff0d7224 */ /* 0x000fe400078e0011 */
[----:B------:R-:W-:Y:S02]  /*17db0*/  IMAD.MOV.U32 R12, RZ, RZ, RZ ;  /* 0x000000ffff0c7224 */ /* 0x000fe400078e00ff */
[----:B------:R-:W-:Y:S02]  /*17dc0*/  IMAD.MOV.U32 R11, RZ, RZ, 0x1c1f ;  /* 0x00001c1fff0b7424 */ /* 0x000fe400078e00ff */
[----:B------:R-:W-:Y:S02]  /*17dd0*/  IMAD.MOV.U32 R15, RZ, RZ, -0x1 ;  /* 0xffffffffff0f7424 */ /* 0x000fe400078e00ff */
[----:B------:R-:W-:-:S07]  /*17de0*/  IMAD.MOV.U32 R0, RZ, RZ, R14 ;  /* 0x000000ffff007224 */ /* 0x000fce00078e000e */
[----:B0-----:R-:W-:Y:S05]  /*17df0*/  WARPSYNC.COLLECTIVE R15, `(.L_x_1031) ;  /* 0x000000000f087348 */ /* 0x001fea0003c00000 */
[----:B------:R1:W2:Y:S02]  /*17e00*/  SHFL.IDX P6, R14, R13, R12, R11 ;  /* 0x0000000c0d0e7389 */ /* 0x0002a400000c000b */
[----:B012---:R-:W-:Y:S01]  /*17e10*/  ENDCOLLECTIVE ;  /* 0x000000000000791b */ /* 0x007fe20003800000 */
.L_x_1031:
[----:B------:R-:W-:Y:S02]  /*17e20*/  IMAD.MOV.U32 R13, RZ, RZ, R18 ;  /* 0x000000ffff0d7224 */ /* 0x000fe400078e0012 */
[----:B------:R-:W-:Y:S02]  /*17e30*/  IMAD.MOV.U32 R12, RZ, RZ, 0x1 ;  /* 0x00000001ff0c7424 */ /* 0x000fe400078e00ff */
[----:B------:R-:W-:-:S05]  /*17e40*/  IMAD.SHL.U32 R2, R2, 0x8, RZ ;  /* 0x0000000802027824 */ /* 0x000fca00078e00ff */
[----:B------:R-:W-:-:S05]  /*17e50*/  LOP3.LUT R2, R2, 0x18, RZ, 0xc0, !PT ;  /* 0x0000001802027812 */ /* 0x000fca00078ec0ff */
[----:B------:R-:W-:-:S05]  /*17e60*/  IMAD.SHL.U32 R6, R2, 0x2, RZ ;  /* 0x0000000202067824 */ /* 0x000fca00078e00ff */
[----:B------:R-:W-:-:S13]  /*17e70*/  IADD3 R2, P0, R14, R6, RZ ;  /* 0x000000060e027210 */ /* 0x000fda0007f1e0ff */
[----:B------:R-:W-:Y:S05]  /*17e80*/  WARPSYNC.COLLECTIVE R15, `(.L_x_1032) ;  /* 0x000000000f087348 */ /* 0x000fea0003c00000 */
[----:B------:R0:W1:Y:S02]  /*17e90*/  SHFL.IDX P6, R14, R13, R12, R11 ;  /* 0x0000000c0d0e7389 */ /* 0x00006400000c000b */
[----:B01----:R-:W-:Y:S01]  /*17ea0*/  ENDCOLLECTIVE ;  /* 0x000000000000791b */ /* 0x003fe20003800000 */
.L_x_1032:
[----:B------:R-:W-:Y:S01]  /*17eb0*/  IMAD.X R3, RZ, RZ, R0, P0 ;  /* 0x000000ffff037224 */ /* 0x000fe200000e0600 */
[----:B------:R-:W-:Y:S01]  /*17ec0*/  ISETP.LT.OR P0, PT, R5, 0x1, P4 ;  /* 0x000000010500780c */ /* 0x000fe20002701670 */
[----:B------:R-:W-:Y:S02]  /*17ed0*/  IMAD R0, R7, 0x2, R16 ;  /* 0x0000000207007824 */ /* 0x000fe400078e0210 */
        /* <DEDUP_REMOVED lines=13> */
.L_x_1033:
[----:B------:R-:W-:Y:S02]  /*17fb0*/  IMAD.MOV.U32 R13, RZ, RZ, R18 ;  /* 0x000000ffff0d7224 */ /* 0x000fe400078e0012 */
[----:B------:R-:W-:Y:S01]  /*17fc0*/  IMAD.MOV.U32 R12, RZ, RZ, 0x2 ;  /* 0x00000002ff0c7424 */ /* 0x000fe200078e00ff */
[----:B------:R-:W-:-:S13]  /*17fd0*/  IADD3 R2, P0, R14, R6, RZ ;  /* 0x000000060e027210 */ /* 0x000fda0007f1e0ff */
[----:B------:R-:W-:Y:S05]  /*17fe0*/  WARPSYNC.COLLECTIVE R15, `(.L_x_1034) ;  /* 0x000000000f087348 */ /* 0x000fea0003c00000 */
[----:B------:R0:W1:Y:S02]  /*17ff0*/  SHFL.IDX P6, R14, R13, R12, R11 ;  /* 0x0000000c0d0e7389 */ /* 0x00006400000c000b */
[----:B01----:R-:W-:Y:S01]  /*18000*/  ENDCOLLECTIVE ;  /* 0x000000000000791b */ /* 0x003fe20003800000 */
.L_x_1034:
        /* <DEDUP_REMOVED lines=15> */
.L_x_1035:
[----:B------:R-:W-:Y:S02]  /*18100*/  IMAD.MOV.U32 R13, RZ, RZ, R18 ;  /* 0x000000ffff0d7224 */ /* 0x000fe400078e0012 */
[----:B------:R-:W-:Y:S01]  /*18110*/  IMAD.MOV.U32 R12, RZ, RZ, 0x3 ;  /* 0x00000003ff0c7424 */ /* 0x000fe200078e00ff */
[----:B------:R-:W-:-:S13]  /*18120*/  IADD3 R2, P0, R14, R6, RZ ;  /* 0x000000060e027210 */ /* 0x000fda0007f1e0ff */
[----:B------:R-:W-:Y:S05]  /*18130*/  WARPSYNC.COLLECTIVE R15, `(.L_x_1036) ;  /* 0x000000000f087348 */ /* 0x000fea0003c00000 */
[----:B------:R0:W1:Y:S02]  /*18140*/  SHFL.IDX P6, R14, R13, R12, R11 ;  /* 0x0000000c0d0e7389 */ /* 0x00006400000c000b */
[----:B01----:R-:W-:Y:S01]  /*18150*/  ENDCOLLECTIVE ;  /* 0x000000000000791b */ /* 0x003fe20003800000 */
.L_x_1036:
        /* <DEDUP_REMOVED lines=12> */
.L_x_1037:
[----:B------:R-:W-:Y:S01]  /*18220*/  @!PT LDS RZ, [RZ] ;  /* 0x00000000fffff984 */ /* 0x000fe20000000800 */
[----:B------:R-:W-:Y:S01]  /*18230*/  @!PT LDS RZ, [RZ] ;  /* 0x00000000fffff984 */ /* 0x000fe20000000800 */
[----:B------:R-:W-:Y:S01]  /*18240*/  @!PT LDS RZ, [RZ] ;  /* 0x00000000fffff984 */ /* 0x000fe20000000800 */
[----:B------:R0:W-:Y:S01]  /*18250*/  LDGSTS.E.BYPASS.LTC128B.128 [R0+0x3400], desc[UR52][R2.64+0x40], !P0 ;  /* 0x0340004002007fae */ /* 0x0001e2000c101d74 */
[----:B------:R-:W-:-:S13]  /*18260*/  ISETP.LT.OR P0, PT, R5, 0x41, P1 ;  /* 0x000000410500780c */ /* 0x000fda0000f01670 */
[----:B------:R0:W-:Y:S01]  /*18270*/  LDGSTS.E.BYPASS.LTC128B.128 [R0+0x5400], desc[UR52][R2.64+0x80], !P0 ;  /* 0x0540008002007fae */ /* 0x0001e2000c101d74 */
[----:B------:R-:W-:Y:S05]  /*18280*/  BRA `(.L_x_1038) ;  /* 0xffffffd4004c7947 */ /* 0x000fea000383ffff */
.L_x_963:
[----:B------:R-:W-:Y:S01]  /*18290*/  BSSY B0, `(.L_x_1039) ;  /* 0x0000008000007945 */ /* 0x000fe20003800000 */
[----:B-----5:R-:W-:Y:S02]  /*182a0*/  IMAD.MOV.U32 R13, RZ, RZ, R2 ;  /* 0x000000ffff0d7224 */ /* 0x020fe400078e0002 */
[----:B------:R-:W-:Y:S02]  /*182b0*/  IMAD.MOV.U32 R12, RZ, RZ, RZ ;  /* 0x000000ffff0c7224 */ /* 0x000fe400078e00ff */
[----:B------:R-:W-:Y:S02]  /*182c0*/  IMAD.MOV.U32 R11, RZ, RZ, 0x1f ;  /* 0x0000001fff0b7424 */ /* 0x000fe400078e00ff */
[----:B------:R-:W-:-:S07]  /*182d0*/  IMAD.MOV.U32 R15, RZ, RZ, -0x1 ;  /* 0xffffffffff0f7424 */ /* 0x000fce00078e00ff */
[----:B01----:R-:W-:Y:S05]  /*182e0*/  WARPSYNC.COLLECTIVE R15, `(.L_x_1040) ;  /* 0x000000000f087348 */ /* 0x003fea0003c00000 */
[----:B------:R2:W3:Y:S02]  /*182f0*/  SHFL.IDX P6, R14, R13, R12, R11 ;  /* 0x0000000c0d0e7389 */ /* 0x0004e400000c000b */
[----:B0123--:R-:W-:Y:S01]  /*18300*/  ENDCOLLECTIVE ;  /* 0x000000000000791b */ /* 0x00ffe20003800000 */
.L_x_1040:
[----:B------:R-:W-:Y:S05]  /*18310*/  BSYNC B0 ;  /* 0x0000000000007941 */ /* 0x000fea0003800000 */
.L_x_1039:
[----:B------:R-:W-:Y:S05]  /*18320*/  BRA `(.L_x_1041) ;  /* 0xffffffd400e07947 */ /* 0x000fea000383ffff */
.L_x_966:
[----:B-1----:R1:W2:Y:S02]  /*18330*/  SYNCS.PHASECHK.TRANS64.TRYWAIT P0, [R4+URZ+0x2d820], R0 ;  /* 0x02d82000040075a7 */ /* 0x0022a4000800017f */
[----:B--2---:R-:W-:Y:S05]  /*18340*/  @!P0 NANOSLEEP.SYNCS 0x989680 ;  /* 0x009896800000895d */ /* 0x004fea0003900000 */
[----:B------:R-:W2:Y:S02]  /*18350*/  @!P0 SYNCS.PHASECHK.TRANS64 P0, [R4+URZ+0x2d820], R0 ;  /* 0x02d82000040085a7 */ /* 0x000ea4000800007f */
[----:B--2---:R-:W-:Y:S05]  /*18360*/  @!P0 BRA `(.L_x_966) ;  /* 0xfffffffc00f08947 */ /* 0x004fea000383ffff */
[----:B------:R-:W-:Y:S05]  /*18370*/  BRA `(.L_x_1042) ;  /* 0xffffffd8002c7947 */ /* 0x000fea000383ffff */
.L_x_967:
[----:B------:R-:W2:Y:S01]  /*18380*/  S2R R2, SR_TID.X ;  /* 0x0000000000027919 */ /* 0x000ea20000002100 */
[----:B------:R-:W-:Y:S01]  /*18390*/  BSSY B0, `(.L_x_1043) ;  /* 0x000000a000007945 */ /* 0x000fe20003800000 */
[----:B------:R-:W-:Y:S02]  /*183a0*/  IMAD.MOV.U32 R12, RZ, RZ, RZ ;  /* 0x000000ffff0c7224 */ /* 0x000fe400078e00ff */
[----:B------:R-:W-:Y:S02]  /*183b0*/  IMAD.MOV.U32 R11, RZ, RZ, 0x1f ;  /* 0x0000001fff0b7424 */ /* 0x000fe400078e00ff */
[----:B------:R-:W-:Y:S01]  /*183c0*/  IMAD.MOV.U32 R15, RZ, RZ, -0x1 ;  /* 0xffffffffff0f7424 */ /* 0x000fe200078e00ff */
[----:B--2---:R-:W-:-:S04]  /*183d0*/  SHF.R.U32.HI R2, RZ, 0x5, R2 ;  /* 0x00000005ff027819 */ /* 0x004fc80000011602 */
[----:B------:R-:W-:-:S05]  /*183e0*/  LOP3.LUT R2, R2, 0x3, RZ, 0xc0, !PT ;  /* 0x0000000302027812 */ /* 0x000fca00078ec0ff */
[----:B------:R-:W-:-:S07]  /*183f0*/  IMAD.MOV.U32 R13, RZ, RZ, R2 ;  /* 0x000000ffff0d7224 */ /* 0x000fce00078e0002 */
[----:B01----:R-:W-:Y:S05]  /*18400*/  WARPSYNC.COLLECTIVE R15, `(.L_x_1044) ;  /* 0x000000000f087348 */ /* 0x003fea0003c00000 */
[----:B------:R2:W3:Y:S02]  /*18410*/  SHFL.IDX P6, R14, R13, R12, R11 ;  /* 0x0000000c0d0e7389 */ /* 0x0004e400000c000b */
[----:B0123--:R-:W-:Y:S01]  /*18420*/  ENDCOLLECTIVE ;  /* 0x000000000000791b */ /* 0x00ffe20003800000 */
.L_x_1044:
[----:B------:R-:W-:Y:S05]  /*18430*/  BSYNC B0 ;  /* 0x0000000000007941 */ /* 0x000fea0003800000 */
.L_x_1043:
[----:B------:R-:W-:Y:S05]  /*18440*/  BRA `(.L_x_1045) ;  /* 0xffffffd800147947 */ /* 0x000fea000383ffff */
.L_x_970:
[----:B------:R-:W-:Y:S01]  /*18450*/  BSSY B1, `(.L_x_1046) ;  /* 0x0000006000017945 */ /* 0x000fe20003800000 */
[----:B------:R-:W-:-:S07]  /*18460*/  IMAD.MOV.U32 R15, RZ, RZ, -0x1 ;  /* 0xffffffffff0f7424 */ /* 0x000fce00078e00ff */
[----:B01----:R-:W-:Y:S05]  /*18470*/  WARPSYNC.COLLECTIVE R15, `(.L_x_1047) ;  /* 0x000000000f0c7348 */ /* 0x003fea0003c00000 */
[----:B------:R-:W-:Y:S02]  /*18480*/  ELECT P6, UR62, PT ;  /* 0x00000000003e782f */ /* 0x000fe400038c0000 */
[----:B------:R-:W-:Y:S01]  /*18490*/  MOV R14, UR62 ;  /* 0x0000003e000e7c02 */ /* 0x000fe20008000f00 */
[----:B01----:R-:W-:Y:S10]  /*184a0*/  ENDCOLLECTIVE ;  /* 0x000000000000791b */ /* 0x003ff40003800000 */
.L_x_1047:
[----:B------:R-:W-:Y:S05]  /*184b0*/  BSYNC B1 ;  /* 0x0000000000017941 */ /* 0x000fea0003800000 */
.L_x_1046:
[----:B------:R-:W-:Y:S05]  /*184c0*/  BRA `(.L_x_1048) ;  /* 0xffffffd8000c7947 */ /* 0x000fea000383ffff */
.L_x_972:
[----:B-1----:R1:W2:Y:S02]  /*184d0*/  SYNCS.PHASECHK.TRANS64.TRYWAIT P1, [R5+URZ+0x2d840], R0 ;  /* 0x02d84000050075a7 */ /* 0x0022a4000802017f */
[----:B--2---:R-:W-:Y:S05]  /*184e0*/  @!P1 NANOSLEEP.SYNCS 0x989680 ;  /* 0x009896800000995d */ /* 0x004fea0003900000 */
[----:B------:R-:W2:Y:S02]  /*184f0*/  @!P1 SYNCS.PHASECHK.TRANS64 P1, [R5+URZ+0x2d840], R0 ;  /* 0x02d84000050095a7 */ /* 0x000ea4000802007f */
[----:B--2---:R-:W-:Y:S05]  /*18500*/  @!P1 BRA `(.L_x_972) ;  /* 0xfffffffc00f09947 */ /* 0x004fea000383ffff */
[----:B------:R-:W-:Y:S05]  /*18510*/  BRA `(.L_x_1049) ;  /* 0xffffffd8002c7947 */ /* 0x000fea000383ffff */
.L_x_974:
[----:B--2---:R2:W3:Y:S02]  /*18520*/  SYNCS.PHASECHK.TRANS64.TRYWAIT P1, [R23+URZ+0x2d840], R2 ;  /* 0x02d84002170075a7 */ /* 0x0044e4000802017f */
[----:B---3--:R-:W-:Y:S05]  /*18530*/  @!P1 NANOSLEEP.SYNCS 0x989680 ;  /* 0x009896800000995d */ /* 0x008fea0003900000 */
[----:B------:R-:W3:Y:S02]  /*18540*/  @!P1 SYNCS.PHASECHK.TRANS64 P1, [R23+URZ+0x2d840], R2 ;  /* 0x02d84002170095a7 */ /* 0x000ee4000802007f */
[----:B---3--:R-:W-:Y:S05]  /*18550*/  @!P1 BRA `(.L_x_974) ;  /* 0xfffffffc00f09947 */ /* 0x008fea000383ffff */
[----:B------:R-:W-:Y:S05]  /*18560*/  BRA `(.L_x_1050) ;  /* 0xffffffd800387947 */ /* 0x000fea000383ffff */
.L_x_976:
[----:B---3--:R3:W4:Y:S02]  /*18570*/  SYNCS.PHASECHK.TRANS64.TRYWAIT P1, [R5+URZ+0x2d860], R0 ;  /* 0x02d86000050075a7 */ /* 0x008724000802017f */
[----:B----4-:R-:W-:Y:S05]  /*18580*/  @!P1 NANOSLEEP.SYNCS 0x989680 ;  /* 0x009896800000995d */ /* 0x010fea0003900000 */
[----:B------:R-:W4:Y:S02]  /*18590*/  @!P1 SYNCS.PHASECHK.TRANS64 P1, [R5+URZ+0x2d860], R0 ;  /* 0x02d86000050095a7 */ /* 0x000f24000802007f */
[----:B----4-:R-:W-:Y:S05]  /*185a0*/  @!P1 BRA `(.L_x_976) ;  /* 0xfffffffc00f09947 */ /* 0x010fea000383ffff */
[----:B------:R-:W-:Y:S05]  /*185b0*/  BRA `(.L_x_1051) ;  /* 0xffffffd800347947 */ /* 0x000fea000383ffff */
.L_x_1052:
        /* <DEDUP_REMOVED lines=12> */
.L_x_2731:


//--------------------- .text._ZN7cutlass13device_kernelIN5flash11enable_sm90INS1_16FlashAttnFwdSm90INS1_25CollectiveMainloopFwdSm90ILi2EN4cute5tupleIJNS5_1CILi1EEES8_S8_EEENS6_IJNS7_ILi192EEENS7_ILi128EEENS7_ILi96EEEEEELi96ENS_6half_tEfNS_4arch4Sm90ELb0ELb1ELb1ELb1ELb1ELb0ELb0ELb0ELb1ELb1ELb0ELb0EEENS1_21CollectiveEpilogueFwdINS6_IJSA_SC_SB_EEES9_SE_SG_Li384ELb1ELb1ELb0ELb0EEENS1_36VarlenDynamicPersistentTileSchedulerILi192ELi128ELi384ELi128ELb0ELb1ELb1ELb1ELb0ELb1EEEEEEEEEvNT_6ParamsE --------------------------
	.section	.text._ZN7cutlass13device_kernelIN5flash11enable_sm90INS1_16FlashAttnFwdSm90INS1_25CollectiveMainloopFwdSm90ILi2EN4cute5tupleIJNS5_1CILi1EEES8_S8_EEENS6_IJNS7_ILi192EEENS7_ILi128EEENS7_ILi96EEEEEELi96ENS_6half_tEfNS_4arch4Sm90ELb0ELb1ELb1ELb1ELb1ELb0ELb0ELb0ELb1ELb1ELb0ELb0EEENS1_21CollectiveEpilogueFwdINS6_IJSA_SC_SB_EEES9_SE_SG_Li384ELb1ELb1ELb0ELb0EEENS1_36VarlenDynamicPersistentTileSchedulerILi192ELi128ELi384ELi128ELb0ELb1ELb1ELb1ELb0ELb1EEEEEEEEEvNT_6ParamsE,"ax",@progbits
	.align	128
.text._ZN7cutlass13device_kernelIN5flash11enable_sm90INS1_16FlashAttnFwdSm90INS1_25CollectiveMainloopFwdSm90ILi2EN4cute5tupleIJNS5_1CILi1EEES8_S8_EEENS6_IJNS7_ILi192EEENS7_ILi128EEENS7_ILi96EEEEEELi96ENS_6half_tEfNS_4arch4Sm90ELb0ELb1ELb1ELb1ELb1ELb0ELb0ELb0ELb1ELb1ELb0ELb0EEENS1_21CollectiveEpilogueFwdINS6_IJSA_SC_SB_EEES9_SE_SG_Li384ELb1ELb1ELb0ELb0EEENS1_36VarlenDynamicPersistentTileSchedulerILi192ELi128ELi384ELi128ELb0ELb1ELb1ELb1ELb0ELb1EEEEEEEEEvNT_6ParamsE:
        .type           _ZN7cutlass13device_kernelIN5flash11enable_sm90INS1_16FlashAttnFwdSm90INS1_25CollectiveMainloopFwdSm90ILi2EN4cute5tupleIJNS5_1CILi1EEES8_S8_EEENS6_IJNS7_ILi192EEENS7_ILi128EEENS7_ILi96EEEEEELi96ENS_6half_tEfNS_4arch4Sm90ELb0ELb1ELb1ELb1ELb1ELb0ELb0ELb0ELb1ELb1ELb0ELb0EEENS1_21CollectiveEpilogueFwdINS6_IJSA_SC_SB_EEES9_SE_SG_Li384ELb1ELb1ELb0ELb0EEENS1_36VarlenDynamicPersistentTileSchedulerILi192ELi128ELi384ELi128ELb0ELb1ELb1ELb1ELb0ELb1EEEEEEEEEvNT_6ParamsE,@function
        .size           _ZN7cutlass13device_kernelIN5flash11enable_sm90INS1_16FlashAttnFwdSm90INS1_25CollectiveMainloopFwdSm90ILi2EN4cute5tupleIJNS5_1CILi1EEES8_S8_EEENS6_IJNS7_ILi192EEENS7_ILi128EEENS7_ILi96EEEEEELi96ENS_6half_tEfNS_4arch4Sm90ELb0ELb1ELb1ELb1ELb1ELb0ELb0ELb0ELb1ELb1ELb0ELb0EEENS1_21CollectiveEpilogueFwdINS6_IJSA_SC_SB_EEES9_SE_SG_Li384ELb1ELb1ELb0ELb0EEENS1_36VarlenDynamicPersistentTileSchedulerILi192ELi128ELi384ELi128ELb0ELb1ELb1ELb1ELb0ELb1EEEEEEEEEvNT_6ParamsE,(.L_x_2732 - _ZN7cutlass13device_kernelIN5flash11enable_sm90INS1_16FlashAttnFwdSm90INS1_25CollectiveMainloopFwdSm90ILi2EN4cute5tupleIJNS5_1CILi1EEES8_S8_EEENS6_IJNS7_ILi192EEENS7_ILi128EEENS7_ILi96EEEEEELi96ENS_6half_tEfNS_4arch4Sm90ELb0ELb1ELb1ELb1ELb1ELb0ELb0ELb0ELb1ELb1ELb0ELb0EEENS1_21CollectiveEpilogueFwdINS6_IJSA_SC_SB_EEES9_SE_SG_Li384ELb1ELb1ELb0ELb0EEENS1_36VarlenDynamicPersistentTileSchedulerILi192ELi128ELi384ELi128ELb0ELb1ELb1ELb1ELb0ELb1EEEEEEEEEvNT_6ParamsE)
        .other          _ZN7cutlass13device_kernelIN5flash11enable_sm90INS1_16FlashAttnFwdSm90INS1_25CollectiveMainloopFwdSm90ILi2EN4cute5tupleIJNS5_1CILi1EEES8_S8_EEENS6_IJNS7_ILi192EEENS7_ILi128EEENS7_ILi96EEEEEELi96ENS_6half_tEfNS_4arch4Sm90ELb0ELb1ELb1ELb1ELb1ELb0ELb0ELb0ELb1ELb1ELb0ELb0EEENS1_21CollectiveEpilogueFwdINS6_IJSA_SC_SB_EEES9_SE_SG_Li384ELb1ELb1ELb0ELb0EEENS1_36VarlenDynamicPersistentTileSchedulerILi192ELi128ELi384ELi128ELb0ELb1ELb1ELb1ELb0ELb1EEEEEEEEEvNT_6ParamsE,@"STO_CUDA_ENTRY STV_DEFAULT"
_ZN7cutlass13device_kernelIN5flash11enable_sm90INS1_16FlashAttnFwdSm90INS1_25CollectiveMainloopFwdSm90ILi2EN4cute5tupleIJNS5_1CILi1EEES8_S8_EEENS6_IJNS7_ILi192EEENS7_ILi128EEENS7_ILi96EEEEEELi96ENS_6half_tEfNS_4arch4Sm90ELb0ELb1ELb1ELb1ELb1ELb0ELb0ELb0ELb1ELb1ELb0ELb0EEENS1_21CollectiveEpilogueFwdINS6_IJSA_SC_SB_EEES9_SE_SG_Li384ELb1ELb1ELb0ELb0EEENS1_36VarlenDynamicPersistentTileSchedulerILi192ELi128ELi384ELi128ELb0ELb1ELb1ELb1ELb0ELb1EEEEEEEEEvNT_6ParamsE:
        /* <DEDUP_REMOVED lines=45> */
.L_x_1053:
        /* <DEDUP_REMOVED lines=22> */
.L_x_1054:
        /* <DEDUP_REMOVED lines=18> */
.L_x_1055:
        /* <DEDUP_REMOVED lines=22> */
.L_x_1056:
        /* <DEDUP_REMOVED lines=23> */
.L_x_1057:
        /* <DEDUP_REMOVED lines=8> */
.L_x_1059:
        /* <DEDUP_REMOVED lines=18> */
[----:B------:R-:W-:Y:S01]  /*09c0*/  VIADD R149, R2, 0xffffff80 ;  /* 0xffffff8002957836 */ /* 0x000fe20000000000 */
[----:B------:R-:W-:Y:S01]  /*09d0*/  R2UR UR5, R9 ;  /* 0x00000000090572ca */ /* 0x000fe200000e0000 */
[----:B------:R-:W-:Y:S01]  /*09e0*/  IMAD.MOV.U32 R18, RZ, RZ, 0x40 ;  /* 0x00000040ff127424 */ /* 0x000fe200078e00ff */
[----:B------:R-:W-:Y:S01]  /*09f0*/  R2UR UR7, R10 ;  /* 0x000000000a0772ca */ /* 0x000fe200000e0000 */
[----:B------:R-:W-:Y:S01]  /*0a00*/  ULOP3.LUT UR50, UR43, 0x1, URZ, 0xfc, !UPT ;  /* 0x000000012b327892 */ /* 0x000fe2000f8efc3f */
[----:B------:R-:W-:Y:S01]  /*0a10*/  SHF.R.S32.HI R0, RZ, 0x1f, R149 ;  /* 0x0000001fff007819 */ /* 0x000fe20000011495 */
[----:B------:R-:W-:Y:S01]  /*0a20*/  UMOV UR49, URZ ;  /* 0x0000003f00317c82 */ /* 0x000fe20008000000 */
[----:B------:R-:W-:Y:S01]  /*0a30*/  R2UR UR6, R11 ;  /* 0x000000000b0672ca */ /* 0x000fe200000e0000 */
[----:B------:R-:W-:Y:S01]  /*0a40*/  UMOV UR48, URZ ;  /* 0x0000003f00307c82 */ /* 0x000fe20008000000 */
[CC--:B------:R-:W-:Y:S01]  /*0a50*/  LEA.HI R2, R0.reuse, R149.reuse, RZ, 0x4 ;  /* 0x0000009500027211 */ /* 0x0c0fe200078f20ff */
[----:B------:R-:W-:Y:S01]  /*0a60*/  UMOV UR47, URZ ;  /* 0x0000003f002f7c82 */ /* 0x000fe20008000000 */
        /* <DEDUP_REMOVED lines=9> */
[----:B------:R-:W-:Y:S02]  /*0b00*/  LOP3.LUT R2, R2, 0x1ffffffe, RZ, 0xc0, !PT ;  /* 0x1ffffffe02027812 */ /* 0x000fe400078ec0ff */
[----:B------:R-:W-:Y:S02]  /*0b10*/  LEA.HI R3, R3, R4, RZ, 0x3 ;  /* 0x0000000403037211 */ /* 0x000fe400078f18ff */
[----:B------:R-:W-:Y:S01]  /*0b20*/  LEA.HI R6, R0, R149, RZ, 0x5 ;  /* 0x0000009500067211 */ /* 0x000fe200078f28ff */
[----:B------:R-:W-:Y:S01]  /*0b30*/  IMAD.IADD R2, R5, 0x1, -R2 ;  /* 0x0000000105027824 */ /* 0x000fe200078e0a02 */
[----:B------:R-:W-:Y:S01]  /*0b40*/  SHF.R.S32.HI R8, RZ, 0x1f, R143 ;  /* 0x0000001fff087819 */ /* 0x000fe2000001148f */
[C---:B------:R-:W-:Y:S01]  /*0b50*/  IMAD.SHL.U32 R5, R3.reuse, 0x40, RZ ;  /* 0x0000004003057824 */ /* 0x040fe200078e00ff */
[----:B------:R-:W-:Y:S02]  /*0b60*/  LOP3.LUT R3, R3, 0xfffffff8, RZ, 0xc0, !PT ;  /* 0xfffffff803037812 */ /* 0x000fe400078ec0ff */
[----:B------:R-:W-:-:S02]  /*0b70*/  SHF.R.S32.HI R6, RZ, 0x5, R6 ;  /* 0x00000005ff067819 */ /* 0x000fc40000011406 */
[----:B------:R-:W-:Y:S01]  /*0b80*/  LOP3.LUT R5, R5, 0x7ffffe00, RZ, 0xc0, !PT ;  /* 0x7ffffe0005057812 */ /* 0x000fe200078ec0ff */
[----:B------:R-:W-:Y:S01]  /*0b90*/  IMAD.IADD R3, R4, 0x1, -R3 ;  /* 0x0000000104037824 */ /* 0x000fe200078e0a03 */
[----:B------:R-:W-:Y:S01]  /*0ba0*/  LEA.HI R9, R8, R143, RZ, 0x2 ;  /* 0x0000008f08097211 */ /* 0x000fe200078f10ff */
[----:B------:R-:W-:Y:S01]  /*0bb0*/  IMAD R146, R6, 0x10, R4 ;  /* 0x0000001006927824 */ /* 0x000fe200078e0204 */
[----:B------:R-:W-:Y:S01]  /*0bc0*/  LEA.HI R0, R0, R149, RZ, 0x2 ;  /* 0x0000009500007211 */ /* 0x000fe200078f10ff */
[----:B------:R-:W-:Y:S01]  /*0bd0*/  IMAD.SHL.U32 R4, R3, 0x40, RZ ;  /* 0x0000004003047824 */ /* 0x000fe200078e00ff */
[----:B------:R-:W-:Y:S01]  /*0be0*/  SHF.R.S32.HI R7, RZ, 0x2, R9 ;  /* 0x00000002ff077819 */ /* 0x000fe20000011409 */
[----:B------:R-:W-:Y:S01]  /*0bf0*/  IMAD R6, R6, 0x400, R5 ;  /* 0x0000040006067824 */ /* 0x000fe200078e0205 */
[----:B------:R-:W-:Y:S01]  /*0c00*/  SHF.R.S32.HI R10, RZ, 0x1f, R9 ;  /* 0x0000001fff0a7819 */ /* 0x000fe20000011409 */
[----:B------:R-:W-:Y:S01]  /*0c10*/  IMAD.SHL.U32 R5, R2, 0x8, RZ ;  /* 0x0000000802057824 */ /* 0x000fe200078e00ff */
[----:B------:R-:W-:-:S02]  /*0c20*/  LOP3.LUT R4, R4, 0x1c0, RZ, 0xc0, !PT ;  /* 0x000001c004047812 */ /* 0x000fc400078ec0ff */
[----:B------:R-:W-:Y:S01]  /*0c30*/  LEA.HI R10, R10, R7, RZ, 0x3 ;  /* 0x000000070a0a7211 */ /* 0x000fe200078f18ff */
[--C-:B------:R-:W-:Y:S01]  /*0c40*/  IMAD.U32 R146, R146, 0x20, R5.reuse ;  /* 0x0000002092927824 */ /* 0x100fe200078e0005 */
[----:B------:R-:W-:Y:S02]  /*0c50*/  LOP3.LUT R5, R4, 0x8, R5, 0xf8, !PT ;  /* 0x0000000804057812 */ /* 0x000fe400078ef805 */
[----:B------:R-:W-:Y:S02]  /*0c60*/  SHF.R.U32.HI R4, RZ, 0x3, R4 ;  /* 0x00000003ff047819 */ /* 0x000fe40000011604 */
[----:B------:R-:W-:Y:S02]  /*0c70*/  LOP3.LUT R10, R10, 0xfffffff8, RZ, 0xc0, !PT ;  /* 0xfffffff80a0a7812 */ /* 0x000fe400078ec0ff */
[----:B------:R-:W-:Y:S02]  /*0c80*/  LOP3.LUT R2, R0, 0xfffffffc, RZ, 0xc0, !PT ;  /* 0xfffffffc00027812 */ /* 0x000fe400078ec0ff */
[----:B------:R-:W-:Y:S01]  /*0c90*/  LOP3.LUT R5, R5, R4, RZ, 0x3c, !PT ;  /* 0x0000000405057212 */ /* 0x000fe200078e3cff */
[----:B------:R-:W-:Y:S01]  /*0ca0*/  IMAD.IADD R11, R7, 0x1, -R10 ;  /* 0x00000001070b7824 */ /* 0x000fe200078e0a0a */
[----:B------:R-:W-:Y:S01]  /*0cb0*/  LEA.HI R8, R8, R143, RZ, 0x5 ;  /* 0x0000008f08087211 */ /* 0x000fe200078f28ff */
[----:B------:R-:W-:Y:S01]  /*0cc0*/  IMAD.HI R7, R144, 0x55555556, RZ ;  /* 0x5555555690077827 */ /* 0x000fe200078e02ff */
[----:B------:R-:W-:-:S02]  /*0cd0*/  R2P PR, R3, 0x6 ;  /* 0x0000000603007804 */ /* 0x000fc40000000000 */
[----:B------:R-:W-:Y:S01]  /*0ce0*/  SHF.R.S32.HI R8, RZ, 0x5, R8 ;  /* 0x00000005ff087819 */ /* 0x000fe20000011408 */
[----:B------:R-:W-:Y:S01]  /*0cf0*/  IMAD.IADD R141, R149, 0x1, -R2 ;  /* 0x00000001958d7824 */ /* 0x000fe200078e0a02 */
[----:B------:R-:W-:Y:S01]  /*0d00*/  LEA.HI R7, R7, R7, RZ, 0x1 ;  /* 0x0000000707077211 */ /* 0x000fe200078f08ff */
[----:B------:R-:W-:Y:S01]  /*0d10*/  IMAD.IADD R5, R6, 0x1, R5 ;  /* 0x0000000106057824 */ /* 0x000fe200078e0205 */
[----:B------:R-:W-:Y:S01]  /*0d20*/  SEL R18, R18, 0xffffffc0, !P2 ;  /* 0xffffffc012127807 */ /* 0x000fe20005000000 */
[C---:B------:R-:W-:Y:S01]  /*0d30*/  IMAD.SHL.U32 R138, R141.reuse, 0x8, RZ ;  /* 0x000000088d8a7824 */ /* 0x040fe200078e00ff */
[----:B------:R-:W-:Y:S01]  /*0d40*/  LEA.HI R2, R141, R141, RZ, 0x1 ;  /* 0x0000008d8d027211 */ /* 0x000fe200078f08ff */
[----:B------:R-:W-:Y:S01]  /*0d50*/  IMAD R7, R7, -0x3, R144 ;  /* 0xfffffffd07077824 */ /* 0x000fe200078e0290 */
[----:B------:R-:W-:Y:S01]  /*0d60*/  LEA R17, R5, UR41, 0x1 ;  /* 0x0000002905117c11 */ /* 0x000fe2000f8e08ff */
[----:B------:R-:W-:Y:S01]  /*0d70*/  IMAD R8, R8, 0x10, R11 ;  /* 0x0000001008087824 */ /* 0x000fe200078e020b */
[----:B------:R-:W-:Y:S01]  /*0d80*/  LOP3.LUT R2, R2, 0x1ffffffe, RZ, 0xc0, !PT ;  /* 0x1ffffffe02027812 */ /* 0x000fe200078ec0ff */
[C---:B------:R-:W-:Y:S01]  /*0d90*/  VIADD R139, R138.reuse, 0x20 ;  /* 0x000000208a8b7836 */ /* 0x040fe20000000000 */
[----:B------:R-:W-:Y:S01]  /*0da0*/  LOP3.LUT R16, R9, 0x7ffffffc, RZ, 0xc0, !PT ;  /* 0x7ffffffc09107812 */ /* 0x000fe200078ec0ff */
[C---:B------:R-:W-:Y:S01]  /*0db0*/  VIADD R19, R17.reuse, 0x21800 ;  /* 0x0002180011137836 */ /* 0x040fe20000000000 */
[----:B------:R-:W-:Y:S01]  /*0dc0*/  SHF.R.S32.HI R142, RZ, 0x2, R0 ;  /* 0x00000002ff8e7819 */ /* 0x000fe20000011400 */
        /* <DEDUP_REMOVED lines=12> */
.L_x_1159:
[----:B------:R-:W-:Y:S01]  /*0e90*/  ULDC.64 UR8, c[0x0][0xa28] ;  /* 0x00028a0000087ab9 */ /* 0x000fe20000000a00 */
[----:B------:R-:W-:Y:S01]  /*0ea0*/  ULDC UR4, c[0x0][0x424] ;  /* 0x0001090000047ab9 */ /* 0x000fe20000000800 */
[----:B------:R-:W-:-:S04]  /*0eb0*/  UISETP.NE.U32.AND UP0, UPT, UR8, URZ, UPT ;  /* 0x0000003f0800728c */ /* 0x000fc8000bf05070 */
[----:B------:R-:W-:-:S03]  /*0ec0*/  UISETP.NE.AND.EX UP0, UPT, UR9, URZ, UPT, UP0 ;  /* 0x0000003f0900728c */ /* 0x000fc6000bf05300 */
[----:B------:R-:W-:Y:S02]  /*0ed0*/  ULDC.64 UR8, c[0x0][0xa18] ;  /* 0x0002860000087ab9 */ /* 0x000fe40000000a00 */
[----:B------:R-:W-:Y:S01]  /*0ee0*/  UISETP.NE.U32.AND UP1, UPT, UR8, URZ, UPT ;  /* 0x0000003f0800728c */ /* 0x000fe2000bf25070 */
[----:B------:R-:W-:-:S03]  /*0ef0*/  PLOP3.LUT P0, PT, PT, PT, UP0, 0x80, 0x0 ;  /* 0x000000000000781c */ /* 0x000fc60003f0f008 */
[----:B------:R-:W-:-:S03]  /*0f00*/  UISETP.NE.AND.EX UP1, UPT, UR9, URZ, UPT, UP1 ;  /* 0x0000003f0900728c */ /* 0x000fc6000bf25310 */
[----:B------:R-:W-:Y:S02]  /*0f10*/  @UP0 ULDC.64 UR8, c[0x0][0xa28] ;  /* 0x00028a0000080ab9 */ /* 0x000fe40000000a00 */
[----:B------:R-:W-:Y:S01]  /*0f20*/  @UP0 UIMAD.WIDE UR8, UR6, 0x4, UR8 ;  /* 0x00000004060808a5 */ /* 0x000fe2000f8e0208 */
[----:B------:R-:W-:-:S05]  /*0f30*/  PLOP3.LUT P2, PT, PT, PT, UP1, 0x80, 0x0 ;  /* 0x000000000000781c */ /* 0x000fca0003f4f018 */
[----:B------:R-:W-:Y:S01]  /*0f40*/  @UP1 ULDC.64 UR10, c[0x0][0xa18] ;  /* 0x00028600000a1ab9 */ /* 0x000fe20000000a00 */
[----:B01-3--:R-:W-:Y:S02]  /*0f50*/  IMAD.U32 R2, RZ, RZ, UR8 ;  /* 0x00000008ff027e24 */ /* 0x00bfe4000f8e00ff */
[----:B----4-:R-:W-:Y:S01]  /*0f60*/  IMAD.U32 R3, RZ, RZ, UR9 ;  /* 0x00000009ff037e24 */ /* 0x010fe2000f8e00ff */
[----:B------:R-:W-:-:S04]  /*0f70*/  @UP1 UIMAD.WIDE UR8, UR6, 0x4, UR10 ;  /* 0x00000004060818a5 */ /* 0x000fc8000f8e020a */
[----:B--2---:R-:W2:Y:S02]  /*0f80*/  @P0 LDG.E R2, desc[UR54][R2.64] ;  /* 0x0000003602020981 */ /* 0x004ea4000c1e1900 */
[----:B------:R-:W-:Y:S02]  /*0f90*/  IMAD.U32 R4, RZ, RZ, UR8 ;  /* 0x00000008ff047e24 */ /* 0x000fe4000f8e00ff */
[----:B------:R-:W-:Y:S01]  /*0fa0*/  IMAD.U32 R5, RZ, RZ, UR9 ;  /* 0x00000009ff057e24 */ /* 0x000fe2000f8e00ff */
[----:B------:R-:W-:-:S04]  /*0fb0*/  ULDC.64 UR8, c[0x0][0x418] ;  /* 0x0001060000087ab9 */ /* 0x000fc80000000a00 */
[----:B------:R-:W3:Y:S01]  /*0fc0*/  @P2 LDG.E R4, desc[UR54][R4.64] ;  /* 0x0000003604042981 */ /* 0x000ee2000c1e1900 */
[----:B------:R-:W-:Y:S01]  /*0fd0*/  UISETP.NE.U32.AND UP0, UPT, UR8, URZ, UPT ;  /* 0x0000003f0800728c */ /* 0x000fe2000bf05070 */
[----:B------:R-:W-:Y:S01]  /*0fe0*/  UMOV UR37, URZ ;  /* 0x0000003f00257c82 */ /* 0x000fe20008000000 */
[----:B------:R-:W-:Y:S02]  /*0ff0*/  UMOV UR40, UR7 ;  /* 0x0000000700287c82 */ /* 0x000fe40008000000 */
[----:B------:R-:W-:-:S03]  /*1000*/  UISETP.NE.AND.EX UP0, UPT, UR9, URZ, UPT, UP0 ;  /* 0x0000003f0900728c */ /* 0x000fc6000bf05300 */
[----:B------:R-:W-:Y:S01]  /*1010*/  ULDC.64 UR8, c[0x0][0xa20] ;  /* 0x0002880000087ab9 */ /* 0x000fe20000000a00 */
[----:B------:R-:W-:Y:S01]  /*1020*/  USEL UR4, UR4, 0x1, UP0 ;  /* 0x0000000104047887 */ /* 0x000fe20008000000 */
[----:B------:R-:W-:Y:S01]  /*1030*/  ISETP.NE.U32.AND P1, PT, RZ, UR8, PT ;  /* 0x00000008ff007c0c */ /* 0x000fe2000bf25070 */
[----:B------:R-:W-:Y:S02]  /*1040*/  ULDC UR8, c[0x0][0x2f0] ;  /* 0x0000bc0000087ab9 */ /* 0x000fe40000000800 */
[----:B------:R-:W-:Y:S01]  /*1050*/  UIMAD UR4, UR4, UR8, URZ ;  /* 0x00000008040472a4 */ /* 0x000fe2000f8e023f */
[----:B------:R-:W-:Y:S02]  /*1060*/  ISETP.NE.AND.EX P1, PT, RZ, UR9, PT, P1 ;  /* 0x00000009ff007c0c */ /* 0x000fe4000bf25310 */
[----:B--2---:R-:W-:Y:S02]  /*1070*/  @P0 R2UR UR37, R2 ;  /* 0x00000000022502ca */ /* 0x004fe400000e0000 */
[----:B---3--:R-:W-:Y:S01]  /*1080*/  @P2 R2UR UR46, R4 ;  /* 0x00000000042e22ca */ /* 0x008fe200000e0000 */
[----:B------:R-:W-:-:S14]  /*1090*/  @P2 BRA `(.L_x_1060) ;  /* 0x0000000000382947 */ /* 0x000fdc0003800000 */
[----:B------:R-:W-:Y:S01]  /*10a0*/  ULDC.64 UR8, c[0x0][0xa00] ;  /* 0x0002800000087ab9 */ /* 0x000fe20000000a00 */
[----:B------:R-:W-:Y:S01]  /*10b0*/  ULDC UR46, c[0x0][0x288] ;  /* 0x0000a200002e7ab9 */ /* 0x000fe20000000800 */
[----:B------:R-:W-:-:S04]  /*10c0*/  ISETP.NE.U32.AND P0, PT, RZ, UR8, PT ;  /* 0x00000008ff007c0c */ /* 0x000fc8000bf05070 */
[----:B------:R-:W-:-:S13]  /*10d0*/  ISETP.NE.AND.EX P0, PT, RZ, UR9, PT, P0 ;  /* 0x00000009ff007c0c */ /* 0x000fda000bf05300 */
[----:B------:R-:W-:Y:S05]  /*10e0*/  @!P0 BRA `(.L_x_1060) ;  /* 0x0000000000248947 */ /* 0x000fea0003800000 */
[----:B------:R-:W-:Y:S02]  /*10f0*/  ULDC.64 UR8, c[0x0][0xa00] ;  /* 0x0002800000087ab9 */ /* 0x000fe40000000a00 */
[----:B------:R-:W-:-:S06]  /*1100*/  UIMAD.WIDE UR8, UR6, 0x4, UR8 ;  /* 0x00000004060878a5 */ /* 0x000fcc000f8e0208 */
[----:B------:R-:W-:Y:S02]  /*1110*/  IMAD.U32 R2, RZ, RZ, UR8 ;  /* 0x00000008ff027e24 */ /* 0x000fe4000f8e00ff */
[----:B------:R-:W-:-:S05]  /*1120*/  IMAD.U32 R3, RZ, RZ, UR9 ;  /* 0x00000009ff037e24 */ /* 0x000fca000f8e00ff */
[----:B------:R-:W2:Y:S04]  /*1130*/  LDG.E R4, desc[UR54][R2.64] ;  /* 0x0000003602047981 */ /* 0x000ea8000c1e1900 */
[----:B------:R-:W3:Y:S01]  /*1140*/  LDG.E R0, desc[UR54][R2.64+0x4] ;  /* 0x0000043602007981 */ /* 0x000ee2000c1e1900 */
[----:B--2---:R-:W-:Y:S02]  /*1150*/  R2UR UR46, R4 ;  /* 0x00000000042e72ca */ /* 0x004fe400000e0000 */
[----:B---3--:R-:W-:-:S13]  /*1160*/  R2UR UR7, R0 ;  /* 0x00000000000772ca */ /* 0x008fda00000e0000 */
[----:B------:R-:W-:-:S12]  /*1170*/  UIADD3 UR46, -UR46, UR7, URZ ;  /* 0x000000072e2e7290 */ /* 0x000fd8000fffe13f */
.L_x_1060:
[----:B------:R-:W-:Y:S01]  /*1180*/  UMOV UR39, UR6 ;  /* 0x0000000600277c82 */ /* 0x000fe20008000000 */
[----:B------:R-:W-:Y:S05]  /*1190*/  @!P1 BRA `(.L_x_1061) ;  /* 0x00000000001c9947 */ /* 0x000fea0003800000 */
[----:B------:R-:W-:Y:S02]  /*11a0*/  ULDC.64 UR8, c[0x0][0xa20] ;  /* 0x0002880000087ab9 */ /* 0x000fe40000000a00 */
[----:B------:R-:W-:-:S06]  /*11b0*/  UIMAD.WIDE UR6, UR6, 0x4, UR8 ;  /* 0x00000004060678a5 */ /* 0x000fcc000f8e0208 */
[----:B------:R-:W-:Y:S02]  /*11c0*/  IMAD.U32 R2, RZ, RZ, UR6 ;  /* 0x00000006ff027e24 */ /* 0x000fe4000f8e00ff */
[----:B------:R-:W-:-:S05]  /*11d0*/  IMAD.U32 R3, RZ, RZ, UR7 ;  /* 0x00000007ff037e24 */ /* 0x000fca000f8e00ff */
[----:B------:R-:W2:Y:S02]  /*11e0*/  LDG.E R2, desc[UR54][R2.64] ;  /* 0x0000003602027981 */ /* 0x000ea4000c1e1900 */
[----:B--2---:R-:W-:Y:S01]  /*11f0*/  R2UR UR4, R2 ;  /* 0x00000000020472ca */ /* 0x004fe200000e0000 */
[----:B------:R-:W-:-:S14]  /*1200*/  BRA `(.L_x_1062) ;  /* 0x0000000000347947 */ /* 0x000fdc0003800000 */
.L_x_1061:
[----:B------:R-:W-:Y:S02]  /*1210*/  ULDC.64 UR8, c[0x0][0xa08] ;  /* 0x0002820000087ab9 */ /* 0x000fe40000000a00 */
        /* <DEDUP_REMOVED lines=12> */
.L_x_1062:
[----:B------:R-:W-:Y:S01]  /*12e0*/  ULDC UR6, c[0x0][0x448] ;  /* 0x0001120000067ab9 */ /* 0x000fe20000000800 */
[----:B------:R-:W-:Y:S02]  /*12f0*/  UIMAD UR38, UR5, 0xc0, URZ ;  /* 0x000000c0052678a4 */ /* 0x000fe4000f8e023f */
[----:B------:R-:W-:Y:S02]  /*1300*/  UISETP.NE.AND UP0, UPT, UR6, 0x1, UPT ;  /* 0x000000010600788c */ /* 0x000fe4000bf05270 */
[----:B------:R-:W-:Y:S02]  /*1310*/  UIADD3 UR8, UR38, 0xbf, URZ ;  /* 0x000000bf26087890 */ /* 0x000fe4000fffe03f */
[----:B------:R-:W-:Y:S02]  /*1320*/  UIADD3 UR37, -UR37, UR4, URZ ;  /* 0x0000000425257290 */ /* 0x000fe4000fffe13f */
[----:B------:R-:W-:Y:S01]  /*1330*/  UP2UR UR52, UPR, URZ, 0x1 ;  /* 0x000000013f347883 */ /* 0x000fe20008000000 */
[----:B------:R-:W-:Y:S01]  /*1340*/  ULDC.64 UR4, c[0x0][0x9e0] ;  /* 0x0002780000047ab9 */ /* 0x000fe20000000a00 */
[----:B------:R-:W-:-:S03]  /*1350*/  UIADD3 UR9, UR37, 0x1, -UR46 ;  /* 0x0000000125097890 */ /* 0x000fc6000fffe82e */
[----:B------:R-:W-:Y:S01]  /*1360*/  @UP0 ULDC UR6, c[0x0][0x44c] ;  /* 0x0001130000060ab9 */ /* 0x000fe20000000800 */
[----:B------:R-:W-:Y:S01]  /*1370*/  @UP0 ULDC UR10, c[0x0][0x450] ;  /* 0x00011400000a0ab9 */ /* 0x000fe20000000800 */
[----:B------:R-:W-:-:S04]  /*1380*/  UIMAD.WIDE.U32 UR6, UR8, UR6, URZ ;  /* 0x00000006080672a5 */ /* 0x000fc8000f8e003f */
[----:B------:R-:W-:Y:S02]  /*1390*/  @UP0 USHF.R.U32.HI UR8, URZ, UR10, UR7 ;  /* 0x0000000a3f080299 */ /* 0x000fe40008011607 */
[----:B------:R-:W-:Y:S02]  /*13a0*/  UISETP.GE.AND UP0, UPT, UR5, 0x1, UPT ;  /* 0x000000010500788c */ /* 0x000fe4000bf06270 */
[----:B------:R-:W-:Y:S02]  /*13b0*/  UIADD3 UR8, UR9, UR8, URZ ;  /* 0x0000000809087290 */ /* 0x000fe4000fffe03f */
[----:B------:R-:W-:Y:S02]  /*13c0*/  UP2UR UR51, UPR, URZ, 0x1 ;  /* 0x000000013f337883 */ /* 0x000fe40008000000 */
[----:B------:R-:W-:Y:S01]  /*13d0*/  PLOP3.LUT P0, PT, PT, PT, UP0, 0x40, 0x0 ;  /* 0x000000000000781c */ /* 0x000fe20003f0e808 */
[----:B------:R-:W-:-:S06]  /*13e0*/  UIADD3 UR4, UR8, UR4, URZ ;  /* 0x0000000408047290 */ /* 0x000fcc000fffe03f */
[----:B------:R-:W-:-:S06]  /*13f0*/  IMAD.U32 R0, RZ, RZ, UR4 ;  /* 0x00000004ff007e24 */ /* 0x000fcc000f8e00ff */
        /* <DEDUP_REMOVED lines=11> */
.L_x_1064:
[----:B------:R-:W-:-:S11]  /*14b0*/  UISETP.NE.AND UP0, UPT, UR5, 0x1, UPT ;  /* 0x000000010500788c */ /* 0x000fd6000bf05270 */
[----:B------:R-:W-:Y:S02]  /*14c0*/  @UP0 ULDC.64 UR8, c[0x0][0x9e8] ;  /* 0x00027a0000080ab9 */ /* 0x000fe40000000a00 */
[----:B------:R-:W-:-:S04]  /*14d0*/  UIMAD.WIDE.U32 UR6, UR4, UR8, URZ ;  /* 0x00000008040672a5 */ /* 0x000fc8000f8e003f */
[----:B------:R-:W-:-:S12]  /*14e0*/  @UP0 USHF.R.U32.HI UR4, URZ, UR9, UR7 ;  /* 0x000000093f040299 */ /* 0x000fd80008011607 */
.L_x_1065:
[----:B------:R-:W-:-:S06]  /*14f0*/  UIMAD UR4, UR4, UR5, UR5 ;  /* 0x00000005040472a4 */ /* 0x000fcc000f8e0205 */
[----:B------:R-:W-:-:S07]  /*1500*/  VIMNMX R0, R0, UR4, PT ;  /* 0x0000000400007c48 */ /* 0x000fce000bfe0100 */
.L_x_1063:
[----:B------:R-:W-:Y:S01]  /*1510*/  UISETP.NE.AND UP0, UPT, UR52, URZ, UPT ;  /* 0x0000003f3400728c */ /* 0x000fe2000bf05270 */
[----:B------:R-:W-:Y:S01]  /*1520*/  VIADD R0, R0, 0x7f ;  /* 0x0000007f00007836 */ /* 0x000fe20000000000 */
[----:B------:R-:W-:Y:S01]  /*1530*/  UMOV UR9, UR38 ;  /* 0x0000002600097c82 */ /* 0x000fe20008000000 */
[----:B------:R-:W-:Y:S02]  /*1540*/  UIADD3 UR4, UR37, 0x7f, URZ ;  /* 0x0000007f25047890 */ /* 0x000fe4000fffe03f */
[----:B------:R-:W-:Y:S01]  /*1550*/  UIADD3 UR56, UR37, -UR46, URZ ;  /* 0x8000002e25387290 */ /* 0x000fe2000fffe03f */
        /* <DEDUP_REMOVED lines=27> */
.L_x_1067:
[----:B------:R-:W-:-:S11]  /*1710*/  UISETP.NE.AND UP0, UPT, UR5, 0x1, UPT ;  /* 0x000000010500788c */ /* 0x000fd6000bf05270 */
[----:B------:R-:W-:Y:S02]  /*1720*/  @UP0 ULDC.64 UR10, c[0x0][0x9e8] ;  /* 0x00027a00000a0ab9 */ /* 0x000fe40000000a00 */
[----:B------:R-:W-:-:S04]  /*1730*/  UIMAD.WIDE.U32 UR6, UR4, UR10, URZ ;  /* 0x0000000a040672a5 */ /* 0x000fc8000f8e003f */
[----:B------:R-:W-:-:S12]  /*1740*/  @UP0 USHF.R.U32.HI UR4, URZ, UR11, UR7 ;  /* 0x0000000b3f040299 */ /* 0x000fd80008011607 */
.L_x_1068:
[----:B------:R-:W-:-:S04]  /*1750*/  UIMAD UR4, UR4, UR5, URZ ;  /* 0x00000005040472a4 */ /* 0x000fc8000f8e023f */
[----:B------:R-:W-:-:S04]  /*1760*/  UISETP.LT.AND UP0, UPT, UR9, UR4, UPT ;  /* 0x000000040900728c */ /* 0x000fc8000bf01270 */
[----:B------:R-:W-:-:S12]  /*1770*/  USEL UR9, UR9, UR4, !UP0 ;  /* 0x0000000409097287 */ /* 0x000fd8000c000000 */
.L_x_1066:
[----:B------:R-:W-:Y:S01]  /*1780*/  USHF.R.S32.HI UR4, URZ, 0x1f, UR9 ;  /* 0x0000001f3f047899 */ /* 0x000fe20008011409 */
[----:B------:R-:W-:Y:S01]  /*1790*/  PLOP3.LUT P0, PT, PT, PT, PT, 0x80, 0x0 ;  /* 0x000000000000781c */ /* 0x000fe20003f0f070 */
[----:B------:R-:W-:Y:S01]  /*17a0*/  IMAD.MOV.U32 R0, RZ, RZ, RZ ;  /* 0x000000ffff007224 */ /* 0x000fe200078e00ff */
[----:B------:R-:W-:Y:S01]  /*17b0*/  CS2R R134, SRZ ;  /* 0x0000000000867805 */ /* 0x000fe2000001ff00 */
[----:B------:R-:W-:Y:S01]  /*17c0*/  ULEA.HI UR4, UR4, UR9, URZ, 0x7 ;  /* 0x0000000904047291 */ /* 0x000fe2000f8f383f */
[----:B------:R-:W-:Y:S01]  /*17d0*/  IMAD.MOV.U32 R2, RZ, RZ, RZ ;  /* 0x000000ffff027224 */ /* 0x000fe200078e00ff */
[----:B------:R-:W-:Y:S02]  /*17e0*/  CS2R R132, SRZ ;  /* 0x0000000000847805 */ /* 0x000fe4000001ff00 */
[----:B------:R-:W-:Y:S01]  /*17f0*/  CS2R R130, SRZ ;  /* 0x0000000000827805 */ /* 0x000fe2000001ff00 */
[----:B------:R-:W-:Y:S01]  /*1800*/  USHF.R.S32.HI UR4, URZ, 0x7, UR4 ;  /* 0x000000073f047899 */ /* 0x000fe20008011404 */
[----:B------:R-:W-:-:S02]  /*1810*/  CS2R R128, SRZ ;  /* 0x0000000000807805 */ /* 0x000fc4000001ff00 */
[----:B------:R-:W-:Y:S01]  /*1820*/  CS2R R26, SRZ ;  /* 0x00000000001a7805 */ /* 0x000fe2000001ff00 */
[----:B------:R-:W-:Y:S01]  /*1830*/  IMAD.MOV.U32 R126, RZ, RZ, RZ ;  /* 0x000000ffff7e7224 */ /* 0x000fe200078e00ff */
[----:B------:R-:W-:Y:S01]  /*1840*/  UISETP.LT.AND UP0, UPT, URZ, UR4, UPT ;  /* 0x000000043f00728c */ /* 0x000fe2000bf01270 */
[----:B------:R-:W-:Y:S01]  /*1850*/  IMAD.MOV.U32 R125, RZ, RZ, RZ ;  /* 0x000000ffff7d7224 */ /* 0x000fe200078e00ff */
[----:B------:R-:W-:Y:S02]  /*1860*/  CS2R R122, SRZ ;  /* 0x00000000007a7805 */ /* 0x000fe4000001ff00 */
[----:B------:R-:W-:Y:S01]  /*1870*/  CS2R R120, SRZ ;  /* 0x0000000000787805 */ /* 0x000fe2000001ff00 */
[----:B------:R-:W-:Y:S01]  /*1880*/  USEL UR36, URZ, UR4, !UP0 ;  /* 0x000000043f247287 */ /* 0x000fe2000c000000 */
[----:B------:R-:W-:Y:S02]  /*1890*/  CS2R R118, SRZ ;  /* 0x0000000000767805 */ /* 0x000fe4000001ff00 */
        /* <DEDUP_REMOVED lines=15> */
[----:B------:R-:W-:Y:S02]  /*1990*/  IMAD.MOV.U32 R89, RZ, RZ, RZ ;  /* 0x000000ffff597224 */ /* 0x000fe400078e00ff */
        /* <DEDUP_REMOVED lines=34> */
.L_x_1070:
        /* <DEDUP_REMOVED lines=9> */
.L_x_1252:
[----:B------:R-:W-:Y:S05]  /*1c50*/  @!P0 BRA `(.L_x_1072) ;  /* 0x0000000000048947 */ /* 0x000fea0003800000 */
[----:B------:R-:W-:Y:S01]  /*1c60*/  BPT.TRAP 0x1 ;  /* 0x000000040000795c */ /* 0x000fe20000300000 */
.L_x_1072:
[----:B------:R-:W-:Y:S02]  /*1c70*/  IMAD.U32 R6, RZ, RZ, UR47 ;  /* 0x0000002fff067e24 */ /* 0x000fe4000f8e00ff */
[----:B0-----:R-:W-:-:S03]  /*1c80*/  IMAD.U32 R3, RZ, RZ, UR48 ;  /* 0x00000030ff037e24 */ /* 0x001fc6000f8e00ff */
[----:B------:R-:W-:Y:S02]  /*1c90*/  LEA R6, R6, UR41, 0x3 ;  /* 0x0000002906067c11 */ /* 0x000fe4000f8e18ff */
[----:B------:R-:W-:-:S04]  /*1ca0*/  SHF.L.U32 R3, R3, 0x1f, RZ ;  /* 0x0000001f03037819 */ /* 0x000fc800000006ff */
[----:B------:R0:W1:Y:S01]  /*1cb0*/  SYNCS.PHASECHK.TRANS64.TRYWAIT P1, [R6+URZ+0x2d830], R3 ;  /* 0x02d83003060075a7 */ /* 0x000062000802017f */
[----:B------:R-:W-:Y:S05]  /*1cc0*/  @!P0 BRA `(.L_x_1073) ;  /* 0x0000000000048947 */ /* 0x000fea0003800000 */
[----:B------:R-:W-:Y:S01]  /*1cd0*/  BPT.TRAP 0x1 ;  /* 0x000000040000795c */ /* 0x000fe20000300000 */
.L_x_1073:
[----:B-1----:R-:W-:Y:S05]  /*1ce0*/  @P1 BRA `(.L_x_1074) ;  /* 0x0000000000081947 */ /* 0x002fea0003800000 */
[----:B------:R-:W1:Y:S02]  /*1cf0*/  SYNCS.PHASECHK.TRANS64.TRYWAIT P1, [R6+URZ+0x2d830], R3 ;  /* 0x02d83003060075a7 */ /* 0x000e64000802017f */
[----:B-1----:R-:W-:Y:S05]  /*1d00*/  @!P1 BRA `(.L_x_1075) ;  /* 0x0000015c002c9947 */ /* 0x002fea0003800000 */
.L_x_1074:
        /* <DEDUP_REMOVED lines=49> */
.L_x_1076:
[----:B------:R-:W-:Y:S01]  /*2020*/  UISETP.NE.AND UP1, UPT, UR52, URZ, UPT ;  /* 0x0000003f3400728c */ /* 0x000fe2000bf25270 */
[----:B------:R-:W-:Y:S01]  /*2030*/  R2UR UR6, R6 ;  /* 0x00000000060672ca */ /* 0x000fe200000e0000 */
[----:B------:R-:W-:Y:S01]  /*2040*/  ULDC UR7, c[0x0][0x9d8] ;  /* 0x0002760000077ab9 */ /* 0x000fe20000000800 */
[----:B------:R-:W-:Y:S02]  /*2050*/  IMAD.MOV.U32 R7, RZ, RZ, -0x80 ;  /* 0xffffff80ff077424 */ /* 0x000fe400078e00ff */
[----:B------:R-:W-:Y:S01]  /*2060*/  FMUL.FTZ R89, R25, UR7 ;  /* 0x0000000719597c20 */ /* 0x000fe20008410000 */
[----:B------:R-:W-:Y:S01]  /*2070*/  FMUL.FTZ R25, R54, UR7 ;  /* 0x0000000736197c20 */ /* 0x000fe20008410000 */
[----:B------:R-:W-:Y:S01]  /*2080*/  PLOP3.LUT P1, PT, PT, PT, UP1, 0x80, 0x0 ;  /* 0x000000000000781c */ /* 0x000fe20003f2f018 */
[----:B------:R-:W-:Y:S01]  /*2090*/  FMUL.FTZ R54, R68, UR7 ;  /* 0x0000000744367c20 */ /* 0x000fe20008410000 */
[----:B------:R-:W-:Y:S01]  /*20a0*/  PLOP3.LUT P2, PT, PT, PT, UP1, 0x80, 0x0 ;  /* 0x000000000000781c */ /* 0x000fe20003f4f018 */
[----:B------:R-:W-:-:S02]  /*20b0*/  VIADD R68, R137, UR38 ;  /* 0x0000002689447c36 */ /* 0x000fc40008000000 */
[----:B------:R-:W-:Y:S01]  /*20c0*/  FMUL.FTZ R12, R42, UR7 ;  /* 0x000000072a0c7c20 */ /* 0x000fe20008410000 */
[----:B------:R-:W-:Y:S01]  /*20d0*/  @UP1 ULDC UR10, c[0x0][0x44c] ;  /* 0x00011300000a1ab9 */ /* 0x000fe20000000800 */
[----:B------:R-:W-:Y:S01]  /*20e0*/  FMUL.FTZ R42, R44, UR7 ;  /* 0x000000072c2a7c20 */ /* 0x000fe20008410000 */
[----:B------:R-:W-:Y:S01]  /*20f0*/  FMUL.FTZ R44, R48, UR7 ;  /* 0x00000007302c7c20 */ /* 0x000fe20008410000 */
[----:B------:R-:W-:Y:S01]  /*2100*/  FMUL.FTZ R92, R32, UR7 ;  /* 0x00000007205c7c20 */ /* 0x000fe20008410000 */
[----:B------:R-:W-:Y:S01]  /*2110*/  FMUL.FTZ R48, R56, UR7 ;  /* 0x0000000738307c20 */ /* 0x000fe20008410000 */
[----:B------:R-:W-:Y:S01]  /*2120*/  FMUL.FTZ R32, R71, UR7 ;  /* 0x0000000747207c20 */ /* 0x000fe20008410000 */
[----:B------:R-:W-:Y:S01]  /*2130*/  UIADD3 UR6, UR6, 0x2d840, URZ ;  /* 0x0002d84006067890 */ /* 0x000fe2000fffe03f */
[----:B------:R-:W-:Y:S01]  /*2140*/  IMAD R71, R88, R7, 0x80 ;  /* 0x0000008058477424 */ /* 0x000fe200078e0207 */
[----:B------:R-:W-:Y:S01]  /*2150*/  UISETP.NE.AND UP0, UPT, UR51, URZ, UPT ;  /* 0x0000003f3300728c */ /* 0x000fe2000bf05270 */
[----:B01----:R-:W-:Y:S01]  /*2160*/  @P1 IMAD.HI.U32 R6, R68, UR10, RZ ;  /* 0x0000000a44061c27 */ /* 0x003fe2000f8e00ff */
[----:B------:R-:W-:-:S03]  /*2170*/  @UP1 ULDC UR10, c[0x0][0x450] ;  /* 0x00011400000a1ab9 */ /* 0x000fc60000000800 */
[----:B------:R-:W-:Y:S01]  /*2180*/  FMUL.FTZ R13, R43, UR7 ;  /* 0x000000072b0d7c20 */ /* 0x000fe20008410000 */
[----:B------:R-:W-:Y:S01]  /*2190*/  FMUL.FTZ R14, R46, UR7 ;  /* 0x000000072e0e7c20 */ /* 0x000fe20008410000 */
[----:B------:R-:W-:Y:S01]  /*21a0*/  FMUL.FTZ R15, R47, UR7 ;  /* 0x000000072f0f7c20 */ /* 0x000fe20008410000 */
[----:B------:R-:W-:Y:S01]  /*21b0*/  @P2 SHF.R.U32.HI R68, RZ, UR10, R6 ;  /* 0x0000000aff442c19 */ /* 0x000fe20008011606 */
[----:B------:R-:W-:Y:S01]  /*21c0*/  FMUL.FTZ R3, R24, UR7 ;  /* 0x0000000718037c20 */ /* 0x000fe20008410000 */
[----:B------:R-:W-:Y:S01]  /*21d0*/  FMUL.FTZ R4, R30, UR7 ;  /* 0x000000071e047c20 */ /* 0x000fe20008410000 */
[----:B------:R-:W-:Y:S01]  /*21e0*/  FMUL.FTZ R5, R31, UR7 ;  /* 0x000000071f057c20 */ /* 0x000fe20008410000 */
[----:B------:R-:W-:Y:S01]  /*21f0*/  FMUL.FTZ R43, R45, UR7 ;  /* 0x000000072d2b7c20 */ /* 0x000fe20008410000 */
[----:B------:R-:W0:Y:S01]  /*2200*/  SHFL.IDX PT, R56, R68, RZ, 0x1c1f ;  /* 0x001c1fff44387589 */ /* 0x000e2200000e0000 */
        /* <DEDUP_REMOVED lines=24> */
[----:B------:R-:W-:-:S02]  /*2390*/  VIADD R7, R71, 0x1 ;  /* 0x0000000147077836 */ /* 0x000fc40000000000 */
        /* <DEDUP_REMOVED lines=27> */
[----:B------:R-:W-:Y:S01]  /*2550*/  IMAD.U32 R57, RZ, RZ, UR46 ;  /* 0x0000002eff397e24 */ /* 0x000fe2000f8e00ff */
[----:B------:R-:W1:Y:S01]  /*2560*/  MUFU.TANH R3, R3 ;  /* 0x0000000300037308 */ /* 0x000e620000002400 */
[----:B------:R-:W-:Y:S01]  /*2570*/  ULDC UR35, c[0x0][0x9dc] ;  /* 0x0002770000237ab9 */ /* 0x000fe20000000800 */
[----:B------:R-:W-:Y:S01]  /*2580*/  SYNCS.ARRIVE.TRANS64.RED.A1T0 RZ, [UR6], RZ ;  /* 0x000000ffffff79a7 */ /* 0x000fe20008100406 */
[----:B------:R-:W-:Y:S01]  /*2590*/  ULOP3.LUT UR6, URZ, UR35, URZ, 0x33, !UPT ;  /* 0x000000233f067292 */ /* 0x000fe2000f8e333f */
[----:B------:R-:W-:Y:S01]  /*25a0*/  IADD3 R6, -R57, UR37, R6 ;  /* 0x0000002539067c10 */ /* 0x000fe2000fffe106 */
[----:B------:R-:W-:Y:S01]  /*25b0*/  VIADD R7, R71, UR37 ;  /* 0x0000002547077c36 */ /* 0x000fe20008000000 */
[----:B------:R-:W-:Y:S01]  /*25c0*/  ULDC UR14, c[0x0][0x9e0] ;  /* 0x00027800000e7ab9 */ /* 0x000fe20000000800 */
[----:B------:R-:W-:Y:S01]  /*25d0*/  LEA R72, R88, 0xffffff80, 0x7 ;  /* 0xffffff8058487811 */ /* 0x000fe200078e38ff */
[----:B------:R-:W2:Y:S01]  /*25e0*/  MUFU.TANH R89, R89 ;  /* 0x0000005900597308 */ /* 0x000ea20000002400 */
[----:B------:R-:W-:-:S02]  /*25f0*/  IMAD R73, R16, -0x2, R7 ;  /* 0xfffffffe10497824 */ /* 0x000fc400078e0207 */
[C---:B------:R-:W-:Y:S02]  /*2600*/  VIADD R74, R6.reuse, UR14 ;  /* 0x0000000e064a7c36 */ /* 0x040fe40008000000 */
[----:B------:R-:W-:-:S03]  /*2610*/  VIADD R75, R6, UR6 ;  /* 0x00000006064b7c36 */ /* 0x000fc60008000000 */
[----:B------:R-:W3:Y:S01]  /*2620*/  MUFU.TANH R0, R0 ;  /* 0x0000000000007308 */ /* 0x000ee20000002400 */
[----:B0-----:R-:W-:Y:S01]  /*2630*/  VIADDMNMX R69, R56, R74, R73, PT ;  /* 0x0000004a38457246 */ /* 0x001fe20003800149 */
[----:B------:R-:W-:-:S06]  /*2640*/  IMAD.IADD R70, R75, 0x1, R56 ;  /* 0x000000014b467824 */ /* 0x000fcc00078e0238 */
[----:B------:R-:W0:Y:S08]  /*2650*/  MUFU.TANH R2, R2 ;  /* 0x0000000200027308 */ /* 0x000e300000002400 */
        /* <DEDUP_REMOVED lines=61> */
[----:B------:R-:W-:Y:S01]  /*2a30*/  IMAD.U32 R57, RZ, RZ, UR46 ;  /* 0x0000002eff397e24 */ /* 0x000fe2000f8e00ff */
[----:B------:R-:W-:Y:S04]  /*2a40*/  BSSY B0, `(.L_x_1078) ;  /* 0x0000013000007945 */ /* 0x000fe80003800000 */
[----:B------:R-:W-:-:S04]  /*2a50*/  IADD3 R57, -R57, UR37, R56 ;  /* 0x0000002539397c10 */ /* 0x000fc8000fffe138 */
        /* <DEDUP_REMOVED lines=11> */
.L_x_1079:
[----:B------:R-:W-:Y:S02]  /*2b10*/  ULDC UR6, c[0x0][0x9e4] ;  /* 0x0002790000067ab9 */ /* 0x000fe40000000800 */
[----:B------:R-:W-:-:S05]  /*2b20*/  IMAD.U32 R56, RZ, RZ, UR6 ;  /* 0x00000006ff387e24 */ /* 0x000fca000f8e00ff */
[----:B------:R-:W-:-:S13]  /*2b30*/  ISETP.NE.AND P1, PT, R56, 0x1, PT ;  /* 0x000000013800780c */ /* 0x000fda0003f25270 */
[----:B------:R-:W1:Y:S02]  /*2b40*/  @P1 LDC.64 R6, c[0x0][0x9e8] ;  /* 0x00027a00ff061b82 */ /* 0x000e640000000a00 */
[----:B-1----:R-:W-:-:S05]  /*2b50*/  @P1 IMAD.HI.U32 R6, R57, R6, RZ ;  /* 0x0000000639061227 */ /* 0x002fca00078e00ff */
[----:B------:R-:W-:-:S07]  /*2b60*/  @P1 SHF.R.U32.HI R57, RZ, R7, R6 ;  /* 0x00000007ff391219 */ /* 0x000fce0000011606 */
.L_x_1080:
[----:B------:R-:W-:Y:S05]  /*2b70*/  BSYNC B0 ;  /* 0x0000000000007941 */ /* 0x000fea0003800000 */
.L_x_1078:
[----:B------:R-:W-:-:S04]  /*2b80*/  IMAD R57, R57, R56, -R72 ;  /* 0x0000003839397224 */ /* 0x000fc800078e0a48 */
[----:B------:R-:W-:-:S05]  /*2b90*/  IMAD R57, R16, -0x2, R57 ;  /* 0xfffffffe10397824 */ /* 0x000fca00078e0239 */
[----:B------:R-:W-:Y:S02]  /*2ba0*/  VIADDMNMX R69, R57, R56, R69, PT ;  /* 0x0000003839457246 */ /* 0x000fe40003800145 */
[----:B------:R-:W-:-:S07]  /*2bb0*/  VIMNMX R70, R70, R57, !PT ;  /* 0x0000003946467248 */ /* 0x000fce0007fe0100 */
.L_x_1077:
        /* <DEDUP_REMOVED lines=13> */
[----:B------:R-:W-:-:S02]  /*2c90*/  FSEL R89, R89, -INF , !P4 ;  /* 0xff80000059597808 */ /* 0x000fc40006000000 */
[----:B------:R-:W-:Y:S02]  /*2ca0*/  FSEL R90, R90, -INF , !P3 ;  /* 0xff8000005a5a7808 */ /* 0x000fe40005800000 */
[C---:B------:R-:W-:Y:S02]  /*2cb0*/  ISETP.GT.AND P4, PT, R70.reuse, 0x9, !P6 ;  /* 0x000000094600780c */ /* 0x040fe40007784270 */
[----:B------:R-:W-:Y:S02]  /*2cc0*/  @P5 LOP3.LUT R23, R23, 0x8, RZ, 0xfc, !PT ;  /* 0x0000000817175812 */ /* 0x000fe400078efcff */
[----:B------:R-:W-:Y:S02]  /*2cd0*/  ISETP.GT.AND P3, PT, R70, 0x10, !P5 ;  /* 0x000000104600780c */ /* 0x000fe40006f64270 */
[----:B------:R-:W-:Y:S02]  /*2ce0*/  ISETP.GE.AND P5, PT, R71, 0x12, PT ;  /* 0x000000124700780c */ /* 0x000fe40003fa6270 */
[----:B------:R-:W-:-:S02]  /*2cf0*/  ISETP.LT.OR P4, PT, R69, 0xa, P4 ;  /* 0x0000000a4500780c */ /* 0x000fc40002781670 */
[----:B------:R-:W-:Y:S02]  /*2d00*/  ISETP.LT.OR P3, PT, R69, 0x11, P3 ;  /* 0x000000114500780c */ /* 0x000fe40001f61670 */
[----:B0-----:R-:W-:Y:S02]  /*2d10*/  FSEL R91, R91, -INF , !P4 ;  /* 0xff8000005b5b7808 */ /* 0x001fe40006000000 */
        /* <DEDUP_REMOVED lines=180> */
.L_x_1083:
[----:B------:R-:W-:Y:S02]  /*3860*/  ULDC UR6, c[0x0][0x9e4] ;  /* 0x0002790000067ab9 */ /* 0x000fe40000000800 */
[----:B------:R-:W-:-:S05]  /*3870*/  IMAD.U32 R68, RZ, RZ, UR6 ;  /* 0x00000006ff447e24 */ /* 0x000fca000f8e00ff */
[----:B------:R-:W-:-:S13]  /*3880*/  ISETP.NE.AND P6, PT, R68, 0x1, PT ;  /* 0x000000014400780c */ /* 0x000fda0003fc5270 */
[----:B------:R-:W0:Y:S02]  /*3890*/  @P6 LDC.64 R6, c[0x0][0x9e8] ;  /* 0x00027a00ff066b82 */ /* 0x000e240000000a00 */
[----:B0-----:R-:W-:-:S05]  /*38a0*/  @P6 IMAD.HI.U32 R6, R65, R6, RZ ;  /* 0x0000000641066227 */ /* 0x001fca00078e00ff */
[----:B------:R-:W-:-:S07]  /*38b0*/  @P6 SHF.R.U32.HI R65, RZ, R7, R6 ;  /* 0x00000007ff416219 */ /* 0x000fce0000011606 */
.L_x_1084:
[----:B------:R-:W-:Y:S05]  /*38c0*/  BSYNC B0 ;  /* 0x0000000000007941 */ /* 0x000fea0003800000 */
.L_x_1082:
[----:B------:R-:W-:-:S04]  /*38d0*/  IMAD R65, R65, R68, -R72 ;  /* 0x0000004441417224 */ /* 0x000fc800078e0a48 */
[----:B------:R-:W-:-:S05]  /*38e0*/  IMAD R65, R16, -0x2, R65 ;  /* 0xfffffffe10417824 */ /* 0x000fca00078e0241 */
[----:B------:R-:W-:Y:S02]  /*38f0*/  VIADDMNMX R55, R65, R68, R55, PT ;  /* 0x0000004441377246 */ /* 0x000fe40003800137 */
[----:B------:R-:W-:-:S07]  /*3900*/  VIMNMX R64, R64, R65, !PT ;  /* 0x0000004140407248 */ /* 0x000fce0007fe0100 */
.L_x_1081:
[C---:B------:R-:W-:Y:S01]  /*3910*/  ISETP.GT.AND P1, PT, R64.reuse, 0x1, !P1 ;  /* 0x000000014000780c */ /* 0x040fe20004f24270 */
[----:B------:R-:W-:Y:S01]  /*3920*/  ULDC UR33, c[0x0][0x988] ;  /* 0x0002620000217ab9 */ /* 0x000fe20000000800 */
[----:B------:R-:W-:Y:S01]  /*3930*/  LOP3.LUT P6, RZ, R23, 0x4, RZ, 0xc0, !PT ;  /* 0x0000000417ff7812 */ /* 0x000fe200078cc0ff */
[----:B------:R-:W-:Y:S01]  /*3940*/  UISETP.NE.AND UP1, UPT, UR52, URZ, UPT ;  /* 0x0000003f3400728c */ /* 0x000fe2000bf25270 */
[----:B------:R-:W-:Y:S01]  /*3950*/  ISETP.LT.OR P1, PT, R55, 0x2, P1 ;  /* 0x000000023700780c */ /* 0x000fe20000f21670 */
[----:B------:R-:W-:Y:S01]  /*3960*/  UISETP.NE.AND UP0, UPT, UR51, URZ, UPT ;  /* 0x0000003f3300728c */ /* 0x000fe2000bf05270 */
[----:B------:R-:W-:Y:S01]  /*3970*/  ISETP.GT.AND P2, PT, R64, 0x8, !P2 ;  /* 0x000000084000780c */ /* 0x000fe20005744270 */
[----:B------:R-:W-:Y:S01]  /*3980*/  UMOV UR10, UR38 ;  /* 0x00000026000a7c82 */ /* 0x000fe20008000000 */
[----:B------:R-:W-:Y:S02]  /*3990*/  FSEL R2, R2, -INF , !P1 ;  /* 0xff80000002027808 */ /* 0x000fe40004800000 */
[----:B------:R-:W-:-:S02]  /*39a0*/  ISETP.GT.AND P1, PT, R64, 0x9, !P6 ;  /* 0x000000094000780c */ /* 0x000fc40007724270 */
[C---:B------:R-:W-:Y:S02]  /*39b0*/  ISETP.LT.OR P2, PT, R55.reuse, 0x9, P2 ;  /* 0x000000093700780c */ /* 0x040fe40001741670 */
[----:B------:R-:W-:Y:S01]  /*39c0*/  ISETP.LT.OR P1, PT, R55, 0xa, P1 ;  /* 0x0000000a3700780c */ /* 0x000fe20000f21670 */
[----:B------:R-:W-:Y:S01]  /*39d0*/  @UP1 ULDC UR6, c[0x0][0x44c] ;  /* 0x0001130000061ab9 */ /* 0x000fe20000000800 */
[----:B------:R-:W-:Y:S01]  /*39e0*/  FSEL R4, R4, -INF , !P2 ;  /* 0xff80000004047808 */ /* 0x000fe20005000000 */
[----:B------:R-:W-:Y:S01]  /*39f0*/  UIMAD.WIDE.U32 UR6, UR38, UR6, URZ ;  /* 0x00000006260672a5 */ /* 0x000fe2000f8e003f */
[----:B------:R-:W-:Y:S01]  /*3a00*/  FSEL R5, R5, -INF , !P1 ;  /* 0xff80000005057808 */ /* 0x000fe20004800000 */
[----:B------:R-:W-:Y:S01]  /*3a10*/  @UP1 ULDC UR11, c[0x0][0x450] ;  /* 0x00011400000b1ab9 */ /* 0x000fe20000000800 */
[C---:B------:R-:W-:Y:S01]  /*3a20*/  LOP3.LUT P1, RZ, R23.reuse, 0x8, RZ, 0xc0, !PT ;  /* 0x0000000817ff7812 */ /* 0x040fe2000782c0ff */
[----:B------:R-:W-:Y:S01]  /*3a30*/  @UP1 USHF.R.U32.HI UR10, URZ, UR11, UR7 ;  /* 0x0000000b3f0a1299 */ /* 0x000fe20008011607 */
[----:B------:R-:W-:-:S02]  /*3a40*/  LOP3.LUT P2, RZ, R23, 0x40000, RZ, 0xc0, !PT ;  /* 0x0004000017ff7812 */ /* 0x000fc4000784c0ff */
[----:B------:R-:W-:Y:S01]  /*3a50*/  ISETP.GT.AND P1, PT, R64, 0x10, !P1 ;  /* 0x000000104000780c */ /* 0x000fe20004f24270 */
[----:B------:R-:W-:Y:S01]  /*3a60*/  UIADD3 UR56, UR56, UR10, URZ ;  /* 0x0000000a38387290 */ /* 0x000fe2000fffe03f */
[----:B------:R-:W-:Y:S02]  /*3a70*/  LOP3.LUT P6, RZ, R23, 0x20000, RZ, 0xc0, !PT ;  /* 0x0002000017ff7812 */ /* 0x000fe400078cc0ff */
[----:B------:R-:W-:Y:S01]  /*3a80*/  ISETP.LT.OR P1, PT, R55, 0x11, P1 ;  /* 0x000000113700780c */ /* 0x000fe20000f21670 */
[----:B------:R-:W-:Y:S01]  /*3a90*/  UIADD3 UR14, UR56, UR14, URZ ;  /* 0x0000000e380e7290 */ /* 0x000fe2000fffe03f */
[----:B------:R-:W-:Y:S02]  /*3aa0*/  FMNMX.FTZ R7, R66, R89, !PT ;  /* 0x0000005942077209 */ /* 0x000fe40007810000 */
[----:B------:R-:W-:Y:S02]  /*3ab0*/  FSEL R8, R8, -INF , !P1 ;  /* 0xff80000008087808 */ /* 0x000fe40004800000 */
[----:B------:R-:W-:-:S02]  /*3ac0*/  LOP3.LUT P1, RZ, R23, 0x10, RZ, 0xc0, !PT ;  /* 0x0000001017ff7812 */ /* 0x000fc4000782c0ff */
[C---:B------:R-:W-:Y:S02]  /*3ad0*/  ISETP.GT.AND P3, PT, R64.reuse, 0x70, !P3 ;  /* 0x000000704000780c */ /* 0x040fe40005f64270 */
[C---:B------:R-:W-:Y:S02]  /*3ae0*/  ISETP.GT.AND P1, PT, R64.reuse, 0x11, !P1 ;  /* 0x000000114000780c */ /* 0x040fe40004f24270 */
[C---:B------:R-:W-:Y:S02]  /*3af0*/  ISETP.GT.AND P4, PT, R64.reuse, 0x71, !P4 ;  /* 0x000000714000780c */ /* 0x040fe40006784270 */
[----:B------:R-:W-:Y:S02]  /*3b00*/  ISETP.LT.OR P1, PT, R55, 0x12, P1 ;  /* 0x000000123700780c */ /* 0x000fe40000f21670 */
[----:B------:R-:W-:Y:S02]  /*3b10*/  ISETP.GT.AND P5, PT, R64, 0x78, !P5 ;  /* 0x000000784000780c */ /* 0x000fe40006fa4270 */
[----:B------:R-:W-:-:S02]  /*3b20*/  FSEL R9, R9, -INF , !P1 ;  /* 0xff80000009097808 */ /* 0x000fc40004800000 */
[----:B------:R-:W-:Y:S02]  /*3b30*/  LOP3.LUT P1, RZ, R23, 0x2000000, RZ, 0xc0, !PT ;  /* 0x0200000017ff7812 */ /* 0x000fe4000782c0ff */
[C---:B------:R-:W-:Y:S02]  /*3b40*/  ISETP.LT.OR P3, PT, R55.reuse, 0x71, P3 ;  /* 0x000000713700780c */ /* 0x040fe40001f61670 */
[----:B------:R-:W-:Y:S02]  /*3b50*/  ISETP.GT.AND P1, PT, R64, 0x18, !P1 ;  /* 0x000000184000780c */ /* 0x000fe40004f24270 */
[C---:B------:R-:W-:Y:S02]  /*3b60*/  ISETP.LT.OR P4, PT, R55.reuse, 0x72, P4 ;  /* 0x000000723700780c */ /* 0x040fe40002781670 */
[C---:B------:R-:W-:Y:S02]  /*3b70*/  ISETP.LT.OR P1, PT, R55.reuse, 0x19, P1 ;  /* 0x000000193700780c */ /* 0x040fe40000f21670 */
[----:B------:R-:W-:-:S02]  /*3b80*/  ISETP.LT.OR P5, PT, R55, 0x79, P5 ;  /* 0x000000793700780c */ /* 0x000fc40002fa1670 */
        /* <DEDUP_REMOVED lines=27> */
[----:B------:R-:W-:-:S04]  /*3d40*/  ISETP.LT.OR P1, PT, R55, 0x32, P1 ;  /* 0x000000323700780c */ /* 0x000fc80000f21670 */
[----:B------:R-:W-:Y:S02]  /*3d50*/  FSEL R21, R21, -INF , !P1 ;  /* 0xff80000015157808 */ /* 0x000fe40004800000 */
[----:B------:R-:W-:Y:S02]  /*3d60*/  ISETP.GT.AND P1, PT, R64, 0x38, !P6 ;  /* 0x000000384000780c */ /* 0x000fe40007724270 */
[----:B------:R-:W-:Y:S02]  /*3d70*/  LOP3.LUT P6, RZ, R23, 0x40, RZ, 0xc0, !PT ;  /* 0x0000004017ff7812 */ /* 0x000fe400078cc0ff */
[----:B------:R-:W-:-:S04]  /*3d80*/  ISETP.LT.OR P1, PT, R55, 0x39, P1 ;  /* 0x000000393700780c */ /* 0x000fc80000f21670 */
[----:B------:R-:W-:Y:S02]  /*3d90*/  FSEL R25, R25, -INF , !P1 ;  /* 0xff80000019197808 */ /* 0x000fe40004800000 */
[----:B------:R-:W-:-:S04]  /*3da0*/  LOP3.LUT P1, RZ, R23, 0x10000, RZ, 0xc0, !PT ;  /* 0x0001000017ff7812 */ /* 0x000fc8000782c0ff */
[----:B------:R-:W-:-:S04]  /*3db0*/  ISETP.GT.AND P1, PT, R64, 0x39, !P1 ;  /* 0x000000394000780c */ /* 0x000fc80004f24270 */
[----:B------:R-:W-:-:S04]  /*3dc0*/  ISETP.LT.OR P1, PT, R55, 0x3a, P1 ;  /* 0x0000003a3700780c */ /* 0x000fc80000f21670 */
[----:B------:R-:W-:Y:S02]  /*3dd0*/  FSEL R6, R24, -INF , !P1 ;  /* 0xff80000018067808 */ /* 0x000fe40004800000 */
[----:B------:R-:W-:Y:S02]  /*3de0*/  FMNMX.FTZ R24, R90, R7, !PT ;  /* 0x000000075a187209 */ /* 0x000fe40007810000 */
[----:B------:R-:W-:Y:S02]  /*3df0*/  LOP3.LUT P1, RZ, R23, 0x8000, RZ, 0xc0, !PT ;  /* 0x0000800017ff7812 */ /* 0x000fe4000782c0ff */
[----:B------:R-:W-:Y:S02]  /*3e00*/  FMNMX.FTZ R7, R91, R24, !PT ;  /* 0x000000185b077209 */ /* 0x000fe40007810000 */
[----:B------:R-:W-:Y:S02]  /*3e10*/  ISETP.GT.AND P1, PT, R64, 0x40, !P1 ;  /* 0x000000404000780c */ /* 0x000fe40004f24270 */
[----:B------:R-:W-:-:S02]  /*3e20*/  FMNMX.FTZ R24, R92, R7, !PT ;  /* 0x000000075c187209 */ /* 0x000fc40007810000 */
[----:B------:R-:W-:Y:S02]  /*3e30*/  ISETP.LT.OR P1, PT, R55, 0x41, P1 ;  /* 0x000000413700780c */ /* 0x000fe40000f21670 */
[----:B------:R-:W-:Y:S02]  /*3e40*/  FMNMX.FTZ R7, R93, R24, !PT ;  /* 0x000000185d077209 */ /* 0x000fe40007810000 */
[----:B------:R-:W-:Y:S02]  /*3e50*/  FSEL R27, R27, -INF , !P1 ;  /* 0xff8000001b1b7808 */ /* 0x000fe40004800000 */
[----:B------:R-:W-:Y:S02]  /*3e60*/  FMNMX.FTZ R24, R94, R7, !PT ;  /* 0x000000075e187209 */ /* 0x000fe40007810000 */
[----:B------:R-:W-:Y:S02]  /*3e70*/  LOP3.LUT P1, RZ, R23, 0x4000, RZ, 0xc0, !PT ;  /* 0x0000400017ff7812 */ /* 0x000fe4000782c0ff */
[----:B------:R-:W-:-:S02]  /*3e80*/  FMNMX.FTZ R7, R95, R24, !PT ;  /* 0x000000185f077209 */ /* 0x000fc40007810000 */
[----:B------:R-:W-:Y:S02]  /*3e90*/  ISETP.GT.AND P1, PT, R64, 0x41, !P1 ;  /* 0x000000414000780c */ /* 0x000fe40004f24270 */
[----:B------:R-:W-:Y:S02]  /*3ea0*/  FMNMX.FTZ R24, R96, R7, !PT ;  /* 0x0000000760187209 */ /* 0x000fe40007810000 */
[----:B------:R-:W-:Y:S02]  /*3eb0*/  ISETP.LT.OR P1, PT, R55, 0x42, P1 ;  /* 0x000000423700780c */ /* 0x000fe40000f21670 */
[----:B------:R-:W-:Y:S02]  /*3ec0*/  FMNMX.FTZ R7, R97, R24, !PT ;  /* 0x0000001861077209 */ /* 0x000fe40007810000 */
[----:B------:R-:W-:Y:S02]  /*3ed0*/  FSEL R26, R26, -INF , !P1 ;  /* 0xff8000001a1a7808 */ /* 0x000fe40004800000 */
[----:B------:R-:W-:-:S02]  /*3ee0*/  FMNMX.FTZ R24, R58, R7, !PT ;  /* 0x000000073a187209 */ /* 0x000fc40007810000 */
[----:B------:R-:W-:Y:S02]  /*3ef0*/  LOP3.LUT P1, RZ, R23, 0x2000, RZ, 0xc0, !PT ;  /* 0x0000200017ff7812 */ /* 0x000fe4000782c0ff */
[----:B------:R-:W-:Y:S02]  /*3f00*/  FMNMX.FTZ R7, R59, R24, !PT ;  /* 0x000000183b077209 */ /* 0x000fe40007810000 */
[----:B------:R-:W-:Y:S02]  /*3f10*/  ISETP.GT.AND P1, PT, R64, 0x48, !P1 ;  /* 0x000000484000780c */ /* 0x000fe40004f24270 */
[----:B------:R-:W-:Y:S02]  /*3f20*/  FMNMX.FTZ R24, R60, R7, !PT ;  /* 0x000000073c187209 */ /* 0x000fe40007810000 */
[----:B------:R-:W-:Y:S02]  /*3f30*/  ISETP.LT.OR P1, PT, R55, 0x49, P1 ;  /* 0x000000493700780c */ /* 0x000fe40000f21670 */
[----:B------:R-:W-:-:S02]  /*3f40*/  FMNMX.FTZ R7, R61, R24, !PT ;  /* 0x000000183d077209 */ /* 0x000fc40007810000 */
        /* <DEDUP_REMOVED lines=36> */
[----:B------:R-:W-:-:S03]  /*4190*/  ISETP.GT.AND P1, PT, R64, 0x59, !P1 ;  /* 0x000000594000780c */ /* 0x000fc60004f24270 */
[----:B------:R-:W0:Y:S01]  /*41a0*/  SHFL.BFLY PT, R24, R7, 0x2, 0x1f ;  /* 0x0c401f0007187f89 */ /* 0x000e2200000e0000 */
[----:B------:R-:W-:-:S04]  /*41b0*/  ISETP.LT.OR P1, PT, R55, 0x5a, P1 ;  /* 0x0000005a3700780c */ /* 0x000fc80000f21670 */
[----:B------:R-:W-:Y:S02]  /*41c0*/  FSEL R32, R32, -INF , !P1 ;  /* 0xff80000020207808 */ /* 0x000fe40004800000 */
[C---:B------:R-:W-:Y:S02]  /*41d0*/  ISETP.GT.AND P1, PT, R64.reuse, 0x60, !P2 ;  /* 0x000000604000780c */ /* 0x040fe40005724270 */
        /* <DEDUP_REMOVED lines=8> */
[----:B0-----:R-:W-:Y:S02]  /*4260*/  FMNMX.FTZ R65, R7, R24, !PT ;  /* 0x0000001807417209 */ /* 0x001fe40007810000 */
[----:B------:R-:W-:-:S03]  /*4270*/  FSEL R40, R40, -INF , !P1 ;  /* 0xff80000028287808 */ /* 0x000fc60004800000 */
[----:B------:R-:W0:Y:S02]  /*4280*/  SHFL.BFLY PT, R24, R65, 0x1, 0x1f ;  /* 0x0c201f0041187f89 */ /* 0x000e2400000e0000 */
[----:B0-----:R-:W-:-:S04]  /*4290*/  FMNMX.FTZ R24, R65, R24, !PT ;  /* 0x0000001841187209 */ /* 0x001fc80007810000 */
[C---:B------:R-:W-:Y:S01]  /*42a0*/  FSETP.NEU.FTZ.AND P1, PT, R24.reuse, -INF , PT ;  /* 0xff8000001800780b */ /* 0x040fe20003f3d000 */
[----:B------:R-:W-:-:S05]  /*42b0*/  FMUL.FTZ R74, R24, UR33 ;  /* 0x00000021184a7c20 */ /* 0x000fca0008410000 */
        /* <DEDUP_REMOVED lines=9> */
[----:B------:R-:W-:Y:S01]  /*4350*/  MUFU.EX2 R7, R7 ;  /* 0x0000000700077308 */ /* 0x000fe20000000800 */
[----:B------:R-:W-:Y:S01]  /*4360*/  LOP3.LUT P1, RZ, R23, 0x4000000, RZ, 0xc0, !PT ;  /* 0x0400000017ff7812 */ /* 0x000fe2000782c0ff */
[--C-:B------:R-:W-:Y:S01]  /*4370*/  FFMA.FTZ R68, R91, UR33, -R74.reuse ;  /* 0x000000215b447c23 */ /* 0x100fe2000801084a */
[----:B------:R-:W-:Y:S01]  /*4380*/  FMNMX.FTZ R67, R73, R2, !PT ;  /* 0x0000000249437209 */ /* 0x000fe20007810000 */
[--C-:B------:R-:W-:Y:S01]  /*4390*/  FFMA.FTZ R0, R92, UR33, -R74.reuse ;  /* 0x000000215c007c23 */ /* 0x100fe2000801084a */
[----:B------:R-:W-:Y:S01]  /*43a0*/  ISETP.GT.AND P1, PT, R64, 0x68, !P1 ;  /* 0x000000684000780c */ /* 0x000fe20004f24270 */
[--C-:B------:R-:W-:Y:S01]  /*43b0*/  FFMA.FTZ R93, R93, UR33, -R74.reuse ;  /* 0x000000215d5d7c23 */ /* 0x100fe2000801084a */
[----:B------:R-:W-:Y:S01]  /*43c0*/  FMNMX.FTZ R70, R4, R67, !PT ;  /* 0x0000004304467209 */ /* 0x000fe20007810000 */
[----:B------:R-:W-:Y:S01]  /*43d0*/  MUFU.EX2 R66, R66 ;  /* 0x0000004200427308 */ /* 0x000fe20000000800 */
[----:B------:R-:W-:Y:S01]  /*43e0*/  ISETP.LT.OR P1, PT, R55, 0x69, P1 ;  /* 0x000000693700780c */ /* 0x000fe20000f21670 */
        /* <DEDUP_REMOVED lines=14> */
[----:B------:R-:W0:Y:S03]  /*44d0*/  MUFU.EX2 R68, R68 ;  /* 0x0000004400447308 */ /* 0x000e260000000800 */
[----:B------:R-:W-:Y:S01]  /*44e0*/  FMNMX.FTZ R71, R11, R70, !PT ;  /* 0x000000460b477209 */ /* 0x000fe20007810000 */
[----:B------:R-:W-:-:S03]  /*44f0*/  FFMA.FTZ R70, R95, UR33, -R74 ;  /* 0x000000215f467c23 */ /* 0x000fc6000801084a */
[----:B------:R-:W-:Y:S01]  /*4500*/  FMNMX.FTZ R72, R12, R71, !PT ;  /* 0x000000470c487209 */ /* 0x000fe20007810000 */
[----:B------:R-:W-:Y:S03]  /*4510*/  MUFU.EX2 R0, R0 ;  /* 0x0000000000007308 */ /* 0x000fe60000000800 */
[----:B------:R-:W-:-:S04]  /*4520*/  FMNMX.FTZ R71, R13, R72, !PT ;  /* 0x000000480d477209 */ /* 0x000fc80007810000 */
[----:B------:R-:W-:Y:S01]  /*4530*/  FMNMX.FTZ R72, R14, R71, !PT ;  /* 0x000000470e487209 */ /* 0x000fe20007810000 */
[----:B------:R-:W-:Y:S03]  /*4540*/  MUFU.EX2 R67, R93 ;  /* 0x0000005d00437308 */ /* 0x000fe60000000800 */
        /* <DEDUP_REMOVED lines=11> */
[----:B------:R-:W-:Y:S01]  /*4600*/  FMNMX.FTZ R76, R26, R59, !PT ;  /* 0x0000003b1a4c7209 */ /* 0x000fe20007810000 */
[--C-:B------:R-:W-:Y:S01]  /*4610*/  FFMA.FTZ R59, R60, UR33, -R74.reuse ;  /* 0x000000213c3b7c23 */ /* 0x100fe2000801084a */
[--C-:B------:R-:W-:Y:S01]  /*4620*/  FFMA.FTZ R60, R61, UR33, -R74.reuse ;  /* 0x000000213d3c7c23 */ /* 0x100fe2000801084a */
[----:B------:R-:W-:Y:S01]  /*4630*/  FFMA.FTZ R61, R62, UR33, -R74 ;  /* 0x000000213e3d7c23 */ /* 0x000fe2000801084a */
[----:B------:R-:W-:Y:S01]  /*4640*/  FMNMX.FTZ R77, R29, R76, !PT ;  /* 0x0000004c1d4d7209 */ /* 0x000fe20007810000 */
[----:B------:R-:W-:Y:S03]  /*4650*/  MUFU.EX2 R72, R72 ;  /* 0x0000004800487308 */ /* 0x000fe60000000800 */
[----:B------:R-:W-:-:S04]  /*4660*/  FMNMX.FTZ R77, R28, R77, !PT ;  /* 0x0000004d1c4d7209 */ /* 0x000fc80007810000 */
[----:B------:R-:W-:Y:S01]  /*4670*/  FMNMX.FTZ R76, R30, R77, !PT ;  /* 0x0000004d1e4c7209 */ /* 0x000fe20007810000 */
[----:B------:R-:W-:Y:S03]  /*4680*/  MUFU.EX2 R58, R58 ;  /* 0x0000003a003a7308 */ /* 0x000fe60000000800 */
[----:B------:R-:W-:-:S04]  /*4690*/  FMNMX.FTZ R76, R31, R76, !PT ;  /* 0x0000004c1f4c7209 */ /* 0x000fc80007810000 */
[----:B------:R-:W-:Y:S01]  /*46a0*/  FMNMX.FTZ R77, R33, R76, !PT ;  /* 0x0000004c214d7209 */ /* 0x000fe20007810000 */
[----:B------:R-:W-:Y:S01]  /*46b0*/  FFMA.FTZ R76, R63, UR33, -R74 ;  /* 0x000000213f4c7c23 */ /* 0x000fe2000801084a */
[----:B------:R-:W-:Y:S02]  /*46c0*/  MUFU.EX2 R75, R75 ;  /* 0x0000004b004b7308 */ /* 0x000fe40000000800 */
[----:B------:R-:W-:-:S04]  /*46d0*/  FMNMX.FTZ R62, R32, R77, !PT ;  /* 0x0000004d203e7209 */ /* 0x000fc80007810000 */
[----:B------:R-:W-:Y:S02]  /*46e0*/  FMNMX.FTZ R63, R41, R62, !PT ;  /* 0x0000003e293f7209 */ /* 0x000fe40007810000 */
[----:B------:R-:W-:Y:S01]  /*46f0*/  FSEL R62, R34, -INF , !P1 ;  /* 0xff800000223e7808 */ /* 0x000fe20004800000 */
[----:B------:R-:W-:Y:S01]  /*4700*/  MUFU.EX2 R59, R59 ;  /* 0x0000003b003b7308 */ /* 0x000fe20000000800 */
[----:B------:R-:W-:Y:S02]  /*4710*/  FMNMX.FTZ R77, R40, R63, !PT ;  /* 0x0000003f284d7209 */ /* 0x000fe40007810000 */
[----:B------:R-:W-:Y:S01]  /*4720*/  FSEL R63, R35, -INF , !P2 ;  /* 0xff800000233f7808 */ /* 0x000fe20005000000 */
[----:B------:R-:W-:Y:S01]  /*4730*/  FFMA.FTZ R35, R57, UR33, -R74 ;  /* 0x0000002139237c23 */ /* 0x000fe2000801084a */
[----:B------:R-:W-:Y:S02]  /*4740*/  FMNMX.FTZ R64, R62, R77, !PT ;  /* 0x0000004d3e407209 */ /* 0x000fe40007810000 */
[----:B------:R-:W-:Y:S01]  /*4750*/  FSEL R57, R36, -INF , !P3 ;  /* 0xff80000024397808 */ /* 0x000fe20005800000 */
[----:B------:R1:W-:Y:S01]  /*4760*/  MUFU.EX2 R34, R76 ;  /* 0x0000004c00227308 */ /* 0x0003e20000000800 */
[----:B------:R-:W-:-:S02]  /*4770*/  FMNMX.FTZ R36, R63, R64, !PT ;  /* 0x000000403f247209 */ /* 0x000fc40007810000 */
[----:B------:R-:W-:Y:S02]  /*4780*/  FSEL R64, R37, -INF , !P4 ;  /* 0xff80000025407808 */ /* 0x000fe40006000000 */
[----:B------:R-:W-:-:S03]  /*4790*/  FMNMX.FTZ R37, R57, R36, !PT ;  /* 0x0000002439257209 */ /* 0x000fc60007810000 */
[----:B------:R-:W-:Y:S01]  /*47a0*/  MUFU.EX2 R60, R60 ;  /* 0x0000003c003c7308 */ /* 0x000fe20000000800 */
[----:B------:R-:W-:Y:S01]  /*47b0*/  FMNMX.FTZ R38, R64, R37, !PT ;  /* 0x0000002540267209 */ /* 0x000fe20007810000 */
[--C-:B-1----:R-:W-:Y:S01]  /*47c0*/  FFMA.FTZ R76, R56, UR33, -R74.reuse ;  /* 0x00000021384c7c23 */ /* 0x102fe2000801084a */
[----:B------:R-:W-:Y:S01]  /*47d0*/  FSEL R56, R39, -INF , !P6 ;  /* 0xff80000027387808 */ /* 0x000fe20007000000 */
        /* <DEDUP_REMOVED lines=9> */
[----:B------:R1:W-:Y:S01]  /*4870*/  MUFU.EX2 R36, R76 ;  /* 0x0000004c00247308 */ /* 0x0003e20000000800 */
[----:B------:R-:W2:Y:S07]  /*4880*/  SHFL.BFLY PT, R78, R77, 0x2, 0x1f ;  /* 0x0c401f004d4e7f89 */ /* 0x000eae00000e0000 */
[----:B------:R-:W-:Y:S01]  /*4890*/  MUFU.EX2 R61, R61 ;  /* 0x0000003d003d7308 */ /* 0x000fe20000000800 */
[--C-:B-1----:R-:W-:Y:S01]  /*48a0*/  FFMA.FTZ R76, R46, UR33, -R74.reuse ;  /* 0x000000212e4c7c23 */ /* 0x102fe2000801084a */
[--C-:B------:R-:W-:Y:S01]  /*48b0*/  FFMA.FTZ R46, R48, UR33, -R74.reuse ;  /* 0x00000021302e7c23 */ /* 0x100fe2000801084a */
[----:B------:R-:W-:-:S05]  /*48c0*/  FFMA.FTZ R48, R54, UR33, -R74 ;  /* 0x0000002136307c23 */ /* 0x000fca000801084a */
[----:B------:R-:W-:Y:S08]  /*48d0*/  MUFU.EX2 R35, R35 ;  /* 0x0000002300237308 */ /* 0x000ff00000000800 */
[----:B------:R-:W-:Y:S01]  /*48e0*/  MUFU.EX2 R37, R37 ;  /* 0x0000002500257308 */ /* 0x000fe20000000800 */
[----:B--2---:R-:W-:-:S05]  /*48f0*/  FMNMX.FTZ R78, R77, R78, !PT ;  /* 0x0000004e4d4e7209 */ /* 0x004fca0007810000 */
[----:B------:R-:W1:Y:S02]  /*4900*/  SHFL.BFLY PT, R53, R78, 0x1, 0x1f ;  /* 0x0c201f004e357f89 */ /* 0x000e6400000e0000 */
[----:B------:R-:W-:Y:S08]  /*4910*/  MUFU.EX2 R38, R38 ;  /* 0x0000002600267308 */ /* 0x000ff00000000800 */
[----:B------:R-:W-:Y:S08]  /*4920*/  MUFU.EX2 R39, R39 ;  /* 0x0000002700277308 */ /* 0x000ff00000000800 */
[----:B------:R-:W-:Y:S01]  /*4930*/  MUFU.EX2 R50, R50 ;  /* 0x0000003200327308 */ /* 0x000fe20000000800 */
[----:B-1----:R-:W-:-:S07]  /*4940*/  FMNMX.FTZ R52, R78, R53, !PT ;  /* 0x000000354e347209 */ /* 0x002fce0007810000 */
[----:B------:R-:W-:Y:S01]  /*4950*/  MUFU.EX2 R51, R51 ;  /* 0x0000003300337308 */ /* 0x000fe20000000800 */
[C---:B------:R-:W-:Y:S01]  /*4960*/  FSETP.NEU.FTZ.AND P1, PT, R52.reuse, -INF , PT ;  /* 0xff8000003400780b */ /* 0x040fe20003f3d000 */
[----:B------:R-:W-:-:S05]  /*4970*/  FMUL.FTZ R49, R52, UR33 ;  /* 0x0000002134317c20 */ /* 0x000fca0008410000 */
[----:B------:R-:W-:Y:S01]  /*4980*/  FSEL R49, R49, RZ, P1 ;  /* 0x000000ff31317208 */ /* 0x000fe20000800000 */
[----:B------:R-:W-:Y:S01]  /*4990*/  MUFU.EX2 R76, R76 ;  /* 0x0000004c004c7308 */ /* 0x000fe20000000800 */
[----:B------:R-:W-:-:S03]  /*49a0*/  PLOP3.LUT P1, PT, PT, PT, UP0, 0x40, 0x0 ;  /* 0x000000000000781c */ /* 0x000fc60003f2e808 */
        /* <DEDUP_REMOVED lines=13> */
[--C-:B-1----:R-:W-:Y:S01]  /*4a80*/  FFMA.FTZ R73, R12, UR33, -R49.reuse ;  /* 0x000000210c497c23 */ /* 0x102fe20008010831 */
[--C-:B------:R-:W-:Y:S01]  /*4a90*/  FFMA.FTZ R21, R21, UR33, -R49.reuse ;  /* 0x0000002115157c23 */ /* 0x100fe20008010831 */
[--C-:B------:R-:W-:Y:S01]  /*4aa0*/  FFMA.FTZ R25, R25, UR33, -R49.reuse ;  /* 0x0000002119197c23 */ /* 0x100fe20008010831 */
[--C-:B------:R-:W-:Y:S01]  /*4ab0*/  FFMA.FTZ R78, R6, UR33, -R49.reuse ;  /* 0x00000021064e7c23 */ /* 0x100fe20008010831 */
[--C-:B------:R-:W-:Y:S01]  /*4ac0*/  FFMA.FTZ R27, R27, UR33, -R49.reuse ;  /* 0x000000211b1b7c23 */ /* 0x100fe20008010831 */
[--C-:B------:R-:W-:Y:S01]  /*4ad0*/  FFMA.FTZ R26, R26, UR33, -R49.reuse ;  /* 0x000000211a1a7c23 */ /* 0x100fe20008010831 */
[--C-:B------:R-:W-:Y:S01]  /*4ae0*/  FFMA.FTZ R79, R29, UR33, -R49.reuse ;  /* 0x000000211d4f7c23 */ /* 0x100fe20008010831 */
[----:B------:R1:W4:Y:S01]  /*4af0*/  MUFU.EX2 R83, R4 ;  /* 0x0000000400537308 */ /* 0x0003220000000800 */
[--C-:B--2---:R-:W-:Y:S01]  /*4b00*/  FFMA.FTZ R54, R11, UR33, -R49.reuse ;  /* 0x000000210b367c23 */ /* 0x104fe20008010831 */
[----:B0-----:R-:W-:Y:S01]  /*4b10*/  F2FP.F16.F32.PACK_AB R6, R68, R65 ;  /* 0x000000414406723e */ /* 0x001fe200000000ff */
[--C-:B------:R-:W-:Y:S01]  /*4b20*/  FFMA.FTZ R82, R28, UR33, -R49.reuse ;  /* 0x000000211c527c23 */ /* 0x100fe20008010831 */
[--C-:B------:R-:W-:Y:S01]  /*4b30*/  FFMA.FTZ R30, R30, UR33, -R49.reuse ;  /* 0x000000211e1e7c23 */ /* 0x100fe20008010831 */
[--C-:B------:R-:W-:Y:S01]  /*4b40*/  FFMA.FTZ R33, R33, UR33, -R49.reuse ;  /* 0x0000002121217c23 */ /* 0x100fe20008010831 */
[--C-:B------:R-:W-:Y:S01]  /*4b50*/  FFMA.FTZ R32, R32, UR33, -R49.reuse ;  /* 0x0000002120207c23 */ /* 0x100fe20008010831 */
[--C-:B------:R-:W-:Y:S01]  /*4b60*/  FFMA.FTZ R41, R41, UR33, -R49.reuse ;  /* 0x0000002129297c23 */ /* 0x100fe20008010831 */
[----:B------:R0:W2:Y:S01]  /*4b70*/  MUFU.EX2 R86, R5 ;  /* 0x0000000500567308 */ /* 0x0000a20000000800 */
[----:B-1----:R-:W-:Y:S01]  /*4b80*/  FADD.FTZ R4, R7, R66 ;  /* 0x0000004207047221 */ /* 0x002fe20000010000 */
[----:B---3--:R-:W-:Y:S01]  /*4b90*/  FADD.FTZ R8, R81, R84 ;  /* 0x0000005451087221 */ /* 0x008fe20000010000 */
[--C-:B------:R-:W-:Y:S01]  /*4ba0*/  FFMA.FTZ R40, R40, UR33, -R49.reuse ;  /* 0x0000002128287c23 */ /* 0x100fe20008010831 */
[--C-:B------:R-:W-:Y:S01]  /*4bb0*/  FFMA.FTZ R62, R62, UR33, -R49.reuse ;  /* 0x000000213e3e7c23 */ /* 0x100fe20008010831 */
[--C-:B------:R-:W-:Y:S01]  /*4bc0*/  FFMA.FTZ R63, R63, UR33, -R49.reuse ;  /* 0x000000213f3f7c23 */ /* 0x100fe20008010831 */
[--C-:B------:R-:W-:Y:S01]  /*4bd0*/  FFMA.FTZ R57, R57, UR33, -R49.reuse ;  /* 0x0000002139397c23 */ /* 0x100fe20008010831 */
[--C-:B------:R-:W-:Y:S01]  /*4be0*/  FFMA.FTZ R64, R64, UR33, -R49.reuse ;  /* 0x0000002140407c23 */ /* 0x100fe20008010831 */
[----:B------:R-:W1:Y:S01]  /*4bf0*/  MUFU.EX2 R2, R2 ;  /* 0x0000000200027308 */ /* 0x000e620000000800 */
[----:B0-----:R-:W-:Y:S01]  /*4c00*/  FADD.FTZ R5, R65, R4 ;  /* 0x0000000441057221 */ /* 0x001fe20000010000 */
[----:B------:R-:W-:Y:S01]  /*4c10*/  F2FP.F16.F32.PACK_AB R4, R66, R7 ;  /* 0x000000074204723e */ /* 0x000fe200000000ff */
[----:B----4-:R-:W-:Y:S01]  /*4c20*/  FADD.FTZ R7, R83, R8 ;  /* 0x0000000853077221 */ /* 0x010fe20000010000 */
[----:B------:R-:W-:Y:S01]  /*4c30*/  FFMA.FTZ R66, R31, UR33, -R49 ;  /* 0x000000211f427c23 */ /* 0x000fe20008010831 */
[----:B------:R-:W-:Y:S01]  /*4c40*/  FADD.FTZ R5, R68, R5 ;  /* 0x0000000544057221 */ /* 0x000fe20000010000 */
[--C-:B------:R-:W-:Y:S01]  /*4c50*/  FFMA.FTZ R55, R55, UR33, -R49.reuse ;  /* 0x0000002137377c23 */ /* 0x100fe20008010831 */
[----:B------:R-:W-:Y:S01]  /*4c60*/  FFMA.FTZ R49, R56, UR33, -R49 ;  /* 0x0000002138317c23 */ /* 0x000fe20008010831 */
[----:B------:R-:W0:Y:S01]  /*4c70*/  MUFU.EX2 R9, R9 ;  /* 0x0000000900097308 */ /* 0x000e220000000800 */
[----:B--2---:R-:W-:Y:S01]  /*4c80*/  FADD.FTZ R11, R86, R7 ;  /* 0x00000007560b7221 */ /* 0x004fe20000010000 */
[----:B------:R-:W-:Y:S01]  /*4c90*/  FADD.FTZ R10, R0, R5 ;  /* 0x00000005000a7221 */ /* 0x000fe20000010000 */
[----:B------:R-:W-:-:S02]  /*4ca0*/  F2FP.F16.F32.PACK_AB R5, R84, R81 ;  /* 0x000000515405723e */ /* 0x000fc400000000ff */
[----:B------:R-:W-:Y:S01]  /*4cb0*/  F2FP.F16.F32.PACK_AB R7, R86, R83 ;  /* 0x000000535607723e */ /* 0x000fe200000000ff */
[----:B------:R-:W-:Y:S01]  /*4cc0*/  FADD.FTZ R10, R67, R10 ;  /* 0x0000000a430a7221 */ /* 0x000fe20000010000 */
[----:B------:R-:W-:Y:S01]  /*4cd0*/  F2FP.F16.F32.PACK_AB R14, R75, R58 ;  /* 0x0000003a4b0e723e */ /* 0x000fe200000000ff */
[----:B------:R-:W2:Y:S01]  /*4ce0*/  MUFU.EX2 R53, R53 ;  /* 0x0000003500357308 */ /* 0x000ea20000000800 */
[----:B-1----:R-:W-:Y:S01]  /*4cf0*/  FADD.FTZ R8, R2, R11 ;  /* 0x0000000b02087221 */ /* 0x002fe20000010000 */
[----:B------:R-:W-:Y:S01]  /*4d00*/  FADD.FTZ R13, R69, R10 ;  /* 0x0000000a450d7221 */ /* 0x000fe20000010000 */
[----:B------:R1:W-:Y:S03]  /*4d10*/  STSM.16.M88.4 [R17+0x21800], R4 ;  /* 0x0218000411007844 */ /* 0x0003e60000000200 */
[----:B------:R-:W-:Y:S02]  /*4d20*/  FADD.FTZ R10, R70, R13 ;  /* 0x0000000d460a7221 */ /* 0x000fe40000010000 */
[----:B------:R-:W3:Y:S01]  /*4d30*/  MUFU.EX2 R54, R54 ;  /* 0x0000003600367308 */ /* 0x000ee20000000800 */
[----:B0-----:R-:W-:Y:S01]  /*4d40*/  FADD.FTZ R8, R9, R8 ;  /* 0x0000000809087221 */ /* 0x001fe20000010000 */
        /* <DEDUP_REMOVED lines=12> */
[----:B------:R-:W-:-:S03]  /*4e10*/  F2FP.F16.F32.PACK_AB R10, R70, R69 ;  /* 0x00000045460a723e */ /* 0x000fc600000000ff */
[----:B------:R-:W-:Y:S02]  /*4e20*/  FADD.FTZ R12, R60, R13 ;  /* 0x0000000d3c0c7221 */ /* 0x000fe40000010000 */
[----:B------:R-:W2:Y:S01]  /*4e30*/  MUFU.EX2 R77, R77 ;  /* 0x0000004d004d7308 */ /* 0x000ea20000000800 */
[----:B0-----:R-:W-:Y:S01]  /*4e40*/  FADD.FTZ R11, R73, R8 ;  /* 0x00000008490b7221 */ /* 0x001fe20000010000 */
[----:B------:R-:W-:Y:S01]  /*4e50*/  FADD.FTZ R13, R61, R12 ;  /* 0x0000000c3d0d7221 */ /* 0x000fe20000010000 */
[----:B------:R-:W-:-:S03]  /*4e60*/  F2FP.F16.F32.PACK_AB R12, R72, R71 ;  /* 0x00000047480c723e */ /* 0x000fc600000000ff */
[----:B------:R-:W-:Y:S02]  /*4e70*/  FADD.FTZ R28, R34, R13 ;  /* 0x0000000d221c7221 */ /* 0x000fe40000010000 */
[----:B------:R-:W0:Y:S01]  /*4e80*/  MUFU.EX2 R80, R80 ;  /* 0x0000005000507308 */ /* 0x000e220000000800 */
[C---:B-1----:R-:W-:Y:S01]  /*4e90*/  FADD.FTZ R8, R74.reuse, R11 ;  /* 0x0000000b4a087221 */ /* 0x042fe20000010000 */
        /* <DEDUP_REMOVED lines=10> */
[C---:B0-----:R-:W-:Y:S01]  /*4f40*/  FADD.FTZ R11, R80.reuse, R11 ;  /* 0x0000000b500b7221 */ /* 0x041fe20000010000 */
[----:B------:R-:W-:Y:S01]  /*4f50*/  F2FP.F16.F32.PACK_AB R15, R80, R77 ;  /* 0x0000004d500f723e */ /* 0x000fe200000000ff */
[----:B------:R-:W-:-:S04]  /*4f60*/  FADD.FTZ R7, R39, R2 ;  /* 0x0000000227077221 */ /* 0x000fc80000010000 */
[----:B------:R-:W-:Y:S01]  /*4f70*/  FADD.FTZ R2, R50, R7 ;  /* 0x0000000732027221 */ /* 0x000fe20000010000 */
[----:B------:R-:W0:Y:S01]  /*4f80*/  MUFU.EX2 R25, R25 ;  /* 0x0000001900197308 */ /* 0x000e220000000800 */
[----:B-1----:R-:W-:Y:S01]  /*4f90*/  FADD.FTZ R0, R20, R11 ;  /* 0x0000000b14007221 */ /* 0x002fe20000010000 */
[----:B------:R-:W-:Y:S01]  /*4fa0*/  F2FP.F16.F32.PACK_AB R11, R54, R53 ;  /* 0x00000035360b723e */ /* 0x000fe200000000ff */
[----:B------:R-:W-:-:S04]  /*4fb0*/  FADD.FTZ R7, R51, R2 ;  /* 0x0000000233077221 */ /* 0x000fc80000010000 */
[----:B------:R1:W-:Y:S01]  /*4fc0*/  STSM.16.M88.4 [R22], R8 ;  /* 0x0000000816007844 */ /* 0x0003e20000000200 */
[----:B------:R-:W3:Y:S01]  /*4fd0*/  MUFU.EX2 R78, R78 ;  /* 0x0000004e004e7308 */ /* 0x000ee20000000800 */
[----:B--2---:R-:W-:Y:S01]  /*4fe0*/  FADD.FTZ R0, R21, R0 ;  /* 0x0000000015007221 */ /* 0x004fe20000010000 */
[----:B------:R-:W-:Y:S01]  /*4ff0*/  FADD.FTZ R2, R76, R7 ;  /* 0x000000074c027221 */ /* 0x000fe20000010000 */
[----:B------:R2:W-:Y:S05]  /*5000*/  STSM.16.M88.4 [R19], R12 ;  /* 0x0000000c13007844 */ /* 0x0005ea0000000200 */
[----:B------:R-:W4:Y:S01]  /*5010*/  MUFU.EX2 R27, R27 ;  /* 0x0000001b001b7308 */ /* 0x000f220000000800 */
[----:B0-----:R-:W-:Y:S01]  /*5020*/  FADD.FTZ R5, R25, R0 ;  /* 0x0000000019057221 */ /* 0x001fe20000010000 */
[----:B-1----:R-:W-:-:S06]  /*5030*/  F2FP.F16.F32.PACK_AB R8, R50, R39 ;  /* 0x000000273208723e */ /* 0x002fcc00000000ff */
[----:B------:R-:W0:Y:S01]  /*5040*/  MUFU.EX2 R26, R26 ;  /* 0x0000001a001a7308 */ /* 0x000e220000000800 */
[C---:B---3--:R-:W-:Y:S01]  /*5050*/  FADD.FTZ R0, R78.reuse, R5 ;  /* 0x000000054e007221 */ /* 0x048fe20000010000 */
[----:B------:R-:W-:Y:S02]  /*5060*/  F2FP.F16.F32.PACK_AB R7, R78, R25 ;  /* 0x000000194e07723e */ /* 0x000fe400000000ff */
[----:B------:R-:W-:-:S04]  /*5070*/  F2FP.F16.F32.PACK_AB R10, R76, R51 ;  /* 0x000000334c0a723e */ /* 0x000fc800000000ff */
[----:B------:R-:W1:Y:S01]  /*5080*/  MUFU.EX2 R79, R79 ;  /* 0x0000004f004f7308 */ /* 0x000e620000000800 */
[----:B----4-:R-:W-:-:S07]  /*5090*/  FADD.FTZ R5, R27, R0 ;  /* 0x000000001b057221 */ /* 0x010fce0000010000 */
[----:B------:R-:W3:Y:S01]  /*50a0*/  MUFU.EX2 R82, R82 ;  /* 0x0000005200527308 */ /* 0x000ee20000000800 */
[C---:B0-----:R-:W-:Y:S01]  /*50b0*/  FADD.FTZ R0, R26.reuse, R5 ;  /* 0x000000051a007221 */ /* 0x041fe20000010000 */
[----:B------:R-:W-:-:S06]  /*50c0*/  F2FP.F16.F32.PACK_AB R29, R26, R27 ;  /* 0x0000001b1a1d723e */ /* 0x000fcc00000000ff */
[----:B------:R0:W4:Y:S01]  /*50d0*/  MUFU.EX2 R65, R30 ;  /* 0x0000001e00417308 */ /* 0x0001220000000800 */
[----:B-1----:R-:W-:-:S07]  /*50e0*/  FADD.FTZ R5, R79, R0 ;  /* 0x000000004f057221 */ /* 0x002fce0000010000 */
[----:B------:R-:W1:Y:S01]  /*50f0*/  MUFU.EX2 R66, R66 ;  /* 0x0000004200427308 */ /* 0x000e620000000800 */
[----:B---3--:R-:W-:Y:S01]  /*5100*/  FADD.FTZ R0, R82, R5 ;  /* 0x0000000552007221 */ /* 0x008fe20000010000 */
[----:B0-----:R-:W-:Y:S02]  /*5110*/  F2FP.F16.F32.PACK_AB R30, R38, R37 ;  /* 0x00000025261e723e */ /* 0x001fe400000000ff */
[----:B------:R-:W-:-:S04]  /*5120*/  F2FP.F16.F32.PACK_AB R31, R82, R79 ;  /* 0x0000004f521f723e */ /* 0x000fc800000000ff */
[----:B------:R-:W0:Y:S01]  /*5130*/  MUFU.EX2 R33, R33 ;  /* 0x0000002100217308 */ /* 0x000e220000000800 */
[----:B----4-:R-:W-:-:S07]  /*5140*/  FADD.FTZ R5, R65, R0 ;  /* 0x0000000041057221 */ /* 0x010fce0000010000 */
[----:B------:R-:W2:Y:S01]  /*5150*/  MUFU.EX2 R45, R45 ;  /* 0x0000002d002d7308 */ /* 0x000ea20000000800 */
[C---:B-1----:R-:W-:Y:S01]  /*5160*/  FADD.FTZ R0, R66.reuse, R5 ;  /* 0x0000000542007221 */ /* 0x042fe20000010000 */
[----:B------:R-:W-:Y:S02]  /*5170*/  F2FP.F16.F32.PACK_AB R5, R21, R20 ;  /* 0x000000141505723e */ /* 0x000fe400000000ff */
[----:B------:R-:W-:-:S03]  /*5180*/  F2FP.F16.F32.PACK_AB R9, R66, R65 ;  /* 0x000000414209723e */ /* 0x000fc600000000ff */
[----:B------:R1:W-:Y:S01]  /*5190*/  STSM.16.M88.4 [R18], R4 ;  /* 0x0000000412007844 */ /* 0x0003e20000000200 */
[----:B------:R-:W3:Y:S01]  /*51a0*/  MUFU.EX2 R32, R32 ;  /* 0x0000002000207308 */ /* 0x000ee20000000800 */
[----:B0-----:R-:W-:Y:S02]  /*51b0*/  FADD.FTZ R11, R33, R0 ;  /* 0x00000000210b7221 */ /* 0x001fe40000010000 */
[----:B------:R-:W-:Y:S05]  /*51c0*/  STSM.16.M88.4 [R17+0x27800], R28 ;  /* 0x0278001c11007844 */ /* 0x000fea0000000200 */
[----:B------:R-:W0:Y:S01]  /*51d0*/  MUFU.EX2 R46, R46 ;  /* 0x0000002e002e7308 */ /* 0x000e220000000800 */
[----:B--2---:R-:W-:-:S07]  /*51e0*/  FADD.FTZ R13, R45, R2 ;  /* 0x000000022d0d7221 */ /* 0x004fce0000010000 */
[----:B------:R-:W2:Y:S01]  /*51f0*/  MUFU.EX2 R41, R41 ;  /* 0x0000002900297308 */ /* 0x000ea20000000800 */
[C---:B---3--:R-:W-:Y:S01]  /*5200*/  FADD.FTZ R12, R32.reuse, R11 ;  /* 0x0000000b200c7221 */ /* 0x048fe20000010000 */
[----:B------:R-:W-:-:S05]  /*5210*/  F2FP.F16.F32.PACK_AB R11, R32, R33 ;  /* 0x00000021200b723e */ /* 0x000fca00000000ff */
[----:B------:R-:W-:Y:S01]  /*5220*/  STSM.16.M88.4 [R136], R8 ;  /* 0x0000000888007844 */ /* 0x000fe20000000200 */
[----:B------:R-:W3:Y:S01]  /*5230*/  MUFU.EX2 R47, R47 ;  /* 0x0000002f002f7308 */ /* 0x000ee20000000800 */
[----:B0-----:R-:W-:-:S07]  /*5240*/  FADD.FTZ R2, R46, R13 ;  /* 0x0000000d2e027221 */ /* 0x001fce0000010000 */
[----:B------:R-:W0:Y:S01]  /*5250*/  MUFU.EX2 R40, R40 ;  /* 0x0000002800287308 */ /* 0x000e220000000800 */
[----:B--2---:R-:W-:Y:S01]  /*5260*/  FADD.FTZ R15, R41, R12 ;  /* 0x0000000c290f7221 */ /* 0x004fe20000010000 */
[----:B------:R-:W-:-:S06]  /*5270*/  F2FP.F16.F32.PACK_AB R12, R46, R45 ;  /* 0x0000002d2e0c723e */ /* 0x000fcc00000000ff */
[----:B------:R-:W2:Y:S01]  /*5280*/  MUFU.EX2 R48, R48 ;  /* 0x0000003000307308 */ /* 0x000ea20000000800 */
[----:B---3--:R-:W-:-:S07]  /*5290*/  FADD.FTZ R13, R47, R2 ;  /* 0x000000022f0d7221 */ /* 0x008fce0000010000 */
[----:B------:R-:W3:Y:S01]  /*52a0*/  MUFU.EX2 R62, R62 ;  /* 0x0000003e003e7308 */ /* 0x000ee20000000800 */
[----:B0-----:R-:W-:-:S07]  /*52b0*/  FADD.FTZ R15, R40, R15 ;  /* 0x0000000f280f7221 */ /* 0x001fce0000010000 */
[----:B------:R-:W0:Y:S01]  /*52c0*/  MUFU.EX2 R63, R63 ;  /* 0x0000003f003f7308 */ /* 0x000e220000000800 */
[C---:B--2---:R-:W-:Y:S01]  /*52d0*/  FADD.FTZ R21, R48.reuse, R13 ;  /* 0x0000000d30157221 */ /* 0x044fe20000010000 */
[----:B------:R-:W-:Y:S02]  /*52e0*/  F2FP.F16.F32.PACK_AB R14, R48, R47 ;  /* 0x0000002f300e723e */ /* 0x000fe400000000ff */
[----:B------:R-:W-:-:S04]  /*52f0*/  F2FP.F16.F32.PACK_AB R13, R40, R41 ;  /* 0x00000029280d723e */ /* 0x000fc800000000ff */
[----:B------:R-:W-:Y:S01]  /*5300*/  MUFU.EX2 R44, R44 ;  /* 0x0000002c002c7308 */ /* 0x000fe20000000800 */
[----:B---3--:R-:W-:-:S07]  /*5310*/  FADD.FTZ R2, R62, R15 ;  /* 0x0000000f3e027221 */ /* 0x008fce0000010000 */
[----:B------:R-:W1:Y:S01]  /*5320*/  MUFU.EX2 R43, R43 ;  /* 0x0000002b002b7308 */ /* 0x000e620000000800 */
[C---:B0-----:R-:W-:Y:S01]  /*5330*/  F2FP.F16.F32.PACK_AB R15, R63.reuse, R62 ;  /* 0x0000003e3f0f723e */ /* 0x041fe200000000ff */
[----:B------:R-:W-:-:S04]  /*5340*/  FADD.FTZ R2, R63, R2 ;  /* 0x000000023f027221 */ /* 0x000fc80000010000 */
[----:B------:R-:W-:Y:S02]  /*5350*/  STSM.16.M88.4 [R19+0x6000], R12 ;  /* 0x0060000c13007844 */ /* 0x000fe40000000200 */
[----:B------:R-:W-:Y:S08]  /*5360*/  MUFU.EX2 R42, R42 ;  /* 0x0000002a002a7308 */ /* 0x000ff00000000800 */
[----:B------:R-:W0:Y:S01]  /*5370*/  MUFU.EX2 R3, R3 ;  /* 0x0000000300037308 */ /* 0x000e220000000800 */
[----:B-1----:R-:W-:Y:S01]  /*5380*/  F2FP.F16.F32.PACK_AB R4, R43, R44 ;  /* 0x0000002c2b04723e */ /* 0x002fe200000000ff */
        /* <DEDUP_REMOVED lines=32> */
.L_x_1086:
[----:B------:R-:W-:Y:S02]  /*5590*/  ULDC UR18, c[0x0][0x9e4] ;  /* 0x0002790000127ab9 */ /* 0x000fe40000000800 */
[----:B------:R-:W-:-:S11]  /*55a0*/  UISETP.NE.AND UP0, UPT, UR18, 0x1, UPT ;  /* 0x000000011200788c */ /* 0x000fd6000bf05270 */
[----:B------:R-:W-:Y:S02]  /*55b0*/  @UP0 ULDC.64 UR6, c[0x0][0x9e8] ;  /* 0x00027a0000060ab9 */ /* 0x000fe40000000a00 */
[----:B------:R-:W-:-:S04]  /*55c0*/  UIMAD.WIDE.U32 UR10, UR15, UR6, URZ ;  /* 0x000000060f0a72a5 */ /* 0x000fc8000f8e003f */
[----:B------:R-:W-:-:S12]  /*55d0*/  @UP0 USHF.R.U32.HI UR15, URZ, UR7, UR11 ;  /* 0x000000073f0f0299 */ /* 0x000fd8000801160b */
.L_x_1087:
[----:B------:R-:W-:-:S04]  /*55e0*/  UIMAD UR15, UR15, UR18, UR18 ;  /* 0x000000120f0f72a4 */ /* 0x000fc8000f8e0212 */
[----:B------:R-:W-:-:S04]  /*55f0*/  UISETP.LT.AND UP0, UPT, UR14, UR15, UPT ;  /* 0x0000000f0e00728c */ /* 0x000fc8000bf01270 */
[----:B------:R-:W-:-:S12]  /*5600*/  USEL UR14, UR14, UR15, UP0 ;  /* 0x0000000f0e0e7287 */ /* 0x000fd80008000000 */
.L_x_1085:
        /* <DEDUP_REMOVED lines=42> */
.L_x_1107:
[----:B------:R-:W-:Y:S01]  /*58b0*/  ISETP.NE.AND P2, PT, RZ, UR45, PT ;  /* 0x0000002dff007c0c */ /* 0x000fe2000bf45270 */
[----:B------:R-:W-:-:S04]  /*58c0*/  UISETP.NE.AND UP0, UPT, UR59, 0x1, UPT ;  /* 0x000000013b00788c */ /* 0x000fc8000bf05270 */
[----:B------:R-:W-:-:S04]  /*58d0*/  USEL UR48, URZ, 0x1, UP0 ;  /* 0x000000013f307887 */ /* 0x000fc80008000000 */
[----:B------:R-:W-:-:S04]  /*58e0*/  ULOP3.LUT UR48, UR28, UR48, URZ, 0x3c, !UPT ;  /* 0x000000301c307292 */ /* 0x000fc8000f8e3c3f */
[----:B------:R-:W-:Y:S08]  /*58f0*/  @P2 BRA `(.L_x_1089) ;  /* 0x0000000000382947 */ /* 0x000ff00003800000 */
[----:B------:R-:W-:Y:S05]  /*5900*/  @!P0 BRA `(.L_x_1090) ;  /* 0x0000000000048947 */ /* 0x000fea0003800000 */
[----:B------:R-:W-:Y:S01]  /*5910*/  BPT.TRAP 0x1 ;  /* 0x000000040000795c */ /* 0x000fe20000300000 */
.L_x_1090:
        /* <DEDUP_REMOVED lines=9> */
.L_x_1091:
[----:B-1----:R-:W-:Y:S05]  /*59b0*/  @P1 BRA `(.L_x_1089) ;  /* 0x0000000000081947 */ /* 0x002fea0003800000 */
[----:B------:R-:W1:Y:S02]  /*59c0*/  SYNCS.PHASECHK.TRANS64.TRYWAIT P1, [UR6+0x2d830], R6 ;  /* 0x02d83006ff0075a7 */ /* 0x000e640008020146 */
[----:B-1----:R-:W-:Y:S05]  /*59d0*/  @!P1 BRA `(.L_x_1092) ;  /* 0x00000120000c9947 */ /* 0x002fea0003800000 */
.L_x_1089:
        /* <DEDUP_REMOVED lines=40> */
.L_x_1094:
[----:B------:R-:W-:Y:S01]  /*5c60*/  ULEA UR6, UR59, UR41, 0x3 ;  /* 0x000000293b067291 */ /* 0x000fe2000f8e183f */
[----:B------:R-:W-:-:S05]  /*5c70*/  IMAD.U32 R6, RZ, RZ, UR28 ;  /* 0x0000001cff067e24 */ /* 0x000fca000f8e00ff */
[----:B------:R-:W-:-:S04]  /*5c80*/  SHF.L.U32 R6, R6, 0x1f, RZ ;  /* 0x0000001f06067819 */ /* 0x000fc800000006ff */
[----:B------:R0:W1:Y:S01]  /*5c90*/  SYNCS.PHASECHK.TRANS64.TRYWAIT P1, [UR6+0x2d850], R6 ;  /* 0x02d85006ff0075a7 */ /* 0x0000620008020146 */
[----:B------:R-:W-:Y:S05]  /*5ca0*/  @!P0 BRA `(.L_x_1095) ;  /* 0x0000000000048947 */ /* 0x000fea0003800000 */
[----:B------:R-:W-:Y:S01]  /*5cb0*/  BPT.TRAP 0x1 ;  /* 0x000000040000795c */ /* 0x000fe20000300000 */
.L_x_1095:
[----:B-1----:R-:W-:Y:S05]  /*5cc0*/  @P1 BRA `(.L_x_1093) ;  /* 0x0000000000081947 */ /* 0x002fea0003800000 */
[----:B------:R-:W1:Y:S02]  /*5cd0*/  SYNCS.PHASECHK.TRANS64.TRYWAIT P1, [UR6+0x2d850], R6 ;  /* 0x02d85006ff0075a7 */ /* 0x000e640008020146 */
[----:B-1----:R-:W-:Y:S05]  /*5ce0*/  @!P1 BRA `(.L_x_1096) ;  /* 0x0000011c00609947 */ /* 0x002fea0003800000 */
.L_x_1093:
        /* <DEDUP_REMOVED lines=74> */
.L_x_1097:
        /* <DEDUP_REMOVED lines=13> */
[----:B------:R-:W-:Y:S01]  /*6260*/  FMUL.FTZ R40, R52, UR57 ;  /* 0x0000003934287c20 */ /* 0x000fe20008410000 */
[----:B------:R-:W-:Y:S01]  /*6270*/  FMUL.FTZ R12, R30, UR57 ;  /* 0x000000391e0c7c20 */ /* 0x000fe20008410000 */
[----:B------:R-:W-:Y:S01]  /*6280*/  FMUL.FTZ R15, R33, UR57 ;  /* 0x00000039210f7c20 */ /* 0x000fe20008410000 */
[----:B------:R-:W-:Y:S01]  /*6290*/  FMUL.FTZ R30, R42, UR57 ;  /* 0x000000392a1e7c20 */ /* 0x000fe20008410000 */
[----:B------:R-:W-:Y:S01]  /*62a0*/  FMUL.FTZ R33, R45, UR57 ;  /* 0x000000392d217c20 */ /* 0x000fe20008410000 */
[----:B------:R-:W-:Y:S01]  /*62b0*/  FMUL.FTZ R42, R54, UR57 ;  /* 0x00000039362a7c20 */ /* 0x000fe20008410000 */
[----:B------:R-:W-:Y:S01]  /*62c0*/  @P1 IMAD.HI.U32 R52, R83, UR7, RZ ;  /* 0x0000000753341c27 */ /* 0x000fe2000f8e00ff */
[----:B------:R-:W-:Y:S01]  /*62d0*/  @UP1 ULDC UR7, c[0x0][0x450] ;  /* 0x0001140000071ab9 */ /* 0x000fe20000000800 */
[----:B------:R-:W-:-:S02]  /*62e0*/  ULEA UR6, UR47, UR41, 0x3 ;  /* 0x000000292f067291 */ /* 0x000fc4000f8e183f */
[----:B------:R-:W-:Y:S01]  /*62f0*/  FMUL.FTZ R45, R57, UR57 ;  /* 0x00000039392d7c20 */ /* 0x000fe20008410000 */
[----:B------:R-:W-:Y:S01]  /*6300*/  FMUL.FTZ R54, R64, UR57 ;  /* 0x0000003940367c20 */ /* 0x000fe20008410000 */
[----:B------:R-:W-:Y:S01]  /*6310*/  @P2 SHF.R.U32.HI R83, RZ, UR7, R52 ;  /* 0x00000007ff532c19 */ /* 0x000fe20008011634 */
[----:B------:R-:W-:Y:S01]  /*6320*/  FMUL.FTZ R57, R67, UR57 ;  /* 0x0000003943397c20 */ /* 0x000fe20008410000 */
[----:B------:R-:W-:Y:S01]  /*6330*/  FMUL.FTZ R64, R74, UR57 ;  /* 0x000000394a407c20 */ /* 0x000fe20008410000 */
[----:B------:R-:W-:Y:S01]  /*6340*/  FMUL.FTZ R67, R77, UR57 ;  /* 0x000000394d437c20 */ /* 0x000fe20008410000 */
[----:B------:R-:W-:Y:S01]  /*6350*/  FMUL.FTZ R74, R84, UR57 ;  /* 0x00000039544a7c20 */ /* 0x000fe20008410000 */
[----:B------:R-:W-:Y:S01]  /*6360*/  UIADD3 UR6, UR6, 0x2d840, URZ ;  /* 0x0002d84006067890 */ /* 0x000fe2000fffe03f */
[----:B------:R-:W1:Y:S01]  /*6370*/  SHFL.IDX PT, R84, R83, RZ, 0x1c1f ;  /* 0x001c1fff53547589 */ /* 0x000e6200000e0000 */
[----:B------:R-:W-:Y:S02]  /*6380*/  IMAD.SHL.U32 R77, R3, 0x80, RZ ;  /* 0x00000080034d7824 */ /* 0x000fe400078e00ff */
        /* <DEDUP_REMOVED lines=47> */
[----:B------:R-:W-:Y:S01]  /*6680*/  PLOP3.LUT P1, PT, PT, PT, UP0, 0x40, 0x0 ;  /* 0x000000000000781c */ /* 0x000fe20003f2e808 */
[----:B------:R-:W-:Y:S01]  /*6690*/  IMAD R53, R16, -0x2, R53 ;  /* 0xfffffffe10357824 */ /* 0x000fe200078e0235 */
[----:B------:R-:W0:Y:S01]  /*66a0*/  MUFU.TANH R6, R6 ;  /* 0x0000000600067308 */ /* 0x000e220000002400 */
[----:B------:R-:W-:Y:S01]  /*66b0*/  IMAD.U32 R52, RZ, RZ, UR46 ;  /* 0x0000002eff347e24 */ /* 0x000fe2000f8e00ff */
[----:B------:R-:W-:Y:S01]  /*66c0*/  SYNCS.ARRIVE.TRANS64.RED.A1T0 RZ, [UR6], RZ ;  /* 0x000000ffffff79a7 */ /* 0x000fe20008100406 */
[----:B------:R-:W-:-:S03]  /*66d0*/  ULOP3.LUT UR6, URZ, UR35, URZ, 0x33, !UPT ;  /* 0x000000233f067292 */ /* 0x000fc6000f8e333f */
[----:B------:R-:W-:Y:S02]  /*66e0*/  IADD3 R53, -R52, UR37, R53 ;  /* 0x0000002534357c10 */ /* 0x000fe4000fffe135 */
[----:B------:R-:W2:Y:S03]  /*66f0*/  MUFU.TANH R7, R7 ;  /* 0x0000000700077308 */ /* 0x000ea60000002400 */
[C---:B------:R-:W-:Y:S02]  /*6700*/  VIADD R82, R53.reuse, UR56 ;  /* 0x0000003835527c36 */ /* 0x040fe40008000000 */
[----:B------:R-:W-:Y:S02]  /*6710*/  VIADD R81, R53, UR6 ;  /* 0x0000000635517c36 */ /* 0x000fe40008000000 */
[----:B-1----:R-:W-:Y:S01]  /*6720*/  IMAD.IADD R80, R82, 0x1, R84 ;  /* 0x0000000152507824 */ /* 0x002fe200078e0254 */
[----:B------:R-:W1:Y:S01]  /*6730*/  MUFU.TANH R8, R8 ;  /* 0x0000000800087308 */ /* 0x000e620000002400 */
        /* <DEDUP_REMOVED lines=76> */
.L_x_1100:
[----:B------:R-:W-:-:S05]  /*6c00*/  IMAD.U32 R86, RZ, RZ, UR34 ;  /* 0x00000022ff567e24 */ /* 0x000fca000f8e00ff */
[----:B------:R-:W-:-:S13]  /*6c10*/  ISETP.NE.AND P1, PT, R86, 0x1, PT ;  /* 0x000000015600780c */ /* 0x000fda0003f25270 */
[----:B------:R-:W1:Y:S02]  /*6c20*/  @P1 LDC.64 R52, c[0x0][0x9e8] ;  /* 0x00027a00ff341b82 */ /* 0x000e640000000a00 */
[----:B-1----:R-:W-:-:S05]  /*6c30*/  @P1 IMAD.HI.U32 R52, R84, R52, RZ ;  /* 0x0000003454341227 */ /* 0x002fca00078e00ff */
[----:B------:R-:W-:-:S07]  /*6c40*/  @P1 SHF.R.U32.HI R84, RZ, R53, R52 ;  /* 0x00000035ff541219 */ /* 0x000fce0000011634 */
.L_x_1101:
[----:B------:R-:W-:Y:S05]  /*6c50*/  BSYNC B0 ;  /* 0x0000000000007941 */ /* 0x000fea0003800000 */
.L_x_1099:
[----:B------:R-:W-:-:S04]  /*6c60*/  IMAD R53, R84, R86, -R77 ;  /* 0x0000005654357224 */ /* 0x000fc800078e0a4d */
[----:B------:R-:W-:-:S05]  /*6c70*/  IMAD R53, R16, -0x2, R53 ;  /* 0xfffffffe10357824 */ /* 0x000fca00078e0235 */
[----:B------:R-:W-:Y:S02]  /*6c80*/  VIADDMNMX R80, R53, R86, R80, PT ;  /* 0x0000005635507246 */ /* 0x000fe40003800150 */
[----:B------:R-:W-:-:S07]  /*6c90*/  VIMNMX R79, R79, R53, !PT ;  /* 0x000000354f4f7248 */ /* 0x000fce0007fe0100 */
.L_x_1098:
        /* <DEDUP_REMOVED lines=116> */
.L_x_1104:
[----:B------:R-:W-:-:S05]  /*73e0*/  IMAD.U32 R80, RZ, RZ, UR34 ;  /* 0x00000022ff507e24 */ /* 0x000fca000f8e00ff */
[----:B------:R-:W-:-:S13]  /*73f0*/  ISETP.NE.AND P2, PT, R80, 0x1, PT ;  /* 0x000000015000780c */ /* 0x000fda0003f45270 */
[----:B------:R-:W0:Y:S02]  /*7400*/  @P2 LDC.64 R24, c[0x0][0x9e8] ;  /* 0x00027a00ff182b82 */ /* 0x000e240000000a00 */
[----:B0-----:R-:W-:-:S05]  /*7410*/  @P2 IMAD.HI.U32 R24, R52, R24, RZ ;  /* 0x0000001834182227 */ /* 0x001fca00078e00ff */
[----:B------:R-:W-:-:S07]  /*7420*/  @P2 SHF.R.U32.HI R52, RZ, R25, R24 ;  /* 0x00000019ff342219 */ /* 0x000fce0000011618 */
.L_x_1105:
[----:B------:R-:W-:Y:S05]  /*7430*/  BSYNC B0 ;  /* 0x0000000000007941 */ /* 0x000fea0003800000 */
.L_x_1103:
[----:B------:R-:W-:-:S04]  /*7440*/  IMAD R77, R52, R80, -R77 ;  /* 0x00000050344d7224 */ /* 0x000fc800078e0a4d */
[----:B------:R-:W-:-:S05]  /*7450*/  IMAD R77, R16, -0x2, R77 ;  /* 0xfffffffe104d7824 */ /* 0x000fca00078e024d */
[----:B------:R-:W-:Y:S02]  /*7460*/  VIADDMNMX R82, R77, R80, R82, PT ;  /* 0x000000504d527246 */ /* 0x000fe40003800152 */
[----:B------:R-:W-:-:S07]  /*7470*/  VIMNMX R81, R81, R77, !PT ;  /* 0x0000004d51517248 */ /* 0x000fce0007fe0100 */
.L_x_1102:
        /* <DEDUP_REMOVED lines=101> */
[C---:B------:R-:W-:Y:S02]  /*7ad0*/  ISETP.GT.AND P3, PT, R81.reuse, 0x61, P1 ;  /* 0x000000615100780c */ /* 0x040fe40000f64270 */
        /* <DEDUP_REMOVED lines=26> */
[----:B0-----:R-:W-:Y:S01]  /*7c80*/  FMNMX.FTZ R77, R21, R80, !PT ;  /* 0x00000050154d7209 */ /* 0x001fe20007810000 */
        /* <DEDUP_REMOVED lines=38> */
[----:B------:R-:W-:Y:S02]  /*7ef0*/  ISETP.GT.AND P2, PT, R81, 0x70, P1 ;  /* 0x000000705100780c */ /* 0x000fe40000f44270 */
[----:B------:R-:W-:Y:S02]  /*7f00*/  FMNMX.FTZ R80, R46, R77, !PT ;  /* 0x0000004d2e507209 */ /* 0x000fe40007810000 */
[----:B------:R-:W-:-:S02]  /*7f10*/  ISETP.LT.OR P4, PT, R82, 0x6a, P4 ;  /* 0x0000006a5200780c */ /* 0x000fc40002781670 */
[----:B------:R-:W-:Y:S01]  /*7f20*/  FMNMX.FTZ R77, R47, R80, !PT ;  /* 0x000000502f4d7209 */ /* 0x000fe20007810000 */
[----:B------:R-:W-:Y:S01]  /*7f30*/  MUFU.EX2 R42, R83 ;  /* 0x00000053002a7308 */ /* 0x000fe20000000800 */
[----:B------:R-:W-:Y:S02]  /*7f40*/  ISETP.GT.AND P3, PT, R81, 0x71, P1 ;  /* 0x000000715100780c */ /* 0x000fe40000f64270 */
[----:B------:R-:W-:Y:S02]  /*7f50*/  FMNMX.FTZ R80, R50, R77, !PT ;  /* 0x0000004d32507209 */ /* 0x000fe40007810000 */
[C---:B------:R-:W-:Y:S02]  /*7f60*/  ISETP.LT.OR P2, PT, R82.reuse, 0x71, P2 ;  /* 0x000000715200780c */ /* 0x040fe40001741670 */
[----:B------:R-:W-:Y:S01]  /*7f70*/  FMNMX.FTZ R77, R51, R80, !PT ;  /* 0x00000050334d7209 */ /* 0x000fe20007810000 */
[----:B------:R-:W-:Y:S01]  /*7f80*/  MUFU.EX2 R10, R10 ;  /* 0x0000000a000a7308 */ /* 0x000fe20000000800 */
[----:B------:R-:W-:-:S02]  /*7f90*/  ISETP.LT.OR P3, PT, R82, 0x72, P3 ;  /* 0x000000725200780c */ /* 0x000fc40001f61670 */
[----:B------:R-:W-:Y:S02]  /*7fa0*/  FMNMX.FTZ R80, R56, R77, !PT ;  /* 0x0000004d38507209 */ /* 0x000fe40007810000 */
[----:B------:R-:W-:Y:S02]  /*7fb0*/  FSEL R73, R73, -INF , !P3 ;  /* 0xff80000049497808 */ /* 0x000fe40005800000 */
[----:B------:R-:W-:Y:S01]  /*7fc0*/  FMNMX.FTZ R77, R57, R80, !PT ;  /* 0x00000050394d7209 */ /* 0x000fe20007810000 */
[----:B------:R-:W-:Y:S03]  /*7fd0*/  MUFU.EX2 R11, R11 ;  /* 0x0000000b000b7308 */ /* 0x000fe60000000800 */
[----:B------:R-:W-:Y:S02]  /*7fe0*/  FMNMX.FTZ R80, R60, R77, !PT ;  /* 0x0000004d3c507209 */ /* 0x000fe40007810000 */
[----:B------:R-:W-:-:S02]  /*7ff0*/  FSEL R77, R68, -INF , !P5 ;  /* 0xff800000444d7808 */ /* 0x000fc40006800000 */
[----:B------:R-:W-:Y:S01]  /*8000*/  FMNMX.FTZ R79, R61, R80, !PT ;  /* 0x000000503d4f7209 */ /* 0x000fe20007810000 */
[----:B------:R-:W-:Y:S01]  /*8010*/  MUFU.EX2 R15, R15 ;  /* 0x0000000f000f7308 */ /* 0x000fe20000000800 */
[----:B------:R-:W-:Y:S02]  /*8020*/  ISETP.GT.AND P5, PT, R81, 0x78, P1 ;  /* 0x000000785100780c */ /* 0x000fe40000fa4270 */
[----:B------:R-:W-:Y:S02]  /*8030*/  FMNMX.FTZ R68, R64, R79, !PT ;  /* 0x0000004f40447209 */ /* 0x000fe40007810000 */
[----:B------:R-:W-:Y:S02]  /*8040*/  FSEL R79, R69, -INF , !P4 ;  /* 0xff800000454f7808 */ /* 0x000fe40006000000 */
[----:B------:R-:W-:Y:S01]  /*8050*/  FMNMX.FTZ R68, R65, R68, !PT ;  /* 0x0000004441447209 */ /* 0x000fe20007810000 */
[----:B------:R-:W-:Y:S01]  /*8060*/  MUFU.EX2 R25, R25 ;  /* 0x0000001900197308 */ /* 0x000fe20000000800 */
[----:B------:R-:W-:-:S02]  /*8070*/  FSEL R80, R72, -INF , !P2 ;  /* 0xff80000048507808 */ /* 0x000fc40005000000 */
[----:B------:R-:W-:Y:S02]  /*8080*/  FMNMX.FTZ R68, R77, R68, !PT ;  /* 0x000000444d447209 */ /* 0x000fe40007810000 */
[----:B------:R-:W-:Y:S02]  /*8090*/  ISETP.GT.AND P1, PT, R81, 0x79, P1 ;  /* 0x000000795100780c */ /* 0x000fe40000f24270 */
[----:B------:R-:W-:Y:S01]  /*80a0*/  FMNMX.FTZ R69, R79, R68, !PT ;  /* 0x000000444f457209 */ /* 0x000fe20007810000 */
[----:B------:R-:W-:Y:S01]  /*80b0*/  MUFU.EX2 R28, R28 ;  /* 0x0000001c001c7308 */ /* 0x000fe20000000800 */
[----:B------:R-:W-:Y:S02]  /*80c0*/  ISETP.LT.OR P5, PT, R82, 0x79, P5 ;  /* 0x000000795200780c */ /* 0x000fe40002fa1670 */
[----:B------:R-:W-:Y:S02]  /*80d0*/  FMNMX.FTZ R68, R80, R69, !PT ;  /* 0x0000004550447209 */ /* 0x000fe40007810000 */
[----:B------:R-:W-:-:S02]  /*80e0*/  ISETP.LT.OR P1, PT, R82, 0x7a, P1 ;  /* 0x0000007a5200780c */ /* 0x000fc40000f21670 */
[----:B------:R-:W-:Y:S01]  /*80f0*/  FSEL R76, R76, -INF , !P5 ;  /* 0xff8000004c4c7808 */ /* 0x000fe20006800000 */
[----:B------:R-:W-:Y:S01]  /*8100*/  MUFU.EX2 R29, R29 ;  /* 0x0000001d001d7308 */ /* 0x000fe20000000800 */
[----:B------:R-:W-:Y:S02]  /*8110*/  FMNMX.FTZ R69, R73, R68, !PT ;  /* 0x0000004449457209 */ /* 0x000fe40007810000 */
[----:B------:R-:W-:Y:S02]  /*8120*/  FSEL R78, R78, -INF , !P1 ;  /* 0xff8000004e4e7808 */ /* 0x000fe40004800000 */
[----:B------:R-:W-:-:S03]  /*8130*/  FMNMX.FTZ R69, R76, R69, !PT ;  /* 0x000000454c457209 */ /* 0x000fc60007810000 */
[----:B------:R-:W-:Y:S01]  /*8140*/  MUFU.EX2 R32, R32 ;  /* 0x0000002000207308 */ /* 0x000fe20000000800 */
[----:B------:R-:W-:-:S05]  /*8150*/  FMNMX.FTZ R69, R78, R69, !PT ;  /* 0x000000454e457209 */ /* 0x000fca0007810000 */
[----:B------:R-:W0:Y:S02]  /*8160*/  SHFL.BFLY PT, R68, R69, 0x2, 0x1f ;  /* 0x0c401f0045447f89 */ /* 0x000e2400000e0000 */
[----:B------:R-:W-:Y:S08]  /*8170*/  MUFU.EX2 R33, R33 ;  /* 0x0000002100217308 */ /* 0x000ff00000000800 */
[----:B------:R-:W-:Y:S08]  /*8180*/  MUFU.EX2 R36, R36 ;  /* 0x0000002400247308 */ /* 0x000ff00000000800 */
[----:B------:R-:W-:Y:S01]  /*8190*/  MUFU.EX2 R37, R37 ;  /* 0x0000002500257308 */ /* 0x000fe20000000800 */
[----:B0-----:R-:W-:Y:S01]  /*81a0*/  FMNMX.FTZ R72, R69, R68, !PT ;  /* 0x0000004445487209 */ /* 0x001fe20007810000 */
[--C-:B------:R-:W-:Y:S01]  /*81b0*/  FFMA.FTZ R68, R70, UR33, -R52.reuse ;  /* 0x0000002146447c23 */ /* 0x100fe20008010834 */
[--C-:B------:R-:W-:Y:S01]  /*81c0*/  FFMA.FTZ R69, R71, UR33, -R52.reuse ;  /* 0x0000002147457c23 */ /* 0x100fe20008010834 */
[--C-:B------:R-:W-:Y:S01]  /*81d0*/  FFMA.FTZ R70, R74, UR33, -R52.reuse ;  /* 0x000000214a467c23 */ /* 0x100fe20008010834 */
[----:B------:R-:W-:Y:S01]  /*81e0*/  FSEL R71, R24, RZ, P6 ;  /* 0x000000ff18477208 */ /* 0x000fe20003000000 */
[----:B------:R-:W0:Y:S01]  /*81f0*/  SHFL.BFLY PT, R81, R72, 0x1, 0x1f ;  /* 0x0c201f0048517f89 */ /* 0x000e2200000e0000 */
[----:B------:R-:W-:Y:S01]  /*8200*/  FFMA.FTZ R74, R75, UR33, -R52 ;  /* 0x000000214b4a7c23 */ /* 0x000fe20008010834 */
[----:B------:R-:W-:Y:S02]  /*8210*/  MUFU.EX2 R40, R40 ;  /* 0x0000002800287308 */ /* 0x000fe40000000800 */
[----:B------:R-:W-:-:S04]  /*8220*/  FADD.FTZ R71, -R71, R4 ;  /* 0x0000000447477221 */ /* 0x000fc80000010100 */
[----:B------:R-:W-:Y:S02]  /*8230*/  FMUL.FTZ R71, R71, UR33 ;  /* 0x0000002147477c20 */ /* 0x000fe40008410000 */
[----:B------:R-:W-:Y:S08]  /*8240*/  MUFU.EX2 R41, R41 ;  /* 0x0000002900297308 */ /* 0x000ff00000000800 */
[----:B------:R-:W1:Y:S01]  /*8250*/  MUFU.EX2 R71, R71 ;  /* 0x0000004700477308 */ /* 0x000e620000000800 */
[----:B0-----:R-:W-:-:S07]  /*8260*/  FMNMX.FTZ R52, R72, R81, !PT ;  /* 0x0000005148347209 */ /* 0x001fce0007810000 */
[----:B------:R-:W-:Y:S01]  /*8270*/  MUFU.EX2 R72, R74 ;  /* 0x0000004a00487308 */ /* 0x000fe20000000800 */
[C---:B------:R-:W-:Y:S01]  /*8280*/  FSETP.NEU.FTZ.AND P1, PT, R52.reuse, -INF , PT ;  /* 0xff8000003400780b */ /* 0x040fe20003f3d000 */
[----:B------:R-:W-:-:S05]  /*8290*/  FMUL.FTZ R4, R52, UR33 ;  /* 0x0000002134047c20 */ /* 0x000fca0008410000 */
[----:B------:R-:W-:Y:S01]  /*82a0*/  FSEL R4, R4, RZ, P1 ;  /* 0x000000ff04047208 */ /* 0x000fe20000800000 */
[----:B-1----:R-:W-:Y:S01]  /*82b0*/  FFMA.FTZ R2, R71, R2, R6 ;  /* 0x0000000247027223 */ /* 0x002fe20000010006 */
[----:B------:R-:W-:Y:S03]  /*82c0*/  MUFU.EX2 R44, R44 ;  /* 0x0000002c002c7308 */ /* 0x000fe60000000800 */
        /* <DEDUP_REMOVED lines=8> */
[----:B------:R-:W-:Y:S01]  /*8350*/  FFMA.FTZ R26, R35, UR33, -R4 ;  /* 0x00000021231a7c23 */ /* 0x000fe20008010804 */
[----:B------:R-:W-:Y:S01]  /*8360*/  FADD.FTZ R35, R7, R2 ;  /* 0x0000000207237221 */ /* 0x000fe20000010000 */
[--C-:B------:R-:W-:Y:S01]  /*8370*/  FFMA.FTZ R81, R27, UR33, -R4.reuse ;  /* 0x000000211b517c23 */ /* 0x100fe20008010804 */
[--C-:B------:R-:W-:Y:S01]  /*8380*/  FFMA.FTZ R14, R30, UR33, -R4.reuse ;  /* 0x000000211e0e7c23 */ /* 0x100fe20008010804 */
[--C-:B------:R-:W-:Y:S01]  /*8390*/  FFMA.FTZ R27, R31, UR33, -R4.reuse ;  /* 0x000000211f1b7c23 */ /* 0x100fe20008010804 */
[----:B------:R-:W-:Y:S01]  /*83a0*/  MUFU.EX2 R75, R75 ;  /* 0x0000004b004b7308 */ /* 0x000fe20000000800 */
[----:B0-----:R-:W-:Y:S01]  /*83b0*/  FSEL R12, R52, RZ, P1 ;  /* 0x000000ff340c7208 */ /* 0x001fe20000800000 */
[--C-:B------:R-:W-:Y:S01]  /*83c0*/  FFMA.FTZ R31, R34, UR33, -R4.reuse ;  /* 0x00000021221f7c23 */ /* 0x100fe20008010804 */
[--C-:B------:R-:W-:Y:S01]  /*83d0*/  FFMA.FTZ R87, R43, UR33, -R4.reuse ;  /* 0x000000212b577c23 */ /* 0x100fe20008010804 */
[--C-:B------:R-:W-:Y:S01]  /*83e0*/  FFMA.FTZ R13, R38, UR33, -R4.reuse ;  /* 0x00000021260d7c23 */ /* 0x100fe20008010804 */
[--C-:B------:R-:W-:Y:S01]  /*83f0*/  FFMA.FTZ R86, R51, UR33, -R4.reuse ;  /* 0x0000002133567c23 */ /* 0x100fe20008010804 */
[----:B------:R-:W-:Y:S01]  /*8400*/  FADD.FTZ R12, -R12, R5 ;  /* 0x000000050c0c7221 */ /* 0x000fe20000010100 */
[--C-:B------:R-:W-:Y:S01]  /*8410*/  FFMA.FTZ R21, R39, UR33, -R4.reuse ;  /* 0x0000002127157c23 */ /* 0x100fe20008010804 */
[----:B------:R-:W-:Y:S01]  /*8420*/  MUFU.EX2 R84, R84 ;  /* 0x0000005400547308 */ /* 0x000fe20000000800 */
[--C-:B------:R-:W-:Y:S01]  /*8430*/  FFMA.FTZ R39, R53, UR33, -R4.reuse ;  /* 0x0000002135277c23 */ /* 0x100fe20008010804 */
[----:B------:R-:W-:Y:S01]  /*8440*/  FMUL.FTZ R12, R12, UR33 ;  /* 0x000000210c0c7c20 */ /* 0x000fe20008410000 */
        /* <DEDUP_REMOVED lines=8> */
[----:B------:R-:W-:-:S05]  /*84d0*/  FFMA.FTZ R64, R73, UR33, -R4 ;  /* 0x0000002149407c23 */ /* 0x000fca0008010804 */
[----:B------:R-:W1:Y:S08]  /*84e0*/  MUFU.EX2 R83, R83 ;  /* 0x0000005300537308 */ /* 0x000e700000000800 */
[----:B------:R-:W2:Y:S01]  /*84f0*/  MUFU.EX2 R9, R9 ;  /* 0x0000000900097308 */ /* 0x000ea20000000800 */
[----:B0-----:R-:W-:Y:S01]  /*8500*/  FFMA.FTZ R5, R12, R0, R75 ;  /* 0x000000000c057223 */ /* 0x001fe2000001004b */
[----:B------:R-:W-:Y:S01]  /*8510*/  FADD.FTZ R0, R10, R35 ;  /* 0x000000230a007221 */ /* 0x000fe20000010000 */
[----:B------:R-:W-:-:S02]  /*8520*/  FFMA.FTZ R35, R56, UR33, -R4 ;  /* 0x0000002138237c23 */ /* 0x000fc40008010804 */
[----:B------:R-:W-:-:S03]  /*8530*/  FADD.FTZ R5, R84, R5 ;  /* 0x0000000554057221 */ /* 0x000fc60000010000 */
[----:B------:R-:W0:Y:S01]  /*8540*/  MUFU.EX2 R82, R82 ;  /* 0x0000005200527308 */ /* 0x000e220000000800 */
[----:B------:R-:W-:Y:S01]  /*8550*/  FADD.FTZ R2, R74, R5 ;  /* 0x000000054a027221 */ /* 0x000fe20000010000 */
[----:B------:R-:W-:-:S03]  /*8560*/  FADD.FTZ R5, R11, R0 ;  /* 0x000000000b057221 */ /* 0x000fc60000010000 */
[----:B-1----:R-:W-:Y:S01]  /*8570*/  FADD.FTZ R2, R83, R2 ;  /* 0x0000000253027221 */ /* 0x002fe20000010000 */
[----:B------:R-:W-:Y:S02]  /*8580*/  FADD.FTZ R0, R8, R5 ;  /* 0x0000000508007221 */ /* 0x000fe40000010000 */
[----:B------:R-:W1:Y:S01]  /*8590*/  MUFU.EX2 R20, R20 ;  /* 0x0000001400147308 */ /* 0x000e620000000800 */
[----:B--2---:R-:W-:Y:S01]  /*85a0*/  FADD.FTZ R5, R9, R2 ;  /* 0x0000000209057221 */ /* 0x004fe20000010000 */
[----:B------:R-:W-:-:S04]  /*85b0*/  FADD.FTZ R0, R15, R0 ;  /* 0x000000000f007221 */ /* 0x000fc80000010000 */
[----:B------:R-:W-:Y:S02]  /*85c0*/  FADD.FTZ R43, R25, R0 ;  /* 0x00000000192b7221 */ /* 0x000fe40000010000 */
[----:B------:R-:W2:Y:S01]  /*85d0*/  MUFU.EX2 R81, R81 ;  /* 0x0000005100517308 */ /* 0x000ea20000000800 */
[----:B0-----:R-:W-:-:S07]  /*85e0*/  FADD.FTZ R5, R82, R5 ;  /* 0x0000000552057221 */ /* 0x001fce0000010000 */
[----:B------:R-:W0:Y:S01]  /*85f0*/  MUFU.EX2 R14, R14 ;  /* 0x0000000e000e7308 */ /* 0x000e220000000800 */
[----:B-1----:R-:W-:Y:S01]  /*8600*/  FADD.FTZ R0, R20, R5 ;  /* 0x0000000514007221 */ /* 0x002fe20000010000 */
[----:B------:R-:W-:Y:S01]  /*8610*/  FADD.FTZ R5, R42, R43 ;  /* 0x0000002b2a057221 */ /* 0x000fe20000010000 */
[--C-:B------:R-:W-:Y:S01]  /*8620*/  FFMA.FTZ R43, R60, UR33, -R4.reuse ;  /* 0x000000213c2b7c23 */ /* 0x100fe20008010804 */
[----:B------:R-:W-:-:S04]  /*8630*/  FFMA.FTZ R60, R79, UR33, -R4 ;  /* 0x000000214f3c7c23 */ /* 0x000fc80008010804 */
        /* <DEDUP_REMOVED lines=11> */
[----:B--2---:R-:W-:Y:S01]  /*86f0*/  FADD.FTZ R5, R31, R2 ;  /* 0x000000021f057221 */ /* 0x004fe20000010000 */
[----:B------:R-:W-:Y:S01]  /*8700*/  FADD.FTZ R2, R36, R51 ;  /* 0x0000003324027221 */ /* 0x000fe20000010000 */
[----:B------:R-:W-:-:S05]  /*8710*/  FFMA.FTZ R51, R77, UR33, -R4 ;  /* 0x000000214d337c23 */ /* 0x000fca0008010804 */
[----:B------:R-:W2:Y:S01]  /*8720*/  MUFU.EX2 R21, R21 ;  /* 0x0000001500157308 */ /* 0x000ea20000000800 */
[----:B0-----:R-:W-:Y:S01]  /*8730*/  FADD.FTZ R0, R26, R5 ;  /* 0x000000051a007221 */ /* 0x001fe20000010000 */
[----:B------:R-:W-:-:S04]  /*8740*/  FADD.FTZ R5, R37, R2 ;  /* 0x0000000225057221 */ /* 0x000fc80000010000 */
[----:B------:R-:W-:Y:S02]  /*8750*/  FADD.FTZ R2, R40, R5 ;  /* 0x0000000528027221 */ /* 0x000fe40000010000 */
[----:B------:R-:W0:Y:S01]  /*8760*/  MUFU.EX2 R39, R39 ;  /* 0x0000002700277308 */ /* 0x000e220000000800 */
[----:B-1----:R-:W-:Y:S01]  /*8770*/  FADD.FTZ R0, R13, R0 ;  /* 0x000000000d007221 */ /* 0x002fe20000010000 */
[----:B------:R-:W-:-:S06]  /*8780*/  FADD.FTZ R5, R41, R2 ;  /* 0x0000000229057221 */ /* 0x000fcc0000010000 */
[----:B------:R-:W1:Y:S01]  /*8790*/  MUFU.EX2 R87, R87 ;  /* 0x0000005700577308 */ /* 0x000e620000000800 */
[----:B--2---:R-:W-:-:S07]  /*87a0*/  FADD.FTZ R0, R21, R0 ;  /* 0x0000000015007221 */ /* 0x004fce0000010000 */
[----:B------:R-:W2:Y:S01]  /*87b0*/  MUFU.EX2 R34, R34 ;  /* 0x0000002200227308 */ /* 0x000ea20000000800 */
[----:B0-----:R-:W-:-:S07]  /*87c0*/  FADD.FTZ R0, R39, R0 ;  /* 0x0000000027007221 */ /* 0x001fce0000010000 */
        /* <DEDUP_REMOVED lines=61> */
[----:B--2---:R-:W-:-:S04]  /*8ba0*/  FADD.FTZ R77, R70, R77 ;  /* 0x0000004d464d7221 */ /* 0x004fc80000010000 */
[----:B------:R-:W-:Y:S01]  /*8bb0*/  FADD.FTZ R2, R72, R77 ;  /* 0x0000004d48027221 */ /* 0x000fe20000010000 */
[----:B0-----:R-:W-:-:S04]  /*8bc0*/  FADD.FTZ R0, R65, R0 ;  /* 0x0000000041007221 */ /* 0x001fc80000010000 */
[----:B-1----:R-:W-:Y:S01]  /*8bd0*/  FADD.FTZ R0, R73, R0 ;  /* 0x0000000049007221 */ /* 0x002fe20000010000 */
[----:B------:R-:W-:Y:S06]  /*8be0*/  @!P0 BRA `(.L_x_1106) ;  /* 0x0000000000048947 */ /* 0x000fec0003800000 */
[----:B------:R-:W-:Y:S01]  /*8bf0*/  BPT.TRAP 0x1 ;  /* 0x000000040000795c */ /* 0x000fe20000300000 */
.L_x_1106:
        /* <DEDUP_REMOVED lines=24> */
[----:B------:R-:W-:Y:S01]  /*8d80*/  STSM.16.M88.4 [R22], R8 ;  /* 0x0000000816007844 */ /* 0x000fe20000000200 */
[----:B------:R-:W-:Y:S01]  /*8d90*/  F2FP.F16.F32.PACK_AB R36, R37, R36 ;  /* 0x000000242524723e */ /* 0x000fe200000000ff */
[----:B------:R-:W-:Y:S01]  /*8da0*/  FMUL.FTZ R97, R97, R71 ;  /* 0x0000004761617220 */ /* 0x000fe20000410000 */
[----:B------:R-:W-:Y:S01]  /*8db0*/  F2FP.F16.F32.PACK_AB R44, R45, R44 ;  /* 0x0000002c2d2c723e */ /* 0x000fe200000000ff */
[----:B------:R-:W-:Y:S01]  /*8dc0*/  STSM.16.M88.4 [R19], R28 ;  /* 0x0000001c13007844 */ /* 0x000fe20000000200 */
[----:B------:R-:W-:Y:S01]  /*8dd0*/  F2FP.F16.F32.PACK_AB R37, R21, R13 ;  /* 0x0000000d1525723e */ /* 0x000fe200000000ff */
[-C--:B------:R-:W-:Y:S01]  /*8de0*/  FMUL.FTZ R100, R100, R71.reuse ;  /* 0x0000004764647220 */ /* 0x080fe20000410000 */
        /* <DEDUP_REMOVED lines=19> */
[-C--:B------:R-:W-:Y:S01]  /*8f20*/  FMUL.FTZ R116, R116, R71.reuse ;  /* 0x0000004774747220 */ /* 0x080fe20000410000 */
        /* <DEDUP_REMOVED lines=53> */
[----:B-1----:R-:W-:Y:S01]  /*9280*/  NOP ;  /* 0x0000000000007918 */ /* 0x002fe20000000000 */
[----:B------:R-:W-:Y:S05]  /*9290*/  @P1 BRA `(.L_x_1107) ;  /* 0xffffffc400841947 */ /* 0x000fea000383ffff */
[----:B------:R-:W-:-:S07]  /*92a0*/  IMAD.MOV.U32 R6, RZ, RZ, R3 ;  /* 0x000000ffff067224 */ /* 0x000fce00078e0003 */
.L_x_1088:
[----:B------:R-:W-:Y:S02]  /*92b0*/  UISETP.NE.AND UP1, UPT, UR52, URZ, UPT ;  /* 0x0000003f3400728c */ /* 0x000fe4000bf25270 */
[----:B------:R-:W-:Y:S02]  /*92c0*/  UISETP.NE.AND UP0, UPT, UR51, URZ, UPT ;  /* 0x0000003f3300728c */ /* 0x000fe4000bf05270 */
[----:B------:R-:W-:Y:S02]  /*92d0*/  UIADD3 UR10, UR38, 0xbf, URZ ;  /* 0x000000bf260a7890 */ /* 0x000fe4000fffe03f */
[----:B------:R-:W-:Y:S02]  /*92e0*/  UIADD3 UR11, UR37, 0x1, -UR46 ;  /* 0x00000001250b7890 */ /* 0x000fe4000fffe82e */
[----:B------:R-:W-:-:S03]  /*92f0*/  PLOP3.LUT P1, PT, PT, PT, UP0, 0x40, 0x0 ;  /* 0x000000000000781c */ /* 0x000fc60003f2e808 */
[----:B------:R-:W-:Y:S01]  /*9300*/  @UP1 ULDC UR6, c[0x0][0x44c] ;  /* 0x0001130000061ab9 */ /* 0x000fe20000000800 */
[----:B------:R-:W-:Y:S01]  /*9310*/  @UP1 ULDC UR14, c[0x0][0x450] ;  /* 0x00011400000e1ab9 */ /* 0x000fe20000000800 */
[----:B------:R-:W-:-:S04]  /*9320*/  UIMAD.WIDE.U32 UR6, UR10, UR6, URZ ;  /* 0x000000060a0672a5 */ /* 0x000fc8000f8e003f */
[----:B------:R-:W-:-:S04]  /*9330*/  @UP1 USHF.R.U32.HI UR10, URZ, UR14, UR7 ;  /* 0x0000000e3f0a1299 */ /* 0x000fc80008011607 */
[----:B------:R-:W-:-:S04]  /*9340*/  UIADD3 UR10, UR11, UR10, URZ ;  /* 0x0000000a0b0a7290 */ /* 0x000fc8000fffe03f */
[----:B------:R-:W-:Y:S01]  /*9350*/  UIADD3 UR35, UR10, -UR35, URZ ;  /* 0x800000230a237290 */ /* 0x000fe2000fffe03f */
[----:B------:R-:W-:Y:S11]  /*9360*/  @P1 BRA `(.L_x_1108) ;  /* 0x0000000000501947 */ /* 0x000ff60003800000 */
[----:B------:R-:W-:Y:S02]  /*9370*/  UMOV UR14, UR10 ;  /* 0x0000000a000e7c82 */ /* 0x000fe40008000000 */
[----:B------:R-:W-:-:S06]  /*9380*/  UISETP.GT.AND UP0, UPT, UR14, -0x1, UPT ;  /* 0xffffffff0e00788c */ /* 0x000fcc000bf04270 */
[----:B------:R-:W-:-:S13]  /*9390*/  PLOP3.LUT P1, PT, PT, PT, UP0, 0x80, 0x0 ;  /* 0x000000000000781c */ /* 0x000fda0003f2f008 */
[----:B------:R-:W-:Y:S05]  /*93a0*/  @P1 BRA `(.L_x_1109) ;  /* 0x0000000000201947 */ /* 0x000fea0003800000 */
[----:B------:R-:W-:Y:S01]  /*93b0*/  ULDC UR15, c[0x0][0x9e4] ;  /* 0x00027900000f7ab9 */ /* 0x000fe20000000800 */
[----:B------:R-:W-:Y:S02]  /*93c0*/  ULOP3.LUT UR14, URZ, UR14, URZ, 0x33, !UPT ;  /* 0x0000000e3f0e7292 */ /* 0x000fe4000f8e333f */
[----:B------:R-:W-:-:S11]  /*93d0*/  UISETP.NE.AND UP0, UPT, UR15, 0x1, UPT ;  /* 0x000000010f00788c */ /* 0x000fd6000bf05270 */
[----:B------:R-:W-:Y:S02]  /*93e0*/  @UP0 ULDC.64 UR6, c[0x0][0x9e8] ;  /* 0x00027a0000060ab9 */ /* 0x000fe40000000a00 */
[----:B------:R-:W-:-:S04]  /*93f0*/  UIMAD.WIDE.U32 UR10, UR14, UR6, URZ ;  /* 0x000000060e0a72a5 */ /* 0x000fc8000f8e003f */
[----:B------:R-:W-:-:S04]  /*9400*/  @UP0 USHF.R.U32.HI UR14, URZ, UR7, UR11 ;  /* 0x000000073f0e0299 */ /* 0x000fc8000801160b */
[----:B------:R-:W-:Y:S01]  /*9410*/  ULOP3.LUT UR14, URZ, UR14, URZ, 0x33, !UPT ;  /* 0x0000000e3f0e7292 */ /* 0x000fe2000f8e333f */
[----:B------:R-:W-:Y:S11]  /*9420*/  BRA `(.L_x_1110) ;  /* 0x0000000000147947 */ /* 0x000ff60003800000 */
.L_x_1109:
[----:B------:R-:W-:Y:S02]  /*9430*/  ULDC UR15, c[0x0][0x9e4] ;  /* 0x00027900000f7ab9 */ /* 0x000fe40000000800 */
[----:B------:R-:W-:-:S11]  /*9440*/  UISETP.NE.AND UP0, UPT, UR15, 0x1, UPT ;  /* 0x000000010f00788c */ /* 0x000fd6000bf05270 */
[----:B------:R-:W-:Y:S02]  /*9450*/  @UP0 ULDC.64 UR6, c[0x0][0x9e8] ;  /* 0x00027a0000060ab9 */ /* 0x000fe40000000a00 */
[----:B------:R-:W-:-:S04]  /*9460*/  UIMAD.WIDE.U32 UR10, UR14, UR6, URZ ;  /* 0x000000060e0a72a5 */ /* 0x000fc8000f8e003f */
[----:B------:R-:W-:-:S12]  /*9470*/  @UP0 USHF.R.U32.HI UR14, URZ, UR7, UR11 ;  /* 0x000000073f0e0299 */ /* 0x000fd8000801160b */
.L_x_1110:
[----:B------:R-:W-:-:S04]  /*9480*/  UIMAD UR14, UR14, UR15, URZ ;  /* 0x0000000f0e0e72a4 */ /* 0x000fc8000f8e023f */
[----:B------:R-:W-:-:S04]  /*9490*/  UISETP.LT.AND UP0, UPT, UR35, UR14, UPT ;  /* 0x0000000e2300728c */ /* 0x000fc8000bf01270 */
[----:B------:R-:W-:-:S12]  /*94a0*/  USEL UR35, UR35, UR14, !UP0 ;  /* 0x0000000e23237287 */ /* 0x000fd8000c000000 */
.L_x_1108:
[----:B------:R-:W-:-:S04]  /*94b0*/  UIADD3 UR35, UR35, 0x7f, URZ ;  /* 0x0000007f23237890 */ /* 0x000fc8000fffe03f */
[----:B------:R-:W-:-:S04]  /*94c0*/  USHF.R.S32.HI UR6, URZ, 0x1f, UR35 ;  /* 0x0000001f3f067899 */ /* 0x000fc80008011423 */
[----:B------:R-:W-:-:S04]  /*94d0*/  ULEA.HI UR6, UR6, UR35, URZ, 0x7 ;  /* 0x0000002306067291 */ /* 0x000fc8000f8f383f */
[----:B------:R-:W-:-:S04]  /*94e0*/  USHF.R.S32.HI UR6, URZ, 0x7, UR6 ;  /* 0x000000073f067899 */ /* 0x000fc80008011406 */
[----:B------:R-:W-:-:S04]  /*94f0*/  UISETP.LT.AND UP0, UPT, UR36, UR6, UPT ;  /* 0x000000062400728c */ /* 0x000fc8000bf01270 */
[----:B------:R-:W-:-:S06]  /*9500*/  USEL UR35, UR36, UR6, !UP0 ;  /* 0x0000000624237287 */ /* 0x000fcc000c000000 */
[----:B------:R-:W-:-:S13]  /*9510*/  ISETP.GE.AND P1, PT, R6, UR35, PT ;  /* 0x0000002306007c0c */ /* 0x000fda000bf26270 */
        /* <DEDUP_REMOVED lines=8> */
.L_x_1122:
[----:B------:R-:W-:Y:S01]  /*95a0*/  ISETP.NE.AND P2, PT, RZ, UR45, PT ;  /* 0x0000002dff007c0c */ /* 0x000fe2000bf45270 */
[----:B------:R-:W-:-:S04]  /*95b0*/  UISETP.NE.AND UP0, UPT, UR53, 0x1, UPT ;  /* 0x000000013500788c */ /* 0x000fc8000bf05270 */
[----:B------:R-:W-:-:S04]  /*95c0*/  USEL UR48, URZ, 0x1, UP0 ;  /* 0x000000013f307887 */ /* 0x000fc80008000000 */
[----:B------:R-:W-:-:S04]  /*95d0*/  ULOP3.LUT UR48, UR28, UR48, URZ, 0x3c, !UPT ;  /* 0x000000301c307292 */ /* 0x000fc8000f8e3c3f */
[----:B------:R-:W-:Y:S08]  /*95e0*/  @P2 BRA `(.L_x_1112) ;  /* 0x0000000000382947 */ /* 0x000ff00003800000 */
[----:B------:R-:W-:Y:S05]  /*95f0*/  @!P0 BRA `(.L_x_1113) ;  /* 0x0000000000048947 */ /* 0x000fea0003800000 */
[----:B------:R-:W-:Y:S01]  /*9600*/  BPT.TRAP 0x1 ;  /* 0x000000040000795c */ /* 0x000fe20000300000 */
.L_x_1113:
        /* <DEDUP_REMOVED lines=9> */
.L_x_1114:
[----:B-1----:R-:W-:Y:S05]  /*96a0*/  @P1 BRA `(.L_x_1112) ;  /* 0x0000000000081947 */ /* 0x002fea0003800000 */
[----:B------:R-:W1:Y:S02]  /*96b0*/  SYNCS.PHASECHK.TRANS64.TRYWAIT P1, [UR6+0x2d830], R6 ;  /* 0x02d83006ff0075a7 */ /* 0x000e640008020146 */
[----:B-1----:R-:W-:Y:S05]  /*96c0*/  @!P1 BRA `(.L_x_1115) ;  /* 0x000000e400009947 */ /* 0x002fea0003800000 */
.L_x_1112:
        /* <DEDUP_REMOVED lines=40> */
.L_x_1117:
[----:B------:R-:W-:Y:S01]  /*9950*/  ULEA UR6, UR53, UR41, 0x3 ;  /* 0x0000002935067291 */ /* 0x000fe2000f8e183f */
[----:B------:R-:W-:-:S05]  /*9960*/  IMAD.U32 R6, RZ, RZ, UR28 ;  /* 0x0000001cff067e24 */ /* 0x000fca000f8e00ff */
[----:B------:R-:W-:-:S04]  /*9970*/  SHF.L.U32 R6, R6, 0x1f, RZ ;  /* 0x0000001f06067819 */ /* 0x000fc800000006ff */
[----:B------:R0:W1:Y:S01]  /*9980*/  SYNCS.PHASECHK.TRANS64.TRYWAIT P1, [UR6+0x2d850], R6 ;  /* 0x02d85006ff0075a7 */ /* 0x0000620008020146 */
[----:B------:R-:W-:Y:S05]  /*9990*/  @!P0 BRA `(.L_x_1118) ;  /* 0x0000000000048947 */ /* 0x000fea0003800000 */
[----:B------:R-:W-:Y:S01]  /*99a0*/  BPT.TRAP 0x1 ;  /* 0x000000040000795c */ /* 0x000fe20000300000 */
.L_x_1118:
[----:B-1----:R-:W-:Y:S05]  /*99b0*/  @P1 BRA `(.L_x_1116) ;  /* 0x0000000000081947 */ /* 0x002fea0003800000 */
[----:B------:R-:W1:Y:S02]  /*99c0*/  SYNCS.PHASECHK.TRANS64.TRYWAIT P1, [UR6+0x2d850], R6 ;  /* 0x02d85006ff0075a7 */ /* 0x000e640008020146 */
[----:B-1----:R-:W-:Y:S05]  /*99d0*/  @!P1 BRA `(.L_x_1119) ;  /* 0x000000e000549947 */ /* 0x002fea0003800000 */
.L_x_1116:
        /* <DEDUP_REMOVED lines=70> */
.L_x_1120:
        /* <DEDUP_REMOVED lines=74> */
[----:B------:R-:W-:-:S04]  /*a2e0*/  ULEA UR6, UR47, UR41, 0x3 ;  /* 0x000000292f067291 */ /* 0x000fc8000f8e183f */
[----:B------:R-:W0:Y:S01]  /*a2f0*/  MUFU.TANH R20, R20 ;  /* 0x0000001400147308 */ /* 0x000e220000002400 */
[----:B-1----:R-:W-:Y:S01]  /*a300*/  FMNMX.FTZ R69, R13, R52, !PT ;  /* 0x000000340d457209 */ /* 0x002fe20007810000 */
[----:B------:R-:W-:-:S04]  /*a310*/  UIADD3 UR6, UR6, 0x2d840, URZ ;  /* 0x0002d84006067890 */ /* 0x000fc8000fffe03f */
[----:B------:R-:W-:Y:S02]  /*a320*/  UPRMT UR6, UR42, 0x654, UR6 ;  /* 0x000006542a067896 */ /* 0x000fe40008000006 */
[----:B------:R-:W1:Y:S01]  /*a330*/  MUFU.TANH R15, R15 ;  /* 0x0000000f000f7308 */ /* 0x000e620000002400 */
[----:B--2---:R-:W-:Y:S01]  /*a340*/  FMNMX.FTZ R24, R14, R67, !PT ;  /* 0x000000430e187209 */ /* 0x004fe20007810000 */
[----:B------:R-:W-:-:S05]  /*a350*/  FMUL.FTZ R67, R77, UR34 ;  /* 0x000000224d437c20 */ /* 0x000fca0008410000 */
[----:B------:R-:W-:Y:S01]  /*a360*/  SYNCS.ARRIVE.TRANS64.RED.A1T0 RZ, [UR6], RZ ;  /* 0x000000ffffff79a7 */ /* 0x000fe20008100406 */
        /* <DEDUP_REMOVED lines=111> */
[----:B--2---:R-:W-:-:S03]  /*aa60*/  FMNMX.FTZ R52, R76, R81, !PT ;  /* 0x000000514c347209 */ /* 0x004fc60007810000 */
        /* <DEDUP_REMOVED lines=46> */
[----:B------:R-:W-:Y:S01]  /*ad50*/  FMUL.FTZ R3, R3, UR33 ;  /* 0x0000002103037c20 */ /* 0x000fe20008410000 */
        /* <DEDUP_REMOVED lines=17> */
[--C-:B0-----:R-:W-:Y:S01]  /*ae70*/  FFMA.FTZ R82, R40, UR33, -R80.reuse ;  /* 0x0000002128527c23 */ /* 0x101fe20008010850 */
[----:B------:R-:W-:Y:S01]  /*ae80*/  MUFU.EX2 R3, R3 ;  /* 0x0000000300037308 */ /* 0x000fe20000000800 */
[--C-:B------:R-:W-:Y:S01]  /*ae90*/  FFMA.FTZ R40, R51, UR33, -R80.reuse ;  /* 0x0000002133287c23 */ /* 0x100fe20008010850 */
[--C-:B------:R-:W-:Y:S01]  /*aea0*/  FFMA.FTZ R36, R44, UR33, -R80.reuse ;  /* 0x000000212c247c23 */ /* 0x100fe20008010850 */
[--C-:B------:R-:W-:Y:S01]  /*aeb0*/  FFMA.FTZ R81, R48, UR33, -R80.reuse ;  /* 0x0000002130517c23 */ /* 0x100fe20008010850 */
[--C-:B------:R-:W-:Y:S01]  /*aec0*/  FFMA.FTZ R79, R53, UR33, -R80.reuse ;  /* 0x00000021354f7c23 */ /* 0x100fe20008010850 */
[--C-:B------:R-:W-:Y:S01]  /*aed0*/  FFMA.FTZ R57, R57, UR33, -R80.reuse ;  /* 0x0000002139397c23 */ /* 0x100fe20008010850 */
[--C-:B------:R-:W-:Y:S01]  /*aee0*/  FFMA.FTZ R44, R60, UR33, -R80.reuse ;  /* 0x000000213c2c7c23 */ /* 0x100fe20008010850 */
[----:B------:R-:W-:Y:S01]  /*aef0*/  FFMA.FTZ R60, R61, UR33, -R80 ;  /* 0x000000213d3c7c23 */ /* 0x000fe20008010850 */
[----:B------:R-:W0:Y:S01]  /*af00*/  MUFU.EX2 R78, R78 ;  /* 0x0000004e004e7308 */ /* 0x000e220000000800 */
[----:B-1----:R-:W-:Y:S01]  /*af10*/  FFMA.FTZ R2, R5, R2, R6 ;  /* 0x0000000205027223 */ /* 0x002fe20000010006 */
[--C-:B------:R-:W-:Y:S01]  /*af20*/  FFMA.FTZ R65, R65, UR33, -R80.reuse ;  /* 0x0000002141417c23 */ /* 0x100fe20008010850 */
[--C-:B------:R-:W-:Y:S01]  /*af30*/  FFMA.FTZ R48, R68, UR33, -R80.reuse ;  /* 0x0000002144307c23 */ /* 0x100fe20008010850 */
[----:B------:R-:W-:-:S04]  /*af40*/  FFMA.FTZ R68, R76, UR33, -R80 ;  /* 0x000000214c447c23 */ /* 0x000fc80008010850 */
[----:B------:R-:W1:Y:S08]  /*af50*/  MUFU.EX2 R7, R7 ;  /* 0x0000000700077308 */ /* 0x000e700000000800 */
[----:B------:R-:W2:Y:S01]  /*af60*/  MUFU.EX2 R9, R9 ;  /* 0x0000000900097308 */ /* 0x000ea20000000800 */
[----:B0-----:R-:W-:-:S07]  /*af70*/  FFMA.FTZ R0, R3, R0, R78 ;  /* 0x0000000003007223 */ /* 0x001fce000001004e */
        /* <DEDUP_REMOVED lines=130> */
.L_x_1121:
        /* <DEDUP_REMOVED lines=12> */
[----:B------:R-:W-:Y:S01]  /*b860*/  FMUL.FTZ R89, R89, R5 ;  /* 0x0000000559597220 */ /* 0x000fe20000410000 */
        /* <DEDUP_REMOVED lines=93> */
[----:B------:R-:W-:-:S07]  /*be40*/  IMAD.MOV.U32 R6, RZ, RZ, R4 ;  /* 0x000000ffff067224 */ /* 0x000fce00078e0004 */
.L_x_1111:
        /* <DEDUP_REMOVED lines=10> */
[----:B------:R-:W-:-:S05]  /*bef0*/  ULDC UR35, c[0x0][0x9e0] ;  /* 0x0002780000237ab9 */ /* 0x000fca0000000800 */
.L_x_1142:
[----:B------:R-:W-:Y:S01]  /*bf00*/  ISETP.NE.AND P2, PT, RZ, UR45, PT ;  /* 0x0000002dff007c0c */ /* 0x000fe2000bf45270 */
[----:B------:R-:W-:-:S04]  /*bf10*/  UISETP.NE.AND UP0, UPT, UR57, 0x1, UPT ;  /* 0x000000013900788c */ /* 0x000fc8000bf05270 */
[----:B------:R-:W-:-:S04]  /*bf20*/  USEL UR48, URZ, 0x1, UP0 ;  /* 0x000000013f307887 */ /* 0x000fc80008000000 */
[----:B------:R-:W-:-:S04]  /*bf30*/  ULOP3.LUT UR48, UR28, UR48, URZ, 0x3c, !UPT ;  /* 0x000000301c307292 */ /* 0x000fc8000f8e3c3f */
[----:B------:R-:W-:Y:S08]  /*bf40*/  @P2 BRA `(.L_x_1124) ;  /* 0x0000000000382947 */ /* 0x000ff00003800000 */
[----:B------:R-:W-:Y:S05]  /*bf50*/  @!P0 BRA `(.L_x_1125) ;  /* 0x0000000000048947 */ /* 0x000fea0003800000 */
[----:B------:R-:W-:Y:S01]  /*bf60*/  BPT.TRAP 0x1 ;  /* 0x000000040000795c */ /* 0x000fe20000300000 */
.L_x_1125:
        /* <DEDUP_REMOVED lines=9> */
.L_x_1126:
[----:B-1----:R-:W-:Y:S05]  /*c000*/  @P1 BRA `(.L_x_1124) ;  /* 0x0000000000081947 */ /* 0x002fea0003800000 */
[----:B------:R-:W1:Y:S02]  /*c010*/  SYNCS.PHASECHK.TRANS64.TRYWAIT P1, [UR6+0x2d830], R5 ;  /* 0x02d83005ff0075a7 */ /* 0x000e640008020146 */
[----:B-1----:R-:W-:Y:S05]  /*c020*/  @!P1 BRA `(.L_x_1127) ;  /* 0x000000b800d89947 */ /* 0x002fea0003800000 */
.L_x_1124:
[----:B------:R-:W2:Y:S01]  /*c030*/  S2R R7, SR_TID.X ;  /* 0x0000000000077919 */ /* 0x000ea20000002100 */
        /* <DEDUP_REMOVED lines=16> */
[----:B01----:R-:W-:-:S05]  /*c140*/  VIADD R5, R7, 0x8 ;  /* 0x0000000807057836 */ /* 0x003fca0000000000 */
        /* <DEDUP_REMOVED lines=22> */
.L_x_1129:
[----:B------:R-:W-:Y:S01]  /*c2b0*/  ULEA UR6, UR57, UR41, 0x3 ;  /* 0x0000002939067291 */ /* 0x000fe2000f8e183f */
[----:B------:R-:W-:-:S05]  /*c2c0*/  IMAD.U32 R5, RZ, RZ, UR28 ;  /* 0x0000001cff057e24 */ /* 0x000fca000f8e00ff */
[----:B------:R-:W-:-:S04]  /*c2d0*/  SHF.L.U32 R5, R5, 0x1f, RZ ;  /* 0x0000001f05057819 */ /* 0x000fc800000006ff */
[----:B------:R0:W1:Y:S01]  /*c2e0*/  SYNCS.PHASECHK.TRANS64.TRYWAIT P1, [UR6+0x2d850], R5 ;  /* 0x02d85005ff0075a7 */ /* 0x0000620008020146 */
[----:B------:R-:W-:Y:S05]  /*c2f0*/  @!P0 BRA `(.L_x_1130) ;  /* 0x0000000000048947 */ /* 0x000fea0003800000 */
[----:B------:R-:W-:Y:S01]  /*c300*/  BPT.TRAP 0x1 ;  /* 0x000000040000795c */ /* 0x000fe20000300000 */
.L_x_1130:
[----:B-1----:R-:W-:Y:S05]  /*c310*/  @P1 BRA `(.L_x_1128) ;  /* 0x0000000000081947 */ /* 0x002fea0003800000 */
[----:B------:R-:W1:Y:S02]  /*c320*/  SYNCS.PHASECHK.TRANS64.TRYWAIT P1, [UR6+0x2d850], R5 ;  /* 0x02d85005ff0075a7 */ /* 0x000e640008020146 */
[----:B-1----:R-:W-:Y:S05]  /*c330*/  @!P1 BRA `(.L_x_1131) ;  /* 0x000000b8002c9947 */ /* 0x002fea0003800000 */
.L_x_1128:
[----:B------:R-:W-:Y:S01]  /*c340*/  UIADD3 UR6, UR41, 0x400, URZ ;  /* 0x0000040029067890 */ /* 0x000fe2000fffe03f */
[----:B------:R-:W-:Y:S01]  /*c350*/  WARPGROUP.ARRIVE ;  /* 0x00000000000079c5 */ /* 0x000fe20000000000 */
[----:B------:R-:W-:Y:S01]  /*c360*/  UMOV UR29, 0x40000040 ;  /* 0x40000040001d7882 */ /* 0x000fe20000000000 */
[----:B------:R-:W-:Y:S01]  /*c370*/  UMOV UR31, 0x80000020 ;  /* 0x80000020001f7882 */ /* 0x000fe20000000000 */
[----:B------:R-:W-:-:S03]  /*c380*/  USHF.R.U32.HI UR6, URZ, 0x4, UR6 ;  /* 0x000000043f067899 */ /* 0x000fc60008011606 */
[----:B-1----:R-:W1:Y:S01]  /*c390*/  S2R R8, SR_TID.X ;  /* 0x0000000000087919 */ /* 0x002e620000002100 */
        /* <DEDUP_REMOVED lines=64> */
.L_x_1132:
        /* <DEDUP_REMOVED lines=167> */
.L_x_1135:
[----:B------:R-:W-:-:S05]  /*d210*/  IMAD.U32 R84, RZ, RZ, UR34 ;  /* 0x00000022ff547e24 */ /* 0x000fca000f8e00ff */
[----:B------:R-:W-:-:S13]  /*d220*/  ISETP.NE.AND P1, PT, R84, 0x1, PT ;  /* 0x000000015400780c */ /* 0x000fda0003f25270 */
[----:B------:R-:W1:Y:S02]  /*d230*/  @P1 LDC.64 R52, c[0x0][0x9e8] ;  /* 0x00027a00ff341b82 */ /* 0x000e640000000a00 */
[----:B-1----:R-:W-:-:S05]  /*d240*/  @P1 IMAD.HI.U32 R52, R85, R52, RZ ;  /* 0x0000003455341227 */ /* 0x002fca00078e00ff */
[----:B------:R-:W-:-:S07]  /*d250*/  @P1 SHF.R.U32.HI R85, RZ, R53, R52 ;  /* 0x00000035ff551219 */ /* 0x000fce0000011634 */
.L_x_1136:
[----:B------:R-:W-:Y:S05]  /*d260*/  BSYNC B0 ;  /* 0x0000000000007941 */ /* 0x000fea0003800000 */
.L_x_1134:
[----:B------:R-:W-:-:S04]  /*d270*/  IMAD R85, R85, R84, -R76 ;  /* 0x0000005455557224 */ /* 0x000fc800078e0a4c */
[----:B------:R-:W-:-:S05]  /*d280*/  IMAD R85, R16, -0x2, R85 ;  /* 0xfffffffe10557824 */ /* 0x000fca00078e0255 */
[----:B------:R-:W-:Y:S02]  /*d290*/  VIADDMNMX R80, R85, R84, R80, PT ;  /* 0x0000005455507246 */ /* 0x000fe40003800150 */
[----:B------:R-:W-:-:S07]  /*d2a0*/  VIMNMX R79, R79, R85, !PT ;  /* 0x000000554f4f7248 */ /* 0x000fce0007fe0100 */
.L_x_1133:
        /* <DEDUP_REMOVED lines=116> */
.L_x_1139:
[----:B------:R-:W-:-:S05]  /*d9f0*/  IMAD.U32 R24, RZ, RZ, UR34 ;  /* 0x00000022ff187e24 */ /* 0x000fca000f8e00ff */
[----:B------:R-:W-:-:S13]  /*da00*/  ISETP.NE.AND P2, PT, R24, 0x1, PT ;  /* 0x000000011800780c */ /* 0x000fda0003f45270 */
[----:B------:R-:W0:Y:S02]  /*da10*/  @P2 LDC.64 R52, c[0x0][0x9e8] ;  /* 0x00027a00ff342b82 */ /* 0x000e240000000a00 */
[----:B0-----:R-:W-:-:S05]  /*da20*/  @P2 IMAD.HI.U32 R52, R79, R52, RZ ;  /* 0x000000344f342227 */ /* 0x001fca00078e00ff */
[----:B------:R-:W-:-:S07]  /*da30*/  @P2 SHF.R.U32.HI R79, RZ, R53, R52 ;  /* 0x00000035ff4f2219 */ /* 0x000fce0000011634 */
.L_x_1140:
[----:B------:R-:W-:Y:S05]  /*da40*/  BSYNC B0 ;  /* 0x0000000000007941 */ /* 0x000fea0003800000 */
.L_x_1138:
[----:B------:R-:W-:-:S04]  /*da50*/  IMAD R79, R79, R24, -R76 ;  /* 0x000000184f4f7224 */ /* 0x000fc800078e0a4c */
[----:B------:R-:W-:-:S05]  /*da60*/  IMAD R79, R16, -0x2, R79 ;  /* 0xfffffffe104f7824 */ /* 0x000fca00078e024f */
[----:B------:R-:W-:Y:S02]  /*da70*/  VIADDMNMX R82, R79, R24, R82, PT ;  /* 0x000000184f527246 */ /* 0x000fe40003800152 */
[----:B------:R-:W-:-:S07]  /*da80*/  VIMNMX R81, R81, R79, !PT ;  /* 0x0000004f51517248 */ /* 0x000fce0007fe0100 */
.L_x_1137:
        /* <DEDUP_REMOVED lines=115> */
[----:B------:R-:W-:Y:S01]  /*e1c0*/  MUFU.EX2 R5, R5 ;  /* 0x0000000500057308 */ /* 0x000fe20000000800 */
[----:B------:R-:W-:Y:S01]  /*e1d0*/  FMNMX.FTZ R52, R11, R52, !PT ;  /* 0x000000340b347209 */ /* 0x000fe20007810000 */
[--C-:B0-----:R-:W-:Y:S01]  /*e1e0*/  FFMA.FTZ R76, R83, UR33, -R53.reuse ;  /* 0x00000021534c7c23 */ /* 0x101fe20008010835 */
[----:B------:R-:W-:Y:S01]  /*e1f0*/  ISETP.GT.AND P5, PT, R81, 0x48, P1 ;  /* 0x000000485100780c */ /* 0x000fe20000fa4270 */
[--C-:B------:R-:W-:Y:S01]  /*e200*/  FFMA.FTZ R15, R15, UR33, -R53.reuse ;  /* 0x000000210f0f7c23 */ /* 0x100fe20008010835 */
[----:B------:R-:W-:Y:S01]  /*e210*/  FMNMX.FTZ R79, R13, R52, !PT ;  /* 0x000000340d4f7209 */ /* 0x000fe20007810000 */
[--C-:B------:R-:W-:Y:S01]  /*e220*/  FFMA.FTZ R26, R26, UR33, -R53.reuse ;  /* 0x000000211a1a7c23 */ /* 0x100fe20008010835 */
[----:B------:R-:W-:Y:S01]  /*e230*/  ISETP.LT.OR P5, PT, R82, 0x49, P5 ;  /* 0x000000495200780c */ /* 0x000fe20002fa1670 */
[----:B------:R-:W-:Y:S01]  /*e240*/  MUFU.EX2 R8, R8 ;  /* 0x0000000800087308 */ /* 0x000fe20000000800 */
        /* <DEDUP_REMOVED lines=35> */
[----:B------:R-:W-:Y:S01]  /*e480*/  FFMA.FTZ R64, R64, UR33, -R53 ;  /* 0x0000002140407c23 */ /* 0x000fe20008010835 */
[----:B------:R-:W-:Y:S01]  /*e490*/  FMNMX.FTZ R52, R39, R52, !PT ;  /* 0x0000003427347209 */ /* 0x000fe20007810000 */
[----:B------:R-:W-:Y:S01]  /*e4a0*/  MUFU.EX2 R10, R10 ;  /* 0x0000000a000a7308 */ /* 0x000fe20000000800 */
[----:B------:R-:W-:-:S02]  /*e4b0*/  ISETP.LT.OR P5, PT, R82, 0x69, P5 ;  /* 0x000000695200780c */ /* 0x000fc40002fa1670 */
[----:B------:R-:W-:Y:S02]  /*e4c0*/  FMNMX.FTZ R52, R41, R52, !PT ;  /* 0x0000003429347209 */ /* 0x000fe40007810000 */
[----:B------:R-:W-:Y:S02]  /*e4d0*/  FSEL R79, R65, -INF , !P3 ;  /* 0xff800000414f7808 */ /* 0x000fe40005800000 */
[----:B------:R-:W-:Y:S01]  /*e4e0*/  FMNMX.FTZ R52, R43, R52, !PT ;  /* 0x000000342b347209 */ /* 0x000fe20007810000 */
[----:B------:R-:W-:Y:S01]  /*e4f0*/  MUFU.EX2 R12, R12 ;  /* 0x0000000c000c7308 */ /* 0x000fe20000000800 */
[----:B------:R-:W-:Y:S02]  /*e500*/  ISETP.GT.AND P2, PT, R81, 0x70, P1 ;  /* 0x000000705100780c */ /* 0x000fe40000f44270 */
[----:B------:R-:W-:Y:S02]  /*e510*/  FMNMX.FTZ R52, R45, R52, !PT ;  /* 0x000000342d347209 */ /* 0x000fe40007810000 */
[----:B------:R-:W-:Y:S01]  /*e520*/  FSEL R80, R67, -INF , !P5 ;  /* 0xff80000043507808 */ /* 0x000fe20006800000 */
[----:B------:R-:W-:Y:S01]  /*e530*/  FFMA.FTZ R67, R70, UR33, -R53 ;  /* 0x0000002146437c23 */ /* 0x000fe20008010835 */
[----:B------:R-:W-:Y:S01]  /*e540*/  FMNMX.FTZ R52, R47, R52, !PT ;  /* 0x000000342f347209 */ /* 0x000fe20007810000 */
[----:B------:R-:W-:Y:S01]  /*e550*/  MUFU.EX2 R15, R15 ;  /* 0x0000000f000f7308 */ /* 0x000fe20000000800 */
[----:B------:R-:W-:-:S02]  /*e560*/  ISETP.LT.OR P4, PT, R82, 0x6a, P4 ;  /* 0x0000006a5200780c */ /* 0x000fc40002781670 */
[----:B------:R-:W-:Y:S02]  /*e570*/  FMNMX.FTZ R52, R49, R52, !PT ;  /* 0x0000003431347209 */ /* 0x000fe40007810000 */
[----:B------:R-:W-:Y:S02]  /*e580*/  ISETP.GT.AND P3, PT, R81, 0x71, P1 ;  /* 0x000000715100780c */ /* 0x000fe40000f64270 */
[----:B------:R-:W-:Y:S01]  /*e590*/  FMNMX.FTZ R52, R51, R52, !PT ;  /* 0x0000003433347209 */ /* 0x000fe20007810000 */
[----:B------:R-:W-:Y:S01]  /*e5a0*/  MUFU.EX2 R76, R76 ;  /* 0x0000004c004c7308 */ /* 0x000fe20000000800 */
[----:B------:R-:W-:Y:S02]  /*e5b0*/  ISETP.GT.AND P5, PT, R81, 0x78, P1 ;  /* 0x000000785100780c */ /* 0x000fe40000fa4270 */
        /* <DEDUP_REMOVED lines=15> */
[----:B------:R-:W-:Y:S02]  /*e6b0*/  ISETP.LT.OR P5, PT, R82, 0x79, P5 ;  /* 0x000000795200780c */ /* 0x000fe40002fa1670 */
[----:B------:R-:W-:Y:S02]  /*e6c0*/  FMNMX.FTZ R52, R80, R65, !PT ;  /* 0x0000004150347209 */ /* 0x000fe40007810000 */
[----:B------:R-:W-:-:S02]  /*e6d0*/  FSEL R73, R73, -INF , !P3 ;  /* 0xff80000049497808 */ /* 0x000fc40005800000 */
[----:B------:R-:W-:Y:S01]  /*e6e0*/  FMNMX.FTZ R52, R81, R52, !PT ;  /* 0x0000003451347209 */ /* 0x000fe20007810000 */
[----:B------:R-:W-:Y:S01]  /*e6f0*/  MUFU.EX2 R32, R32 ;  /* 0x0000002000207308 */ /* 0x000fe20000000800 */
[----:B------:R-:W-:Y:S02]  /*e700*/  ISETP.LT.OR P1, PT, R82, 0x7a, P1 ;  /* 0x0000007a5200780c */ /* 0x000fe40000f21670 */
[----:B------:R-:W-:Y:S02]  /*e710*/  FMNMX.FTZ R52, R71, R52, !PT ;  /* 0x0000003447347209 */ /* 0x000fe40007810000 */
[----:B------:R-:W-:Y:S02]  /*e720*/  FSEL R75, R75, -INF , !P5 ;  /* 0xff8000004b4b7808 */ /* 0x000fe40006800000 */
[----:B------:R-:W-:Y:S01]  /*e730*/  FMNMX.FTZ R52, R73, R52, !PT ;  /* 0x0000003449347209 */ /* 0x000fe20007810000 */
[----:B------:R-:W-:Y:S01]  /*e740*/  MUFU.EX2 R34, R34 ;  /* 0x0000002200227308 */ /* 0x000fe20000000800 */
[----:B------:R-:W-:-:S02]  /*e750*/  FSEL R78, R78, -INF , !P1 ;  /* 0xff8000004e4e7808 */ /* 0x000fc40004800000 */
[----:B------:R-:W-:Y:S02]  /*e760*/  FMNMX.FTZ R65, R75, R52, !PT ;  /* 0x000000344b417209 */ /* 0x000fe40007810000 */
[----:B------:R-:W-:Y:S02]  /*e770*/  FSEL R70, R24, RZ, P6 ;  /* 0x000000ff18467208 */ /* 0x000fe40003000000 */
[----:B------:R-:W-:Y:S01]  /*e780*/  FMNMX.FTZ R65, R78, R65, !PT ;  /* 0x000000414e417209 */ /* 0x000fe20007810000 */
[----:B------:R-:W-:Y:S02]  /*e790*/  MUFU.EX2 R36, R36 ;  /* 0x0000002400247308 */ /* 0x000fe40000000800 */
[----:B------:R-:W-:Y:S02]  /*e7a0*/  FADD.FTZ R70, -R70, R3 ;  /* 0x0000000346467221 */ /* 0x000fe40000010100 */
[----:B------:R-:W0:Y:S02]  /*e7b0*/  SHFL.BFLY PT, R52, R65, 0x2, 0x1f ;  /* 0x0c401f0041347f89 */ /* 0x000e2400000e0000 */
[----:B------:R-:W-:-:S02]  /*e7c0*/  FMUL.FTZ R3, R70, UR33 ;  /* 0x0000002146037c20 */ /* 0x000fc40008410000 */
[----:B------:R-:W-:Y:S08]  /*e7d0*/  MUFU.EX2 R38, R38 ;  /* 0x0000002600267308 */ /* 0x000ff00000000800 */
[----:B------:R-:W1:Y:S08]  /*e7e0*/  MUFU.EX2 R3, R3 ;  /* 0x0000000300037308 */ /* 0x000e700000000800 */
[----:B------:R-:W-:Y:S01]  /*e7f0*/  MUFU.EX2 R40, R40 ;  /* 0x0000002800287308 */ /* 0x000fe20000000800 */
[----:B0-----:R-:W-:Y:S01]  /*e800*/  FMNMX.FTZ R52, R65, R52, !PT ;  /* 0x0000003441347209 */ /* 0x001fe20007810000 */
[--C-:B------:R-:W-:Y:S01]  /*e810*/  FFMA.FTZ R65, R66, UR33, -R53.reuse ;  /* 0x0000002142417c23 */ /* 0x100fe20008010835 */
[--C-:B------:R-:W-:Y:S01]  /*e820*/  FFMA.FTZ R66, R68, UR33, -R53.reuse ;  /* 0x0000002144427c23 */ /* 0x100fe20008010835 */
[--C-:B------:R-:W-:Y:S01]  /*e830*/  FFMA.FTZ R68, R72, UR33, -R53.reuse ;  /* 0x0000002148447c23 */ /* 0x100fe20008010835 */
[----:B------:R-:W-:Y:S01]  /*e840*/  FFMA.FTZ R53, R77, UR33, -R53 ;  /* 0x000000214d357c23 */ /* 0x000fe20008010835 */
[----:B------:R-:W0:Y:S02]  /*e850*/  SHFL.BFLY PT, R83, R52, 0x1, 0x1f ;  /* 0x0c201f0034537f89 */ /* 0x000e2400000e0000 */
[----:B------:R-:W-:Y:S08]  /*e860*/  MUFU.EX2 R42, R42 ;  /* 0x0000002a002a7308 */ /* 0x000ff00000000800 */
[----:B------:R-:W-:Y:S08]  /*e870*/  MUFU.EX2 R44, R44 ;  /* 0x0000002c002c7308 */ /* 0x000ff00000000800 */
[----:B------:R-:W-:Y:S01]  /*e880*/  MUFU.EX2 R46, R46 ;  /* 0x0000002e002e7308 */ /* 0x000fe20000000800 */
[----:B0-----:R-:W-:-:S07]  /*e890*/  FMNMX.FTZ R52, R52, R83, !PT ;  /* 0x0000005334347209 */ /* 0x001fce0007810000 */
[----:B------:R-:W-:Y:S01]  /*e8a0*/  MUFU.EX2 R48, R48 ;  /* 0x0000003000307308 */ /* 0x000fe20000000800 */
[C---:B------:R-:W-:Y:S01]  /*e8b0*/  FSETP.NEU.FTZ.AND P1, PT, R52.reuse, -INF , PT ;  /* 0xff8000003400780b */ /* 0x040fe20003f3d000 */
[----:B------:R-:W-:-:S06]  /*e8c0*/  FMUL.FTZ R72, R52, UR33 ;  /* 0x0000002134487c20 */ /* 0x000fcc0008410000 */
[----:B------:R-:W-:Y:S01]  /*e8d0*/  MUFU.EX2 R50, R50 ;  /* 0x0000003200327308 */ /* 0x000fe20000000800 */
        /* <DEDUP_REMOVED lines=14> */
[----:B-1----:R-:W-:Y:S01]  /*e9c0*/  FFMA.FTZ R33, R3, R2, R5 ;  /* 0x0000000203217223 */ /* 0x002fe20000010005 */
        /* <DEDUP_REMOVED lines=14> */
[----:B------:R-:W-:Y:S01]  /*eab0*/  FFMA.FTZ R47, R49, UR33, -R70 ;  /* 0x00000021312f7c23 */ /* 0x000fe20008010846 */
        /* <DEDUP_REMOVED lines=53> */
[----:B------:R-:W-:Y:S01]  /*ee10*/  FADD.FTZ R43, R46, R49 ;  /* 0x000000312e2b7221 */ /* 0x000fe20000010000 */
[----:B------:R-:W-:-:S03]  /*ee20*/  FFMA.FTZ R49, R81, UR33, -R70 ;  /* 0x0000002151317c23 */ /* 0x000fc60008010846 */
[----:B------:R-:W-:Y:S02]  /*ee30*/  FADD.FTZ R43, R48, R43 ;  /* 0x0000002b302b7221 */ /* 0x000fe40000010000 */
[----:B------:R-:W0:Y:S01]  /*ee40*/  MUFU.EX2 R47, R47 ;  /* 0x0000002f002f7308 */ /* 0x000e220000000800 */
[----:B-1----:R-:W-:Y:S01]  /*ee50*/  FADD.FTZ R0, R45, R0 ;  /* 0x000000002d007221 */ /* 0x002fe20000010000 */
[----:B------:R-:W-:Y:S01]  /*ee60*/  FADD.FTZ R63, R50, R43 ;  /* 0x0000002b323f7221 */ /* 0x000fe20000010000 */
[----:B------:R-:W-:-:S05]  /*ee70*/  FFMA.FTZ R43, R71, UR33, -R70 ;  /* 0x00000021472b7c23 */ /* 0x000fca0008010846 */
        /* <DEDUP_REMOVED lines=22> */
[----:B------:R-:W-:-:S05]  /*efe0*/  FFMA.FTZ R70, R78, UR33, -R70 ;  /* 0x000000214e467c23 */ /* 0x000fca0008010846 */
        /* <DEDUP_REMOVED lines=34> */
.L_x_1141:
        /* <DEDUP_REMOVED lines=49> */
[----:B0-----:R-:W-:Y:S01]  /*f520*/  F2FP.F16.F32.PACK_AB R8, R64, R62 ;  /* 0x0000003e4008723e */ /* 0x001fe200000000ff */
        /* <DEDUP_REMOVED lines=55> */
[----:B-1----:R-:W-:Y:S05]  /*f8a0*/  @P1 BRA `(.L_x_1142) ;  /* 0xffffffc400941947 */ /* 0x002fea000383ffff */
.L_x_1123:
[----:B------:R-:W-:Y:S06]  /*f8b0*/  BAR.ARV 0x8, 0x200 ;  /* 0x0208000000007b1d */ /* 0x000fec0000002000 */
[----:B------:R-:W-:Y:S05]  /*f8c0*/  @!P0 BRA `(.L_x_1143) ;  /* 0x0000000000048947 */ /* 0x000fea0003800000 */
[----:B------:R-:W-:Y:S01]  /*f8d0*/  BPT.TRAP 0x1 ;  /* 0x000000040000795c */ /* 0x000fe20000300000 */
.L_x_1143:
[----:B------:R-:W-:Y:S01]  /*f8e0*/  ULEA UR8, UR47, UR41, 0x3 ;  /* 0x000000292f087291 */ /* 0x000fe2000f8e183f */
[----:B------:R-:W-:-:S05]  /*f8f0*/  IMAD.U32 R3, RZ, RZ, UR48 ;  /* 0x00000030ff037e24 */ /* 0x000fca000f8e00ff */
[----:B------:R-:W-:-:S04]  /*f900*/  SHF.L.U32 R3, R3, 0x1f, RZ ;  /* 0x0000001f03037819 */ /* 0x000fc800000006ff */
[----:B------:R0:W1:Y:S01]  /*f910*/  SYNCS.PHASECHK.TRANS64.TRYWAIT P1, [UR8+0x2d850], R3 ;  /* 0x02d85003ff0075a7 */ /* 0x0000620008020148 */
[----:B------:R-:W-:Y:S05]  /*f920*/  @!P0 BRA `(.L_x_1144) ;  /* 0x0000000000048947 */ /* 0x000fea0003800000 */
[----:B------:R-:W-:Y:S01]  /*f930*/  BPT.TRAP 0x1 ;  /* 0x000000040000795c */ /* 0x000fe20000300000 */
.L_x_1144:
[----:B-1----:R-:W-:Y:S05]  /*f940*/  @P1 BRA `(.L_x_1145) ;  /* 0x0000000000081947 */ /* 0x002fea0003800000 */
[----:B------:R-:W1:Y:S02]  /*f950*/  SYNCS.PHASECHK.TRANS64.TRYWAIT P1, [UR8+0x2d850], R3 ;  /* 0x02d85003ff0075a7 */ /* 0x000e640008020148 */
[----:B-1----:R-:W-:Y:S05]  /*f960*/  @!P1 BRA `(.L_x_1146) ;  /* 0x0000008000b89947 */ /* 0x002fea0003800000 */
.L_x_1145:
        /* <DEDUP_REMOVED lines=11> */
[----:B------:R-:W-:Y:S01]  /*fa20*/  IMAD.U32 R12, RZ, RZ, UR33 ;  /* 0x00000021ff0c7e24 */ /* 0x000fe2000f8e00ff */
        /* <DEDUP_REMOVED lines=10> */
[----:B------:R-:W0:Y:S01]  /*fad0*/  SHFL.BFLY PT, R4, R3, 0x1, 0x1f ;  /* 0x0c201f0003047f89 */ /* 0x000e2200000e0000 */
[----:B-1----:R-:W-:Y:S01]  /*fae0*/  FADD.FTZ R5, R5, R0 ;  /* 0x0000000005057221 */ /* 0x002fe20000010000 */
[----:B------:R-:W-:-:S04]  /*faf0*/  IMAD.MOV.U32 R0, RZ, RZ, -0x800000 ;  /* 0xff800000ff007424 */ /* 0x000fc800078e00ff */
[----:B------:R-:W1:Y:S01]  /*fb00*/  SHFL.BFLY PT, R6, R5, 0x1, 0x1f ;  /* 0x0c201f0005067f89 */ /* 0x000e6200000e0000 */
[----:B0-----:R-:W-:Y:S01]  /*fb10*/  FADD.FTZ R9, R3, R4 ;  /* 0x0000000403097221 */ /* 0x001fe20000010000 */
[----:B------:R-:W-:Y:S02]  /*fb20*/  IMAD.MOV.U32 R4, RZ, RZ, RZ ;  /* 0x000000ffff047224 */ /* 0x000fe400078e00ff */
[----:B------:R-:W-:Y:S02]  /*fb30*/  IMAD.U32 R3, RZ, RZ, UR33 ;  /* 0x00000021ff037e24 */ /* 0x000fe4000f8e00ff */
        /* <DEDUP_REMOVED lines=61> */
.L_x_1147:
        /* <DEDUP_REMOVED lines=10> */
[----:B------:R-:W-:Y:S01]  /*ffb0*/  USEL UR4, URZ, 0x1, UP0 ;  /* 0x000000013f047887 */ /* 0x000fe20008000000 */
        /* <DEDUP_REMOVED lines=41> */
[-C--:B------:R-:W-:Y:S01]  /*10250*/  FMUL.FTZ R131, R131, R7.reuse ;  /* 0x0000000783837220 */ /* 0x080fe20000410000 */
[-C--:B------:R-:W-:Y:S01]  /*10260*/  FMUL.FTZ R134, R134, R7.reuse ;  /* 0x0000000786867220 */ /* 0x080fe20000410000 */
[----:B------:R-:W-:Y:S01]  /*10270*/  FMUL.FTZ R135, R135, R7 ;  /* 0x0000000787877220 */ /* 0x000fe20000410000 */
[----:B------:R-:W-:-:S02]  /*10280*/  UIADD3 UR49, UR49, 0x1, URZ ;  /* 0x0000000131317890 */ /* 0x000fc4000fffe03f */
[----:B------:R-:W-:Y:S02]  /*10290*/  USEL UR47, UR47, URZ, UP0 ;  /* 0x0000003f2f2f7287 */ /* 0x000fe40008000000 */
[----:B------:R-:W-:-:S12]  /*102a0*/  ULOP3.LUT UR48, UR48, UR4, URZ, 0x3c, !UPT ;  /* 0x0000000430307292 */ /* 0x000fd8000f8e3c3f */
.L_x_1069:
[----:B------:R-:W0:Y:S08]  /*102b0*/  S2UR UR42, SR_CgaCtaId ;  /* 0x00000000002a79c3 */ /* 0x000e300000008800 */
[----:B------:R-:W-:Y:S06]  /*102c0*/  BAR.SYNC.DEFER_BLOCKING 0x5, 0x200 ;  /* 0x0148000000007b1d */ /* 0x000fec0000010000 */
[----:B------:R-:W-:Y:S01]  /*102d0*/  UMOV UR41, 0x400 ;  /* 0x0000040000297882 */ /* 0x000fe20000000000 */
[----:B------:R-:W-:Y:S01]  /*102e0*/  BSSY B0, `(.L_x_1148) ;  /* 0x00001b8000007945 */ /* 0x000fe20003800000 */
[----:B0-----:R-:W-:-:S09]  /*102f0*/  ULEA UR41, UR42, UR41, 0x18 ;  /* 0x000000292a297291 */ /* 0x001fd2000f8ec03f */
[----:B------:R-:W0:Y:S02]  /*10300*/  LDS.128 R4, [UR41+0x2d8d0] ;  /* 0x02d8d029ff047984 */ /* 0x000e240008000c00 */
[----:B0-----:R-:W-:Y:S02]  /*10310*/  R2UR UR5, R5 ;  /* 0x00000000050572ca */ /* 0x001fe400000e0000 */
[----:B------:R-:W-:Y:S02]  /*10320*/  R2UR UR7, R6 ;  /* 0x00000000060772ca */ /* 0x000fe400000e0000 */
[----:B------:R-:W-:Y:S01]  /*10330*/  R2UR UR6, R7 ;  /* 0x00000000070672ca */ /* 0x000fe200000e0000 */
[----:B------:R-:W-:Y:S06]  /*10340*/  BAR.ARV 0x4, 0x200 ;  /* 0x0108000000007b1d */ /* 0x000fec0000002000 */
[----:B------:R-:W-:Y:S08]  /*10350*/  @P0 BRA `(.L_x_1149) ;  /* 0x0000001000480947 */ /* 0x000ff00003800000 */
[----:B------:R-:W0:Y:S08]  /*10360*/  S2UR UR4, SR_SWINHI ;  /* 0x00000000000479c3 */ /* 0x000e300000002f00 */
[----:B------:R-:W-:Y:S01]  /*10370*/  BAR.SYNC.DEFER_BLOCKING 0x1, 0x180 ;  /* 0x0046000000007b1d */ /* 0x000fe20000010000 */
[----:B------:R-:W-:Y:S02]  /*10380*/  F2FP.F16.F32.PACK_AB R6, R93, R92 ;  /* 0x0000005c5d06723e */ /* 0x000fe400000000ff */
[----:B------:R-:W-:-:S02]  /*10390*/  F2FP.F16.F32.PACK_AB R7, R95, R94 ;  /* 0x0000005e5f07723e */ /* 0x000fc400000000ff */
[----:B------:R-:W-:Y:S02]  /*103a0*/  F2FP.F16.F32.PACK_AB R26, R125, R26 ;  /* 0x0000001a7d1a723e */ /* 0x000fe400000000ff */
[----:B------:R-:W-:Y:S01]  /*103b0*/  F2FP.F16.F32.PACK_AB R27, R27, R126 ;  /* 0x0000007e1b1b723e */ /* 0x000fe200000000ff */
[----:B------:R-:W1:Y:S01]  /*103c0*/  LDC R40, c[0x0][0xbe8] ;  /* 0x0002fa00ff287b82 */ /* 0x000e620000000800 */
[----:B------:R-:W-:Y:S01]  /*103d0*/  UMOV UR8, UR41 ;  /* 0x0000002900087c82 */ /* 0x000fe20008000000 */
[----:B0-----:R-:W-:Y:S01]  /*103e0*/  UMOV UR9, UR4 ;  /* 0x0000000400097c82 */ /* 0x001fe20008000000 */
[----:B------:R-:W-:Y:S02]  /*103f0*/  IMAD.U32 R20, RZ, RZ, UR8 ;  /* 0x00000008ff147e24 */ /* 0x000fe4000f8e00ff */
[----:B------:R-:W-:Y:S01]  /*10400*/  IMAD.U32 R21, RZ, RZ, UR9 ;  /* 0x00000009ff157e24 */ /* 0x000fe2000f8e00ff */
[----:B------:R-:W-:Y:S02]  /*10410*/  ULDC.64 UR8, c[0x0][0xc00] ;  /* 0x0003000000087ab9 */ /* 0x000fe40000000a00 */
[----:B------:R-:W-:Y:S01]  /*10420*/  UISETP.NE.U32.AND UP0, UPT, UR8, URZ, UPT ;  /* 0x0000003f0800728c */ /* 0x000fe2000bf05070 */
[----:B------:R-:W-:-:S03]  /*10430*/  IMAD.WIDE R4, R146, 0x2, R20 ;  /* 0x0000000292047825 */ /* 0x000fc600078e0214 */
[----:B------:R-:W-:Y:S01]  /*10440*/  UISETP.NE.AND.EX UP0, UPT, UR9, URZ, UPT, UP0 ;  /* 0x0000003f0900728c */ /* 0x000fe2000bf05300 */
[C---:B------:R-:W-:Y:S02]  /*10450*/  LOP3.LUT R3, R4.reuse, 0x180, RZ, 0xc0, !PT ;  /* 0x0000018004037812 */ /* 0x040fe400078ec0ff */
[----:B------:R-:W-:Y:S01]  /*10460*/  ULDC.64 UR8, c[0x0][0xc00] ;  /* 0x0003000000087ab9 */ /* 0x000fe20000000a00 */
[C---:B------:R-:W-:Y:S01]  /*10470*/  IADD3 R9, P0, R4.reuse, 0x6020, RZ ;  /* 0x0000602004097810 */ /* 0x040fe20007f1e0ff */
[----:B------:R-:W-:Y:S01]  /*10480*/  UIMAD.WIDE UR8, UR39, 0x4, UR8 ;  /* 0x00000004270878a5 */ /* 0x000fe2000f8e0208 */
[C---:B------:R-:W-:Y:S02]  /*10490*/  IADD3 R11, P1, R4.reuse, 0x6000, RZ ;  /* 0x00006000040b7810 */ /* 0x040fe40007f3e0ff */
[----:B------:R-:W-:Y:S02]  /*104a0*/  SHF.R.U64 R3, R3, 0x3, RZ ;  /* 0x0000000303037819 */ /* 0x000fe400000012ff */
[----:B------:R-:W-:Y:S01]  /*104b0*/  IADD3 R29, P4, R4, 0x20, RZ ;  /* 0x00000020041d7810 */ /* 0x000fe20007f9e0ff */
[----:B------:R-:W-:Y:S01]  /*104c0*/  IMAD.U32 R28, RZ, RZ, UR8 ;  /* 0x00000008ff1c7e24 */ /* 0x000fe2000f8e00ff */
[----:B------:R-:W-:-:S02]  /*104d0*/  LOP3.LUT R8, R9, 0x180, RZ, 0xc0, !PT ;  /* 0x0000018009087812 */ /* 0x000fc400078ec0ff */
[----:B------:R-:W-:Y:S01]  /*104e0*/  LOP3.LUT R10, R11, 0x180, RZ, 0xc0, !PT ;  /* 0x000001800b0a7812 */ /* 0x000fe200078ec0ff */
[--C-:B------:R-:W-:Y:S01]  /*104f0*/  IMAD.X R25, RZ, RZ, R5.reuse, P4 ;  /* 0x000000ffff197224 */ /* 0x100fe200020e0605 */
[C---:B------:R-:W-:Y:S02]  /*10500*/  IADD3 R33, P2, R4.reuse, 0x3020, RZ ;  /* 0x0000302004217810 */ /* 0x040fe40007f5e0ff */
[----:B------:R-:W-:Y:S02]  /*10510*/  IADD3 R31, P3, R4, 0x3000, RZ ;  /* 0x00003000041f7810 */ /* 0x000fe40007f7e0ff */
[----:B------:R-:W-:Y:S01]  /*10520*/  LOP3.LUT R4, R3, R4, RZ, 0x3c, !PT ;  /* 0x0000000403047212 */ /* 0x000fe200078e3cff */
[--C-:B------:R-:W-:Y:S01]  /*10530*/  IMAD.X R13, RZ, RZ, R5.reuse, P2 ;  /* 0x000000ffff0d7224 */ /* 0x100fe200010e0605 */
[----:B------:R-:W-:Y:S01]  /*10540*/  LOP3.LUT R24, R29, 0x180, RZ, 0xc0, !PT ;  /* 0x000001801d187812 */ /* 0x000fe200078ec0ff */
[----:B------:R-:W-:Y:S01]  /*10550*/  IMAD.X R15, RZ, RZ, R5, P3 ;  /* 0x000000ffff0f7224 */ /* 0x000fe200018e0605 */
[----:B------:R-:W-:-:S02]  /*10560*/  SHF.R.U64 R8, R8, 0x3, RZ ;  /* 0x0000000308087819 */ /* 0x000fc400000012ff */
[----:B------:R-:W-:Y:S02]  /*10570*/  SHF.R.U64 R10, R10, 0x3, RZ ;  /* 0x000000030a0a7819 */ /* 0x000fe400000012ff */
[----:B------:R-:W-:Y:S02]  /*10580*/  MOV R3, R4 ;  /* 0x0000000400037202 */ /* 0x000fe40000000f00 */
[----:B------:R-:W-:Y:S02]  /*10590*/  LOP3.LUT R14, R31, 0x180, RZ, 0xc0, !PT ;  /* 0x000001801f0e7812 */ /* 0x000fe400078ec0ff */
[----:B------:R-:W-:Y:S02]  /*105a0*/  F2FP.F16.F32.PACK_AB R4, R89, R12 ;  /* 0x0000000c5904723e */ /* 0x000fe400000000ff */
[----:B------:R-:W-:Y:S02]  /*105b0*/  LOP3.LUT R12, R33, 0x180, RZ, 0xc0, !PT ;  /* 0x00000180210c7812 */ /* 0x000fe400078ec0ff */
[----:B------:R-:W-:-:S02]  /*105c0*/  SHF.R.U64 R24, R24, 0x3, RZ ;  /* 0x0000000318187819 */ /* 0x000fc400000012ff */
[----:B------:R-:W-:Y:S01]  /*105d0*/  LOP3.LUT R8, R8, R9, RZ, 0x3c, !PT ;  /* 0x0000000908087212 */ /* 0x000fe200078e3cff */
[--C-:B------:R-:W-:Y:S01]  /*105e0*/  IMAD.X R9, RZ, RZ, R5.reuse, P0 ;  /* 0x000000ffff097224 */ /* 0x100fe200000e0605 */
[----:B------:R-:W-:Y:S01]  /*105f0*/  LOP3.LUT R10, R10, R11, RZ, 0x3c, !PT ;  /* 0x0000000b0a0a7212 */ /* 0x000fe200078e3cff */
[----:B------:R-:W-:Y:S01]  /*10600*/  IMAD.X R11, RZ, RZ, R5, P1 ;  /* 0x000000ffff0b7224 */ /* 0x000fe200008e0605 */
[----:B------:R-:W-:Y:S02]  /*10610*/  SHF.R.U64 R14, R14, 0x3, RZ ;  /* 0x000000030e0e7819 */ /* 0x000fe400000012ff */
[----:B------:R-:W-:Y:S02]  /*10620*/  SHF.R.U64 R12, R12, 0x3, RZ ;  /* 0x000000030c0c7819 */ /* 0x000fe400000012ff */
[----:B------:R-:W-:Y:S01]  /*10630*/  LOP3.LUT R24, R24, R29, RZ, 0x3c, !PT ;  /* 0x0000001d18187212 */ /* 0x000fe200078e3cff */
[----:B------:R-:W-:Y:S01]  /*10640*/  IMAD.U32 R29, RZ, RZ, UR9 ;  /* 0x00000009ff1d7e24 */ /* 0x000fe2000f8e00ff */
[----:B------:R-:W-:Y:S01]  /*10650*/  F2FP.F16.F32.PACK_AB R5, R91, R90 ;  /* 0x0000005a5b05723e */ /* 0x000fe200000000ff */
[----:B------:R-:W-:Y:S01]  /*10660*/  ULDC.64 UR8, c[0x0][0xc08] ;  /* 0x0003020000087ab9 */ /* 0x000fe20000000a00 */
[----:B------:R-:W-:-:S02]  /*10670*/  LOP3.LUT R14, R14, R31, RZ, 0x3c, !PT ;  /* 0x0000001f0e0e7212 */ /* 0x000fc400078e3cff */
[----:B------:R-:W-:Y:S01]  /*10680*/  MOV R30, R8 ;  /* 0x00000008001e7202 */ /* 0x000fe20000000f00 */
[----:B------:R0:W-:Y:S01]  /*10690*/  STSM.16.M88.4 [R3], R4 ;  /* 0x0000000403007844 */ /* 0x0001e20000000200 */
[----:B------:R-:W-:Y:S02]  /*106a0*/  MOV R31, R10 ;  /* 0x0000000a001f7202 */ /* 0x000fe40000000f00 */
[----:B------:R-:W-:Y:S02]  /*106b0*/  LOP3.LUT R12, R12, R33, RZ, 0x3c, !PT ;  /* 0x000000210c0c7212 */ /* 0x000fe400078e3cff */
[----:B------:R-:W-:Y:S02]  /*106c0*/  MOV R25, R24 ;  /* 0x0000001800197202 */ /* 0x000fe40000000f00 */
[----:B------:R-:W-:Y:S02]  /*106d0*/  F2FP.F16.F32.PACK_AB R8, R97, R96 ;  /* 0x000000606108723e */ /* 0x000fe400000000ff */
[----:B------:R-:W-:-:S02]  /*106e0*/  F2FP.F16.F32.PACK_AB R9, R99, R98 ;  /* 0x000000626309723e */ /* 0x000fc400000000ff */
[----:B------:R-:W-:Y:S02]  /*106f0*/  F2FP.F16.F32.PACK_AB R10, R101, R100 ;  /* 0x00000064650a723e */ /* 0x000fe400000000ff */
[----:B------:R-:W-:Y:S02]  /*10700*/  F2FP.F16.F32.PACK_AB R11, R103, R102 ;  /* 0x00000066670b723e */ /* 0x000fe400000000ff */
[----:B------:R-:W-:Y:S02]  /*10710*/  MOV R32, R12 ;  /* 0x0000000c00207202 */ /* 0x000fe40000000f00 */
[----:B------:R-:W-:Y:S01]  /*10720*/  MOV R33, R14 ;  /* 0x0000000e00217202 */ /* 0x000fe20000000f00 */
[----:B------:R2:W-:Y:S01]  /*10730*/  STSM.16.M88.4 [R25], R8 ;  /* 0x0000000819007844 */ /* 0x0005e20000000200 */
[----:B0-----:R-:W-:Y:S02]  /*10740*/  F2FP.F16.F32.PACK_AB R4, R105, R104 ;  /* 0x000000686904723e */ /* 0x001fe400000000ff */
[----:B------:R-:W-:-:S02]  /*10750*/  F2FP.F16.F32.PACK_AB R5, R107, R106 ;  /* 0x0000006a6b05723e */ /* 0x000fc400000000ff */
[----:B------:R-:W-:Y:S02]  /*10760*/  F2FP.F16.F32.PACK_AB R6, R109, R108 ;  /* 0x0000006c6d06723e */ /* 0x000fe400000000ff */
[----:B------:R-:W-:Y:S02]  /*10770*/  F2FP.F16.F32.PACK_AB R7, R111, R110 ;  /* 0x0000006e6f07723e */ /* 0x000fe400000000ff */
[----:B------:R-:W-:Y:S02]  /*10780*/  F2FP.F16.F32.PACK_AB R12, R113, R112 ;  /* 0x00000070710c723e */ /* 0x000fe400000000ff */
[----:B------:R-:W-:Y:S01]  /*10790*/  F2FP.F16.F32.PACK_AB R13, R115, R114 ;  /* 0x00000072730d723e */ /* 0x000fe200000000ff */
[----:B------:R0:W-:Y:S01]  /*107a0*/  STSM.16.M88.4 [R33], R4 ;  /* 0x0000000421007844 */ /* 0x0001e20000000200 */
[----:B------:R-:W-:Y:S02]  /*107b0*/  F2FP.F16.F32.PACK_AB R14, R117, R116 ;  /* 0x00000074750e723e */ /* 0x000fe400000000ff */
[----:B------:R-:W-:-:S02]  /*107c0*/  F2FP.F16.F32.PACK_AB R15, R119, R118 ;  /* 0x00000076770f723e */ /* 0x000fc400000000ff */
[----:B------:R-:W-:Y:S02]  /*107d0*/  F2FP.F16.F32.PACK_AB R24, R121, R120 ;  /* 0x000000787918723e */ /* 0x000fe400000000ff */
[----:B--2---:R-:W-:Y:S01]  /*107e0*/  F2FP.F16.F32.PACK_AB R25, R123, R122 ;  /* 0x0000007a7b19723e */ /* 0x004fe200000000ff */
[----:B------:R-:W-:Y:S01]  /*107f0*/  STSM.16.M88.4 [R32], R12 ;  /* 0x0000000c20007844 */ /* 0x000fe20000000200 */
[----:B------:R-:W-:Y:S02]  /*10800*/  F2FP.F16.F32.PACK_AB R8, R129, R128 ;  /* 0x000000808108723e */ /* 0x000fe400000000ff */
[----:B------:R-:W-:Y:S01]  /*10810*/  F2FP.F16.F32.PACK_AB R9, R131, R130 ;  /* 0x000000828309723e */ /* 0x000fe200000000ff */
[----:B------:R-:W-:Y:S01]  /*10820*/  STSM.16.M88.4 [R31], R24 ;  /* 0x000000181f007844 */ /* 0x000fe20000000200 */
[----:B------:R-:W-:Y:S02]  /*10830*/  F2FP.F16.F32.PACK_AB R10, R133, R132 ;  /* 0x00000084850a723e */ /* 0x000fe400000000ff */
[----:B------:R-:W-:-:S02]  /*10840*/  F2FP.F16.F32.PACK_AB R11, R135, R134 ;  /* 0x00000086870b723e */ /* 0x000fc400000000ff */
[----:B------:R-:W-:-:S03]  /*10850*/  PLOP3.LUT P0, PT, PT, PT, UP0, 0x80, 0x0 ;  /* 0x000000000000781c */ /* 0x000fc60003f0f008 */
[----:B------:R2:W-:Y:S01]  /*10860*/  STSM.16.M88.4 [R30], R8 ;  /* 0x000000081e007844 */ /* 0x0005e20000000200 */
[----:B------:R-:W-:Y:S09]  /*10870*/  BAR.SYNC.DEFER_BLOCKING 0x1, 0x180 ;  /* 0x0046000000007b1d */ /* 0x000ff20000010000 */
[----:B------:R-:W3:Y:S01]  /*10880*/  @P0 LDG.E R3, desc[UR54][R28.64] ;  /* 0x000000361c030981 */ /* 0x000ee2000c1e1900 */
[----:B------:R-:W-:Y:S01]  /*10890*/  UISETP.NE.U32.AND UP1, UPT, UR8, URZ, UPT ;  /* 0x0000003f0800728c */ /* 0x000fe2000bf25070 */
[----:B-1----:R-:W-:Y:S01]  /*108a0*/  ISETP.NE.AND P1, PT, R40, 0x1, PT ;  /* 0x000000012800780c */ /* 0x002fe20003f25270 */
[----:B------:R-:W-:Y:S01]  /*108b0*/  ULDC UR10, c[0x0][0xa88] ;  /* 0x0002a200000a7ab9 */ /* 0x000fe20000000800 */
[----:B------:R-:W-:Y:S01]  /*108c0*/  UMOV UR4, URZ ;  /* 0x0000003f00047c82 */ /* 0x000fe20008000000 */
[----:B------:R-:W-:-:S06]  /*108d0*/  UISETP.NE.AND.EX UP1, UPT, UR9, URZ, UPT, UP1 ;  /* 0x0000003f0900728c */ /* 0x000fcc000bf25310 */
[----:B------:R-:W-:-:S04]  /*108e0*/  PLOP3.LUT P2, PT, PT, PT, UP1, 0x80, 0x0 ;  /* 0x000000000000781c */ /* 0x000fc80003f4f018 */
[----:B0-----:R-:W0:Y:S01]  /*108f0*/  @P1 LDC R5, c[0x0][0xbec] ;  /* 0x0002fb00ff051b82 */ /* 0x001e220000000800 */
[----:B------:R-:W-:Y:S02]  /*10900*/  @UP1 ULDC.64 UR8, c[0x0][0xc08] ;  /* 0x0003020000081ab9 */ /* 0x000fe40000000a00 */
[----:B------:R-:W-:-:S05]  /*10910*/  @UP1 UIMAD.WIDE UR8, UR39, 0x4, UR8 ;  /* 0x00000004270818a5 */ /* 0x000fca000f8e0208 */
[----:B------:R-:W1:Y:S01]  /*10920*/  @P1 LDC R6, c[0x0][0xbf0] ;  /* 0x0002fc00ff061b82 */ /* 0x000e620000000800 */
[----:B--2---:R-:W-:Y:S02]  /*10930*/  IMAD.U32 R8, RZ, RZ, UR8 ;  /* 0x00000008ff087e24 */ /* 0x004fe4000f8e00ff */
[----:B------:R-:W-:Y:S01]  /*10940*/  IMAD.U32 R9, RZ, RZ, UR9 ;  /* 0x00000009ff097e24 */ /* 0x000fe2000f8e00ff */
[----:B---3--:R-:W-:Y:S01]  /*10950*/  @P0 R2UR UR4, R3 ;  /* 0x00000000030402ca */ /* 0x008fe200000e0000 */
[----:B------:R-:W-:-:S06]  /*10960*/  IMAD.U32 R3, RZ, RZ, UR10 ;  /* 0x0000000aff037e24 */ /* 0x000fcc000f8e00ff */
[----:B------:R2:W5:Y:S01]  /*10970*/  @P2 LDG.E R3, desc[UR54][R8.64] ;  /* 0x0000003608032981 */ /* 0x000562000c1e1900 */
[----:B01----:R-:W-:Y:S07]  /*10980*/  @P2 BRA `(.L_x_1150) ;  /* 0x0000000000102947 */ /* 0x003fee0003800000 */
[----:B------:R-:W-:Y:S05]  /*10990*/  @!P0 BRA `(.L_x_1150) ;  /* 0x00000000000c8947 */ /* 0x000fea0003800000 */
[----:B------:R-:W3:Y:S04]  /*109a0*/  LDG.E R4, desc[UR54][R28.64] ;  /* 0x000000361c047981 */ /* 0x000ee8000c1e1900 */
[----:B-----5:R-:W3:Y:S02]  /*109b0*/  LDG.E R3, desc[UR54][R28.64+0x4] ;  /* 0x000004361c037981 */ /* 0x020ee4000c1e1900 */
[----:B---3--:R-:W-:-:S07]  /*109c0*/  IMAD.IADD R3, R3, 0x1, -R4 ;  /* 0x0000000103037824 */ /* 0x008fce00078e0a04 */
.L_x_1150:
[----:B--2---:R-:W-:Y:S01]  /*109d0*/  VIADD R8, R137, UR38 ;  /* 0x0000002689087c36 */ /* 0x004fe20008000000 */
[----:B------:R-:W-:Y:S01]  /*109e0*/  USHF.R.S32.HI UR9, URZ, 0x1f, UR4 ;  /* 0x0000001f3f097899 */ /* 0x000fe20008011404 */
[----:B-----5:R-:W-:Y:S01]  /*109f0*/  IMAD R41, R3, R40, RZ ;  /* 0x0000002803297224 */ /* 0x020fe200078e02ff */
[----:B------:R-:W-:Y:S01]  /*10a00*/  USHF.R.S32.HI UR16, URZ, 0x1f, UR40 ;  /* 0x0000001f3f107899 */ /* 0x000fe20008011428 */
[----:B------:R-:W-:Y:S01]  /*10a10*/  @P1 IMAD.HI.U32 R5, R8, R5, RZ ;  /* 0x0000000508051227 */ /* 0x000fe200078e00ff */
[----:B------:R-:W-:Y:S01]  /*10a20*/  ULDC.64 UR14, c[0x0][0xb90] ;  /* 0x0002e400000e7ab9 */ /* 0x000fe20000000a00 */
[----:B------:R-:W-:Y:S01]  /*10a30*/  UMOV UR8, UR4 ;  /* 0x0000000400087c82 */ /* 0x000fe20008000000 */
[----:B------:R-:W-:Y:S01]  /*10a40*/  UIMAD UR12, UR16, UR14, URZ ;  /* 0x0000000e100c72a4 */ /* 0x000fe2000f8e023f */
[----:B------:R-:W-:Y:S01]  /*10a50*/  IMAD.MOV.U32 R4, RZ, RZ, R8 ;  /* 0x000000ffff047224 */ /* 0x000fe200078e0008 */
[----:B------:R-:W-:Y:S01]  /*10a60*/  UIMAD.WIDE.U32 UR10, UR40, UR14, UR8 ;  /* 0x0000000e280a72a5 */ /* 0x000fe2000f8e0008 */
[----:B------:R-:W-:Y:S01]  /*10a70*/  @P1 SHF.R.U32.HI R4, RZ, R6, R5 ;  /* 0x00000006ff041219 */ /* 0x000fe20000011605 */
[----:B------:R-:W-:Y:S01]  /*10a80*/  USHF.R.S32.HI UR8, URZ, 0x1f, UR39 ;  /* 0x0000001f3f087899 */ /* 0x000fe20008011427 */
[----:B------:R-:W-:Y:S01]  /*10a90*/  IMAD R5, R142, 0x20, R138 ;  /* 0x000000208e057824 */ /* 0x000fe200078e028a */
[----:B------:R-:W-:Y:S01]  /*10aa0*/  UIMAD UR12, UR40, UR15, UR12 ;  /* 0x0000000f280c72a4 */ /* 0x000fe2000f8e020c */
[--C-:B------:R-:W-:Y:S01]  /*10ab0*/  SHF.R.S32.HI R6, RZ, 0x1f, R4.reuse ;  /* 0x0000001fff067819 */ /* 0x100fe20000011404 */
[----:B------:R-:W-:Y:S01]  /*10ac0*/  USEL UR18, UR8, URZ, !UP0 ;  /* 0x0000003f08127287 */ /* 0x000fe2000c000000 */
[----:B------:R-:W-:Y:S01]  /*10ad0*/  IMAD.MOV R7, RZ, RZ, -R4 ;  /* 0x000000ffff077224 */ /* 0x000fe200078e0a04 */
[----:B------:R-:W-:Y:S01]  /*10ae0*/  ULDC.64 UR14, c[0x0][0xb98] ;  /* 0x0002e600000e7ab9 */ /* 0x000fe20000000a00 */
[----:B------:R-:W-:Y:S01]  /*10af0*/  USEL UR17, UR39, URZ, !UP0 ;  /* 0x0000003f27117287 */ /* 0x000fe2000c000000 */
[----:B------:R-:W-:Y:S01]  /*10b00*/  IMAD.WIDE R20, R5, 0x2, R20 ;  /* 0x0000000205147825 */ /* 0x000fe200078e0214 */
[----:B------:R-:W-:-:S02]  /*10b10*/  UIMAD UR8, UR18, UR14, URZ ;  /* 0x0000000e120872a4 */ /* 0x000fc4000f8e023f */
[----:B------:R-:W-:Y:S01]  /*10b20*/  UIADD3 UR11, UR11, UR12, URZ ;  /* 0x0000000c0b0b7290 */ /* 0x000fe2000fffe03f */
[----:B------:R-:W-:Y:S01]  /*10b30*/  IMAD R7, R40, R7, R8 ;  /* 0x0000000728077224 */ /* 0x000fe200078e0208 */
[----:B------:R-:W-:Y:S01]  /*10b40*/  UIMAD UR8, UR17, UR15, UR8 ;  /* 0x0000000f110872a4 */ /* 0x000fe2000f8e0208 */
[C---:B------:R-:W-:Y:S01]  /*10b50*/  IADD3 R9, P2, R20.reuse, 0x1800, RZ ;  /* 0x0000180014097810 */ /* 0x040fe20007f5e0ff */
[----:B------:R-:W-:Y:S01]  /*10b60*/  UIMAD.WIDE.U32 UR10, UR17, UR14, UR10 ;  /* 0x0000000e110a72a5 */ /* 0x000fe2000f8e000a */
[----:B------:R-:W-:Y:S01]  /*10b70*/  IADD3 R25, P6, R20, 0x3000, RZ ;  /* 0x0000300014197810 */ /* 0x000fe20007fde0ff */
[----:B------:R-:W-:Y:S01]  /*10b80*/  ULDC.64 UR12, c[0x0][0xb88] ;  /* 0x0002e200000c7ab9 */ /* 0x000fe20000000a00 */
[----:B------:R-:W-:Y:S01]  /*10b90*/  SHF.R.S32.HI R5, RZ, 0x1f, R7 ;  /* 0x0000001fff057819 */ /* 0x000fe20000011407 */
[----:B------:R-:W-:Y:S01]  /*10ba0*/  IMAD.U32 R11, RZ, RZ, UR8 ;  /* 0x00000008ff0b7e24 */ /* 0x000fe2000f8e00ff */
[----:B------:R-:W-:Y:S02]  /*10bb0*/  LOP3.LUT R8, R9, 0x180, RZ, 0xc0, !PT ;  /* 0x0000018009087812 */ /* 0x000fe400078ec0ff */
[----:B------:R-:W-:Y:S01]  /*10bc0*/  IADD3 R4, P0, R4, UR10, RZ ;  /* 0x0000000a04047c10 */ /* 0x000fe2000ff1e0ff */
[----:B------:R-:W-:Y:S01]  /*10bd0*/  IMAD R10, R5, UR12, RZ ;  /* 0x0000000c050a7c24 */ /* 0x000fe2000f8e02ff */
[----:B------:R-:W-:-:S02]  /*10be0*/  SHF.R.U64 R8, R8, 0x3, RZ ;  /* 0x0000000308087819 */ /* 0x000fc400000012ff */
[----:B------:R-:W-:Y:S01]  /*10bf0*/  IADD3.X R5, R6, UR11, R11, P0, !PT ;  /* 0x0000000b06057c10 */ /* 0x000fe200087fe40b */
[----:B------:R-:W-:Y:S01]  /*10c00*/  ULDC.64 UR10, c[0x0][0xb50] ;  /* 0x0002d400000a7ab9 */ /* 0x000fe20000000a00 */
[----:B------:R-:W-:Y:S01]  /*10c10*/  LOP3.LUT R6, R8, R9, RZ, 0x3c, !PT ;  /* 0x0000000908067212 */ /* 0x000fe200078e3cff */
[C---:B------:R-:W-:Y:S01]  /*10c20*/  IMAD R9, R7.reuse, UR13, R10 ;  /* 0x0000000d07097c24 */ /* 0x040fe2000f8e020a */
[C---:B------:R-:W-:Y:S01]  /*10c30*/  IADD3 R13, P5, R20.reuse, 0x4800, RZ ;  /* 0x00004800140d7810 */ /* 0x040fe20007fbe0ff */
[----:B------:R-:W-:Y:S01]  /*10c40*/  IMAD.WIDE.U32 R4, R7, UR12, R4 ;  /* 0x0000000c07047c25 */ /* 0x000fe2000f8e0004 */
[----:B------:R-:W-:Y:S01]  /*10c50*/  ULDC.64 UR12, c[0x0][0xaa0] ;  /* 0x0002a800000c7ab9 */ /* 0x000fe20000000a00 */
[----:B------:R-:W-:Y:S02]  /*10c60*/  IADD3 R33, P4, R20, 0x6000, RZ ;  /* 0x0000600014217810 */ /* 0x000fe40007f9e0ff */
[----:B------:R-:W-:Y:S01]  /*10c70*/  IMAD.IADD R5, R5, 0x1, R9 ;  /* 0x0000000105057824 */ /* 0x000fe200078e0209 */
[C---:B------:R-:W-:Y:S01]  /*10c80*/  LEA R8, P0, R4.reuse, UR10, 0x2 ;  /* 0x0000000a04087c11 */ /* 0x040fe2000f8010ff */
[----:B------:R-:W-:Y:S01]  /*10c90*/  VIADD R10, R145, UR38 ;  /* 0x00000026910a7c36 */ /* 0x000fe20008000000 */
[----:B------:R-:W-:Y:S01]  /*10ca0*/  LOP3.LUT R24, R25, 0x180, RZ, 0xc0, !PT ;  /* 0x0000018019187812 */ /* 0x000fe200078ec0ff */
[----:B------:R-:W-:Y:S01]  /*10cb0*/  IMAD.X R7, RZ, RZ, R21, P2 ;  /* 0x000000ffff077224 */ /* 0x000fe200010e0615 */
[----:B------:R-:W-:Y:S01]  /*10cc0*/  LEA.HI.X R9, R4, UR11, R5, 0x2, P0 ;  /* 0x0000000b04097c11 */ /* 0x000fe200080f1405 */
[----:B------:R-:W-:Y:S01]  /*10cd0*/  SHFL.IDX PT, R36, R8, RZ, 0x1c1f ;  /* 0x001c1fff08247589 */ /* 0x000fe200000e0000 */
[----:B------:R-:W-:Y:S01]  /*10ce0*/  LOP3.LUT P0, RZ, R143, 0x3, RZ, 0xc0, !PT ;  /* 0x000000038fff7812 */ /* 0x000fe2000780c0ff */
[----:B------:R-:W-:Y:S01]  /*10cf0*/  VIADD R3, R10, 0x8 ;  /* 0x000000080a037836 */ /* 0x000fe20000000000 */
[----:B------:R-:W-:Y:S01]  /*10d00*/  IADD3 R4, P3, R20, 0x7800, RZ ;  /* 0x0000780014047810 */ /* 0x000fe20007f7e0ff */
[----:B------:R-:W0:Y:S01]  /*10d10*/  SHFL.IDX PT, R37, R9, RZ, 0x1c1f ;  /* 0x001c1fff09257589 */ /* 0x000e2200000e0000 */
[----:B------:R-:W-:-:S02]  /*10d20*/  ISETP.GE.OR P2, PT, R10, R41, P0 ;  /* 0x000000290a00720c */ /* 0x000fc40000746670 */
[----:B------:R-:W-:Y:S01]  /*10d30*/  ISETP.GE.OR P0, PT, R3, R41, P0 ;  /* 0x000000290300720c */ /* 0x000fe20000706670 */
[----:B------:R-:W-:Y:S01]  /*10d40*/  SHFL.IDX PT, R38, R8, 0x1, 0x1c1f ;  /* 0x003c1f0008267f89 */ /* 0x000fe200000e0000 */
[----:B------:R-:W-:Y:S01]  /*10d50*/  LOP3.LUT R3, R4, 0x180, RZ, 0xc0, !PT ;  /* 0x0000018004037812 */ /* 0x000fe200078ec0ff */
[----:B------:R-:W-:Y:S01]  /*10d60*/  UIMAD UR10, UR9, UR12, URZ ;  /* 0x0000000c090a72a4 */ /* 0x000fe2000f8e023f */
[----:B------:R-:W-:Y:S01]  /*10d70*/  LOP3.LUT R5, R20, 0x180, RZ, 0xc0, !PT ;  /* 0x0000018014057812 */ /* 0x000fe200078ec0ff */
[----:B------:R-:W1:Y:S01]  /*10d80*/  SHFL.IDX PT, R39, R9, 0x1, 0x1c1f ;  /* 0x003c1f0009277f89 */ /* 0x000e6200000e0000 */
[----:B------:R-:W-:Y:S01]  /*10d90*/  SHF.R.U64 R3, R3, 0x3, RZ ;  /* 0x0000000303037819 */ /* 0x000fe200000012ff */
[----:B------:R-:W-:Y:S01]  /*10da0*/  IMAD.X R29, RZ, RZ, R21, P3 ;  /* 0x000000ffff1d7224 */ /* 0x000fe200018e0615 */
[----:B------:R-:W-:Y:S02]  /*10db0*/  SHF.R.U64 R5, R5, 0x3, RZ ;  /* 0x0000000305057819 */ /* 0x000fe400000012ff */
[----:B------:R-:W-:-:S02]  /*10dc0*/  LOP3.LUT R28, R3, R4, RZ, 0x3c, !PT ;  /* 0x00000004031c7212 */ /* 0x000fc400078e3cff */
[----:B------:R-:W2:Y:S01]  /*10dd0*/  @P1 LDC R3, c[0x0][0xbec] ;  /* 0x0002fb00ff031b82 */ /* 0x000ea20000000800 */
[----:B------:R-:W-:Y:S02]  /*10de0*/  LOP3.LUT R20, R5, R20, RZ, 0x3c, !PT ;  /* 0x0000001405147212 */ /* 0x000fe400078e3cff */
[----:B------:R-:W-:Y:S02]  /*10df0*/  LOP3.LUT R12, R13, 0x180, RZ, 0xc0, !PT ;  /* 0x000001800d0c7812 */ /* 0x000fe400078ec0ff */
[----:B------:R-:W-:Y:S02]  /*10e00*/  LOP3.LUT R32, R33, 0x180, RZ, 0xc0, !PT ;  /* 0x0000018021207812 */ /* 0x000fe400078ec0ff */
[----:B------:R-:W-:Y:S01]  /*10e10*/  SHF.R.U64 R24, R24, 0x3, RZ ;  /* 0x0000000318187819 */ /* 0x000fe200000012ff */
[----:B0-----:R0:W-:Y:S01]  /*10e20*/  @!P2 ST.E desc[UR54][R36.64], R2 ;  /* 0x000000022400a985 */ /* 0x0011e2000c101936 */
[----:B------:R-:W-:Y:S01]  /*10e30*/  UIMAD.WIDE.U32 UR8, UR4, UR12, URZ ;  /* 0x0000000c040872a5 */ /* 0x000fe2000f8e003f */
[----:B------:R-:W-:Y:S01]  /*10e40*/  SHF.R.U64 R12, R12, 0x3, RZ ;  /* 0x000000030c0c7819 */ /* 0x000fe200000012ff */
[----:B------:R-:W-:Y:S01]  /*10e50*/  UIMAD UR10, UR4, UR13, UR10 ;  /* 0x0000000d040a72a4 */ /* 0x000fe2000f8e020a */
[----:B------:R-:W-:-:S02]  /*10e60*/  SHF.R.U64 R32, R32, 0x3, RZ ;  /* 0x0000000320207819 */ /* 0x000fc400000012ff */
[----:B------:R-:W-:Y:S01]  /*10e70*/  ULDC.64 UR12, c[0x0][0xae8] ;  /* 0x0002ba00000c7ab9 */ /* 0x000fe20000000a00 */
[----:B------:R-:W-:Y:S01]  /*10e80*/  LOP3.LUT R24, R24, R25, RZ, 0x3c, !PT ;  /* 0x0000001918187212 */ /* 0x000fe200078e3cff */
[----:B-1----:R1:W-:Y:S01]  /*10e90*/  @!P0 ST.E desc[UR54][R38.64], R0 ;  /* 0x0000000026008985 */ /* 0x0023e2000c101936 */
[----:B0-----:R-:W0:Y:S03]  /*10ea0*/  @P1 LDC R37, c[0x0][0xbf0] ;  /* 0x0002fc00ff251b82 */ /* 0x001e260000000800 */
[----:B------:R3:W5:Y:S01]  /*10eb0*/  LD.E.128 R8, desc[UR54][R20.64] ;  /* 0x0000003614087980 */ /* 0x000762000c101d00 */
[----:B------:R-:W-:Y:S01]  /*10ec0*/  UIADD3 UR9, UR9, UR10, URZ ;  /* 0x0000000a09097290 */ /* 0x000fe2000fffe03f */
[----:B------:R-:W-:Y:S01]  /*10ed0*/  LOP3.LUT R12, R12, R13, RZ, 0x3c, !PT ;  /* 0x0000000d0c0c7212 */ /* 0x000fe200078e3cff */
[----:B------:R-:W-:Y:S01]  /*10ee0*/  UIMAD UR4, UR16, UR12, URZ ;  /* 0x0000000c100472a4 */ /* 0x000fe2000f8e023f */
[----:B------:R-:W-:Y:S01]  /*10ef0*/  LOP3.LUT R32, R32, R33, RZ, 0x3c, !PT ;  /* 0x0000002120207212 */ /* 0x000fe200078e3cff */
[----:B------:R-:W-:-:S02]  /*10f00*/  IMAD.X R25, RZ, RZ, R21, P6 ;  /* 0x000000ffff197224 */ /* 0x000fc400030e0615 */
[----:B-1----:R-:W-:Y:S01]  /*10f10*/  IMAD R0, R141, 0x60, R142 ;  /* 0x000000608d007824 */ /* 0x002fe200078e028e */
[----:B------:R-:W-:Y:S01]  /*10f20*/  UIMAD UR4, UR40, UR13, UR4 ;  /* 0x0000000d280472a4 */ /* 0x000fe2000f8e0204 */
[--C-:B------:R-:W-:Y:S01]  /*10f30*/  IMAD.X R13, RZ, RZ, R21.reuse, P5 ;  /* 0x000000ffff0d7224 */ /* 0x100fe200028e0615 */
[----:B------:R-:W-:Y:S01]  /*10f40*/  ULDC.64 UR10, c[0x0][0xaf0] ;  /* 0x0002bc00000a7ab9 */ /* 0x000fe20000000a00 */
[----:B---3--:R-:W-:Y:S01]  /*10f50*/  VIADD R20, R0, UR38 ;  /* 0x0000002600147c36 */ /* 0x008fe20008000000 */
[----:B------:R-:W-:Y:S01]  /*10f60*/  UIMAD.WIDE.U32 UR8, UR40, UR12, UR8 ;  /* 0x0000000c280872a5 */ /* 0x000fe2000f8e0008 */
[----:B------:R-:W-:Y:S01]  /*10f70*/  IMAD.X R33, RZ, RZ, R21, P4 ;  /* 0x000000ffff217224 */ /* 0x000fe200020e0615 */
[----:B------:R-:W5:Y:S01]  /*10f80*/  LD.E.128 R4, desc[UR54][R6.64] ;  /* 0x0000003606047980 */ /* 0x000f62000c101d00 */
[----:B--2---:R-:W-:Y:S01]  /*10f90*/  @P1 IMAD.HI.U32 R0, R20, R3, RZ ;  /* 0x0000000314001227 */ /* 0x004fe200078e00ff */
[----:B------:R-:W-:Y:S02]  /*10fa0*/  UIADD3 UR9, UR9, UR4, URZ ;  /* 0x0000000409097290 */ /* 0x000fe4000fffe03f */
[----:B------:R-:W5:Y:S01]  /*10fb0*/  LD.E.128 R24, desc[UR54][R24.64] ;  /* 0x0000003618187980 */ /* 0x000f62000c101d00 */
[----:B------:R-:W-:Y:S01]  /*10fc0*/  IMAD.MOV.U32 R21, RZ, RZ, R20 ;  /* 0x000000ffff157224 */ /* 0x000fe200078e0014 */
[----:B------:R-:W-:-:S02]  /*10fd0*/  UIMAD UR4, UR18, UR10, URZ ;  /* 0x0000000a120472a4 */ /* 0x000fc4000f8e023f */
[----:B------:R-:W5:Y:S01]  /*10fe0*/  LD.E.128 R12, desc[UR54][R12.64] ;  /* 0x000000360c0c7980 */ /* 0x000f62000c101d00 */
[----:B0-----:R-:W-:Y:S01]  /*10ff0*/  @P1 SHF.R.U32.HI R21, RZ, R37, R0 ;  /* 0x00000025ff151219 */ /* 0x001fe20000011600 */
[----:B------:R-:W-:Y:S02]  /*11000*/  UIMAD UR4, UR17, UR11, UR4 ;  /* 0x0000000b110472a4 */ /* 0x000fe4000f8e0204 */
[----:B------:R-:W-:Y:S01]  /*11010*/  UIMAD.WIDE.U32 UR8, UR17, UR10, UR8 ;  /* 0x0000000a110872a5 */ /* 0x000fe2000f8e0008 */
[--C-:B------:R-:W-:Y:S01]  /*11020*/  SHF.R.S32.HI R0, RZ, 0x1f, R21.reuse ;  /* 0x0000001fff007819 */ /* 0x100fe20000011415 */
[----:B------:R-:W-:Y:S01]  /*11030*/  IMAD.MOV R37, RZ, RZ, -R21 ;  /* 0x000000ffff257224 */ /* 0x000fe200078e0a15 */
[----:B------:R-:W-:Y:S01]  /*11040*/  ULDC.64 UR10, c[0x0][0xae0] ;  /* 0x0002b800000a7ab9 */ /* 0x000fe20000000a00 */
[----:B------:R-:W-:Y:S01]  /*11050*/  UIADD3 UR4, UR9, UR4, URZ ;  /* 0x0000000409047290 */ /* 0x000fe2000fffe03f */
[----:B------:R-:W5:Y:S01]  /*11060*/  LD.E.128 R32, desc[UR54][R32.64] ;  /* 0x0000003620207980 */ /* 0x000f62000c101d00 */
[----:B------:R-:W-:-:S02]  /*11070*/  IMAD R0, R0, UR10, RZ ;  /* 0x0000000a00007c24 */ /* 0x000fc4000f8e02ff */
[----:B------:R-:W-:Y:S01]  /*11080*/  IMAD R37, R40, R37, R20 ;  /* 0x0000002528257224 */ /* 0x000fe200078e0214 */
[----:B------:R-:W5:Y:S01]  /*11090*/  LD.E.128 R28, desc[UR54][R28.64] ;  /* 0x000000361c1c7980 */ /* 0x000f62000c101d00 */
[----:B------:R-:W-:Y:S02]  /*110a0*/  IMAD R39, R21, UR11, R0 ;  /* 0x0000000b15277c24 */ /* 0x000fe4000f8e0200 */
[----:B------:R-:W-:Y:S01]  /*110b0*/  IMAD.U32 R3, RZ, RZ, UR9 ;  /* 0x00000009ff037e24 */ /* 0x000fe2000f8e00ff */
[----:B------:R-:W-:Y:S01]  /*110c0*/  SHF.R.S32.HI R0, RZ, 0x1f, R37 ;  /* 0x0000001fff007819 */ /* 0x000fe20000011425 */
[----:B------:R-:W-:Y:S01]  /*110d0*/  IMAD.U32 R2, RZ, RZ, UR8 ;  /* 0x00000008ff027e24 */ /* 0x000fe2000f8e00ff */
[----:B------:R-:W-:Y:S01]  /*110e0*/  ULDC.64 UR8, c[0x0][0xad8] ;  /* 0x0002b60000087ab9 */ /* 0x000fe20000000a00 */
[----:B------:R-:W-:Y:S01]  /*110f0*/  IMAD.U32 R3, RZ, RZ, UR4 ;  /* 0x00000004ff037e24 */ /* 0x000fe2000f8e00ff */
[----:B------:R-:W-:Y:S01]  /*11100*/  @!PT LDS RZ, [RZ] ;  /* 0x00000000fffff984 */ /* 0x000fe20000000800 */
[----:B------:R-:W-:Y:S01]  /*11110*/  @!PT LDS RZ, [RZ] ;  /* 0x00000000fffff984 */ /* 0x000fe20000000800 */
[----:B------:R-:W-:Y:S01]  /*11120*/  @!PT LDS RZ, [RZ] ;  /* 0x00000000fffff984 */ /* 0x000fe20000000800 */
[----:B------:R-:W-:Y:S01]  /*11130*/  @!PT LDS RZ, [RZ] ;  /* 0x00000000fffff984 */ /* 0x000fe20000000800 */
[----:B------:R0:W-:Y:S06]  /*11140*/  MEMBAR.ALL.CTA ;  /* 0x0000000000007992 */ /* 0x0001ec0000008000 */
[----:B0-----:R-:W0:Y:S01]  /*11150*/  FENCE.VIEW.ASYNC.S ;  /* 0x00000000000073c6 */ /* 0x001e220000000000 */
[----:B------:R-:W-:-:S02]  /*11160*/  IMAD R0, R0, UR8, RZ ;  /* 0x0000000800007c24 */ /* 0x000fc4000f8e02ff */
[----:B------:R-:W-:-:S04]  /*11170*/  IMAD.WIDE.U32 R2, R21, UR10, R2 ;  /* 0x0000000a15027c25 */ /* 0x000fc8000f8e0002 */
[----:B------:R-:W-:Y:S02]  /*11180*/  IMAD.IADD R3, R3, 0x1, R39 ;  /* 0x0000000103037824 */ /* 0x000fe400078e0227 */
[C---:B------:R-:W-:Y:S02]  /*11190*/  IMAD R21, R37.reuse, UR9, R0 ;  /* 0x0000000925157c24 */ /* 0x040fe4000f8e0200 */
[----:B------:R-:W-:Y:S01]  /*111a0*/  VIADD R0, R142, UR38 ;  /* 0x000000268e007c36 */ /* 0x000fe20008000000 */
[----:B------:R-:W-:Y:S01]  /*111b0*/  UIADD3 UR4, UR41, 0x2d820, URZ ;  /* 0x0002d82029047890 */ /* 0x000fe2000fffe03f */
[----:B------:R-:W-:Y:S01]  /*111c0*/  IMAD.WIDE.U32 R2, R37, UR8, R2 ;  /* 0x0000000825027c25 */ /* 0x000fe2000f8e0002 */
[----:B------:R-:W-:Y:S02]  /*111d0*/  ULDC.64 UR8, c[0x0][0xa80] ;  /* 0x0002a00000087ab9 */ /* 0x000fe40000000a00 */
        /* <DEDUP_REMOVED lines=19> */
[----:B-----5:R3:W-:Y:S04]  /*11310*/  @!P0 ST.E.128 desc[UR54][R2.64], R8 ;  /* 0x0000000802008985 */ /* 0x0207e8000c101d36 */
[----:B------:R3:W-:Y:S04]  /*11320*/  @!P1 ST.E.128 desc[UR54][R36.64], R24 ;  /* 0x0000001824009985 */ /* 0x0007e8000c101d36 */
[----:B------:R3:W-:Y:S02]  /*11330*/  @!P2 ST.E.128 desc[UR54][R38.64], R32 ;  /* 0x000000202600a985 */ /* 0x0007e4000c101d36 */
.L_x_1152:
[----:B------:R-:W-:Y:S05]  /*11340*/  BSYNC B1 ;  /* 0x0000000000017941 */ /* 0x000fea0003800000 */
.L_x_1151:
        /* <DEDUP_REMOVED lines=8> */
[C---:B0-----:R-:W-:Y:S02]  /*113d0*/  @!P2 LEA R10, P0, R139.reuse, R8, 0x1 ;  /* 0x000000088b0aa211 */ /* 0x041fe400078008ff */
        /* <DEDUP_REMOVED lines=10> */
.L_x_1149:
[----:B------:R-:W-:Y:S01]  /*11480*/  ULDC.64 UR8, c[0x0][0xc00] ;  /* 0x0003000000087ab9 */ /* 0x000fe20000000a00 */
[----:B------:R-:W-:Y:S01]  /*11490*/  ULDC UR4, c[0x0][0xa88] ;  /* 0x0002a20000047ab9 */ /* 0x000fe20000000800 */
[----:B------:R-:W-:Y:S01]  /*114a0*/  UISETP.NE.U32.AND UP0, UPT, UR8, URZ, UPT ;  /* 0x0000003f0800728c */ /* 0x000fe2000bf05070 */
[----:B------:R-:W0:Y:S03]  /*114b0*/  LDC R11, c[0x0][0xbe8] ;  /* 0x0002fa00ff0b7b82 */ /* 0x000e260000000800 */
[----:B------:R-:W-:-:S03]  /*114c0*/  UISETP.NE.AND.EX UP0, UPT, UR9, URZ, UPT, UP0 ;  /* 0x0000003f0900728c */ /* 0x000fc6000bf05300 */
[----:B------:R-:W-:Y:S02]  /*114d0*/  ULDC.64 UR8, c[0x0][0xc00] ;  /* 0x0003000000087ab9 */ /* 0x000fe40000000a00 */
[----:B------:R-:W-:Y:S01]  /*114e0*/  UIMAD.WIDE UR8, UR39, 0x4, UR8 ;  /* 0x00000004270878a5 */ /* 0x000fe2000f8e0208 */
[----:B------:R-:W-:-:S05]  /*114f0*/  PLOP3.LUT P2, PT, PT, PT, UP0, 0x80, 0x0 ;  /* 0x000000000000781c */ /* 0x000fca0003f4f008 */
[----:B------:R-:W-:Y:S02]  /*11500*/  IMAD.U32 R2, RZ, RZ, UR8 ;  /* 0x00000008ff027e24 */ /* 0x000fe4000f8e00ff */
[----:B------:R-:W-:Y:S01]  /*11510*/  IMAD.U32 R3, RZ, RZ, UR9 ;  /* 0x00000009ff037e24 */ /* 0x000fe2000f8e00ff */
[----:B------:R-:W-:Y:S02]  /*11520*/  ULDC.64 UR8, c[0x0][0xc08] ;  /* 0x0003020000087ab9 */ /* 0x000fe40000000a00 */
[----:B------:R-:W-:Y:S01]  /*11530*/  UISETP.NE.U32.AND UP1, UPT, UR8, URZ, UPT ;  /* 0x0000003f0800728c */ /* 0x000fe2000bf25070 */
[----:B------:R-:W-:Y:S02]  /*11540*/  IMAD.U32 R0, RZ, RZ, UR4 ;  /* 0x00000004ff007e24 */ /* 0x000fe4000f8e00ff */
[----:B------:R-:W2:Y:S01]  /*11550*/  @P2 LDG.E R6, desc[UR54][R2.64] ;  /* 0x0000003602062981 */ /* 0x000ea2000c1e1900 */
[----:B------:R-:W-:-:S06]  /*11560*/  UISETP.NE.AND.EX UP1, UPT, UR9, URZ, UPT, UP1 ;  /* 0x0000003f0900728c */ /* 0x000fcc000bf25310 */
[----:B------:R-:W-:-:S05]  /*11570*/  PLOP3.LUT P3, PT, PT, PT, UP1, 0x80, 0x0 ;  /* 0x000000000000781c */ /* 0x000fca0003f6f018 */
[----:B------:R-:W-:Y:S02]  /*11580*/  @UP1 ULDC.64 UR8, c[0x0][0xc08] ;  /* 0x0003020000081ab9 */ /* 0x000fe40000000a00 */
[----:B------:R-:W-:-:S06]  /*11590*/  @UP1 UIMAD.WIDE UR8, UR39, 0x4, UR8 ;  /* 0x00000004270818a5 */ /* 0x000fcc000f8e0208 */
[----:B------:R-:W-:Y:S02]  /*115a0*/  IMAD.U32 R4, RZ, RZ, UR8 ;  /* 0x00000008ff047e24 */ /* 0x000fe4000f8e00ff */
[----:B------:R-:W-:-:S05]  /*115b0*/  IMAD.U32 R5, RZ, RZ, UR9 ;  /* 0x00000009ff057e24 */ /* 0x000fca000f8e00ff */
[----:B------:R1:W5:Y:S01]  /*115c0*/  @P3 LDG.E R0, desc[UR54][R4.64] ;  /* 0x0000003604003981 */ /* 0x000362000c1e1900 */
[----:B0-----:R-:W-:Y:S01]  /*115d0*/  ISETP.NE.AND P0, PT, R11, 0x1, PT ;  /* 0x000000010b00780c */ /* 0x001fe20003f05270 */
[----:B------:R-:W-:Y:S01]  /*115e0*/  UMOV UR4, URZ ;  /* 0x0000003f00047c82 */ /* 0x000fe20008000000 */
[----:B------:R-:W-:Y:S01]  /*115f0*/  USHF.R.S32.HI UR13, URZ, 0x1f, UR40 ;  /* 0x0000001f3f0d7899 */ /* 0x000fe20008011428 */
[----:B------:R-:W-:-:S10]  /*11600*/  ISETP.GE.AND P1, PT, R149, 0xc0, PT ;  /* 0x000000c09500780c */ /* 0x000fd40003f26270 */
[----:B------:R-:W0:Y:S01]  /*11610*/  @P0 LDC R9, c[0x0][0xbec] ;  /* 0x0002fb00ff090b82 */ /* 0x000e220000000800 */
[----:B--2---:R-:W-:Y:S01]  /*11620*/  @P2 R2UR UR4, R6 ;  /* 0x00000000060422ca */ /* 0x004fe200000e0000 */
[----:B01----:R-:W-:-:S14]  /*11630*/  @P3 BRA `(.L_x_1154) ;  /* 0x0000000000103947 */ /* 0x003fdc0003800000 */
[----:B------:R-:W-:Y:S05]  /*11640*/  @!P2 BRA `(.L_x_1154) ;  /* 0x00000000000ca947 */ /* 0x000fea0003800000 */
[----:B------:R-:W2:Y:S04]  /*11650*/  LDG.E R5, desc[UR54][R2.64] ;  /* 0x0000003602057981 */ /* 0x000ea8000c1e1900 */
[----:B-----5:R-:W2:Y:S02]  /*11660*/  LDG.E R0, desc[UR54][R2.64+0x4] ;  /* 0x0000043602007981 */ /* 0x020ea4000c1e1900 */
[----:B--2---:R-:W-:-:S07]  /*11670*/  IMAD.IADD R0, R0, 0x1, -R5 ;  /* 0x0000000100007824 */ /* 0x004fce00078e0a05 */
.L_x_1154:
[----:B------:R-:W-:Y:S01]  /*11680*/  USHF.R.S32.HI UR9, URZ, 0x1f, UR39 ;  /* 0x0000001f3f097899 */ /* 0x000fe20008011427 */
[----:B------:R-:W-:Y:S01]  /*11690*/  BSSY B1, `(.L_x_1155) ;  /* 0x000002e000017945 */ /* 0x000fe20003800000 */
[----:B------:R-:W-:Y:S02]  /*116a0*/  USHF.R.S32.HI UR12, URZ, 0x1f, UR4 ;  /* 0x0000001f3f0c7899 */ /* 0x000fe40008011404 */
[----:B------:R-:W-:Y:S02]  /*116b0*/  USEL UR8, UR39, URZ, !UP0 ;  /* 0x0000003f27087287 */ /* 0x000fe4000c000000 */
[----:B------:R-:W-:Y:S01]  /*116c0*/  USEL UR14, UR9, URZ, !UP0 ;  /* 0x0000003f090e7287 */ /* 0x000fe2000c000000 */
[----:B------:R-:W-:Y:S11]  /*116d0*/  @P1 BRA `(.L_x_1156) ;  /* 0x0000000000a41947 */ /* 0x000ff60003800000 */
[----:B------:R-:W0:Y:S01]  /*116e0*/  S2R R3, SR_TID.X ;  /* 0x0000000000037919 */ /* 0x000e220000002100 */
[----:B------:R-:W1:Y:S01]  /*116f0*/  LDC R7, c[0x0][0xbe8] ;  /* 0x0002fa00ff077b82 */ /* 0x000e620000000800 */
[----:B------:R-:W-:Y:S02]  /*11700*/  IMAD.U32 R4, RZ, RZ, UR38 ;  /* 0x00000026ff047e24 */ /* 0x000fe4000f8e00ff */
[----:B-1---5:R-:W-:-:S03]  /*11710*/  IMAD R2, R0, R7, RZ ;  /* 0x0000000700027224 */ /* 0x022fc600078e02ff */
[----:B0-----:R-:W-:-:S04]  /*11720*/  IADD3 R4, R4, -0x80, R3 ;  /* 0xffffff8004047810 */ /* 0x001fc80007ffe003 */
[----:B------:R-:W-:-:S13]  /*11730*/  ISETP.GE.AND P1, PT, R4, R2, PT ;  /* 0x000000020400720c */ /* 0x000fda0003f26270 */
[----:B------:R-:W-:Y:S05]  /*11740*/  @P1 BRA `(.L_x_1156) ;  /* 0x0000000000881947 */ /* 0x000fea0003800000 */
[----:B------:R-:W-:Y:S01]  /*11750*/  ISETP.NE.AND P1, PT, R7, 0x1, PT ;  /* 0x000000010700780c */ /* 0x000fe20003f25270 */
[----:B------:R-:W-:Y:S01]  /*11760*/  ULDC.64 UR16, c[0x0][0xb90] ;  /* 0x0002e40000107ab9 */ /* 0x000fe20000000a00 */
[----:B------:R-:W-:Y:S01]  /*11770*/  UMOV UR10, UR4 ;  /* 0x00000004000a7c82 */ /* 0x000fe20008000000 */
[----:B------:R-:W-:Y:S01]  /*11780*/  UIMAD UR9, UR13, UR16, URZ ;  /* 0x000000100d0972a4 */ /* 0x000fe2000f8e023f */
[----:B------:R-:W-:Y:S01]  /*11790*/  IMAD.MOV.U32 R2, RZ, RZ, R4 ;  /* 0x000000ffff027224 */ /* 0x000fe200078e0004 */
[----:B------:R-:W-:Y:S02]  /*117a0*/  UMOV UR11, UR12 ;  /* 0x0000000c000b7c82 */ /* 0x000fe40008000000 */
[----:B------:R-:W-:Y:S02]  /*117b0*/  UIMAD.WIDE.U32 UR10, UR40, UR16, UR10 ;  /* 0x00000010280a72a5 */ /* 0x000fe4000f8e000a */
[----:B------:R-:W-:-:S03]  /*117c0*/  UIMAD UR9, UR40, UR17, UR9 ;  /* 0x00000011280972a4 */ /* 0x000fc6000f8e0209 */
[----:B------:R-:W-:Y:S01]  /*117d0*/  ULDC.64 UR16, c[0x0][0xb98] ;  /* 0x0002e60000107ab9 */ /* 0x000fe20000000a00 */
[----:B------:R-:W0:Y:S01]  /*117e0*/  @P1 LDC R3, c[0x0][0xbec] ;  /* 0x0002fb00ff031b82 */ /* 0x000e220000000800 */
[----:B------:R-:W-:Y:S02]  /*117f0*/  UIADD3 UR11, UR11, UR9, URZ ;  /* 0x000000090b0b7290 */ /* 0x000fe4000fffe03f */
[----:B------:R-:W-:Y:S02]  /*11800*/  UIMAD UR9, UR14, UR16, URZ ;  /* 0x000000100e0972a4 */ /* 0x000fe4000f8e023f */
[----:B------:R-:W-:Y:S02]  /*11810*/  UIMAD.WIDE.U32 UR10, UR8, UR16, UR10 ;  /* 0x00000010080a72a5 */ /* 0x000fe4000f8e000a */
[----:B------:R-:W-:Y:S01]  /*11820*/  UIMAD UR9, UR8, UR17, UR9 ;  /* 0x00000011080972a4 */ /* 0x000fe2000f8e0209 */
[----:B------:R-:W1:Y:S02]  /*11830*/  @P1 LDC R6, c[0x0][0xbf0] ;  /* 0x0002fc00ff061b82 */ /* 0x000e640000000800 */
[----:B------:R-:W-:Y:S01]  /*11840*/  ULDC.64 UR16, c[0x0][0xb88] ;  /* 0x0002e20000107ab9 */ /* 0x000fe20000000a00 */
[----:B0-----:R-:W-:-:S05]  /*11850*/  @P1 IMAD.HI.U32 R3, R4, R3, RZ ;  /* 0x0000000304031227 */ /* 0x001fca00078e00ff */
[----:B-1----:R-:W-:Y:S01]  /*11860*/  @P1 SHF.R.U32.HI R2, RZ, R6, R3 ;  /* 0x00000006ff021219 */ /* 0x002fe20000011603 */
[----:B------:R-:W-:-:S03]  /*11870*/  IMAD.U32 R6, RZ, RZ, UR9 ;  /* 0x00000009ff067e24 */ /* 0x000fc6000f8e00ff */
[--C-:B------:R-:W-:Y:S01]  /*11880*/  SHF.R.S32.HI R3, RZ, 0x1f, R2.reuse ;  /* 0x0000001fff037819 */ /* 0x100fe20000011402 */
[----:B------:R-:W-:Y:S01]  /*11890*/  IMAD.MOV R5, RZ, RZ, -R2 ;  /* 0x000000ffff057224 */ /* 0x000fe200078e0a02 */
[----:B------:R-:W-:-:S03]  /*118a0*/  IADD3 R2, P1, R2, UR10, RZ ;  /* 0x0000000a02027c10 */ /* 0x000fc6000ff3e0ff */
[----:B------:R-:W-:Y:S01]  /*118b0*/  IMAD R5, R7, R5, R4 ;  /* 0x0000000507057224 */ /* 0x000fe200078e0204 */
[----:B------:R-:W-:Y:S01]  /*118c0*/  IADD3.X R3, R3, UR11, R6, P1, !PT ;  /* 0x0000000b03037c10 */ /* 0x000fe20008ffe406 */
[----:B------:R-:W-:-:S03]  /*118d0*/  ULDC.64 UR10, c[0x0][0xb50] ;  /* 0x0002d400000a7ab9 */ /* 0x000fc60000000a00 */
[----:B------:R-:W-:Y:S01]  /*118e0*/  SHF.R.S32.HI R4, RZ, 0x1f, R5 ;  /* 0x0000001fff047819 */ /* 0x000fe20000011405 */
[----:B------:R-:W-:-:S04]  /*118f0*/  IMAD.WIDE.U32 R2, R5, UR16, R2 ;  /* 0x0000001005027c25 */ /* 0x000fc8000f8e0002 */
[----:B------:R-:W-:-:S04]  /*11900*/  IMAD R4, R4, UR16, RZ ;  /* 0x0000001004047c24 */ /* 0x000fc8000f8e02ff */
[----:B------:R-:W-:Y:S01]  /*11910*/  IMAD R7, R5, UR17, R4 ;  /* 0x0000001105077c24 */ /* 0x000fe2000f8e0204 */
[----:B------:R-:W-:-:S03]  /*11920*/  LEA R4, P1, R2, UR10, 0x2 ;  /* 0x0000000a02047c11 */ /* 0x000fc6000f8210ff */
[----:B------:R-:W-:-:S05]  /*11930*/  IMAD.IADD R3, R3, 0x1, R7 ;  /* 0x0000000103037824 */ /* 0x000fca00078e0207 */
[----:B------:R-:W-:Y:S01]  /*11940*/  LEA.HI.X R5, R2, UR11, R3, 0x2, P1 ;  /* 0x0000000b02057c11 */ /* 0x000fe200088f1403 */
[----:B------:R-:W-:-:S05]  /*11950*/  IMAD.MOV.U32 R3, RZ, RZ, -0x800000 ;  /* 0xff800000ff037424 */ /* 0x000fca00078e00ff */
[----:B------:R0:W-:Y:S02]  /*11960*/  STG.E desc[UR54][R4.64], R3 ;  /* 0x0000000304007986 */ /* 0x0001e4000c101936 */
.L_x_1156:
[----:B------:R-:W-:Y:S05]  /*11970*/  BSYNC B1 ;  /* 0x0000000000017941 */ /* 0x000fea0003800000 */
.L_x_1155:
[----:B0-----:R-:W0:Y:S01]  /*11980*/  @P0 LDC R3, c[0x0][0xbf0] ;  /* 0x0002fc00ff030b82 */ /* 0x001e220000000800 */
[----:B------:R-:W-:Y:S01]  /*11990*/  ULDC.64 UR16, c[0x0][0xaa0] ;  /* 0x0002a80000107ab9 */ /* 0x000fe20000000a00 */
[----:B------:R-:W-:Y:S01]  /*119a0*/  IMAD R2, R141, 0x60, R142 ;  /* 0x000000608d027824 */ /* 0x000fe200078e028e */
[----:B------:R-:W-:Y:S01]  /*119b0*/  UIMAD UR9, UR12, UR16, URZ ;  /* 0x000000100c0972a4 */ /* 0x000fe2000f8e023f */
[----:B------:R-:W-:Y:S01]  /*119c0*/  BSSY B1, `(.L_x_1157) ;  /* 0x0000038000017945 */ /* 0x000fe20003800000 */
[----:B------:R-:W-:Y:S01]  /*119d0*/  UIMAD.WIDE.U32 UR10, UR4, UR16, URZ ;  /* 0x00000010040a72a5 */ /* 0x000fe2000f8e003f */
[----:B------:R-:W-:Y:S01]  /*119e0*/  VIADD R4, R2, UR38 ;  /* 0x0000002602047c36 */ /* 0x000fe20008000000 */
[----:B------:R-:W-:-:S03]  /*119f0*/  UIMAD UR9, UR4, UR17, UR9 ;  /* 0x00000011040972a4 */ /* 0x000fc6000f8e0209 */
[----:B------:R-:W-:Y:S01]  /*11a00*/  ULDC.64 UR16, c[0x0][0xae8] ;  /* 0x0002ba0000107ab9 */ /* 0x000fe20000000a00 */
[----:B------:R-:W-:Y:S01]  /*11a10*/  UIADD3 UR11, UR11, UR9, URZ ;  /* 0x000000090b0b7290 */ /* 0x000fe2000fffe03f */
[----:B------:R-:W-:Y:S01]  /*11a20*/  @P0 IMAD.HI.U32 R2, R4, R9, RZ ;  /* 0x0000000904020227 */ /* 0x000fe200078e00ff */
[----:B------:R-:W-:Y:S02]  /*11a30*/  UIMAD UR4, UR13, UR16, URZ ;  /* 0x000000100d0472a4 */ /* 0x000fe4000f8e023f */
[----:B------:R-:W-:Y:S01]  /*11a40*/  UIMAD.WIDE.U32 UR10, UR40, UR16, UR10 ;  /* 0x00000010280a72a5 */ /* 0x000fe2000f8e000a */
[----:B------:R-:W-:Y:S01]  /*11a50*/  IMAD.MOV.U32 R5, RZ, RZ, R4 ;  /* 0x000000ffff057224 */ /* 0x000fe200078e0004 */
[----:B------:R-:W-:Y:S01]  /*11a60*/  UIMAD UR4, UR40, UR17, UR4 ;  /* 0x00000011280472a4 */ /* 0x000fe2000f8e0204 */
[----:B------:R-:W-:-:S03]  /*11a70*/  ULDC.64 UR12, c[0x0][0xaf0] ;  /* 0x0002bc00000c7ab9 */ /* 0x000fc60000000a00 */
[----:B------:R-:W-:Y:S02]  /*11a80*/  UIADD3 UR11, UR11, UR4, URZ ;  /* 0x000000040b0b7290 */ /* 0x000fe4000fffe03f */
[----:B------:R-:W-:Y:S01]  /*11a90*/  UIMAD UR4, UR14, UR12, URZ ;  /* 0x0000000c0e0472a4 */ /* 0x000fe2000f8e023f */
[----:B0-----:R-:W-:-:S03]  /*11aa0*/  @P0 SHF.R.U32.HI R5, RZ, R3, R2 ;  /* 0x00000003ff050219 */ /* 0x001fc60000011602 */
[----:B------:R-:W-:Y:S01]  /*11ab0*/  UIMAD UR4, UR8, UR13, UR4 ;  /* 0x0000000d080472a4 */ /* 0x000fe2000f8e0204 */
[--C-:B------:R-:W-:Y:S01]  /*11ac0*/  SHF.R.S32.HI R2, RZ, 0x1f, R5.reuse ;  /* 0x0000001fff027819 */ /* 0x100fe20000011405 */
[----:B------:R-:W-:Y:S01]  /*11ad0*/  UIMAD.WIDE.U32 UR8, UR8, UR12, UR10 ;  /* 0x0000000c080872a5 */ /* 0x000fe2000f8e000a */
[----:B------:R-:W-:Y:S02]  /*11ae0*/  IMAD.MOV R7, RZ, RZ, -R5 ;  /* 0x000000ffff077224 */ /* 0x000fe400078e0a05 */
[----:B------:R-:W-:Y:S01]  /*11af0*/  ULDC.64 UR10, c[0x0][0xae0] ;  /* 0x0002b800000a7ab9 */ /* 0x000fe20000000a00 */
[----:B------:R-:W-:Y:S01]  /*11b00*/  UIADD3 UR4, UR9, UR4, URZ ;  /* 0x0000000409047290 */ /* 0x000fe2000fffe03f */
[----:B------:R-:W-:Y:S02]  /*11b10*/  IMAD R7, R11, R7, R4 ;  /* 0x000000070b077224 */ /* 0x000fe400078e0204 */
[----:B------:R-:W-:Y:S02]  /*11b20*/  IMAD R6, R2, UR10, RZ ;  /* 0x0000000a02067c24 */ /* 0x000fe4000f8e02ff */
[----:B------:R-:W-:Y:S01]  /*11b30*/  IMAD.U32 R3, RZ, RZ, UR9 ;  /* 0x00000009ff037e24 */ /* 0x000fe2000f8e00ff */
[----:B------:R-:W-:Y:S01]  /*11b40*/  SHF.R.S32.HI R4, RZ, 0x1f, R7 ;  /* 0x0000001fff047819 */ /* 0x000fe20000011407 */
[----:B------:R-:W-:Y:S01]  /*11b50*/  IMAD.U32 R2, RZ, RZ, UR8 ;  /* 0x00000008ff027e24 */ /* 0x000fe2000f8e00ff */
[----:B------:R-:W-:Y:S01]  /*11b60*/  ULDC.64 UR8, c[0x0][0xad8] ;  /* 0x0002b60000087ab9 */ /* 0x000fe20000000a00 */
[----:B------:R-:W-:-:S02]  /*11b70*/  IMAD.U32 R3, RZ, RZ, UR4 ;  /* 0x00000004ff037e24 */ /* 0x000fc4000f8e00ff */
[C---:B------:R-:W-:Y:S02]  /*11b80*/  IMAD R9, R5.reuse, UR11, R6 ;  /* 0x0000000b05097c24 */ /* 0x040fe4000f8e0206 */
[----:B------:R-:W-:-:S04]  /*11b90*/  IMAD.WIDE.U32 R2, R5, UR10, R2 ;  /* 0x0000000a05027c25 */ /* 0x000fc8000f8e0002 */
[----:B------:R-:W-:Y:S02]  /*11ba0*/  IMAD R4, R4, UR8, RZ ;  /* 0x0000000804047c24 */ /* 0x000fe4000f8e02ff */
[----:B------:R-:W-:Y:S02]  /*11bb0*/  IMAD.IADD R3, R3, 0x1, R9 ;  /* 0x0000000103037824 */ /* 0x000fe400078e0209 */
[----:B-----5:R-:W-:Y:S02]  /*11bc0*/  IMAD R11, R0, R11, RZ ;  /* 0x0000000b000b7224 */ /* 0x020fe400078e02ff */
[----:B------:R-:W-:Y:S02]  /*11bd0*/  VIADD R0, R142, UR38 ;  /* 0x000000268e007c36 */ /* 0x000fe40008000000 */
[C---:B------:R-:W-:Y:S02]  /*11be0*/  IMAD R5, R7.reuse, UR9, R4 ;  /* 0x0000000907057c24 */ /* 0x040fe4000f8e0204 */
[----:B------:R-:W-:Y:S01]  /*11bf0*/  IMAD.WIDE.U32 R2, R7, UR8, R2 ;  /* 0x0000000807027c25 */ /* 0x000fe2000f8e0002 */
[----:B------:R-:W-:Y:S01]  /*11c00*/  ISETP.GE.AND P0, PT, R0, R11, PT ;  /* 0x0000000b0000720c */ /* 0x000fe20003f06270 */
[----:B------:R-:W-:-:S02]  /*11c10*/  ULDC.64 UR8, c[0x0][0xa80] ;  /* 0x0002a00000087ab9 */ /* 0x000fc40000000a00 */
[----:B------:R-:W-:Y:S01]  /*11c20*/  IMAD.IADD R3, R3, 0x1, R5 ;  /* 0x0000000103037824 */ /* 0x000fe200078e0205 */
[----:B------:R-:W-:-:S04]  /*11c30*/  LEA R4, P1, R2, UR8, 0x1 ;  /* 0x0000000802047c11 */ /* 0x000fc8000f8208ff */
[----:B------:R-:W-:Y:S02]  /*11c40*/  LEA.HI.X R5, R2, UR9, R3, 0x1, P1 ;  /* 0x0000000902057c11 */ /* 0x000fe400088f0c03 */
[----:B------:R0:W1:Y:S04]  /*11c50*/  SHFL.IDX PT, R2, R4, RZ, 0x1c1f ;  /* 0x001c1fff04027589 */ /* 0x00006800000e0000 */
[----:B------:R0:W2:Y:S01]  /*11c60*/  SHFL.IDX PT, R3, R5, RZ, 0x1c1f ;  /* 0x001c1fff05037589 */ /* 0x0000a200000e0000 */
        /* <DEDUP_REMOVED lines=13> */
.L_x_1158:
[----:B------:R-:W-:Y:S05]  /*11d40*/  BSYNC B1 ;  /* 0x0000000000017941 */ /* 0x000fea0003800000 */
.L_x_1157:
        /* <DEDUP_REMOVED lines=9> */
[CC--:B-1-3--:R-:W-:Y:S02]  /*11de0*/  @!P3 LEA R6, P0, R139.reuse, R2.reuse, 0x1 ;  /* 0x000000028b06b211 */ /* 0x0cafe400078008ff */
[----:B------:R-:W-:Y:S02]  /*11df0*/  @!P4 LEA R8, P1, R140, R2, 0x1 ;  /* 0x000000028c08c211 */ /* 0x000fe400078208ff */
[----:B0---4-:R-:W-:Y:S01]  /*11e00*/  @!P2 IMAD.WIDE R4, R138, 0x2, R2 ;  /* 0x000000028a04a825 */ /* 0x011fe200078e0202 */
[-C--:B------:R-:W-:Y:S02]  /*11e10*/  @!P3 LEA.HI.X R7, R139, R3.reuse, R148, 0x1, P0 ;  /* 0x000000038b07b211 */ /* 0x080fe400000f0c94 */
[----:B------:R-:W-:Y:S02]  /*11e20*/  @!P4 LEA.HI.X R9, R140, R3, R147, 0x1, P1 ;  /* 0x000000038c09c211 */ /* 0x000fe400008f0c93 */
[----:B------:R0:W-:Y:S04]  /*11e30*/  @!P2 ST.E.128 desc[UR54][R4.64], RZ ;  /* 0x000000ff0400a985 */ /* 0x0001e8000c101d36 */
[----:B------:R0:W-:Y:S04]  /*11e40*/  @!P3 ST.E.128 desc[UR54][R6.64], RZ ;  /* 0x000000ff0600b985 */ /* 0x0001e8000c101d36 */
[----:B------:R0:W-:Y:S02]  /*11e50*/  @!P4 ST.E.128 desc[UR54][R8.64], RZ ;  /* 0x000000ff0800c985 */ /* 0x0001e4000c101d36 */
.L_x_1153:
[----:B------:R-:W-:Y:S05]  /*11e60*/  BSYNC B0 ;  /* 0x0000000000007941 */ /* 0x000fea0003800000 */
.L_x_1148:
[----:B------:R-:W-:Y:S02]  /*11e70*/  ULDC UR4, c[0x0][0xc3c] ;  /* 0x00030f0000047ab9 */ /* 0x000fe40000000800 */
[----:B------:R-:W-:-:S06]  /*11e80*/  UISETP.GE.AND UP0, UPT, UR6, UR4, UPT ;  /* 0x000000040600728c */ /* 0x000fcc000bf06270 */
[----:B------:R-:W-:-:S13]  /*11e90*/  PLOP3.LUT P0, PT, PT, PT, UP0, 0x80, 0x0 ;  /* 0x000000000000781c */ /* 0x000fda0003f0f008 */
[----:B------:R-:W-:Y:S05]  /*11ea0*/  @!P0 BRA `(.L_x_1159) ;  /* 0xfffffeec00f88947 */ /* 0x000fea000383ffff */
[----:B------:R-:W-:Y:S05]  /*11eb0*/  EXIT ;  /* 0x000000000000794d */ /* 0x000fea0003800000 */
.L_x_1058:
        /* <DEDUP_REMOVED lines=16> */
.L_x_1160:
        /* <DEDUP_REMOVED lines=37> */
[----:B------:R-:W-:Y:S01]  /*12210*/  IMAD.MOV.U32 R4, RZ, RZ, R3 ;  /* 0x000000ffff047224 */ /* 0x000fe200078e0003 */
[----:B------:R-:W-:Y:S01]  /*12220*/  UMOV UR4, URZ ;  /* 0x0000003f00047c82 */ /* 0x000fe20008000000 */
[----:B------:R-:W-:-:S05]  /*12230*/  ULDC UR5, c[0x0][0xc38] ;  /* 0x00030e0000057ab9 */ /* 0x000fca0000000800 */
.L_x_1166:
        /* <DEDUP_REMOVED lines=12> */
.L_x_1165:
[----:B------:R-:W-:Y:S05]  /*12300*/  BSYNC B0 ;  /* 0x0000000000007941 */ /* 0x000fea0003800000 */
.L_x_1164:
[----:B0----5:R-:W0:Y:S02]  /*12310*/  SHFL.UP PT, R2, R0, 0x1, RZ ;  /* 0x0420000000027989 */ /* 0x021e2400000e00ff */
        /* <DEDUP_REMOVED lines=19> */
.L_x_1162:
[----:B------:R-:W-:-:S04]  /*12450*/  IMAD.IADD R13, R4, 0x1, -R3 ;  /* 0x00000001040d7824 */ /* 0x000fc800078e0a03 */
[----:B------:R-:W-:-:S05]  /*12460*/  IMAD R2, R6, UR5, R13 ;  /* 0x0000000506027c24 */ /* 0x000fca000f8e020d */
[----:B------:R-:W-:Y:S02]  /*12470*/  ISETP.GT.AND P0, PT, R2, UR6, PT ;  /* 0x0000000602007c0c */ /* 0x000fe4000bf04270 */
[----:B------:R-:W0:Y:S11]  /*12480*/  LDC.64 R2, c[0x0][0xc90] ;  /* 0x00032400ff027b82 */ /* 0x000e360000000a00 */
[----:B------:R-:W-:-:S04]  /*12490*/  VOTE.ANY R7, PT, !P0 ;  /* 0x0000000000077806 */ /* 0x000fc800040e0100 */
[----:B------:R-:W1:Y:S02]  /*124a0*/  POPC R15, R7 ;  /* 0x00000007000f7309 */ /* 0x000e640000000000 */
[----:B-1----:R-:W-:-:S04]  /*124b0*/  VIADD R19, R15, UR4 ;  /* 0x000000040f137c36 */ /* 0x002fc80008000000 */
[----:B0-----:R-:W-:-:S05]  /*124c0*/  IMAD.WIDE R2, R19, 0x4, R2 ;  /* 0x0000000413027825 */ /* 0x001fca00078e0202 */
[----:B------:R-:W2:Y:S01]  /*124d0*/  LDG.E R9, desc[UR54][R2.64] ;  /* 0x0000003602097981 */ /* 0x000ea2000c1e1900 */
[----:B------:R-:W-:-:S03]  /*124e0*/  ISETP.NE.AND P0, PT, R7, RZ, PT ;  /* 0x000000ff0700720c */ /* 0x000fc60003f05270 */
[----:B------:R-:W2:Y:S02]  /*124f0*/  SHFL.IDX PT, R0, R0, R15, 0x1f ;  /* 0x00001f0f00007589 */ /* 0x000ea400000e0000 */
[----:B--2---:R-:W-:-:S05]  /*12500*/  IMAD R4, R0, R9, RZ ;  /* 0x0000000900047224 */ /* 0x004fca00078e02ff */
[----:B------:R-:W-:-:S04]  /*12510*/  IABS R8, R4 ;  /* 0x0000000400087213 */ /* 0x000fc80000000000 */
[----:B------:R-:W0:Y:S08]  /*12520*/  I2F.RP R10, R8 ;  /* 0x00000008000a7306 */ /* 0x000e300000209400 */
[----:B0-----:R-:W0:Y:S02]  /*12530*/  MUFU.RCP R10, R10 ;  /* 0x0000000a000a7308 */ /* 0x001e240000001000 */
[----:B0-----:R-:W-:-:S06]  /*12540*/  VIADD R11, R10, 0xffffffe ;  /* 0x0ffffffe0a0b7836 */ /* 0x001fcc0000000000 */
[----:B------:R0:W1:Y:S01]  /*12550*/  F2I.FTZ.U32.TRUNC.NTZ R3, R11 ;  /* 0x0000000b00037305 */ /* 0x000062000021f000 */
[----:B------:R-:W-:Y:S05]  /*12560*/  @!P0 BRA `(.L_x_1167) ;  /* 0x0000000000088947 */ /* 0x000fea0003800000 */
[----:B------:R-:W-:-:S05]  /*12570*/  VIADD R7, R15, 0xffffffff ;  /* 0xffffffff0f077836 */ /* 0x000fca0000000000 */
[----:B------:R2:W3:Y:S02]  /*12580*/  SHFL.IDX PT, R16, R6, R7, 0x1f ;  /* 0x00001f0706107589 */ /* 0x0004e400000e0000 */
.L_x_1167:
[----:B---3--:R-:W-:Y:S01]  /*12590*/  IMAD R16, R16, UR5, R13 ;  /* 0x0000000510107c24 */ /* 0x008fe2000f8e020d */
[----:B------:R-:W-:Y:S01]  /*125a0*/  IABS R2, R4 ;  /* 0x0000000400027213 */ /* 0x000fe20000000000 */
[----:B01----:R-:W-:-:S03]  /*125b0*/  IMAD.MOV R11, RZ, RZ, -R3 ;  /* 0x000000ffff0b7224 */ /* 0x003fc600078e0a03 */
[----:B--2---:R-:W-:Y:S01]  /*125c0*/  IADD3 R7, -R16, UR6, RZ ;  /* 0x0000000610077c10 */ /* 0x004fe2000fffe1ff */
[----:B------:R-:W-:Y:S02]  /*125d0*/  IMAD.MOV R10, RZ, RZ, -R2 ;  /* 0x000000ffff0a7224 */ /* 0x000fe400078e0a02 */
[----:B------:R-:W-:Y:S01]  /*125e0*/  IMAD R11, R11, R8, RZ ;  /* 0x000000080b0b7224 */ /* 0x000fe200078e02ff */
[----:B------:R-:W-:Y:S01]  /*125f0*/  IABS R6, R7 ;  /* 0x0000000700067213 */ /* 0x000fe20000000000 */
[----:B------:R-:W-:-:S04]  /*12600*/  IMAD.MOV.U32 R2, RZ, RZ, RZ ;  /* 0x000000ffff027224 */ /* 0x000fc800078e00ff */
        /* <DEDUP_REMOVED lines=13> */
[----:B------:R-:W-:Y:S01]  /*126e0*/  @!P2 IMAD.MOV R2, RZ, RZ, -R2 ;  /* 0x000000ffff02a224 */ /* 0x000fe200078e0a02 */
[----:B------:R-:W-:-:S05]  /*126f0*/  @!P1 LOP3.LUT R2, RZ, R4, RZ, 0x33, !PT ;  /* 0x00000004ff029212 */ /* 0x000fca00078e33ff */
[----:B------:R-:W-:Y:S02]  /*12700*/  IMAD R6, R9, R2, RZ ;  /* 0x0000000209067224 */ /* 0x000fe400078e02ff */
[----:B------:R-:W-:Y:S02]  /*12710*/  IMAD.MOV R2, RZ, RZ, -R2 ;  /* 0x000000ffff027224 */ /* 0x000fe400078e0a02 */
[----:B------:R-:W-:Y:S02]  /*12720*/  IMAD.MOV R8, RZ, RZ, -R6 ;  /* 0x000000ffff087224 */ /* 0x000fe400078e0a06 */
[----:B------:R-:W-:Y:S02]  /*12730*/  IMAD R4, R4, R2, R7 ;  /* 0x0000000204047224 */ /* 0x000fe400078e0207 */
[----:B------:R-:W-:Y:S01]  /*12740*/  IMAD.MOV.U32 R2, RZ, RZ, RZ ;  /* 0x000000ffff027224 */ /* 0x000fe200078e00ff */
[----:B------:R-:W-:-:S04]  /*12750*/  VIADDMNMX R9, R8, UR5, R9, PT ;  /* 0x0000000508097c46 */ /* 0x000fc8000b800109 */
[-C--:B------:R-:W-:Y:S02]  /*12760*/  IABS R8, R9.reuse ;  /* 0x0000000900087213 */ /* 0x080fe40000000000 */
[----:B------:R-:W-:Y:S02]  /*12770*/  IABS R12, R9 ;  /* 0x00000009000c7213 */ /* 0x000fe40000000000 */
[----:B------:R-:W0:Y:S08]  /*12780*/  I2F.RP R10, R8 ;  /* 0x00000008000a7306 */ /* 0x000e300000209400 */
[----:B0-----:R-:W0:Y:S02]  /*12790*/  MUFU.RCP R10, R10 ;  /* 0x0000000a000a7308 */ /* 0x001e240000001000 */
[----:B0-----:R-:W-:-:S06]  /*127a0*/  VIADD R3, R10, 0xffffffe ;  /* 0x0ffffffe0a037836 */ /* 0x001fcc0000000000 */
[----:B------:R-:W0:Y:S02]  /*127b0*/  F2I.FTZ.U32.TRUNC.NTZ R3, R3 ;  /* 0x0000000300037305 */ /* 0x000e24000021f000 */
[----:B0-----:R-:W-:-:S04]  /*127c0*/  IMAD.MOV R11, RZ, RZ, -R3 ;  /* 0x000000ffff0b7224 */ /* 0x001fc800078e0a03 */
[----:B------:R-:W-:Y:S01]  /*127d0*/  IMAD.MOV.U32 R7, RZ, RZ, R11 ;  /* 0x000000ffff077224 */ /* 0x000fe200078e000b */
[----:B------:R-:W-:-:S03]  /*127e0*/  IABS R11, R4 ;  /* 0x00000004000b7213 */ /* 0x000fc60000000000 */
[----:B------:R-:W-:-:S04]  /*127f0*/  IMAD R7, R7, R8, RZ ;  /* 0x0000000807077224 */ /* 0x000fc800078e02ff */
[----:B------:R-:W-:-:S04]  /*12800*/  IMAD.HI.U32 R2, R3, R7, R2 ;  /* 0x0000000703027227 */ /* 0x000fc800078e0002 */
        /* <DEDUP_REMOVED lines=9> */
[----:B------:R-:W-:Y:S01]  /*128a0*/  ISETP.GE.AND P2, PT, R3, RZ, PT ;  /* 0x000000ff0300720c */ /* 0x000fe20003f46270 */
[----:B------:R-:W-:-:S06]  /*128b0*/  IMAD.IADD R3, R4, 0x1, R6 ;  /* 0x0000000104037824 */ /* 0x000fcc00078e0206 */
[----:B------:R-:W-:-:S06]  /*128c0*/  @P0 VIADD R2, R2, 0x1 ;  /* 0x0000000102020836 */ /* 0x000fcc0000000000 */
[----:B------:R-:W-:Y:S01]  /*128d0*/  @!P2 IMAD.MOV R2, RZ, RZ, -R2 ;  /* 0x000000ffff02a224 */ /* 0x000fe200078e0a02 */
[----:B------:R-:W-:Y:S01]  /*128e0*/  @!P1 LOP3.LUT R2, RZ, R9, RZ, 0x33, !PT ;  /* 0x00000009ff029212 */ /* 0x000fe200078e33ff */
[----:B------:R-:W-:-:S03]  /*128f0*/  IMAD.MOV R9, RZ, RZ, -R9 ;  /* 0x000000ffff097224 */ /* 0x000fc600078e0a09 */
[----:B------:R-:W-:Y:S01]  /*12900*/  LOP3.LUT R17, RZ, R2, RZ, 0x33, !PT ;  /* 0x00000002ff117212 */ /* 0x000fe200078e33ff */
[----:B------:R-:W-:-:S04]  /*12910*/  IMAD R18, R2, R9, R3 ;  /* 0x0000000902127224 */ /* 0x000fc800078e0203 */
[----:B------:R-:W-:Y:S01]  /*12920*/  IMAD.IADD R17, R0, 0x1, R17 ;  /* 0x0000000100117824 */ /* 0x000fe200078e0211 */
[----:B------:R-:W-:Y:S06]  /*12930*/  BRA `(.L_x_1168) ;  /* 0x0000000000147947 */ /* 0x000fec0003800000 */
.L_x_1163:
[----:B------:R-:W-:Y:S01]  /*12940*/  ULDC UR4, c[0x0][0xc3c] ;  /* 0x00030f0000047ab9 */ /* 0x000fe20000000800 */
[----:B------:R-:W-:Y:S02]  /*12950*/  IMAD.MOV.U32 R17, RZ, RZ, RZ ;  /* 0x000000ffff117224 */ /* 0x000fe400078e00ff */
[----:B------:R-:W-:Y:S02]  /*12960*/  IMAD.U32 R16, RZ, RZ, UR6 ;  /* 0x00000006ff107e24 */ /* 0x000fe4000f8e00ff */
[----:B------:R-:W-:Y:S02]  /*12970*/  IMAD.MOV.U32 R18, RZ, RZ, RZ ;  /* 0x000000ffff127224 */ /* 0x000fe400078e00ff */
[----:B------:R-:W-:-:S07]  /*12980*/  IMAD.U32 R19, RZ, RZ, UR4 ;  /* 0x00000004ff137e24 */ /* 0x000fce000f8e00ff */
.L_x_1168:
[----:B------:R-:W-:-:S13]  /*12990*/  ISETP.NE.AND P0, PT, R5, RZ, PT ;  /* 0x000000ff0500720c */ /* 0x000fda0003f05270 */
[----:B------:R-:W0:Y:S01]  /*129a0*/  @!P0 S2R R3, SR_CgaCtaId ;  /* 0x0000000000038919 */ /* 0x000e220000008800 */
[----:B------:R-:W-:-:S04]  /*129b0*/  @!P0 MOV R0, 0x400 ;  /* 0x0000040000008802 */ /* 0x000fc80000000f00 */
[----:B0-----:R-:W-:-:S05]  /*129c0*/  @!P0 LEA R0, R3, R0, 0x18 ;  /* 0x0000000003008211 */ /* 0x001fca00078ec0ff */
[----:B------:R0:W-:Y:S01]  /*129d0*/  @!P0 STS.128 [R0+0x2d8d0], R16 ;  /* 0x02d8d01000008388 */ /* 0x0001e20000000c00 */
[----:B------:R-:W-:Y:S06]  /*129e0*/  BAR.ARV 0x5, 0x200 ;  /* 0x0148000000007b1d */ /* 0x000fec0000002000 */
.L_x_1161:
[----:B------:R2:W-:Y:S01]  /*129f0*/  STL [R1+0x2c], RZ ;  /* 0x00002cff01007387 */ /* 0x0005e20000100800 */
[----:B------:R-:W-:Y:S01]  /*12a00*/  ULDC UR4, c[0x0][0xc3c] ;  /* 0x00030f0000047ab9 */ /* 0x000fe20000000800 */
[----:B------:R-:W-:Y:S01]  /*12a10*/  IMAD.MOV.U32 R29, RZ, RZ, 0x1 ;  /* 0x00000001ff1d7424 */ /* 0x000fe200078e00ff */
[----:B-1----:R-:W-:Y:S01]  /*12a20*/  ISETP.GE.AND P0, PT, R19, UR4, PT ;  /* 0x0000000413007c0c */ /* 0x002fe2000bf06270 */
[----:B------:R-:W-:-:S12]  /*12a30*/  IMAD.MOV.U32 R25, RZ, RZ, RZ ;  /* 0x000000ffff197224 */ /* 0x000fd800078e00ff */
[----:B--2---:R-:W-:Y:S05]  /*12a40*/  @P0 BRA `(.L_x_1169) ;  /* 0x0000004800dc0947 */ /* 0x004fea0003800000 */
[----:B------:R-:W1:Y:S01]  /*12a50*/  S2R R3, SR_TID.X ;  /* 0x0000000000037919 */ /* 0x000e620000002100 */
[----:B------:R-:W2:Y:S01]  /*12a60*/  S2UR UR5, SR_CgaCtaId ;  /* 0x00000000000579c3 */ /* 0x000ea20000008800 */
[----:B------:R-:W-:Y:S01]  /*12a70*/  UMOV UR4, 0x400 ;  /* 0x0000040000047882 */ /* 0x000fe20000000000 */
[----:B------:R-:W-:Y:S01]  /*12a80*/  BSSY B8, `(.L_x_1169) ;  /* 0x00004b3000087945 */ /* 0x000fe20003800000 */
[----:B------:R3:W-:Y:S01]  /*12a90*/  STL [R1+0x2c], RZ ;  /* 0x00002cff01007387 */ /* 0x0007e20000100800 */
[----:B------:R-:W-:Y:S01]  /*12aa0*/  IMAD.MOV.U32 R29, RZ, RZ, 0x1 ;  /* 0x00000001ff1d7424 */ /* 0x000fe200078e00ff */
[----:B------:R-:W-:Y:S01]  /*12ab0*/  ULOP3.LUT UR36, UR43, 0x2, URZ, 0xfc, !UPT ;  /* 0x000000022b247892 */ /* 0x000fe2000f8efc3f */
[----:B------:R-:W-:Y:S01]  /*12ac0*/  IMAD.MOV.U32 R25, RZ, RZ, RZ ;  /* 0x000000ffff197224 */ /* 0x000fe200078e00ff */
[----:B------:R-:W-:Y:S01]  /*12ad0*/  ULDC UR37, c[0x0][0xc] ;  /* 0x0000030000257ab9 */ /* 0x000fe20000000800 */
[----:B--2---:R-:W-:-:S06]  /*12ae0*/  ULEA UR4, UR5, UR4, 0x18 ;  /* 0x0000000405047291 */ /* 0x004fcc000f8ec03f */
[----:B------:R-:W-:Y:S01]  /*12af0*/  IMAD.U32 R22, RZ, RZ, UR4 ;  /* 0x00000004ff167e24 */ /* 0x000fe2000f8e00ff */
[C---:B-1----:R-:W-:Y:S01]  /*12b00*/  LOP3.LUT R5, R3.reuse, 0x7f, RZ, 0xc0, !PT ;  /* 0x0000007f03057812 */ /* 0x042fe200078ec0ff */
[C---:B0-----:R-:W-:Y:S02]  /*12b10*/  IMAD.SHL.U32 R0, R3.reuse, 0x8, RZ ;  /* 0x0000000803007824 */ /* 0x041fe400078e00ff */
[----:B------:R-:W-:Y:S01]  /*12b20*/  IMAD.SHL.U32 R4, R3, 0x20, RZ ;  /* 0x0000002003047824 */ /* 0x000fe200078e00ff */
[----:B------:R-:W-:Y:S02]  /*12b30*/  SHF.R.U32.HI R5, RZ, 0x2, R5 ;  /* 0x00000002ff057819 */ /* 0x000fe40000011605 */
[----:B------:R-:W-:Y:S02]  /*12b40*/  LOP3.LUT R2, R0, 0xd8, RZ, 0xc0, !PT ;  /* 0x000000d800027812 */ /* 0x000fe400078ec0ff */
[----:B------:R-:W-:Y:S02]  /*12b50*/  LOP3.LUT R6, R4, 0x60, RZ, 0xc0, !PT ;  /* 0x0000006004067812 */ /* 0x000fe400078ec0ff */
[----:B------:R-:W-:-:S02]  /*12b60*/  LOP3.LUT R3, R2, 0x18, R3, 0x78, !PT ;  /* 0x0000001802037812 */ /* 0x000fc400078e7803 */
[----:B------:R-:W-:Y:S02]  /*12b70*/  LOP3.LUT R4, R0, 0x18, RZ, 0xc0, !PT ;  /* 0x0000001800047812 */ /* 0x000fe400078ec0ff */
[----:B------:R-:W-:Y:S02]  /*12b80*/  LOP3.LUT R2, R3, 0x320, R0, 0xf8, !PT ;  /* 0x0000032003027812 */ /* 0x000fe400078ef800 */
[----:B------:R-:W-:Y:S02]  /*12b90*/  LOP3.LUT R0, R5, R6, RZ, 0xfc, !PT ;  /* 0x0000000605007212 */ /* 0x000fe400078efcff */
[----:B------:R-:W-:Y:S01]  /*12ba0*/  LOP3.LUT R5, R4, 0x20, RZ, 0xfc, !PT ;  /* 0x0000002004057812 */ /* 0x000fe200078efcff */
[----:B------:R-:W-:Y:S01]  /*12bb0*/  IMAD R0, R2, 0x2, R22 ;  /* 0x0000000202007824 */ /* 0x000fe200078e0216 */
[----:B------:R-:W-:-:S04]  /*12bc0*/  LOP3.LUT R3, R4, 0x40, RZ, 0xfc, !PT ;  /* 0x0000004004037812 */ /* 0x000fc800078efcff */
[----:B------:R3:W-:Y:S03]  /*12bd0*/  STL [R1+0x1c], R0 ;  /* 0x00001c0001007387 */ /* 0x0007e60000100800 */
.L_x_1238:
[----:B------:R-:W-:Y:S05]  /*12be0*/  YIELD ;  /* 0x0000000000007946 */ /* 0x000fea0003800000 */
[----:B------:R-:W-:Y:S01]  /*12bf0*/  ULDC.64 UR4, c[0x0][0xa28] ;  /* 0x00028a0000047ab9 */ /* 0x000fe20000000a00 */
[----:B------:R-:W-:Y:S01]  /*12c00*/  IMAD.MOV.U32 R24, RZ, RZ, RZ ;  /* 0x000000ffff187224 */ /* 0x000fe200078e00ff */
[----:B------:R-:W-:-:S04]  /*12c10*/  ISETP.NE.U32.AND P0, PT, RZ, UR4, PT ;  /* 0x00000004ff007c0c */ /* 0x000fc8000bf05070 */
[----:B------:R-:W-:Y:S01]  /*12c20*/  ISETP.NE.AND.EX P0, PT, RZ, UR5, PT, P0 ;  /* 0x00000005ff007c0c */ /* 0x000fe2000bf05300 */
[----:B------:R-:W-:-:S12]  /*12c30*/  ULDC.64 UR4, c[0x0][0xa18] ;  /* 0x0002860000047ab9 */ /* 0x000fd80000000a00 */
[----:B0-----:R-:W0:Y:S02]  /*12c40*/  @P0 LDC.64 R2, c[0x0][0xa28] ;  /* 0x00028a00ff020b82 */ /* 0x001e240000000a00 */
[----:B0-----:R-:W-:-:S05]  /*12c50*/  @P0 IMAD.WIDE R2, R19, 0x4, R2 ;  /* 0x0000000413020825 */ /* 0x001fca00078e0202 */
[----:B--2---:R0:W2:Y:S01]  /*12c60*/  @P0 LDG.E R24, desc[UR54][R2.64] ;  /* 0x0000003602180981 */ /* 0x0040a2000c1e1900 */
[----:B------:R-:W-:Y:S01]  /*12c70*/  ISETP.NE.U32.AND P0, PT, RZ, UR4, PT ;  /* 0x00000004ff007c0c */ /* 0x000fe2000bf05070 */
[----:B---3--:R-:W-:Y:S01]  /*12c80*/  IMAD.MOV.U32 R0, RZ, RZ, RZ ;  /* 0x000000ffff007224 */ /* 0x008fe200078e00ff */
[----:B------:R-:W-:Y:S02]  /*12c90*/  LOP3.LUT R23, R23, 0xffffffbf, RZ, 0xc0, !PT ;  /* 0xffffffbf17177812 */ /* 0x000fe400078ec0ff */
[----:B------:R-:W-:Y:S01]  /*12ca0*/  ISETP.NE.AND.EX P1, PT, RZ, UR5, PT, P0 ;  /* 0x00000005ff007c0c */ /* 0x000fe2000bf25300 */
[----:B------:R-:W-:Y:S02]  /*12cb0*/  ULDC.64 UR4, c[0x0][0xa00] ;  /* 0x0002800000047ab9 */ /* 0x000fe40000000a00 */
[----:B------:R-:W-:Y:S01]  /*12cc0*/  ISETP.NE.U32.AND P0, PT, RZ, UR4, PT ;  /* 0x00000004ff007c0c */ /* 0x000fe2000bf05070 */
[----:B0-----:R-:W0:Y:S03]  /*12cd0*/  LDC.64 R2, c[0x0][0xa00] ;  /* 0x00028000ff027b82 */ /* 0x001e260000000a00 */
[----:B------:R-:W-:Y:S01]  /*12ce0*/  ISETP.NE.AND.EX P2, PT, RZ, UR5, PT, P0 ;  /* 0x00000005ff007c0c */ /* 0x000fe2000bf45300 */
[----:B------:R-:W-:-:S05]  /*12cf0*/  ULDC.64 UR4, c[0x0][0x418] ;  /* 0x0001060000047ab9 */ /* 0x000fca0000000a00 */
[----:B-1----:R-:W1:Y:S07]  /*12d00*/  @P1 LDC.64 R4, c[0x0][0xa18] ;  /* 0x00028600ff041b82 */ /* 0x002e6e0000000a00 */
[----:B------:R-:W-:Y:S01]  /*12d10*/  @P2 LOP3.LUT R23, R23, 0x40, RZ, 0xfc, !PT ;  /* 0x0000004017172812 */ /* 0x000fe200078efcff */
[----:B0-----:R-:W-:-:S05]  /*12d20*/  IMAD.WIDE R2, R19, 0x4, R2 ;  /* 0x0000000413027825 */ /* 0x001fca00078e0202 */
[----:B------:R-:W3:Y:S01]  /*12d30*/  @P2 LDG.E R0, desc[UR54][R2.64] ;  /* 0x0000003602002981 */ /* 0x000ee2000c1e1900 */
[----:B-1----:R-:W-:-:S05]  /*12d40*/  @P1 IMAD.WIDE R4, R19, 0x4, R4 ;  /* 0x0000000413041825 */ /* 0x002fca00078e0204 */
[----:B------:R0:W5:Y:S01]  /*12d50*/  @P1 LDG.E R28, desc[UR54][R4.64] ;  /* 0x00000036041c1981 */ /* 0x000162000c1e1900 */
        /* <DEDUP_REMOVED lines=8> */
[----:B-1----:R-:W-:Y:S01]  /*12de0*/  IMAD.U32 R0, RZ, RZ, UR4 ;  /* 0x00000004ff007e24 */ /* 0x002fe2000f8e00ff */
[----:B------:R-:W-:Y:S06]  /*12df0*/  @P1 BRA `(.L_x_1170) ;  /* 0x0000000000181947 */ /* 0x000fec0003800000 */
[----:B------:R-:W-:Y:S02]  /*12e00*/  ULDC UR4, c[0x0][0x288] ;  /* 0x0000a20000047ab9 */ /* 0x000fe40000000800 */
[----:B-----5:R-:W-:Y:S01]  /*12e10*/  IMAD.U32 R28, RZ, RZ, UR4 ;  /* 0x00000004ff1c7e24 */ /* 0x020fe2000f8e00ff */
[----:B------:R-:W-:Y:S06]  /*12e20*/  @!P2 BRA `(.L_x_1170) ;  /* 0x00000000000ca947 */ /* 0x000fec0003800000 */
[----:B0-----:R-:W2:Y:S04]  /*12e30*/  LDG.E R5, desc[UR54][R2.64] ;  /* 0x0000003602057981 */ /* 0x001ea8000c1e1900 */
[----:B------:R-:W2:Y:S02]  /*12e40*/  LDG.E R28, desc[UR54][R2.64+0x4] ;  /* 0x00000436021c7981 */ /* 0x000ea4000c1e1900 */
[----:B--2---:R-:W-:-:S07]  /*12e50*/  IMAD.IADD R28, R28, 0x1, -R5 ;  /* 0x000000011c1c7824 */ /* 0x004fce00078e0a05 */
.L_x_1170:
[----:B------:R-:W-:Y:S02]  /*12e60*/  ULDC.64 UR4, c[0x0][0xa20] ;  /* 0x0002880000047ab9 */ /* 0x000fe40000000a00 */
[----:B------:R-:W-:-:S04]  /*12e70*/  ISETP.NE.U32.AND P0, PT, RZ, UR4, PT ;  /* 0x00000004ff007c0c */ /* 0x000fc8000bf05070 */
[----:B------:R-:W-:-:S13]  /*12e80*/  ISETP.NE.AND.EX P0, PT, RZ, UR5, PT, P0 ;  /* 0x00000005ff007c0c */ /* 0x000fda000bf05300 */
[----:B------:R-:W-:Y:S05]  /*12e90*/  @!P0 BRA `(.L_x_1171) ;  /* 0x0000000000108947 */ /* 0x000fea0003800000 */
[----:B------:R-:W1:Y:S02]  /*12ea0*/  LDC.64 R2, c[0x0][0xa20] ;  /* 0x00028800ff027b82 */ /* 0x000e640000000a00 */
[----:B-1----:R-:W-:-:S05]  /*12eb0*/  IMAD.WIDE R2, R19, 0x4, R2 ;  /* 0x0000000413027825 */ /* 0x002fca00078e0202 */
[----:B------:R1:W5:Y:S01]  /*12ec0*/  LDG.E R0, desc[UR54][R2.64] ;  /* 0x0000003602007981 */ /* 0x000362000c1e1900 */
[----:B------:R-:W-:Y:S05]  /*12ed0*/  BRA `(.L_x_1172) ;  /* 0x0000000000247947 */ /* 0x000fea0003800000 */
.L_x_1171:
[----:B------:R-:W-:Y:S02]  /*12ee0*/  ULDC.64 UR4, c[0x0][0xa08] ;  /* 0x0002820000047ab9 */ /* 0x000fe40000000a00 */
[----:B------:R-:W-:-:S04]  /*12ef0*/  ISETP.NE.U32.AND P0, PT, RZ, UR4, PT ;  /* 0x00000004ff007c0c */ /* 0x000fc8000bf05070 */
[----:B------:R-:W-:-:S13]  /*12f00*/  ISETP.NE.AND.EX P0, PT, RZ, UR5, PT, P0 ;  /* 0x00000005ff007c0c */ /* 0x000fda000bf05300 */
[----:B------:R-:W-:Y:S05]  /*12f10*/  @!P0 BRA `(.L_x_1172) ;  /* 0x0000000000148947 */ /* 0x000fea0003800000 */
[----:B------:R-:W1:Y:S02]  /*12f20*/  LDC.64 R2, c[0x0][0xa08] ;  /* 0x00028200ff027b82 */ /* 0x000e640000000a00 */
[----:B-1----:R-:W-:-:S05]  /*12f30*/  IMAD.WIDE R2, R19, 0x4, R2 ;  /* 0x0000000413027825 */ /* 0x002fca00078e0202 */
[----:B------:R-:W2:Y:S04]  /*12f40*/  LDG.E R0, desc[UR54][R2.64] ;  /* 0x0000003602007981 */ /* 0x000ea8000c1e1900 */
[----:B0-----:R-:W2:Y:S02]  /*12f50*/  LDG.E R5, desc[UR54][R2.64+0x4] ;  /* 0x0000043602057981 */ /* 0x001ea4000c1e1900 */
[----:B--2---:R-:W-:-:S07]  /*12f60*/  IMAD.IADD R0, R5, 0x1, -R0 ;  /* 0x0000000105007824 */ /* 0x004fce00078e0a00 */
.L_x_1172:
[----:B-1----:R-:W1:Y:S01]  /*12f70*/  LDC R2, c[0x0][0x448] ;  /* 0x00011200ff027b82 */ /* 0x002e620000000800 */
[----:B------:R-:W-:Y:S01]  /*12f80*/  IMAD R27, R17, 0xc0, RZ ;  /* 0x000000c0111b7824 */ /* 0x000fe200078e02ff */
[----:B------:R-:W-:Y:S01]  /*12f90*/  LOP3.LUT R23, R23, 0xfffffff7, RZ, 0xc0, !PT ;  /* 0xfffffff717177812 */ /* 0x000fe200078ec0ff */
[----:B-----5:R-:W-:Y:S02]  /*12fa0*/  IMAD.IADD R7, R0, 0x1, -R24 ;  /* 0x0000000100077824 */ /* 0x020fe400078e0a18 */
[----:B------:R-:W-:-:S03]  /*12fb0*/  VIADD R3, R27, 0xbf ;  /* 0x000000bf1b037836 */ /* 0x000fc60000000000 */
[----:B------:R-:W-:Y:S01]  /*12fc0*/  IADD3 R0, R7, 0x1, -R28 ;  /* 0x0000000107007810 */ /* 0x000fe20007ffe81c */
[----:B------:R2:W-:Y:S01]  /*12fd0*/  STL [R1+0xc], R7 ;  /* 0x00000c0701007387 */ /* 0x0005e20000100800 */
[----:B-1----:R-:W-:-:S13]  /*12fe0*/  ISETP.NE.AND P2, PT, R2, 0x1, PT ;  /* 0x000000010200780c */ /* 0x002fda0003f45270 */
[----:B0-----:R-:W0:Y:S01]  /*12ff0*/  @P2 LDC R4, c[0x0][0x44c] ;  /* 0x00011300ff042b82 */ /* 0x001e220000000800 */
[----:B------:R-:W-:-:S07]  /*13000*/  @P2 LOP3.LUT R23, R23, 0x8, RZ, 0xfc, !PT ;  /* 0x0000000817172812 */ /* 0x000fce00078efcff */
[----:B------:R-:W1:Y:S01]  /*13010*/  @P2 LDC R2, c[0x0][0x450] ;  /* 0x00011400ff022b82 */ /* 0x000e620000000800 */
[----:B0-----:R-:W-:-:S05]  /*13020*/  @P2 IMAD.HI.U32 R5, R3, R4, RZ ;  /* 0x0000000403052227 */ /* 0x001fca00078e00ff */
[----:B-1----:R-:W-:-:S05]  /*13030*/  @P2 SHF.R.U32.HI R3, RZ, R2, R5 ;  /* 0x00000002ff032219 */ /* 0x002fca0000011605 */
[----:B------:R-:W-:Y:S02]  /*13040*/  IMAD.IADD R0, R0, 0x1, R3 ;  /* 0x0000000100007824 */ /* 0x000fe400078e0203 */
[----:B------:R-:W0:Y:S02]  /*13050*/  LDC.64 R2, c[0x0][0x9e0] ;  /* 0x00027800ff027b82 */ /* 0x000e240000000a00 */
[----:B0-----:R-:W-:Y:S01]  /*13060*/  ISETP.GE.AND P1, PT, R3, 0x1, PT ;  /* 0x000000010300780c */ /* 0x001fe20003f26270 */
[----:B------:R-:W-:-:S12]  /*13070*/  IMAD.IADD R2, R0, 0x1, R2 ;  /* 0x0000000100027824 */ /* 0x000fd800078e0202 */
[----:B--2---:R-:W-:Y:S05]  /*13080*/  @!P1 BRA `(.L_x_1173) ;  /* 0x0000000000489947 */ /* 0x004fea0003800000 */
[C---:B------:R-:W-:Y:S01]  /*13090*/  ISETP.GT.AND P0, PT, R0.reuse, RZ, PT ;  /* 0x000000ff0000720c */ /* 0x040fe20003f04270 */
[----:B------:R-:W-:Y:S01]  /*130a0*/  BSSY B0, `(.L_x_1174) ;  /* 0x000000e000007945 */ /* 0x000fe20003800000 */
[----:B------:R-:W-:-:S11]  /*130b0*/  VIADD R6, R0, 0xffffffff ;  /* 0xffffffff00067836 */ /* 0x000fd60000000000 */
[----:B------:R-:W-:Y:S05]  /*130c0*/  @P0 BRA `(.L_x_1175) ;  /* 0x00000000001c0947 */ /* 0x000fea0003800000 */
[----:B------:R-:W-:Y:S01]  /*130d0*/  ISETP.NE.AND P0, PT, R3, 0x1, PT ;  /* 0x000000010300780c */ /* 0x000fe20003f05270 */
[----:B------:R-:W-:-:S12]  /*130e0*/  IMAD.MOV R0, RZ, RZ, -R0 ;  /* 0x000000ffff007224 */ /* 0x000fd800078e0a00 */
[----:B------:R-:W0:Y:S02]  /*130f0*/  @P0 LDC.64 R4, c[0x0][0x9e8] ;  /* 0x00027a00ff040b82 */ /* 0x000e240000000a00 */
[----:B0-----:R-:W-:-:S05]  /*13100*/  @P0 IMAD.HI.U32 R4, R0, R4, RZ ;  /* 0x0000000400040227 */ /* 0x001fca00078e00ff */
[----:B------:R-:W-:-:S04]  /*13110*/  @P0 SHF.R.U32.HI R0, RZ, R5, R4 ;  /* 0x00000005ff000219 */ /* 0x000fc80000011604 */
[----:B------:R-:W-:Y:S01]  /*13120*/  LOP3.LUT R6, RZ, R0, RZ, 0x33, !PT ;  /* 0x00000000ff067212 */ /* 0x000fe200078e33ff */
[----:B------:R-:W-:Y:S06]  /*13130*/  BRA `(.L_x_1176) ;  /* 0x0000000000107947 */ /* 0x000fec0003800000 */
.L_x_1175:
[----:B------:R-:W-:-:S13]  /*13140*/  ISETP.NE.AND P0, PT, R3, 0x1, PT ;  /* 0x000000010300780c */ /* 0x000fda0003f05270 */
[----:B------:R-:W0:Y:S02]  /*13150*/  @P0 LDC.64 R4, c[0x0][0x9e8] ;  /* 0x00027a00ff040b82 */ /* 0x000e240000000a00 */
[----:B0-----:R-:W-:-:S05]  /*13160*/  @P0 IMAD.HI.U32 R4, R6, R4, RZ ;  /* 0x0000000406040227 */ /* 0x001fca00078e00ff */
[----:B------:R-:W-:-:S07]  /*13170*/  @P0 SHF.R.U32.HI R6, RZ, R5, R4 ;  /* 0x00000005ff060219 */ /* 0x000fce0000011604 */
.L_x_1176:
[----:B------:R-:W-:Y:S05]  /*13180*/  BSYNC B0 ;  /* 0x0000000000007941 */ /* 0x000fea0003800000 */
.L_x_1174:
[----:B------:R-:W-:-:S05]  /*13190*/  IMAD R5, R6, R3, R3 ;  /* 0x0000000306057224 */ /* 0x000fca00078e0203 */
[----:B------:R-:W-:-:S07]  /*131a0*/  VIMNMX R2, R2, R5, PT ;  /* 0x0000000502027248 */ /* 0x000fce0003fe0100 */
.L_x_1173:
[----:B------:R-:W0:Y:S01]  /*131b0*/  @P2 LDC R0, c[0x0][0x44c] ;  /* 0x00011300ff002b82 */ /* 0x000e220000000800 */
[----:B------:R-:W-:Y:S01]  /*131c0*/  VIADD R2, R2, 0x7f ;  /* 0x0000007f02027836 */ /* 0x000fe20000000000 */
[----:B------:R-:W-:-:S06]  /*131d0*/  ULDC UR4, c[0x0][0x9dc] ;  /* 0x0002770000047ab9 */ /* 0x000fcc0000000800 */
[----:B------:R-:W1:Y:S01]  /*131e0*/  @P2 LDC R4, c[0x0][0x450] ;  /* 0x00011400ff042b82 */ /* 0x000e620000000800 */
[----:B0-----:R-:W-:-:S04]  /*131f0*/  @P2 IMAD.HI.U32 R5, R27, R0, RZ ;  /* 0x000000001b052227 */ /* 0x001fc800078e00ff */
[----:B------:R-:W-:Y:S01]  /*13200*/  IMAD.MOV.U32 R0, RZ, RZ, R27 ;  /* 0x000000ffff007224 */ /* 0x000fe200078e001b */
[----:B-1----:R-:W-:Y:S01]  /*13210*/  @P2 SHF.R.U32.HI R0, RZ, R4, R5 ;  /* 0x00000004ff002219 */ /* 0x002fe20000011605 */
[----:B------:R-:W-:Y:S01]  /*13220*/  VIADD R4, R7, 0x7f ;  /* 0x0000007f07047836 */ /* 0x000fe20000000000 */
[----:B------:R-:W-:-:S04]  /*13230*/  SHF.R.S32.HI R5, RZ, 0x1f, R2 ;  /* 0x0000001fff057819 */ /* 0x000fc80000011402 */
[----:B------:R-:W-:Y:S02]  /*13240*/  LEA.HI R2, R5, R2, RZ, 0x7 ;  /* 0x0000000205027211 */ /* 0x000fe400078f38ff */
[----:B------:R-:W-:Y:S02]  /*13250*/  SHF.R.S32.HI R5, RZ, 0x1f, R4 ;  /* 0x0000001fff057819 */ /* 0x000fe40000011404 */
[----:B------:R-:W-:Y:S02]  /*13260*/  SHF.R.S32.HI R2, RZ, 0x7, R2 ;  /* 0x00000007ff027819 */ /* 0x000fe40000011402 */
[----:B------:R-:W-:-:S04]  /*13270*/  LEA.HI R5, R5, R4, RZ, 0x7 ;  /* 0x0000000405057211 */ /* 0x000fc800078f38ff */
[----:B------:R-:W-:-:S04]  /*13280*/  SHF.R.S32.HI R5, RZ, 0x7, R5 ;  /* 0x00000007ff057819 */ /* 0x000fc80000011405 */
[----:B------:R-:W-:Y:S02]  /*13290*/  VIMNMX R26, R5, R2, PT ;  /* 0x00000002051a7248 */ /* 0x000fe40003fe0100 */
[----:B------:R-:W-:-:S03]  /*132a0*/  IADD3 R2, R0, R7, -R28 ;  /* 0x0000000700027210 */ /* 0x000fc60007ffe81c */
[----:B------:R0:W-:Y:S02]  /*132b0*/  STL [R1+0x28], R26 ;  /* 0x0000281a01007387 */ /* 0x0001e40000100800 */
[----:B------:R-:W-:Y:S01]  /*132c0*/  VIADD R0, R2, -UR4 ;  /* 0x8000000402007c36 */ /* 0x000fe20008000000 */
[----:B------:R-:W-:Y:S06]  /*132d0*/  @!P1 BRA `(.L_x_1177) ;  /* 0x0000000000449947 */ /* 0x000fec0003800000 */
[----:B------:R-:W-:Y:S01]  /*132e0*/  ISETP.GT.AND P0, PT, R2, -0x1, PT ;  /* 0xffffffff0200780c */ /* 0x000fe20003f04270 */
[----:B------:R-:W-:-:S12]  /*132f0*/  BSSY B0, `(.L_x_1178) ;  /* 0x000000d000007945 */ /* 0x000fd80003800000 */
[----:B------:R-:W-:Y:S05]  /*13300*/  @P0 BRA `(.L_x_1179) ;  /* 0x00000000001c0947 */ /* 0x000fea0003800000 */
[----:B------:R-:W-:Y:S02]  /*13310*/  ISETP.NE.AND P0, PT, R3, 0x1, PT ;  /* 0x000000010300780c */ /* 0x000fe40003f05270 */
[----:B------:R-:W-:-:S11]  /*13320*/  LOP3.LUT R2, RZ, R2, RZ, 0x33, !PT ;  /* 0x00000002ff027212 */ /* 0x000fd600078e33ff */
[----:B------:R-:W1:Y:S02]  /*13330*/  @P0 LDC.64 R4, c[0x0][0x9e8] ;  /* 0x00027a00ff040b82 */ /* 0x000e640000000a00 */
[----:B-1----:R-:W-:-:S05]  /*13340*/  @P0 IMAD.HI.U32 R4, R2, R4, RZ ;  /* 0x0000000402040227 */ /* 0x002fca00078e00ff */
[----:B------:R-:W-:-:S04]  /*13350*/  @P0 SHF.R.U32.HI R2, RZ, R5, R4 ;  /* 0x00000005ff020219 */ /* 0x000fc80000011604 */
[----:B------:R-:W-:Y:S01]  /*13360*/  LOP3.LUT R2, RZ, R2, RZ, 0x33, !PT ;  /* 0x00000002ff027212 */ /* 0x000fe200078e33ff */
[----:B------:R-:W-:Y:S06]  /*13370*/  BRA `(.L_x_1180) ;  /* 0x0000000000107947 */ /* 0x000fec0003800000 */
.L_x_1179:
[----:B------:R-:W-:-:S13]  /*13380*/  ISETP.NE.AND P0, PT, R3, 0x1, PT ;  /* 0x000000010300780c */ /* 0x000fda0003f05270 */
[----:B------:R-:W1:Y:S02]  /*13390*/  @P0 LDC.64 R4, c[0x0][0x9e8] ;  /* 0x00027a00ff040b82 */ /* 0x000e640000000a00 */
[----:B-1----:R-:W-:-:S05]  /*133a0*/  @P0 IMAD.HI.U32 R4, R2, R4, RZ ;  /* 0x0000000402040227 */ /* 0x002fca00078e00ff */
[----:B------:R-:W-:-:S07]  /*133b0*/  @P0 SHF.R.U32.HI R2, RZ, R5, R4 ;  /* 0x00000005ff020219 */ /* 0x000fce0000011604 */
.L_x_1180:
[----:B------:R-:W-:Y:S05]  /*133c0*/  BSYNC B0 ;  /* 0x0000000000007941 */ /* 0x000fea0003800000 */
.L_x_1178:
[----:B------:R-:W-:-:S05]  /*133d0*/  IMAD R3, R2, R3, RZ ;  /* 0x0000000302037224 */ /* 0x000fca00078e02ff */
[----:B------:R-:W-:-:S07]  /*133e0*/  VIMNMX R0, R0, R3, !PT ;  /* 0x0000000300007248 */ /* 0x000fce0007fe0100 */
.L_x_1177:
[----:B------:R-:W-:Y:S01]  /*133f0*/  SHF.R.S32.HI R3, RZ, 0x1f, R0 ;  /* 0x0000001fff037819 */ /* 0x000fe20000011400 */
[----:B------:R-:W-:Y:S03]  /*13400*/  BSSY B7, `(.L_x_1181) ;  /* 0x0000359000077945 */ /* 0x000fe60003800000 */
[----:B------:R-:W-:-:S04]  /*13410*/  LEA.HI R3, R3, R0, RZ, 0x7 ;  /* 0x0000000003037211 */ /* 0x000fc800078f38ff */
[----:B------:R-:W-:-:S04]  /*13420*/  SHF.R.S32.HI R3, RZ, 0x7, R3 ;  /* 0x00000007ff037819 */ /* 0x000fc80000011403 */
[----:B------:R-:W-:-:S04]  /*13430*/  VIMNMX R2, RZ, R3, !PT ;  /* 0x00000003ff027248 */ /* 0x000fc80007fe0100 */
[----:B------:R-:W-:Y:S01]  /*13440*/  ISETP.GT.AND P0, PT, R26, R2, PT ;  /* 0x000000021a00720c */ /* 0x000fe20003f04270 */
[----:B------:R1:W-:-:S12]  /*13450*/  STL [R1+0x10], R2 ;  /* 0x0000100201007387 */ /* 0x0003d80000100800 */
[----:B-1----:R-:W-:Y:S05]  /*13460*/  @P0 BRA `(.L_x_1182) ;  /* 0x0000000000440947 */ /* 0x002fea0003800000 */
[----:B------:R-:W1:Y:S02]  /*13470*/  S2R R2, SR_TID.X ;  /* 0x0000000000027919 */ /* 0x000e640000002100 */
[----:B-1----:R-:W-:-:S04]  /*13480*/  LOP3.LUT R2, R2, 0x7f, RZ, 0xc0, !PT ;  /* 0x0000007f02027812 */ /* 0x002fc800078ec0ff */
[----:B------:R-:W-:-:S13]  /*13490*/  ISETP.NE.AND P0, PT, R2, RZ, PT ;  /* 0x000000ff0200720c */ /* 0x000fda0003f05270 */
[----:B------:R-:W-:Y:S05]  /*134a0*/  @P0 BRA `(.L_x_1183) ;  /* 0x0000003400380947 */ /* 0x000fea0003800000 */
[----:B------:R-:W1:Y:S01]  /*134b0*/  S2R R5, SR_LANEID ;  /* 0x0000000000057919 */ /* 0x000e620000000000 */
[----:B------:R-:W-:Y:S01]  /*134c0*/  VOTEU.ANY UR4, UPT, PT ;  /* 0x0000000000047886 */ /* 0x000fe200038e0100 */
[----:B------:R-:W2:Y:S01]  /*134d0*/  LDC.64 R2, c[0x0][0xc60] ;  /* 0x00031800ff027b82 */ /* 0x000ea20000000a00 */
[----:B------:R-:W1:Y:S02]  /*134e0*/  FLO.U32 R0, UR4 ;  /* 0x0000000400007d00 */ /* 0x000e6400080e0000 */
[----:B-1----:R-:W-:-:S06]  /*134f0*/  ISETP.EQ.U32.AND P0, PT, R0, R5, PT ;  /* 0x000000050000720c */ /* 0x002fcc0003f02070 */
[----:B------:R-:W2:Y:S07]  /*13500*/  POPC R5, UR4 ;  /* 0x0000000400057d09 */ /* 0x000eae0008000000 */
[----:B--2---:R-:W2:Y:S01]  /*13510*/  @P0 ATOMG.E.ADD.STRONG.GPU PT, R3, desc[UR54][R2.64], R5 ;  /* 0x00000005020309a8 */ /* 0x004ea200081ee1f6 */
[----:B------:R-:W1:Y:S02]  /*13520*/  S2R R4, SR_LTMASK ;  /* 0x0000000000047919 */ /* 0x000e640000003900 */
[----:B-1----:R-:W-:-:S04]  /*13530*/  LOP3.LUT R4, R4, UR4, RZ, 0xc0, !PT ;  /* 0x0000000404047c12 */ /* 0x002fc8000f8ec0ff */
[----:B------:R-:W1:Y:S01]  /*13540*/  POPC R7, R4 ;  /* 0x0000000400077309 */ /* 0x000e620000000000 */
[----:B--2---:R-:W1:Y:S02]  /*13550*/  SHFL.IDX PT, R0, R3, R0, 0x1f ;  /* 0x00001f0003007589 */ /* 0x004e6400000e0000 */
[----:B-1----:R-:W-:Y:S01]  /*13560*/  IADD3 R16, R0, UR37, R7 ;  /* 0x0000002500107c10 */ /* 0x002fe2000fffe007 */
[----:B------:R-:W-:Y:S06]  /*13570*/  BRA `(.L_x_1183) ;  /* 0x0000003400047947 */ /* 0x000fec0003800000 */
.L_x_1182:
        /* <DEDUP_REMOVED lines=20> */
.L_x_1185:
[----:B------:R-:W-:Y:S05]  /*136c0*/  BSYNC B6 ;  /* 0x0000000000067941 */ /* 0x000fea0003800000 */
.L_x_1184:
        /* <DEDUP_REMOVED lines=20> */
.L_x_1188:
        /* <DEDUP_REMOVED lines=15> */
.L_x_1187:
[----:B------:R-:W-:Y:S05]  /*13900*/  BSYNC B6 ;  /* 0x0000000000067941 */ /* 0x000fea0003800000 */
.L_x_1186:
[----:B------:R-:W-:Y:S01]  /*13910*/  ULDC.64 UR4, c[0x0][0x9f8] ;  /* 0x00027e0000047ab9 */ /* 0x000fe20000000a00 */
[----:B------:R-:W2:Y:S01]  /*13920*/  LDL R17, [R1+0xc] ;  /* 0x00000c0001117983 */ /* 0x000ea20000100800 */
[----:B------:R-:W-:Y:S01]  /*13930*/  ISETP.NE.U32.AND P0, PT, RZ, UR4, PT ;  /* 0x00000004ff007c0c */ /* 0x000fe2000bf05070 */
[----:B------:R-:W-:Y:S01]  /*13940*/  IMAD.MOV.U32 R7, RZ, RZ, R19 ;  /* 0x000000ffff077224 */ /* 0x000fe200078e0013 */
[----:B------:R-:W1:Y:S01]  /*13950*/  LDC R9, c[0x0][0x430] ;  /* 0x00010c00ff097b82 */ /* 0x000e620000000800 */
[----:B------:R-:W3:Y:S01]  /*13960*/  S2R R21, SR_TID.X ;  /* 0x0000000000157919 */ /* 0x000ee20000002100 */
[----:B------:R-:W-:Y:S01]  /*13970*/  ISETP.NE.AND.EX P0, PT, RZ, UR5, PT, P0 ;  /* 0x00000005ff007c0c */ /* 0x000fe2000bf05300 */
[----:B------:R-:W4:Y:S01]  /*13980*/  S2R R20, SR_TID.X ;  /* 0x0000000000147919 */ /* 0x000f220000002100 */
[----:B0-----:R-:W-:Y:S01]  /*13990*/  VIADD R26, R26, 0xffffffff ;  /* 0xffffffff1a1a7836 */ /* 0x001fe20000000000 */
[----:B------:R-:W-:Y:S01]  /*139a0*/  LOP3.LUT R23, R23, 0xffffffdf, RZ, 0xc0, !PT ;  /* 0xffffffdf17177812 */ /* 0x000fe200078ec0ff */
[----:B------:R-:W-:-:S09]  /*139b0*/  ULDC UR4, c[0x0][0x2f4] ;  /* 0x0000bd0000047ab9 */ /* 0x000fd20000000800 */
[----:B------:R-:W0:Y:S02]  /*139c0*/  @P0 LDC.64 R2, c[0x0][0x9f8] ;  /* 0x00027e00ff020b82 */ /* 0x000e240000000a00 */
[----:B0-----:R-:W-:-:S05]  /*139d0*/  @P0 IMAD.WIDE R2, R19, 0x4, R2 ;  /* 0x0000000413020825 */ /* 0x001fca00078e0202 */
[----:B------:R0:W2:Y:S01]  /*139e0*/  @P0 LDG.E R7, desc[UR54][R2.64] ;  /* 0x0000003602070981 */ /* 0x0000a2000c1e1900 */
[----:B-1----:R-:W-:Y:S01]  /*139f0*/  ISETP.NE.AND P1, PT, R9, 0x1, PT ;  /* 0x000000010900780c */ /* 0x002fe20003f25270 */
[----:B---3--:R-:W-:Y:S01]  /*13a00*/  IMAD.SHL.U32 R21, R21, 0x20, RZ ;  /* 0x0000002015157824 */ /* 0x008fe200078e00ff */
[----:B----4-:R-:W-:Y:S01]  /*13a10*/  LOP3.LUT R20, R20, 0x7f, RZ, 0xc0, !PT ;  /* 0x0000007f14147812 */ /* 0x010fe200078ec0ff */
[----:B------:R-:W-:-:S03]  /*13a20*/  IMAD.SHL.U32 R8, R26, 0x80, RZ ;  /* 0x000000801a087824 */ /* 0x000fc600078e00ff */
[----:B------:R-:W-:Y:S02]  /*13a30*/  SHF.R.U32.HI R20, RZ, 0x2, R20 ;  /* 0x00000002ff147819 */ /* 0x000fe40000011614 */
[----:B------:R-:W-:-:S04]  /*13a40*/  LOP3.LUT R21, R21, 0x60, RZ, 0xc0, !PT ;  /* 0x0000006015157812 */ /* 0x000fc800078ec0ff */
[----:B------:R-:W-:Y:S01]  /*13a50*/  LOP3.LUT R5, R8, R20, R21, 0xfe, !PT ;  /* 0x0000001408057212 */ /* 0x000fe200078efe15 */
[----:B------:R-:W1:Y:S01]  /*13a60*/  @P1 LDC R6, c[0x0][0x434] ;  /* 0x00010d00ff061b82 */ /* 0x000e620000000800 */
[----:B------:R-:W-:-:S07]  /*13a70*/  @P1 LOP3.LUT R23, R23, 0x20, RZ, 0xfc, !PT ;  /* 0x0000002017171812 */ /* 0x000fce00078efcff */
[----:B------:R-:W3:Y:S01]  /*13a80*/  @P1 LDC R0, c[0x0][0x438] ;  /* 0x00010e00ff001b82 */ /* 0x000ee20000000800 */
[----:B------:R-:W-:Y:S01]  /*13a90*/  LOP3.LUT R23, R23, 0xfffffffb, RZ, 0xc0, !PT ;  /* 0xfffffffb17177812 */ /* 0x000fe200078ec0ff */
[----:B------:R-:W-:Y:S01]  /*13aa0*/  UMOV UR5, 0xffffffff ;  /* 0xffffffff00057882 */ /* 0x000fe20000000000 */
[C---:B--2---:R-:W-:Y:S01]  /*13ab0*/  ISETP.GE.AND P0, PT, R5.reuse, R17, PT ;  /* 0x000000110500720c */ /* 0x044fe20003f06270 */
[----:B------:R-:W-:-:S04]  /*13ac0*/  IMAD.IADD R5, R5, 0x1, R24 ;  /* 0x0000000105057824 */ /* 0x000fc800078e0218 */
[----:B-1----:R-:W-:-:S04]  /*13ad0*/  @P1 IMAD.HI.U32 R6, R5, R6, RZ ;  /* 0x0000000605061227 */ /* 0x002fc800078e00ff */
[----:B------:R-:W-:Y:S01]  /*13ae0*/  IMAD.MOV.U32 R4, RZ, RZ, R5 ;  /* 0x000000ffff047224 */ /* 0x000fe200078e0005 */
[----:B---3--:R-:W-:-:S03]  /*13af0*/  @P1 SHF.R.U32.HI R4, RZ, R0, R6 ;  /* 0x00000000ff041219 */ /* 0x008fc60000011606 */
[----:B0-----:R-:W0:Y:S02]  /*13b00*/  @!P0 LDC.64 R2, c[0x0][0x428] ;  /* 0x00010a00ff028b82 */ /* 0x001e240000000a00 */
[----:B------:R-:W-:-:S04]  /*13b10*/  IMAD.MOV R0, RZ, RZ, -R4 ;  /* 0x000000ffff007224 */ /* 0x000fc800078e0a04 */
[----:B------:R-:W-:Y:S01]  /*13b20*/  IMAD R0, R9, R0, R5 ;  /* 0x0000000009007224 */ /* 0x000fe200078e0205 */
[--C-:B------:R-:W-:Y:S01]  /*13b30*/  @!P0 SHF.R.S32.HI R5, RZ, 0x1f, R4.reuse ;  /* 0x0000001fff058819 */ /* 0x100fe20000011404 */
[----:B------:R-:W1:Y:S01]  /*13b40*/  S2R R9, SR_TID.X ;  /* 0x0000000000097919 */ /* 0x000e620000002100 */
[----:B------:R-:W-:Y:S01]  /*13b50*/  SHF.R.S32.HI R6, RZ, 0x1f, R7 ;  /* 0x0000001fff067819 */ /* 0x000fe20000011407 */
[----:B------:R-:W-:Y:S01]  /*13b60*/  STL [R1+0x8], R7 ;  /* 0x0000080701007387 */ /* 0x000fe20000100800 */
[----:B0-----:R-:W-:-:S03]  /*13b70*/  @!P0 IMAD.WIDE.U32 R4, R7, R2, R4 ;  /* 0x0000000207048225 */ /* 0x001fc600078e0004 */
[----:B------:R0:W-:Y:S01]  /*13b80*/  STL [R1+0x18], R6 ;  /* 0x0000180601007387 */ /* 0x0001e20000100800 */
[----:B-1----:R-:W-:-:S05]  /*13b90*/  IMAD.SHL.U32 R17, R9, 0x8, RZ ;  /* 0x0000000809117824 */ /* 0x002fca00078e00ff */
[----:B------:R-:W-:Y:S01]  /*13ba0*/  LOP3.LUT R17, R17, 0x18, RZ, 0xc0, !PT ;  /* 0x0000001811117812 */ /* 0x000fe200078ec0ff */
[----:B0-----:R-:W-:-:S04]  /*13bb0*/  @!P0 IMAD R6, R6, R2, RZ ;  /* 0x0000000206068224 */ /* 0x001fc800078e02ff */
[----:B------:R-:W-:Y:S02]  /*13bc0*/  @!P0 IMAD R6, R7, R3, R6 ;  /* 0x0000000307068224 */ /* 0x000fe400078e0206 */
[----:B------:R-:W0:Y:S01]  /*13bd0*/  @!P0 LDC.64 R2, c[0x0][0x418] ;  /* 0x00010600ff028b82 */ /* 0x000e220000000a00 */
[----:B------:R-:W-:Y:S01]  /*13be0*/  ISETP.GE.AND P2, PT, R17, UR4, PT ;  /* 0x0000000411007c0c */ /* 0x000fe2000bf46270 */
[----:B------:R-:W-:Y:S01]  /*13bf0*/  @!P0 IMAD.IADD R5, R5, 0x1, R6 ;  /* 0x0000000105058824 */ /* 0x000fe200078e0206 */
[C---:B------:R-:W-:Y:S02]  /*13c00*/  LOP3.LUT R10, R17.reuse, 0x20, RZ, 0xfc, !PT ;  /* 0x00000020110a7812 */ /* 0x040fe400078efcff */
[----:B------:R-:W-:-:S09]  /*13c10*/  LOP3.LUT R9, R17, 0x40, RZ, 0xfc, !PT ;  /* 0x0000004011097812 */ /* 0x000fd200078efcff */
[----:B------:R-:W-:Y:S02]  /*13c20*/  @P2 LOP3.LUT R23, R23, 0x4, RZ, 0xfc, !PT ;  /* 0x0000000417172812 */ /* 0x000fe400078efcff */
[----:B0-----:R-:W-:-:S04]  /*13c30*/  @!P0 LEA R6, P1, R4, R2, 0x2 ;  /* 0x0000000204068211 */ /* 0x001fc800078210ff */
[----:B------:R-:W-:Y:S01]  /*13c40*/  @!P0 LEA.HI.X R7, R4, R3, R5, 0x2, P1 ;  /* 0x0000000304078211 */ /* 0x000fe200008f1405 */
[----:B------:R-:W-:Y:S01]  /*13c50*/  IMAD.MOV.U32 R3, RZ, RZ, RZ ;  /* 0x000000ffff037224 */ /* 0x000fe200078e00ff */
[----:B------:R-:W-:Y:S02]  /*13c60*/  ISETP.GE.AND P1, PT, R10, UR4, PT ;  /* 0x000000040a007c0c */ /* 0x000fe4000bf26270 */
[----:B------:R-:W-:-:S03]  /*13c70*/  LOP3.LUT R23, R23, 0xfffffffd, RZ, 0xc0, !PT ;  /* 0xfffffffd17177812 */ /* 0x000fc600078ec0ff */
[----:B------:R0:W5:Y:S01]  /*13c80*/  @!P0 LDG.E R3, desc[UR54][R6.64] ;  /* 0x0000003606038981 */ /* 0x000162000c1e1900 */
[----:B------:R-:W-:Y:S01]  /*13c90*/  ISETP.GE.AND P0, PT, R9, UR4, PT ;  /* 0x0000000409007c0c */ /* 0x000fe2000bf06270 */
[----:B------:R-:W-:-:S06]  /*13ca0*/  IMAD.U32 R2, RZ, RZ, UR36 ;  /* 0x00000024ff027e24 */ /* 0x000fcc000f8e00ff */
[----:B------:R-:W-:-:S04]  /*13cb0*/  @P1 LOP3.LUT R23, R23, 0x2, RZ, 0xfc, !PT ;  /* 0x0000000217171812 */ /* 0x000fc800078efcff */
[----:B------:R-:W-:-:S04]  /*13cc0*/  LOP3.LUT R23, R23, 0xfffffffe, RZ, 0xc0, !PT ;  /* 0xfffffffe17177812 */ /* 0x000fc800078ec0ff */
[----:B------:R-:W-:Y:S01]  /*13cd0*/  @P0 LOP3.LUT R23, R23, 0x1, RZ, 0xfc, !PT ;  /* 0x0000000117170812 */ /* 0x000fe200078efcff */
[----:B0-----:R-:W-:Y:S06]  /*13ce0*/  BRA.DIV UR5, `(.L_x_1189) ;  /* 0x0000003e05f07947 */ /* 0x001fec000b800000 */
.L_x_1255:
[----:B------:R-:W-:Y:S02]  /*13cf0*/  SHF.R.S32.HI R9, RZ, 0x1f, R18 ;  /* 0x0000001fff097819 */ /* 0x000fe40000011412 */
[----:B------:R-:W-:Y:S02]  /*13d00*/  ISETP.NE.AND P0, PT, R2, 0x3, PT ;  /* 0x000000030200780c */ /* 0x000fe40003f05270 */
[----:B------:R-:W-:Y:S01]  /*13d10*/  LOP3.LUT R23, R23, 0xffffffef, RZ, 0xc0, !PT ;  /* 0xffffffef17177812 */ /* 0x000fe200078ec0ff */
[----:B------:R0:W-:Y:S10]  /*13d20*/  STL [R1+0x4], R9 ;  /* 0x0000040901007387 */ /* 0x0001f40000100800 */
[----:B------:R-:W-:Y:S01]  /*13d30*/  @P0 LOP3.LUT R23, R23, 0x10, RZ, 0xfc, !PT ;  /* 0x0000001017170812 */ /* 0x000fe200078efcff */
[----:B0-----:R-:W-:Y:S06]  /*13d40*/  @!P0 BRA `(.L_x_1190) ;  /* 0x0000000000048947 */ /* 0x001fec0003800000 */
[----:B------:R-:W-:Y:S01]  /*13d50*/  BPT.TRAP 0x1 ;  /* 0x000000040000795c */ /* 0x000fe20000300000 */
.L_x_1190:
        /* <DEDUP_REMOVED lines=19> */
[----:B------:R-:W-:Y:S02]  /*13e90*/  IMAD.IADD R24, R5, 0x1, R2 ;  /* 0x0000000105187824 */ /* 0x000fe400078e0202 */
[----:B------:R-:W-:-:S03]  /*13ea0*/  IMAD R2, R25, 0x8, R22 ;  /* 0x0000000819027824 */ /* 0x000fc600078e0216 */
[----:B------:R-:W-:Y:S02]  /*13eb0*/  LEA.HI.X R24, R4, UR5, R24, 0x1, P0 ;  /* 0x0000000504187c11 */ /* 0x000fe400080f0c18 */
[----:B------:R-:W-:-:S04]  /*13ec0*/  SHF.L.U32 R4, R29, 0x1f, RZ ;  /* 0x0000001f1d047819 */ /* 0x000fc800000006ff */
[----:B------:R-:W0:Y:S02]  /*13ed0*/  SYNCS.PHASECHK.TRANS64.TRYWAIT P0, [R2+URZ+0x2d840], R4 ;  /* 0x02d84004020075a7 */ /* 0x000e24000800017f */
[----:B0-----:R-:W-:Y:S05]  /*13ee0*/  @!P0 BRA `(.L_x_1192) ;  /* 0x0000003c00a48947 */ /* 0x001fea0003800000 */
.L_x_1256:
[----:B------:R-:W-:Y:S05]  /*13ef0*/  BSYNC B0 ;  /* 0x0000000000007941 */ /* 0x000fea0003800000 */
.L_x_1191:
[----:B------:R-:W2:Y:S01]  /*13f00*/  LDL R9, [R1+0x4] ;  /* 0x0000040001097983 */ /* 0x000ea20000100800 */
[----:B------:R-:W-:-:S03]  /*13f10*/  ULDC.64 UR4, c[0x0][0x300] ;  /* 0x0000c00000047ab9 */ /* 0x000fc60000000a00 */
[----:B------:R-:W3:Y:S01]  /*13f20*/  LDL R13, [R1+0xc] ;  /* 0x00000c00010d7983 */ /* 0x000ee20000100800 */
[----:B------:R-:W-:Y:S01]  /*13f30*/  IMAD R6, R6, UR4, RZ ;  /* 0x0000000406067c24 */ /* 0x000fe2000f8e02ff */
[C---:B------:R-:W-:Y:S01]  /*13f40*/  LOP3.LUT P4, RZ, R23.reuse, 0x4, RZ, 0xc0, !PT ;  /* 0x0000000417ff7812 */ /* 0x040fe2000788c0ff */
[C---:B0-----:R-:W-:Y:S01]  /*13f50*/  IMAD.WIDE.U32 R4, R0.reuse, UR4, RZ ;  /* 0x0000000400047c25 */ /* 0x041fe2000f8e00ff */
[----:B------:R-:W0:Y:S01]  /*13f60*/  S2R R10, SR_TID.X ;  /* 0x00000000000a7919 */ /* 0x000e220000002100 */
[C---:B------:R-:W-:Y:S02]  /*13f70*/  LOP3.LUT P3, RZ, R23.reuse, 0x2, RZ, 0xc0, !PT ;  /* 0x0000000217ff7812 */ /* 0x040fe4000786c0ff */
[----:B------:R-:W-:Y:S01]  /*13f80*/  IMAD R6, R0, UR5, R6 ;  /* 0x0000000500067c24 */ /* 0x000fe2000f8e0206 */
[----:B------:R-:W-:Y:S01]  /*13f90*/  ULDC.64 UR4, c[0x0][0x310] ;  /* 0x0000c40000047ab9 */ /* 0x000fe20000000a00 */
[----:B------:R-:W-:Y:S01]  /*13fa0*/  LOP3.LUT P2, RZ, R23, 0x1, RZ, 0xc0, !PT ;  /* 0x0000000117ff7812 */ /* 0x000fe2000784c0ff */
[----:B------:R-:W-:-:S02]  /*13fb0*/  IMAD R7, R7, UR4, RZ ;  /* 0x0000000407077c24 */ /* 0x000fc4000f8e02ff */
[----:B------:R-:W-:Y:S02]  /*13fc0*/  IMAD.IADD R5, R5, 0x1, R6 ;  /* 0x0000000105057824 */ /* 0x000fe400078e0206 */
[C---:B------:R-:W-:Y:S02]  /*13fd0*/  IMAD R7, R3.reuse, UR5, R7 ;  /* 0x0000000503077c24 */ /* 0x040fe4000f8e0207 */
[----:B------:R-:W-:Y:S01]  /*13fe0*/  IMAD.WIDE.U32 R4, R3, UR4, R4 ;  /* 0x0000000403047c25 */ /* 0x000fe2000f8e0004 */
[----:B------:R-:W-:-:S03]  /*13ff0*/  ULDC.64 UR4, c[0x0][0x308] ;  /* 0x0000c20000047ab9 */ /* 0x000fc60000000a00 */
[----:B------:R-:W-:Y:S02]  /*14000*/  IMAD.IADD R5, R5, 0x1, R7 ;  /* 0x0000000105057824 */ /* 0x000fe400078e0207 */
[----:B------:R-:W-:Y:S01]  /*14010*/  IMAD.WIDE.U32 R4, R18, UR4, R4 ;  /* 0x0000000412047c25 */ /* 0x000fe2000f8e0004 */
[----:B0-----:R-:W-:-:S04]  /*14020*/  LOP3.LUT R12, R10, 0x7f, RZ, 0xc0, !PT ;  /* 0x0000007f0a0c7812 */ /* 0x001fc800078ec0ff */
[----:B------:R-:W-:Y:S01]  /*14030*/  SHF.R.U32.HI R12, RZ, 0x2, R12 ;  /* 0x00000002ff0c7819 */ /* 0x000fe2000001160c */
[----:B--2---:R-:W-:Y:S02]  /*14040*/  IMAD R6, R9, UR4, RZ ;  /* 0x0000000409067c24 */ /* 0x004fe4000f8e02ff */
[----:B------:R-:W0:Y:S02]  /*14050*/  S2R R9, SR_TID.X ;  /* 0x0000000000097919 */ /* 0x000e240000002100 */
[----:B------:R-:W-:Y:S01]  /*14060*/  IMAD R6, R18, UR5, R6 ;  /* 0x0000000512067c24 */ /* 0x000fe2000f8e0206 */
[----:B------:R-:W-:Y:S01]  /*14070*/  ULDC.64 UR4, c[0x0][0x2e8] ;  /* 0x0000ba0000047ab9 */ /* 0x000fe20000000a00 */
[----:B---3--:R-:W-:Y:S02]  /*14080*/  IADD3 R3, -R12, R13, -R8 ;  /* 0x0000000d0c037210 */ /* 0x008fe40007ffe908 */
[----:B------:R-:W-:Y:S01]  /*14090*/  IMAD.IADD R6, R5, 0x1, R6 ;  /* 0x0000000105067824 */ /* 0x000fe200078e0206 */
[----:B------:R-:W-:Y:S01]  /*140a0*/  LEA R0, P0, R4, UR4, 0x1 ;  /* 0x0000000404007c11 */ /* 0x000fe2000f8008ff */
[----:B------:R-:W-:-:S03]  /*140b0*/  UMOV UR4, 0xffffffff ;  /* 0xffffffff00047882 */ /* 0x000fc60000000000 */
[----:B------:R-:W-:Y:S02]  /*140c0*/  LEA.HI.X R6, R4, UR5, R6, 0x1, P0 ;  /* 0x0000000504067c11 */ /* 0x000fe400080f0c06 */
        /* <DEDUP_REMOVED lines=48> */
.L_x_1266:
[----:B------:R-:W-:-:S13]  /*143d0*/  ISETP.GE.AND P0, PT, R3, 0x61, PT ;  /* 0x000000610300780c */ /* 0x000fda0003f06270 */
[----:B01----:R-:W-:Y:S01]  /*143e0*/  @P0 LEA R4, P1, R9, R0, 0x1 ;  /* 0x0000000009040211 */ /* 0x003fe200078208ff */
        /* <DEDUP_REMOVED lines=10> */
.L_x_1194:
        /* <DEDUP_REMOVED lines=11> */
.L_x_1195:
[----:B------:R1:W5:Y:S01]  /*14540*/  LDL.LU R3, [R1] ;  /* 0x0000000001037983 */ /* 0x0003620000300800 */
[----:B------:R1:W-:Y:S02]  /*14550*/  SYNCS.ARRIVE.TRANS64.A1T0 RZ, [R2+URZ+0x2d830], RZ ;  /* 0x02d830ff02ff79a7 */ /* 0x0003e4000810003f */
[----:B------:R-:W-:Y:S05]  /*14560*/  WARPSYNC.ALL ;  /* 0x0000000000007948 */ /* 0x000fea0003800000 */
[----:B------:R-:W-:Y:S01]  /*14570*/  ULDC.64 UR4, c[0x0][0x298] ;  /* 0x0000a60000047ab9 */ /* 0x000fe20000000a00 */
[----:B------:R-:W-:Y:S01]  /*14580*/  BSSY B6, `(.L_x_1196) ;  /* 0x000001c000067945 */ /* 0x000fe20003800000 */
[----:B-1----:R-:W-:Y:S01]  /*14590*/  VIADD R2, R22, 0xc400 ;  /* 0x0000c40016027836 */ /* 0x002fe20000000000 */
[----:B------:R-:W-:Y:S04]  /*145a0*/  BAR.SYNC.DEFER_BLOCKING 0x8, 0x200 ;  /* 0x0208000000007b1d */ /* 0x000fe80000010000 */
[----:B------:R-:W-:-:S02]  /*145b0*/  LOP3.LUT P0, RZ, R2, 0x1bf, RZ, 0xc0, !PT ;  /* 0x000001bf02ff7812 */ /* 0x000fc4000780c0ff */
[----:B-----5:R-:W-:Y:S01]  /*145c0*/  SHF.R.S32.HI R0, RZ, 0x1f, R3 ;  /* 0x0000001fff007819 */ /* 0x020fe20000011403 */
[----:B0-----:R-:W-:-:S04]  /*145d0*/  IMAD.WIDE.U32 R4, R3, UR4, RZ ;  /* 0x0000000403047c25 */ /* 0x001fc8000f8e00ff */
[----:B------:R-:W-:Y:S01]  /*145e0*/  IMAD R0, R0, UR4, RZ ;  /* 0x0000000400007c24 */ /* 0x000fe2000f8e02ff */
[----:B------:R0:W-:Y:S03]  /*145f0*/  STL.64 [R1+0x20], R4 ;  /* 0x0000200401007387 */ /* 0x0001e60000100a00 */
[----:B------:R-:W-:-:S04]  /*14600*/  IMAD R0, R3, UR5, R0 ;  /* 0x0000000503007c24 */ /* 0x000fc8000f8e0200 */
[----:B------:R-:W-:-:S05]  /*14610*/  IMAD.IADD R0, R5, 0x1, R0 ;  /* 0x0000000105007824 */ /* 0x000fca00078e0200 */
[----:B------:R0:W-:Y:S01]  /*14620*/  STL [R1], R0 ;  /* 0x0000000001007387 */ /* 0x0001e20000100800 */
[----:B------:R-:W-:Y:S05]  /*14630*/  @!P0 BRA `(.L_x_1197) ;  /* 0x0000000000408947 */ /* 0x000fea0003800000 */
[----:B------:R-:W-:Y:S01]  /*14640*/  MOV R2, 0x0 ;  /* 0x0000000000027802 */ /* 0x000fe20000000f00 */
[----:B------:R-:W-:Y:S01]  /*14650*/  ULDC.64 UR6, c[0x4][0x88] ;  /* 0x0100220000067ab9 */ /* 0x000fe20000000a00 */
[----:B------:R-:W-:Y:S01]  /*14660*/  ULDC.64 UR8, c[0x4][0x90] ;  /* 0x0100240000087ab9 */ /* 0x000fe20000000a00 */
[----:B------:R-:W-:Y:S01]  /*14670*/  ULDC.64 UR4, c[0x4][0x20] ;  /* 0x0100080000047ab9 */ /* 0x000fe20000000a00 */
[----:B0-----:R-:W-:Y:S02]  /*14680*/  IMAD.U32 R4, RZ, RZ, UR6 ;  /* 0x00000006ff047e24 */ /* 0x001fe4000f8e00ff */
[----:B------:R-:W0:Y:S01]  /*14690*/  LDC.64 R2, c[0x4][R2] ;  /* 0x0100000002027b82 */ /* 0x000e220000000a00 */
        /* <DEDUP_REMOVED lines=10> */
.L_x_1197:
[----:B------:R-:W-:Y:S05]  /*14740*/  BSYNC B6 ;  /* 0x0000000000067941 */ /* 0x000fea0003800000 */
.L_x_1196:
[----:B------:R-:W2:Y:S01]  /*14750*/  LDL.LU R21, [R1] ;  /* 0x0000000001157983 */ /* 0x000ea20000300800 */
[----:B------:R-:W1:Y:S01]  /*14760*/  LDC R6, c[0x0][0x448] ;  /* 0x00011200ff067b82 */ /* 0x000e620000000800 */
[----:B------:R-:W-:Y:S01]  /*14770*/  ULDC.64 UR4, c[0x0][0x2d8] ;  /* 0x0000b60000047ab9 */ /* 0x000fe20000000a00 */
[----:B------:R-:W-:Y:S01]  /*14780*/  LOP3.LUT P6, RZ, R23, 0x40, RZ, 0xc0, !PT ;  /* 0x0000004017ff7812 */ /* 0x000fe200078cc0ff */
[----:B------:R-:W2:Y:S01]  /*14790*/  LDL.LU.64 R2, [R1+0x20] ;  /* 0x0000200001027983 */ /* 0x000ea20000300a00 */
[----:B0-----:R-:W-:Y:S01]  /*147a0*/  SHF.R.S32.HI R5, RZ, 0x1f, R19 ;  /* 0x0000001fff057819 */ /* 0x001fe20000011413 */
[----:B------:R-:W-:Y:S01]  /*147b0*/  ULDC.64 UR6, c[0x0][0x2c8] ;  /* 0x0000b20000067ab9 */ /* 0x000fe20000000a00 */
[----:B------:R-:W-:Y:S01]  /*147c0*/  ULDC.64 UR8, c[0x0][0x280] ;  /* 0x0000a00000087ab9 */ /* 0x000fe20000000a00 */
[----:B------:R-:W3:Y:S01]  /*147d0*/  LDL R20, [R1+0x4] ;  /* 0x0000040001147983 */ /* 0x000ee20000100800 */
[----:B------:R-:W-:Y:S01]  /*147e0*/  SEL R5, R5, RZ, !P6 ;  /* 0x000000ff05057207 */ /* 0x000fe20007000000 */
[----:B------:R-:W0:Y:S01]  /*147f0*/  LDC R10, c[0x0][0x448] ;  /* 0x00011200ff0a7b82 */ /* 0x000e220000000800 */
[----:B------:R-:W-:Y:S01]  /*14800*/  SEL R0, R19, RZ, !P6 ;  /* 0x000000ff13007207 */ /* 0x000fe20007000000 */
[----:B------:R-:W4:Y:S01]  /*14810*/  S2R R13, SR_TID.X ;  /* 0x00000000000d7919 */ /* 0x000f220000002100 */
[----:B-1----:R-:W-:Y:S01]  /*14820*/  ISETP.NE.AND P6, PT, R6, 0x1, PT ;  /* 0x000000010600780c */ /* 0x002fe20003fc5270 */
[----:B----4-:R-:W-:-:S05]  /*14830*/  IMAD.SHL.U32 R11, R13, 0x8, RZ ;  /* 0x000000080d0b7824 */ /* 0x010fca00078e00ff */
[----:B------:R-:W-:-:S04]  /*14840*/  LOP3.LUT R11, R11, 0x18, RZ, 0xc0, !PT ;  /* 0x000000180b0b7812 */ /* 0x000fc800078ec0ff */
[C---:B------:R-:W-:Y:S02]  /*14850*/  LOP3.LUT R12, R11.reuse, 0x20, RZ, 0xfc, !PT ;  /* 0x000000200b0c7812 */ /* 0x040fe400078efcff */
[----:B------:R-:W-:Y:S01]  /*14860*/  LOP3.LUT R11, R11, 0x40, RZ, 0xfc, !PT ;  /* 0x000000400b0b7812 */ /* 0x000fe200078efcff */
[----:B--2---:R-:W-:Y:S02]  /*14870*/  IMAD.MOV.U32 R3, RZ, RZ, R21 ;  /* 0x000000ffff037224 */ /* 0x004fe400078e0015 */
[----:B------:R-:W1:Y:S01]  /*14880*/  S2R R21, SR_TID.X ;  /* 0x0000000000157919 */ /* 0x000e620000002100 */
[----:B---3--:R-:W-:Y:S02]  /*14890*/  IMAD R4, R20, UR4, RZ ;  /* 0x0000000414047c24 */ /* 0x008fe4000f8e02ff */
[----:B------:R-:W2:Y:S01]  /*148a0*/  S2R R20, SR_TID.X ;  /* 0x0000000000147919 */ /* 0x000ea20000002100 */
[----:B------:R-:W-:-:S04]  /*148b0*/  IMAD.WIDE.U32 R2, R18, UR4, R2 ;  /* 0x0000000412027c25 */ /* 0x000fc8000f8e0002 */
[----:B------:R-:W-:Y:S01]  /*148c0*/  IMAD R4, R18, UR5, R4 ;  /* 0x0000000512047c24 */ /* 0x000fe2000f8e0204 */
[----:B------:R-:W-:Y:S02]  /*148d0*/  ULDC.64 UR4, c[0x0][0x2e0] ;  /* 0x0000b80000047ab9 */ /* 0x000fe40000000a00 */
[----:B------:R-:W-:Y:S02]  /*148e0*/  IMAD R5, R5, UR4, RZ ;  /* 0x0000000405057c24 */ /* 0x000fe4000f8e02ff */
[----:B------:R-:W-:Y:S02]  /*148f0*/  IMAD.IADD R3, R3, 0x1, R4 ;  /* 0x0000000103037824 */ /* 0x000fe400078e0204 */
[----:B------:R-:W3:Y:S01]  /*14900*/  @P6 LDC R4, c[0x0][0x44c] ;  /* 0x00011300ff046b82 */ /* 0x000ee20000000800 */
[C---:B------:R-:W-:Y:S02]  /*14910*/  IMAD R5, R0.reuse, UR5, R5 ;  /* 0x0000000500057c24 */ /* 0x040fe4000f8e0205 */
[----:B------:R-:W-:Y:S01]  /*14920*/  IMAD.WIDE.U32 R2, R0, UR4, R2 ;  /* 0x0000000400027c25 */ /* 0x000fe2000f8e0002 */
[----:B------:R-:W-:-:S03]  /*14930*/  ULDC.64 UR4, c[0x0][0x2d0] ;  /* 0x0000b40000047ab9 */ /* 0x000fc60000000a00 */
[----:B------:R-:W-:Y:S01]  /*14940*/  IMAD.IADD R3, R3, 0x1, R5 ;  /* 0x0000000103037824 */ /* 0x000fe200078e0205 */
[----:B------:R-:W4:Y:S01]  /*14950*/  @P6 LDC R0, c[0x0][0x450] ;  /* 0x00011400ff006b82 */ /* 0x000f220000000800 */
[----:B-1----:R-:W-:Y:S01]  /*14960*/  IMAD.SHL.U32 R21, R21, 0x20, RZ ;  /* 0x0000002015157824 */ /* 0x002fe200078e00ff */
[----:B--2---:R-:W-:-:S04]  /*14970*/  LOP3.LUT R20, R20, 0x7f, RZ, 0xc0, !PT ;  /* 0x0000007f14147812 */ /* 0x004fc800078ec0ff */
[----:B------:R-:W-:Y:S02]  /*14980*/  LOP3.LUT R21, R21, 0x60, RZ, 0xc0, !PT ;  /* 0x0000006015157812 */ /* 0x000fe400078ec0ff */
[----:B------:R-:W-:-:S04]  /*14990*/  SHF.R.U32.HI R20, RZ, 0x2, R20 ;  /* 0x00000002ff147819 */ /* 0x000fc80000011614 */
[----:B------:R-:W-:Y:S02]  /*149a0*/  LOP3.LUT R20, R20, R21, RZ, 0xfc, !PT ;  /* 0x0000001514147212 */ /* 0x000fe400078efcff */
[----:B------:R-:W-:-:S03]  /*149b0*/  LOP3.LUT R21, R13, 0x7f, RZ, 0xc0, !PT ;  /* 0x0000007f0d157812 */ /* 0x000fc600078ec0ff */
[----:B------:R-:W-:Y:S01]  /*149c0*/  IMAD.IADD R6, R20, 0x1, R27 ;  /* 0x0000000114067824 */ /* 0x000fe200078e021b */
[----:B------:R-:W-:Y:S01]  /*149d0*/  SHF.R.U32.HI R21, RZ, 0x2, R21 ;  /* 0x00000002ff157819 */ /* 0x000fe20000011615 */
[----:B------:R-:W-:Y:S02]  /*149e0*/  IMAD.SHL.U32 R20, R13, 0x8, RZ ;  /* 0x000000080d147824 */ /* 0x000fe400078e00ff */
[----:B---3--:R-:W-:-:S03]  /*149f0*/  @P6 IMAD.HI.U32 R5, R6, R4, RZ ;  /* 0x0000000406056227 */ /* 0x008fc600078e00ff */
[----:B------:R-:W-:Y:S01]  /*14a00*/  LOP3.LUT R20, R20, 0x18, RZ, 0xc0, !PT ;  /* 0x0000001814147812 */ /* 0x000fe200078ec0ff */
[----:B------:R-:W-:Y:S01]  /*14a10*/  IMAD.MOV.U32 R4, RZ, RZ, R6 ;  /* 0x000000ffff047224 */ /* 0x000fe200078e0006 */
[----:B----4-:R-:W-:-:S04]  /*14a20*/  @P6 SHF.R.U32.HI R4, RZ, R0, R5 ;  /* 0x00000000ff046219 */ /* 0x010fc80000011605 */
[--C-:B------:R-:W-:Y:S01]  /*14a30*/  SHF.R.S32.HI R0, RZ, 0x1f, R4.reuse ;  /* 0x0000001fff007819 */ /* 0x100fe20000011404 */
[----:B------:R-:W-:-:S04]  /*14a40*/  IMAD.MOV R7, RZ, RZ, -R4 ;  /* 0x000000ffff077224 */ /* 0x000fc800078e0a04 */
[----:B------:R-:W-:-:S04]  /*14a50*/  IMAD R0, R0, UR4, RZ ;  /* 0x0000000400007c24 */ /* 0x000fc8000f8e02ff */
[C---:B------:R-:W-:Y:S02]  /*14a60*/  IMAD R0, R4.reuse, UR5, R0 ;  /* 0x0000000504007c24 */ /* 0x040fe4000f8e0200 */
[----:B------:R-:W-:-:S04]  /*14a70*/  IMAD.WIDE.U32 R4, R4, UR4, R2 ;  /* 0x0000000404047c25 */ /* 0x000fc8000f8e0002 */
[----:B------:R-:W-:Y:S02]  /*14a80*/  IMAD.IADD R5, R5, 0x1, R0 ;  /* 0x0000000105057824 */ /* 0x000fe400078e0200 */
[----:B0-----:R-:W-:-:S04]  /*14a90*/  IMAD R0, R10, R7, R6 ;  /* 0x000000070a007224 */ /* 0x001fc800078e0206 */
        /* <DEDUP_REMOVED lines=23> */
[----:B------:R-:W-:Y:S01]  /*14c10*/  ISETP.GE.AND P2, PT, R11, UR4, PT ;  /* 0x000000040b007c0c */ /* 0x000fe2000bf46270 */
[----:B------:R-:W-:Y:S02]  /*14c20*/  IMAD.IADD R3, R3, 0x1, R7 ;  /* 0x0000000103037824 */ /* 0x000fe400078e0207 */
        /* <DEDUP_REMOVED lines=8> */
[----:B------:R-:W2:Y:S01]  /*14cb0*/  LDL R11, [R1+0x1c] ;  /* 0x00001c00010b7983 */ /* 0x000ea20000100800 */
[----:B------:R-:W-:Y:S02]  /*14cc0*/  IMAD R3, R28, R10, RZ ;  /* 0x0000000a1c037224 */ /* 0x000fe400078e02ff */
[----:B------:R-:W-:Y:S01]  /*14cd0*/  IMAD.IADD R2, R21, 0x1, R27 ;  /* 0x0000000115027824 */ /* 0x000fe200078e021b */
[----:B------:R-:W0:Y:S04]  /*14ce0*/  SHFL.IDX PT, R5, R4, RZ, 0x1c1f ;  /* 0x001c1fff04057589 */ /* 0x000e2800000e0000 */
[----:B------:R-:W1:Y:S01]  /*14cf0*/  SHFL.IDX PT, R6, R0, RZ, 0x1c1f ;  /* 0x001c1fff00067589 */ /* 0x000e6200000e0000 */
[----:B------:R-:W-:-:S13]  /*14d00*/  ISETP.GE.AND P3, PT, R2, R3, PT ;  /* 0x000000030200720c */ /* 0x000fda0003f66270 */
[----:B0-----:R-:W-:-:S05]  /*14d10*/  @!P3 LEA R5, P4, R20, R5, 0x1 ;  /* 0x000000051405b211 */ /* 0x001fca00078808ff */
[----:B-1----:R-:W-:-:S04]  /*14d20*/  @!P3 IMAD.X R6, RZ, RZ, R6, P4 ;  /* 0x000000ffff06b224 */ /* 0x002fc800020e0606 */
[----:B------:R-:W-:Y:S02]  /*14d30*/  @!P3 IMAD.MOV.U32 R7, RZ, RZ, R6 ;  /* 0x000000ffff07b224 */ /* 0x000fe400078e0006 */
[----:B------:R-:W-:Y:S02]  /*14d40*/  @!P3 IMAD.MOV.U32 R6, RZ, RZ, R5 ;  /* 0x000000ffff06b224 */ /* 0x000fe400078e0005 */
[----:B------:R-:W0:Y:S04]  /*14d50*/  SHFL.IDX PT, R5, R4, 0x1, 0x1c1f ;  /* 0x003c1f0004057f89 */ /* 0x000e2800000e0000 */
[----:B--2---:R-:W-:Y:S04]  /*14d60*/  @!P3 LDGSTS.E.BYPASS.LTC128B.128 [R11+0xc400], desc[UR54][R6.64], !P0 ;  /* 0x0c400000060bbfae */ /* 0x004fe8000c101d76 */
        /* <DEDUP_REMOVED lines=14> */
[----:B------:R-:W-:-:S03]  /*14e50*/  VIADD R6, R2, 0x40 ;  /* 0x0000004002067836 */ /* 0x000fc60000000000 */
[----:B------:R-:W2:Y:S02]  /*14e60*/  SHFL.IDX PT, R0, R0, 0x3, 0x1c1f ;  /* 0x007c1f0000007f89 */ /* 0x000ea400000e0000 */
[----:B------:R-:W-:-:S13]  /*14e70*/  ISETP.GE.AND P3, PT, R6, R3, PT ;  /* 0x000000030600720c */ /* 0x000fda0003f66270 */
[----:B0-----:R-:W-:-:S05]  /*14e80*/  @!P3 LEA R5, P4, R20, R5, 0x1 ;  /* 0x000000051405b211 */ /* 0x001fca00078808ff */
[----:B-1----:R-:W-:Y:S02]  /*14e90*/  @!P3 IMAD.X R7, RZ, RZ, R7, P4 ;  /* 0x000000ffff07b224 */ /* 0x002fe400020e0607 */
[----:B------:R-:W-:Y:S02]  /*14ea0*/  @!P3 IMAD.MOV.U32 R6, RZ, RZ, R5 ;  /* 0x000000ffff06b224 */ /* 0x000fe400078e0005 */
[----:B------:R-:W-:-:S03]  /*14eb0*/  VIADD R5, R2, 0x60 ;  /* 0x0000006002057836 */ /* 0x000fc60000000000 */
[----:B------:R-:W-:Y:S04]  /*14ec0*/  @!P3 LDGSTS.E.BYPASS.LTC128B.128 [R11+0xd400], desc[UR54][R6.64], !P0 ;  /* 0x0d400000060bbfae */ /* 0x000fe8000c101d76 */
[----:B------:R-:W-:Y:S04]  /*14ed0*/  @!P3 LDGSTS.E.BYPASS.LTC128B.128 [R11+0x10400], desc[UR54][R6.64+0x40], !P1 ;  /* 0x10400040060bbfae */ /* 0x000fe8000c901d76 */
[----:B------:R-:W-:Y:S01]  /*14ee0*/  @!P3 LDGSTS.E.BYPASS.LTC128B.128 [R11+0x13400], desc[UR54][R6.64+0x80], !P2 ;  /* 0x13400080060bbfae */ /* 0x000fe2000d101d76 */
[----:B------:R-:W-:-:S13]  /*14ef0*/  ISETP.GE.AND P3, PT, R5, R3, PT ;  /* 0x000000030500720c */ /* 0x000fda0003f66270 */
[----:B------:R-:W-:-:S05]  /*14f00*/  @!P3 LEA R4, P4, R20, R4, 0x1 ;  /* 0x000000041404b211 */ /* 0x000fca00078808ff */
[----:B--2---:R-:W-:-:S04]  /*14f10*/  @!P3 IMAD.X R0, RZ, RZ, R0, P4 ;  /* 0x000000ffff00b224 */ /* 0x004fc800020e0600 */
[----:B------:R-:W-:Y:S02]  /*14f20*/  @!P3 IMAD.MOV.U32 R5, RZ, RZ, R0 ;  /* 0x000000ffff05b224 */ /* 0x000fe400078e0000 */
        /* <DEDUP_REMOVED lines=15> */
.L_x_1279:
[----:B------:R-:W2:Y:S01]  /*15020*/  LDL R0, [R1+0x1c] ;  /* 0x00001c0001007983 */ /* 0x000ea20000100800 */
[----:B------:R-:W-:-:S05]  /*15030*/  VIADD R2, R2, 0xa0 ;  /* 0x000000a002027836 */ /* 0x000fca0000000000 */
[----:B------:R-:W-:-:S13]  /*15040*/  ISETP.GE.AND P3, PT, R2, R3, PT ;  /* 0x000000030200720c */ /* 0x000fda0003f66270 */
[----:B------:R-:W-:-:S05]  /*15050*/  @!P3 LEA R2, P4, R20, R9, 0x1 ;  /* 0x000000091402b211 */ /* 0x000fca00078808ff */
        /* <DEDUP_REMOVED lines=9> */
.L_x_1199:
        /* <DEDUP_REMOVED lines=18> */
.L_x_1280:
[----:B------:R-:W-:Y:S05]  /*15210*/  BSYNC B0 ;  /* 0x0000000000007941 */ /* 0x000fea0003800000 */
.L_x_1200:
[----:B------:R-:W1:Y:S04]  /*15220*/  LDL.LU R3, [R1+0x28] ;  /* 0x0000280001037983 */ /* 0x000e680000300800 */
[----:B------:R-:W2:Y:S01]  /*15230*/  LDL R2, [R1+0x10] ;  /* 0x0000100001027983 */ /* 0x000ea20000100800 */
[----:B------:R-:W-:Y:S01]  /*15240*/  BSSY B0, `(.L_x_1202) ;  /* 0x0000100000007945 */ /* 0x000fe20003800000 */
[----:B-1----:R-:W-:-:S05]  /*15250*/  VIADD R0, R3, 0xfffffffe ;  /* 0xfffffffe03007836 */ /* 0x002fca0000000000 */
[----:B--2---:R-:W-:-:S13]  /*15260*/  ISETP.GE.AND P0, PT, R0, R2, PT ;  /* 0x000000020000720c */ /* 0x004fda0003f06270 */
[----:B------:R-:W-:Y:S05]  /*15270*/  @!P0 BRA `(.L_x_1203) ;  /* 0x0000000c00f08947 */ /* 0x000fea0003800000 */
[----:B------:R-:W0:Y:S01]  /*15280*/  S2R R2, SR_TID.X ;  /* 0x0000000000027919 */ /* 0x000e220000002100 */
[----:B------:R-:W-:Y:S01]  /*15290*/  ULDC UR4, c[0x0][0x2f4] ;  /* 0x0000bd0000047ab9 */ /* 0x000fe20000000800 */
[----:B------:R-:W-:Y:S01]  /*152a0*/  IMAD.MOV.U32 R10, RZ, RZ, R25 ;  /* 0x000000ffff0a7224 */ /* 0x000fe200078e0019 */
[----:B------:R1:W-:Y:S01]  /*152b0*/  STL [R1], R26 ;  /* 0x0000001a01007387 */ /* 0x0003e20000100800 */
[----:B------:R-:W-:Y:S02]  /*152c0*/  IMAD.MOV.U32 R20, RZ, RZ, R29 ;  /* 0x000000ffff147224 */ /* 0x000fe400078e001d */
[----:B0-----:R-:W-:-:S05]  /*152d0*/  IMAD.SHL.U32 R4, R2, 0x8, RZ ;  /* 0x0000000802047824 */ /* 0x001fca00078e00ff */
[----:B------:R-:W-:-:S04]  /*152e0*/  LOP3.LUT R4, R4, 0x18, RZ, 0xc0, !PT ;  /* 0x0000001804047812 */ /* 0x000fc800078ec0ff */
[C---:B------:R-:W-:Y:S02]  /*152f0*/  LOP3.LUT R3, R4.reuse, 0x20, RZ, 0xfc, !PT ;  /* 0x0000002004037812 */ /* 0x040fe400078efcff */
[C---:B------:R-:W-:Y:S02]  /*15300*/  LOP3.LUT R2, R4.reuse, 0x40, RZ, 0xfc, !PT ;  /* 0x0000004004027812 */ /* 0x040fe400078efcff */
[----:B------:R-:W-:Y:S02]  /*15310*/  ISETP.GE.AND P3, PT, R4, UR4, PT ;  /* 0x0000000404007c0c */ /* 0x000fe4000bf66270 */
[----:B------:R-:W-:Y:S02]  /*15320*/  ISETP.GE.AND P2, PT, R3, UR4, PT ;  /* 0x0000000403007c0c */ /* 0x000fe4000bf46270 */
[----:B-1----:R-:W-:-:S13]  /*15330*/  ISETP.GE.AND P1, PT, R2, UR4, PT ;  /* 0x0000000402007c0c */ /* 0x002fda000bf26270 */
.L_x_1216:
[----:B------:R-:W2:Y:S01]  /*15340*/  LDL R8, [R1+0x14] ;  /* 0x0000140001087983 */ /* 0x000ea20000100800 */
[----:B------:R-:W0:Y:S03]  /*15350*/  LDC R4, c[0x0][0x430] ;  /* 0x00010c00ff047b82 */ /* 0x000e260000000800 */
[----:B------:R-:W3:Y:S04]  /*15360*/  LDL R7, [R1+0x18] ;  /* 0x0000180001077983 */ /* 0x000ee80000100800 */
[----:B------:R-:W4:Y:S01]  /*15370*/  LDL R6, [R1+0x8] ;  /* 0x0000080001067983 */ /* 0x000f220000100800 */
[----:B------:R-:W1:Y:S01]  /*15380*/  S2R R2, SR_TID.X ;  /* 0x0000000000027919 */ /* 0x000e620000002100 */
        /* <DEDUP_REMOVED lines=21> */
[----:B------:R-:W-:-:S03]  /*154e0*/  ULDC.64 UR4, c[0x0][0x418] ;  /* 0x0001060000047ab9 */ /* 0x000fc60000000a00 */
[----:B------:R-:W-:Y:S01]  /*154f0*/  IMAD.IADD R3, R4, 0x1, R3 ;  /* 0x0000000104037824 */ /* 0x000fe200078e0203 */
[----:B------:R-:W-:-:S04]  /*15500*/  LEA R4, P0, R2, UR4, 0x2 ;  /* 0x0000000402047c11 */ /* 0x000fc8000f8010ff */
[----:B------:R-:W-:-:S05]  /*15510*/  LEA.HI.X R5, R2, UR5, R3, 0x2, P0 ;  /* 0x0000000502057c11 */ /* 0x000fca00080f1403 */
[----:B------:R-:W2:Y:S01]  /*15520*/  LDG.E R8, desc[UR54][R4.64] ;  /* 0x0000003604087981 */ /* 0x000ea2000c1e1900 */
[----:B------:R-:W-:Y:S02]  /*15530*/  IMAD.U32 R6, RZ, RZ, UR36 ;  /* 0x00000024ff067e24 */ /* 0x000fe4000f8e00ff */
[----:B------:R-:W-:-:S03]  /*15540*/  VIADD R25, R10, 0x1 ;  /* 0x000000010a197836 */ /* 0x000fc60000000000 */
[----:B------:R-:W-:Y:S02]  /*15550*/  ISETP.NE.AND P4, PT, R6, 0x3, PT ;  /* 0x000000030600780c */ /* 0x000fe40003f85270 */
        /* <DEDUP_REMOVED lines=8> */
.L_x_1204:
[----:B------:R-:W-:Y:S01]  /*155e0*/  IMAD R5, R25, 0x8, R22 ;  /* 0x0000000819057824 */ /* 0x000fe200078e0216 */
[----:B------:R-:W-:Y:S01]  /*155f0*/  SHF.L.U32 R0, R29, 0x1f, RZ ;  /* 0x0000001f1d007819 */ /* 0x000fe200000006ff */
[----:B------:R-:W-:Y:S03]  /*15600*/  BSSY B1, `(.L_x_1205) ;  /* 0x0000003000017945 */ /* 0x000fe60003800000 */
[----:B------:R-:W0:Y:S02]  /*15610*/  SYNCS.PHASECHK.TRANS64.TRYWAIT P0, [R5+URZ+0x2d840], R0 ;  /* 0x02d84000050075a7 */ /* 0x000e24000800017f */
[----:B0-----:R-:W-:Y:S05]  /*15620*/  @!P0 BRA `(.L_x_1206) ;  /* 0x0000003400608947 */ /* 0x001fea0003800000 */
.L_x_1281:
[----:B------:R-:W-:Y:S05]  /*15630*/  BSYNC B1 ;  /* 0x0000000000017941 */ /* 0x000fea0003800000 */
.L_x_1205:
[----:B------:R-:W2:Y:S01]  /*15640*/  LDL R4, [R1+0x4] ;  /* 0x0000040001047983 */ /* 0x000ea20000100800 */
[----:B------:R-:W-:Y:S01]  /*15650*/  SHF.R.S32.HI R21, RZ, 0x1f, R9 ;  /* 0x0000001fff157819 */ /* 0x000fe20000011409 */
[----:B------:R-:W-:Y:S01]  /*15660*/  ULDC.64 UR4, c[0x0][0x300] ;  /* 0x0000c00000047ab9 */ /* 0x000fe20000000a00 */
[----:B------:R-:W-:Y:S01]  /*15670*/  LOP3.LUT P5, RZ, R23, 0x2, RZ, 0xc0, !PT ;  /* 0x0000000217ff7812 */ /* 0x000fe200078ac0ff */
        /* <DEDUP_REMOVED lines=56> */
.L_x_1291:
[----:B------:R-:W-:Y:S02]  /*15a00*/  LOP3.LUT P6, RZ, R23, 0x4, RZ, 0xc0, !PT ;  /* 0x0000000417ff7812 */ /* 0x000fe400078cc0ff */
[----:B--2---:R-:W-:-:S05]  /*15a10*/  IADD3 R2, P0, R2, R0, RZ ;  /* 0x0000000002027210 */ /* 0x004fca0007f1e0ff */
[----:B------:R-:W-:Y:S01]  /*15a20*/  IMAD.X R3, RZ, RZ, R27, P0 ;  /* 0x000000ffff037224 */ /* 0x000fe200000e061b */
        /* <DEDUP_REMOVED lines=8> */
.L_x_1208:
        /* <DEDUP_REMOVED lines=11> */
.L_x_1209:
[----:B------:R1:W-:Y:S01]  /*15b60*/  SYNCS.ARRIVE.TRANS64.A1T0 RZ, [R5+URZ+0x2d830], RZ ;  /* 0x02d830ff05ff79a7 */ /* 0x0003e2000810003f */
[----:B------:R-:W-:Y:S05]  /*15b70*/  @!P5 BRA `(.L_x_1210) ;  /* 0x000000000004d947 */ /* 0x000fea0003800000 */
[----:B------:R-:W-:Y:S01]  /*15b80*/  BPT.TRAP 0x1 ;  /* 0x000000040000795c */ /* 0x000fe20000300000 */
.L_x_1210:
[----:B------:R-:W-:Y:S01]  /*15b90*/  SHF.L.U32 R2, R20, 0x1f, RZ ;  /* 0x0000001f14027819 */ /* 0x000fe200000006ff */
[----:B-1----:R-:W-:Y:S01]  /*15ba0*/  IMAD R5, R10, 0x8, R22 ;  /* 0x000000080a057824 */ /* 0x002fe200078e0216 */
[----:B------:R-:W-:Y:S03]  /*15bb0*/  BSSY B1, `(.L_x_1211) ;  /* 0x0000003000017945 */ /* 0x000fe60003800000 */
[----:B------:R-:W1:Y:S02]  /*15bc0*/  SYNCS.PHASECHK.TRANS64.TRYWAIT P0, [R5+URZ+0x2d860], R2 ;  /* 0x02d86002050075a7 */ /* 0x000e64000800017f */
[----:B-1----:R-:W-:Y:S05]  /*15bd0*/  @!P0 BRA `(.L_x_1212) ;  /* 0x00000034005c8947 */ /* 0x002fea0003800000 */
.L_x_1292:
[----:B------:R-:W-:Y:S05]  /*15be0*/  BSYNC B1 ;  /* 0x0000000000017941 */ /* 0x000fea0003800000 */
.L_x_1211:
        /* <DEDUP_REMOVED lines=49> */
.L_x_1302:
        /* <DEDUP_REMOVED lines=32> */
.L_x_1214:
[----:B------:R-:W-:Y:S02]  /*16100*/  PLOP3.LUT P4, PT, P4, P0, PT, 0xa2, 0x0 ;  /* 0x000000000000781c */ /* 0x000fe40002781472 */
[----:B------:R-:W-:-:S08]  /*16110*/  @P0 R2UR P4, UR4, R5 ;  /* 0x00000000050402ca */ /* 0x000fd00000080000 */
[----:B------:R-:W-:-:S05]  /*16120*/  @P0 PLOP3.LUT P0, PT, P4, PT, PT, 0x80, 0x0 ;  /* 0x000000000000081c */ /* 0x000fca000270f070 */
[----:B------:R-:W-:Y:S01]  /*16130*/  @!P4 SYNCS.ARRIVE.TRANS64.RED.A0T1 RZ, [UR4+0x2d850], RZ ;  /* 0x02d850ffffffc9a7 */ /* 0x000fe20008200404 */
[----:B------:R-:W-:Y:S07]  /*16140*/  @!P4 ARRIVES.LDGSTSBAR.64.TRANSCNT [UR4+0x2d850] ;  /* 0x02d85000ff00c9b0 */ /* 0x000fee0008000a84 */
[----:B------:R-:W-:Y:S05]  /*16150*/  @P0 BRA.U.ANY `(.L_x_1214) ;  /* 0xfffffffd00e80947 */ /* 0x000fea000393ffff */
[----:B------:R-:W-:Y:S01]  /*16160*/  NOP ;  /* 0x0000000000007918 */ /* 0x000fe20000000000 */
[----:B------:R-:W-:Y:S02]  /*16170*/  IMAD.U32 R2, RZ, RZ, UR36 ;  /* 0x00000024ff027e24 */ /* 0x000fe4000f8e00ff */
[----:B------:R-:W-:-:S03]  /*16180*/  IMAD.MOV.U32 R24, RZ, RZ, R0 ;  /* 0x000000ffff187224 */ /* 0x000fc600078e0000 */
[----:B------:R-:W-:-:S13]  /*16190*/  ISETP.NE.AND P5, PT, R2, 0x3, PT ;  /* 0x000000030200780c */ /* 0x000fda0003fa5270 */
[----:B------:R-:W-:Y:S05]  /*161a0*/  @!P5 BRA `(.L_x_1215) ;  /* 0x000000000004d947 */ /* 0x000fea0003800000 */
[----:B------:R-:W-:Y:S01]  /*161b0*/  BPT.TRAP 0x1 ;  /* 0x000000040000795c */ /* 0x000fe20000300000 */
.L_x_1215:
[----:B------:R-:W2:Y:S01]  /*161c0*/  LDL R2, [R1+0x10] ;  /* 0x0000100001027983 */ /* 0x000ea20000100800 */
[----:B------:R1:W-:Y:S01]  /*161d0*/  SYNCS.ARRIVE.TRANS64.A1T0 RZ, [R5+URZ+0x2d850], RZ ;  /* 0x02d850ff05ff79a7 */ /* 0x0003e2000810003f */
[C---:B------:R-:W-:Y:S02]  /*161e0*/  VIADD R0, R26.reuse, 0xffffffff ;  /* 0xffffffff1a007836 */ /* 0x040fe40000000000 */
[----:B------:R1:W-:Y:S01]  /*161f0*/  STL [R1], R26 ;  /* 0x0000001a01007387 */ /* 0x0003e20000100800 */
[----:B------:R-:W-:Y:S02]  /*16200*/  IMAD.MOV.U32 R10, RZ, RZ, R25 ;  /* 0x000000ffff0a7224 */ /* 0x000fe400078e0019 */
[----:B------:R-:W-:Y:S01]  /*16210*/  IMAD.MOV.U32 R20, RZ, RZ, R29 ;  /* 0x000000ffff147224 */ /* 0x000fe200078e001d */
[----:B--2---:R-:W-:-:S13]  /*16220*/  ISETP.GT.AND P0, PT, R26, R2, PT ;  /* 0x000000021a00720c */ /* 0x004fda0003f04270 */
[----:B-1----:R-:W-:Y:S05]  /*16230*/  @P0 BRA `(.L_x_1216) ;  /* 0xfffffff000400947 */ /* 0x002fea000383ffff */
.L_x_1203:
[----:B------:R-:W-:Y:S05]  /*16240*/  BSYNC B0 ;  /* 0x0000000000007941 */ /* 0x000fea0003800000 */
.L_x_1202:
[----:B------:R-:W1:Y:S01]  /*16250*/  S2R R2, SR_TID.X ;  /* 0x0000000000027919 */ /* 0x000e620000002100 */
[----:B------:R-:W-:Y:S01]  /*16260*/  BSSY B0, `(.L_x_1217) ;  /* 0x0000010000007945 */ /* 0x000fe20003800000 */
[----:B-1----:R-:W-:-:S04]  /*16270*/  LOP3.LUT R2, R2, 0x7f, RZ, 0xc0, !PT ;  /* 0x0000007f02027812 */ /* 0x002fc800078ec0ff */
[----:B------:R-:W-:-:S13]  /*16280*/  ISETP.NE.AND P0, PT, R2, RZ, PT ;  /* 0x000000ff0200720c */ /* 0x000fda0003f05270 */
[----:B------:R-:W-:Y:S05]  /*16290*/  @P0 BRA `(.L_x_1218) ;  /* 0x0000000000300947 */ /* 0x000fea0003800000 */
[----:B0-----:R-:W0:Y:S01]  /*162a0*/  S2R R5, SR_LANEID ;  /* 0x0000000000057919 */ /* 0x001e220000000000 */
[----:B------:R-:W-:Y:S01]  /*162b0*/  VOTEU.ANY UR4, UPT, PT ;  /* 0x0000000000047886 */ /* 0x000fe200038e0100 */
[----:B------:R-:W1:Y:S01]  /*162c0*/  LDC.64 R2, c[0x0][0xc60] ;  /* 0x00031800ff027b82 */ /* 0x000e620000000a00 */
[----:B------:R-:W0:Y:S02]  /*162d0*/  FLO.U32 R0, UR4 ;  /* 0x0000000400007d00 */ /* 0x000e2400080e0000 */
[----:B0-----:R-:W-:-:S06]  /*162e0*/  ISETP.EQ.U32.AND P0, PT, R0, R5, PT ;  /* 0x000000050000720c */ /* 0x001fcc0003f02070 */
[----:B------:R-:W1:Y:S07]  /*162f0*/  POPC R5, UR4 ;  /* 0x0000000400057d09 */ /* 0x000e6e0008000000 */
[----:B-1----:R-:W2:Y:S01]  /*16300*/  @P0 ATOMG.E.ADD.STRONG.GPU PT, R3, desc[UR54][R2.64], R5 ;  /* 0x00000005020309a8 */ /* 0x002ea200081ee1f6 */
[----:B------:R-:W0:Y:S02]  /*16310*/  S2R R4, SR_LTMASK ;  /* 0x0000000000047919 */ /* 0x000e240000003900 */
[----:B0-----:R-:W-:-:S04]  /*16320*/  LOP3.LUT R4, R4, UR4, RZ, 0xc0, !PT ;  /* 0x0000000404047c12 */ /* 0x001fc8000f8ec0ff */
[----:B------:R-:W0:Y:S01]  /*16330*/  POPC R7, R4 ;  /* 0x0000000400077309 */ /* 0x000e220000000000 */
[----:B--2---:R-:W0:Y:S02]  /*16340*/  SHFL.IDX PT, R0, R3, R0, 0x1f ;  /* 0x00001f0003007589 */ /* 0x004e2400000e0000 */
[----:B0-----:R-:W-:-:S07]  /*16350*/  IADD3 R16, R0, UR37, R7 ;  /* 0x0000002500107c10 */ /* 0x001fce000fffe007 */
.L_x_1218:
[----:B------:R-:W-:Y:S05]  /*16360*/  BSYNC B0 ;  /* 0x0000000000007941 */ /* 0x000fea0003800000 */
.L_x_1217:
[----:B------:R-:W-:-:S05]  /*16370*/  IMAD.U32 R0, RZ, RZ, UR36 ;  /* 0x00000024ff007e24 */ /* 0x000fca000f8e00ff */
[----:B------:R-:W-:-:S13]  /*16380*/  ISETP.NE.AND P0, PT, R0, 0x3, PT ;  /* 0x000000030000780c */ /* 0x000fda0003f05270 */
[----:B------:R-:W-:Y:S05]  /*16390*/  @!P0 BRA `(.L_x_1219) ;  /* 0x0000000000048947 */ /* 0x000fea0003800000 */
[----:B------:R-:W-:Y:S01]  /*163a0*/  BPT.TRAP 0x1 ;  /* 0x000000040000795c */ /* 0x000fe20000300000 */
.L_x_1219:
[----:B------:R-:W2:Y:S01]  /*163b0*/  LDL.LU R2, [R1+0xc] ;  /* 0x00000c0001027983 */ /* 0x000ea20000300800 */
[----:B------:R-:W-:Y:S01]  /*163c0*/  IMAD R0, R25, 0x8, R22 ;  /* 0x0000000819007824 */ /* 0x000fe200078e0216 */
[----:B------:R-:W-:Y:S01]  /*163d0*/  SHF.L.U32 R3, R29, 0x1f, RZ ;  /* 0x0000001f1d037819 */ /* 0x000fe200000006ff */
[----:B------:R-:W-:Y:S03]  /*163e0*/  BSSY B0, `(.L_x_1220) ;  /* 0x0000004000007945 */ /* 0x000fe60003800000 */
[----:B------:R-:W1:Y:S01]  /*163f0*/  SYNCS.PHASECHK.TRANS64.TRYWAIT P0, [R0+URZ+0x2d860], R3 ;  /* 0x02d86003000075a7 */ /* 0x000e62000800017f */
[----:B--2---:R-:W-:Y:S01]  /*16400*/  IMAD R6, R26, -0x80, R2 ;  /* 0xffffff801a067824 */ /* 0x004fe200078e0202 */
[----:B-1----:R-:W-:Y:S06]  /*16410*/  @!P0 BRA `(.L_x_1221) ;  /* 0x0000003000c48947 */ /* 0x002fec0003800000 */
.L_x_1303:
[----:B------:R-:W-:Y:S05]  /*16420*/  BSYNC B0 ;  /* 0x0000000000007941 */ /* 0x000fea0003800000 */
.L_x_1220:
[----:B------:R-:W0:Y:S01]  /*16430*/  S2R R2, SR_TID.X ;  /* 0x0000000000027919 */ /* 0x000e220000002100 */
[----:B------:R-:W-:Y:S01]  /*16440*/  UMOV UR4, 0xffffffff ;  /* 0xffffffff00047882 */ /* 0x000fe20000000000 */
[----:B------:R-:W2:Y:S01]  /*16450*/  S2R R7, SR_TID.X ;  /* 0x0000000000077919 */ /* 0x000ea20000002100 */
[----:B0-----:R-:W-:Y:S01]  /*16460*/  LOP3.LUT R5, R2, 0x7f, RZ, 0xc0, !PT ;  /* 0x0000007f02057812 */ /* 0x001fe200078ec0ff */
[----:B--2---:R-:W-:-:S03]  /*16470*/  IMAD.SHL.U32 R2, R7, 0x8, RZ ;  /* 0x0000000807027824 */ /* 0x004fc600078e00ff */
[----:B------:R-:W-:Y:S01]  /*16480*/  SHF.R.U32.HI R5, RZ, 0x2, R5 ;  /* 0x00000002ff057819 */ /* 0x000fe20000011605 */
[----:B------:R-:W-:Y:S01]  /*16490*/  IMAD.SHL.U32 R4, R7, 0x8, RZ ;  /* 0x0000000807047824 */ /* 0x000fe200078e00ff */
[----:B------:R-:W-:-:S03]  /*164a0*/  LOP3.LUT R2, R2, 0xd8, RZ, 0xc0, !PT ;  /* 0x000000d802027812 */ /* 0x000fc600078ec0ff */
[----:B------:R-:W-:Y:S01]  /*164b0*/  IMAD.IADD R6, R6, 0x1, -R5 ;  /* 0x0000000106067824 */ /* 0x000fe200078e0a05 */
        /* <DEDUP_REMOVED lines=47> */
.L_x_1313:
        /* <DEDUP_REMOVED lines=13> */
.L_x_1223:
        /* <DEDUP_REMOVED lines=11> */
.L_x_1224:
[----:B------:R-:W-:Y:S01]  /*16930*/  VIADD R25, R25, 0x1 ;  /* 0x0000000119197836 */ /* 0x000fe20000000000 */
[----:B------:R0:W-:Y:S04]  /*16940*/  SYNCS.ARRIVE.TRANS64.A1T0 RZ, [R0+URZ+0x2d850], RZ ;  /* 0x02d850ff00ff79a7 */ /* 0x0001e8000810003f */
[----:B------:R-:W-:-:S04]  /*16950*/  ISETP.NE.AND P0, PT, R25, 0x2, PT ;  /* 0x000000021900780c */ /* 0x000fc80003f05270 */
[----:B0-----:R-:W-:Y:S02]  /*16960*/  SEL R0, RZ, 0x1, P0 ;  /* 0x00000001ff007807 */ /* 0x001fe40000000000 */
[----:B------:R-:W-:Y:S02]  /*16970*/  SEL R25, R25, RZ, P0 ;  /* 0x000000ff19197207 */ /* 0x000fe40000000000 */
[----:B------:R-:W-:-:S07]  /*16980*/  LOP3.LUT R29, R29, R0, RZ, 0x3c, !PT ;  /* 0x000000001d1d7212 */ /* 0x000fce00078e3cff */
.L_x_1183:
[----:B------:R-:W-:Y:S05]  /*16990*/  BSYNC B7 ;  /* 0x0000000000077941 */ /* 0x000fea0003800000 */
.L_x_1181:
        /* <DEDUP_REMOVED lines=8> */
[----:B------:R2:W3:Y:S01]  /*16a20*/  LDS.128 R16, [R22+0x2d8d0] ;  /* 0x02d8d00016107984 */ /* 0x0004e20000000c00 */
[----:B------:R-:W-:Y:S06]  /*16a30*/  BAR.ARV 0x4, 0x200 ;  /* 0x0108000000007b1d */ /* 0x000fec0000002000 */
[----:B------:R-:W-:Y:S05]  /*16a40*/  BRA `(.L_x_1226) ;  /* 0x0000000800cc7947 */ /* 0x000fea0003800000 */
.L_x_1225:
[----:B------:R-:W1:Y:S01]  /*16a50*/  S2R R0, SR_TID.X ;  /* 0x0000000000007919 */ /* 0x000e620000002100 */
[----:B------:R-:W-:Y:S01]  /*16a60*/  UMOV UR4, 0xffffffff ;  /* 0xffffffff00047882 */ /* 0x000fe20000000000 */
[----:B-1----:R-:W-:-:S04]  /*16a70*/  LOP3.LUT R7, R0, 0x1f, RZ, 0xc0, !PT ;  /* 0x0000001f00077812 */ /* 0x002fc800078ec0ff */
[----:B------:R-:W-:Y:S01]  /*16a80*/  ISETP.NE.AND P0, PT, R7, 0x1f, PT ;  /* 0x0000001f0700780c */ /* 0x000fe20003f05270 */
[----:B------:R-:W-:-:S12]  /*16a90*/  BRA.DIV UR4, `(.L_x_1227) ;  /* 0x0000003204a87947 */ /* 0x000fd8000b800000 */
[----:B------:R-:W-:Y:S01]  /*16aa0*/  IMAD.IADD R5, R19, 0x1, R7 ;  /* 0x0000000113057824 */ /* 0x000fe200078e0207 */
[----:B------:R-:W-:-:S04]  /*16ab0*/  ULDC UR4, c[0x0][0xc3c] ;  /* 0x00030f0000047ab9 */ /* 0x000fc80000000800 */
[----:B------:R-:W-:-:S13]  /*16ac0*/  ISETP.GE.OR P1, PT, R5, UR4, !P0 ;  /* 0x0000000405007c0c */ /* 0x000fda000c726670 */
[----:B------:R-:W1:Y:S02]  /*16ad0*/  @!P1 LDC.64 R2, c[0x0][0xc80] ;  /* 0x00032000ff029b82 */ /* 0x000e640000000a00 */
[----:B-1----:R-:W-:-:S06]  /*16ae0*/  @!P1 IMAD.WIDE R2, R5, 0x4, R2 ;  /* 0x0000000405029825 */ /* 0x002fcc00078e0202 */
[----:B------:R1:W2:Y:S01]  /*16af0*/  @!P1 LDG.E R3, desc[UR54][R2.64] ;  /* 0x0000003602039981 */ /* 0x0002a2000c1e1900 */
[C---:B------:R-:W-:Y:S02]  /*16b00*/  ISETP.GE.U32.AND P2, PT, R7.reuse, 0x2, PT ;  /* 0x000000020700780c */ /* 0x040fe40003f46070 */
[C---:B------:R-:W-:Y:S01]  /*16b10*/  ISETP.GE.U32.AND P3, PT, R7.reuse, 0x4, PT ;  /* 0x000000040700780c */ /* 0x040fe20003f66070 */
[----:B------:R-:W-:Y:S01]  /*16b20*/  SHFL.IDX PT, R0, R16, RZ, 0x1f ;  /* 0x00001fff10007589 */ /* 0x000fe200000e0000 */
[C---:B------:R-:W-:Y:S02]  /*16b30*/  ISETP.GE.U32.AND P4, PT, R7.reuse, 0x8, PT ;  /* 0x000000080700780c */ /* 0x040fe40003f86070 */
[C---:B------:R-:W-:Y:S01]  /*16b40*/  ISETP.GE.U32.AND P5, PT, R7.reuse, 0x10, PT ;  /* 0x000000100700780c */ /* 0x040fe20003fa6070 */
[----:B------:R-:W-:Y:S01]  /*16b50*/  SHFL.IDX PT, R16, R16, 0x1, 0x1f ;  /* 0x00201f0010107f89 */ /* 0x000fe200000e0000 */
[----:B-1----:R-:W-:Y:S02]  /*16b60*/  IMAD.MOV.U32 R2, RZ, RZ, RZ ;  /* 0x000000ffff027224 */ /* 0x002fe400078e00ff */
[----:B--2---:R-:W-:Y:S01]  /*16b70*/  @!P1 IMAD.MOV.U32 R2, RZ, RZ, R3 ;  /* 0x000000ffff029224 */ /* 0x004fe200078e0003 */
[----:B------:R-:W-:-:S04]  /*16b80*/  ISETP.NE.AND P1, PT, R7, RZ, PT ;  /* 0x000000ff0700720c */ /* 0x000fc80003f25270 */
[----:B------:R-:W1:Y:S02]  /*16b90*/  SHFL.UP PT, R14, R2, 0x1, RZ ;  /* 0x04200000020e7989 */ /* 0x000e6400000e00ff */
[----:B-1----:R-:W-:-:S05]  /*16ba0*/  SEL R5, R14, RZ, P1 ;  /* 0x000000ff0e057207 */ /* 0x002fca0000800000 */
[----:B------:R-:W-:-:S05]  /*16bb0*/  IMAD.IADD R4, R2, 0x1, R5 ;  /* 0x0000000102047824 */ /* 0x000fca00078e0205 */
        /* <DEDUP_REMOVED lines=12> */
[----:B------:R1:W2:Y:S02]  /*16c80*/  SHFL.IDX PT, R14, R3, 0x1f, 0x1f ;  /* 0x03e01f00030e7f89 */ /* 0x0002a400000e0000 */
.L_x_1323:
[----:B------:R-:W-:Y:S02]  /*16c90*/  ULDC UR4, c[0x0][0xc38] ;  /* 0x00030e0000047ab9 */ /* 0x000fe40000000800 */
[----:B------:R-:W-:-:S04]  /*16ca0*/  IMAD.U32 R4, RZ, RZ, UR4 ;  /* 0x00000004ff047e24 */ /* 0x000fc8000f8e00ff */
[----:B--2---:R-:W-:-:S04]  /*16cb0*/  IMAD R5, R14, R4, RZ ;  /* 0x000000040e057224 */ /* 0x004fc800078e02ff */
[----:B------:R-:W-:-:S05]  /*16cc0*/  IMAD.IADD R16, R16, 0x1, R5 ;  /* 0x0000000110107824 */ /* 0x000fca00078e0205 */
[----:B------:R-:W-:-:S13]  /*16cd0*/  ISETP.GT.AND P6, PT, R16, R0, PT ;  /* 0x000000001000720c */ /* 0x000fda0003fc4270 */
[----:B------:R-:W-:Y:S05]  /*16ce0*/  @P6 BRA `(.L_x_1228) ;  /* 0x00000000009c6947 */ /* 0x000fea0003800000 */
.L_x_1233:
[----:B------:R-:W2:Y:S01]  /*16cf0*/  LDC R4, c[0x0][0xc3c] ;  /* 0x00030f00ff047b82 */ /* 0x000ea20000000800 */
[----:B------:R-:W-:-:S05]  /*16d00*/  VIADD R19, R19, 0x1f ;  /* 0x0000001f13137836 */ /* 0x000fca0000000000 */
[----:B--2---:R-:W-:-:S13]  /*16d10*/  ISETP.GE.AND P6, PT, R19, R4, PT ;  /* 0x000000041300720c */ /* 0x004fda0003fc6270 */
[----:B------:R-:W-:Y:S05]  /*16d20*/  @P6 BRA `(.L_x_1229) ;  /* 0x0000000400d06947 */ /* 0x000fea0003800000 */
[----:B------:R-:W2:Y:S01]  /*16d30*/  S2R R2, SR_TID.X ;  /* 0x0000000000027919 */ /* 0x000ea20000002100 */
[----:B------:R-:W-:Y:S01]  /*16d40*/  BSSY B0, `(.L_x_1230) ;  /* 0x0000009000007945 */ /* 0x000fe20003800000 */
[----:B--2---:R-:W-:-:S05]  /*16d50*/  LOP3.LUT R2, R2, 0x1f, RZ, 0xc0, !PT ;  /* 0x0000001f02027812 */ /* 0x004fca00078ec0ff */
[----:B------:R-:W-:Y:S02]  /*16d60*/  IMAD.IADD R5, R19, 0x1, R2 ;  /* 0x0000000113057824 */ /* 0x000fe400078e0202 */
[----:B------:R-:W-:-:S03]  /*16d70*/  IMAD.MOV.U32 R2, RZ, RZ, RZ ;  /* 0x000000ffff027224 */ /* 0x000fc600078e00ff */
[----:B------:R-:W-:-:S13]  /*16d80*/  ISETP.GE.OR P6, PT, R5, R4, !P0 ;  /* 0x000000040500720c */ /* 0x000fda00047c6670 */
[----:B------:R-:W-:Y:S05]  /*16d90*/  @P6 BRA `(.L_x_1231) ;  /* 0x00000000000c6947 */ /* 0x000fea0003800000 */
[----:B-1----:R-:W1:Y:S02]  /*16da0*/  LDC.64 R2, c[0x0][0xc80] ;  /* 0x00032000ff027b82 */ /* 0x002e640000000a00 */
[----:B-1----:R-:W-:-:S06]  /*16db0*/  IMAD.WIDE R2, R5, 0x4, R2 ;  /* 0x0000000405027825 */ /* 0x002fcc00078e0202 */
[----:B------:R2:W5:Y:S02]  /*16dc0*/  LDG.E R2, desc[UR54][R2.64] ;  /* 0x0000003602027981 */ /* 0x000564000c1e1900 */
.L_x_1231:
[----:B------:R-:W-:Y:S05]  /*16dd0*/  BSYNC B0 ;  /* 0x0000000000007941 */ /* 0x000fea0003800000 */
.L_x_1230:
[----:B------:R-:W-:-:S03]  /*16de0*/  UMOV UR4, 0xffffffff ;  /* 0xffffffff00047882 */ /* 0x000fc60000000000 */
[----:B------:R-:W-:Y:S05]  /*16df0*/  BRA.DIV UR4, `(.L_x_1232) ;  /* 0x0000003204f47947 */ /* 0x000fea000b800000 */
[----:B-----5:R-:W3:Y:S02]  /*16e00*/  SHFL.UP PT, R14, R2, 0x1, RZ ;  /* 0x04200000020e7989 */ /* 0x020ee400000e00ff */
[----:B---3--:R-:W-:-:S05]  /*16e10*/  SEL R13, R14, RZ, P1 ;  /* 0x000000ff0e0d7207 */ /* 0x008fca0000800000 */
[----:B------:R-:W-:-:S05]  /*16e20*/  IMAD.IADD R13, R2, 0x1, R13 ;  /* 0x00000001020d7824 */ /* 0x000fca00078e020d */
[----:B------:R-:W3:Y:S02]  /*16e30*/  SHFL.UP PT, R14, R13, 0x2, RZ ;  /* 0x044000000d0e7989 */ /* 0x000ee400000e00ff */
[----:B---3--:R-:W-:-:S05]  /*16e40*/  SEL R14, R14, RZ, P2 ;  /* 0x000000ff0e0e7207 */ /* 0x008fca0001000000 */
[----:B-12---:R-:W-:-:S05]  /*16e50*/  IMAD.IADD R3, R13, 0x1, R14 ;  /* 0x000000010d037824 */ /* 0x006fca00078e020e */
        /* <DEDUP_REMOVED lines=10> */
.L_x_1331:
[----:B------:R-:W-:Y:S02]  /*16f00*/  ULDC UR4, c[0x0][0xc38] ;  /* 0x00030e0000047ab9 */ /* 0x000fe40000000800 */
[----:B------:R-:W-:-:S04]  /*16f10*/  IMAD.U32 R4, RZ, RZ, UR4 ;  /* 0x00000004ff047e24 */ /* 0x000fc8000f8e00ff */
[----:B--2---:R-:W-:-:S04]  /*16f20*/  IMAD R5, R14, R4, RZ ;  /* 0x000000040e057224 */ /* 0x004fc800078e02ff */
[----:B------:R-:W-:-:S05]  /*16f30*/  IMAD.IADD R16, R5, 0x1, R16 ;  /* 0x0000000105107824 */ /* 0x000fca00078e0210 */
[----:B------:R-:W-:-:S13]  /*16f40*/  ISETP.GT.AND P6, PT, R16, R0, PT ;  /* 0x000000001000720c */ /* 0x000fda0003fc4270 */
[----:B------:R-:W-:Y:S05]  /*16f50*/  @!P6 BRA `(.L_x_1233) ;  /* 0xfffffffc0064e947 */ /* 0x000fea000383ffff */
.L_x_1228:
[----:B------:R-:W-:Y:S01]  /*16f60*/  IMAD.IADD R16, R16, 0x1, -R5 ;  /* 0x0000000110107824 */ /* 0x000fe200078e0a05 */
[----:B------:R-:W-:-:S03]  /*16f70*/  UMOV UR4, 0xffffffff ;  /* 0xffffffff00047882 */ /* 0x000fc60000000000 */
[----:B------:R-:W-:-:S05]  /*16f80*/  IMAD R5, R3, R4, R16 ;  /* 0x0000000403057224 */ /* 0x000fca00078e0210 */
[----:B------:R-:W-:Y:S01]  /*16f90*/  ISETP.GT.AND P6, PT, R5, R0, PT ;  /* 0x000000000500720c */ /* 0x000fe20003fc4270 */
[----:B------:R-:W-:-:S12]  /*16fa0*/  BRA.DIV UR4, `(.L_x_1234) ;  /* 0x0000003604447947 */ /* 0x000fd8000b800000 */
[----:B------:R-:W-:-:S04]  /*16fb0*/  VOTE.ANY R6, PT, !P6 ;  /* 0x0000000000067806 */ /* 0x000fc800070e0100 */
[----:B------:R-:W2:Y:S02]  /*16fc0*/  POPC R5, R6 ;  /* 0x0000000600057309 */ /* 0x000ea40000000000 */
[----:B--2---:R2:W3:Y:S02]  /*16fd0*/  SHFL.IDX PT, R17, R2, R5, 0x1f ;  /* 0x00001f0502117589 */ /* 0x0044e400000e0000 */
.L_x_1335:
[----:B------:R-:W-:Y:S01]  /*16fe0*/  ISETP.NE.AND P0, PT, R6, RZ, PT ;  /* 0x000000ff0600720c */ /* 0x000fe20003f05270 */
[----:B------:R-:W-:-:S12]  /*16ff0*/  IMAD.MOV.U32 R6, RZ, RZ, RZ ;  /* 0x000000ffff067224 */ /* 0x000fd800078e00ff */
[----:B------:R-:W-:Y:S05]  /*17000*/  @!P0 BRA `(.L_x_1235) ;  /* 0x0000000000108947 */ /* 0x000fea0003800000 */
[----:B------:R-:W-:Y:S01]  /*17010*/  UMOV UR4, 0xffffffff ;  /* 0xffffffff00047882 */ /* 0x000fe20000000000 */
[----:B------:R-:W-:Y:S02]  /*17020*/  VIADD R12, R5, 0xffffffff ;  /* 0xffffffff050c7836 */ /* 0x000fe40000000000 */
[----:B------:R-:W-:Y:S05]  /*17030*/  BRA.DIV UR4, `(.L_x_1236) ;  /* 0x0000003604687947 */ /* 0x000fea000b800000 */
[----:B------:R4:W0:Y:S02]  /*17040*/  SHFL.IDX PT, R6, R3, R12, 0x1f ;  /* 0x00001f0c03067589 */ /* 0x00082400000e0000 */
.L_x_1235:
[----:B-12-4-:R-:W1:Y:S01]  /*17050*/  LDC.64 R2, c[0x0][0xc90] ;  /* 0x00032400ff027b82 */ /* 0x016e620000000a00 */
[----:B------:R-:W-:-:S04]  /*17060*/  IMAD.IADD R19, R5, 0x1, R19 ;  /* 0x0000000105137824 */ /* 0x000fc800078e0213 */
[----:B-1----:R-:W-:-:S05]  /*17070*/  IMAD.WIDE R2, R19, 0x4, R2 ;  /* 0x0000000413027825 */ /* 0x002fca00078e0202 */
[----:B------:R1:W3:Y:S01]  /*17080*/  LDG.E R7, desc[UR54][R2.64] ;  /* 0x0000003602077981 */ /* 0x0002e2000c1e1900 */
[----:B0-----:R-:W-:-:S04]  /*17090*/  IMAD R16, R6, R4, R16 ;  /* 0x0000000406107224 */ /* 0x001fc800078e0210 */
[----:B------:R-:W-:Y:S02]  /*170a0*/  IMAD.IADD R0, R0, 0x1, -R16 ;  /* 0x0000000100007824 */ /* 0x000fe400078e0a10 */
[----:B-1----:R-:W-:Y:S02]  /*170b0*/  IMAD.MOV.U32 R2, RZ, RZ, RZ ;  /* 0x000000ffff027224 */ /* 0x002fe400078e00ff */
[----:B---3--:R-:W-:-:S05]  /*170c0*/  IMAD R5, R17, R7, RZ ;  /* 0x0000000711057224 */ /* 0x008fca00078e02ff */
[-C--:B------:R-:W-:Y:S02]  /*170d0*/  IABS R8, R5.reuse ;  /* 0x0000000500087213 */ /* 0x080fe40000000000 */
[----:B------:R-:W-:Y:S02]  /*170e0*/  IABS R6, R5 ;  /* 0x0000000500067213 */ /* 0x000fe40000000000 */
[----:B------:R-:W0:Y:S03]  /*170f0*/  I2F.RP R9, R8 ;  /* 0x0000000800097306 */ /* 0x000e260000209400 */
[----:B------:R-:W-:-:S05]  /*17100*/  IMAD.MOV R6, RZ, RZ, -R6 ;  /* 0x000000ffff067224 */ /* 0x000fca00078e0a06 */
[----:B0-----:R-:W0:Y:S02]  /*17110*/  MUFU.RCP R9, R9 ;  /* 0x0000000900097308 */ /* 0x001e240000001000 */
[----:B0-----:R-:W-:-:S06]  /*17120*/  VIADD R10, R9, 0xffffffe ;  /* 0x0ffffffe090a7836 */ /* 0x001fcc0000000000 */
[----:B------:R-:W0:Y:S02]  /*17130*/  F2I.FTZ.U32.TRUNC.NTZ R3, R10 ;  /* 0x0000000a00037305 */ /* 0x000e24000021f000 */
[----:B0-----:R-:W-:-:S04]  /*17140*/  IMAD.MOV R11, RZ, RZ, -R3 ;  /* 0x000000ffff0b7224 */ /* 0x001fc800078e0a03 */
[----:B------:R-:W-:-:S04]  /*17150*/  IMAD R11, R11, R8, RZ ;  /* 0x000000080b0b7224 */ /* 0x000fc800078e02ff */
[----:B------:R-:W-:Y:S01]  /*17160*/  IMAD.HI.U32 R2, R3, R11, R2 ;  /* 0x0000000b03027227 */ /* 0x000fe200078e0002 */
[----:B------:R-:W-:-:S05]  /*17170*/  IABS R3, R0 ;  /* 0x0000000000037213 */ /* 0x000fca0000000000 */
        /* <DEDUP_REMOVED lines=17> */
[----:B------:R-:W-:-:S04]  /*17290*/  VIADDMNMX R4, R3, R4, R7, PT ;  /* 0x0000000403047246 */ /* 0x000fc80003800107 */
[----:B------:R-:W-:-:S04]  /*172a0*/  IABS R7, R4 ;  /* 0x0000000400077213 */ /* 0x000fc80000000000 */
[----:B------:R-:W0:Y:S08]  /*172b0*/  I2F.RP R8, R7 ;  /* 0x0000000700087306 */ /* 0x000e300000209400 */
[----:B0-----:R-:W0:Y:S02]  /*172c0*/  MUFU.RCP R8, R8 ;  /* 0x0000000800087308 */ /* 0x001e240000001000 */
[----:B0-----:R-:W-:-:S06]  /*172d0*/  VIADD R3, R8, 0xffffffe ;  /* 0x0ffffffe08037836 */ /* 0x001fcc0000000000 */
[----:B------:R-:W0:Y:S02]  /*172e0*/  F2I.FTZ.U32.TRUNC.NTZ R3, R3 ;  /* 0x0000000300037305 */ /* 0x000e24000021f000 */
[----:B0-----:R-:W-:-:S04]  /*172f0*/  IMAD.MOV R0, RZ, RZ, -R3 ;  /* 0x000000ffff007224 */ /* 0x001fc800078e0a03 */
[----:B------:R-:W-:Y:S01]  /*17300*/  IMAD R9, R0, R7, RZ ;  /* 0x0000000700097224 */ /* 0x000fe200078e02ff */
[----:B------:R-:W-:-:S03]  /*17310*/  IABS R0, R4 ;  /* 0x0000000400007213 */ /* 0x000fc60000000000 */
[----:B------:R-:W-:Y:S01]  /*17320*/  IMAD.HI.U32 R2, R3, R9, R2 ;  /* 0x0000000903027227 */ /* 0x000fe200078e0002 */
        /* <DEDUP_REMOVED lines=9> */
[C---:B------:R-:W-:Y:S01]  /*173c0*/  LOP3.LUT R0, R5.reuse, R4, RZ, 0x3c, !PT ;  /* 0x0000000405007212 */ /* 0x040fe200078e3cff */
[----:B------:R-:W-:-:S03]  /*173d0*/  IMAD.IADD R5, R5, 0x1, R6 ;  /* 0x0000000105057824 */ /* 0x000fc600078e0206 */
[----:B------:R-:W-:-:S07]  /*173e0*/  ISETP.GE.AND P2, PT, R0, RZ, PT ;  /* 0x000000ff0000720c */ /* 0x000fce0003f46270 */
[----:B------:R-:W-:-:S06]  /*173f0*/  @P0 VIADD R2, R2, 0x1 ;  /* 0x0000000102020836 */ /* 0x000fcc0000000000 */
[----:B------:R-:W-:Y:S01]  /*17400*/  @!P2 IMAD.MOV R2, RZ, RZ, -R2 ;  /* 0x000000ffff02a224 */ /* 0x000fe200078e0a02 */
[----:B------:R-:W-:Y:S01]  /*17410*/  @!P1 LOP3.LUT R2, RZ, R4, RZ, 0x33, !PT ;  /* 0x00000004ff029212 */ /* 0x000fe200078e33ff */
[----:B------:R-:W-:-:S04]  /*17420*/  IMAD.MOV R4, RZ, RZ, -R4 ;  /* 0x000000ffff047224 */ /* 0x000fc800078e0a04 */
[----:B------:R-:W-:Y:S01]  /*17430*/  IMAD R18, R2, R4, R5 ;  /* 0x0000000402127224 */ /* 0x000fe200078e0205 */
[----:B------:R-:W-:-:S05]  /*17440*/  LOP3.LUT R2, RZ, R2, RZ, 0x33, !PT ;  /* 0x00000002ff027212 */ /* 0x000fca00078e33ff */
[----:B------:R-:W-:Y:S01]  /*17450*/  IMAD.IADD R17, R17, 0x1, R2 ;  /* 0x0000000111117824 */ /* 0x000fe200078e0202 */
[----:B------:R-:W-:Y:S06]  /*17460*/  BRA `(.L_x_1237) ;  /* 0x00000000001c7947 */ /* 0x000fec0003800000 */
.L_x_1229:
[----:B------:R-:W-:Y:S01]  /*17470*/  UMOV UR4, URZ ;  /* 0x0000003f00047c82 */ /* 0x000fe20008000000 */
[----:B------:R-:W-:Y:S01]  /*17480*/  UMOV UR5, URZ ;  /* 0x0000003f00057c82 */ /* 0x000fe20008000000 */
[----:B------:R-:W-:Y:S01]  /*17490*/  ULDC UR6, c[0x0][0xc3c] ;  /* 0x00030f0000067ab9 */ /* 0x000fe20000000800 */
[----:B------:R-:W-:Y:S02]  /*174a0*/  IMAD.MOV.U32 R16, RZ, RZ, R0 ;  /* 0x000000ffff107224 */ /* 0x000fe400078e0000 */
[----:B------:R-:W-:Y:S02]  /*174b0*/  IMAD.U32 R17, RZ, RZ, UR4 ;  /* 0x00000004ff117e24 */ /* 0x000fe4000f8e00ff */
[----:B------:R-:W-:Y:S02]  /*174c0*/  IMAD.U32 R18, RZ, RZ, UR5 ;  /* 0x00000005ff127e24 */ /* 0x000fe4000f8e00ff */
[----:B------:R-:W-:-:S07]  /*174d0*/  IMAD.U32 R19, RZ, RZ, UR6 ;  /* 0x00000006ff137e24 */ /* 0x000fce000f8e00ff */
.L_x_1237:
[----:B------:R-:W2:Y:S01]  /*174e0*/  S2R R0, SR_TID.X ;  /* 0x0000000000007919 */ /* 0x000ea20000002100 */
[----:B------:R-:W-:Y:S05]  /*174f0*/  WARPSYNC.ALL ;  /* 0x0000000000007948 */ /* 0x000fea0003800000 */
[----:B------:R-:W-:Y:S01]  /*17500*/  BAR.SYNC.DEFER_BLOCKING 0x4, 0x200 ;  /* 0x0108000000007b1d */ /* 0x000fe20000010000 */
[----:B--2---:R-:W-:-:S04]  /*17510*/  LOP3.LUT R0, R0, 0x1f, RZ, 0xc0, !PT ;  /* 0x0000001f00007812 */ /* 0x004fc800078ec0ff */
[----:B------:R-:W-:-:S13]  /*17520*/  ISETP.NE.AND P0, PT, R0, RZ, PT ;  /* 0x000000ff0000720c */ /* 0x000fda0003f05270 */
[----:B-1----:R-:W1:Y:S01]  /*17530*/  @!P0 S2R R3, SR_CgaCtaId ;  /* 0x0000000000038919 */ /* 0x002e620000008800 */
[----:B------:R-:W-:-:S04]  /*17540*/  @!P0 MOV R0, 0x400 ;  /* 0x0000040000008802 */ /* 0x000fc80000000f00 */
[----:B-1----:R-:W-:-:S05]  /*17550*/  @!P0 LEA R22, R3, R0, 0x18 ;  /* 0x0000000003168211 */ /* 0x002fca00078ec0ff */
[----:B------:R1:W-:Y:S01]  /*17560*/  @!P0 STS.128 [R22+0x2d8d0], R16 ;  /* 0x02d8d01016008388 */ /* 0x0003e20000000c00 */
[----:B------:R-:W-:Y:S06]  /*17570*/  BAR.ARV 0x5, 0x200 ;  /* 0x0148000000007b1d */ /* 0x000fec0000002000 */
.L_x_1226:
[----:B------:R-:W-:Y:S02]  /*17580*/  ULDC UR4, c[0x0][0xc3c] ;  /* 0x00030f0000047ab9 */ /* 0x000fe40000000800 */
[----:B---3--:R-:W-:-:S13]  /*17590*/  ISETP.GE.AND P0, PT, R19, UR4, PT ;  /* 0x0000000413007c0c */ /* 0x008fda000bf06270 */
[----:B------:R-:W-:Y:S05]  /*175a0*/  @!P0 BRA `(.L_x_1238) ;  /* 0xffffffb4008c8947 */ /* 0x000fea000383ffff */
[----:B------:R-:W-:Y:S05]  /*175b0*/  BSYNC B8 ;  /* 0x0000000000087941 */ /* 0x000fea0003800000 */
.L_x_1169:
[----:B0-----:R-:W3:Y:S01]  /*175c0*/  LDL.LU R0, [R1+0x2c] ;  /* 0x00002c0001007983 */ /* 0x001ee20000300800 */
[----:B------:R-:W-:Y:S01]  /*175d0*/  BSSY B0, `(.L_x_1239) ;  /* 0x000000b000007945 */ /* 0x000fe20003800000 */
[----:B------:R-:W0:Y:S01]  /*175e0*/  S2R R5, SR_CgaCtaId ;  /* 0x0000000000057919 */ /* 0x000e220000008800 */
[----:B---3--:R-:W-:-:S05]  /*175f0*/  VIADD R0, R0, 0x1 ;  /* 0x0000000100007836 */ /* 0x008fca0000000000 */
        /* <DEDUP_REMOVED lines=8> */
.L_x_1338:
[----:B------:R-:W-:Y:S05]  /*17680*/  BSYNC B0 ;  /* 0x0000000000007941 */ /* 0x000fea0003800000 */
.L_x_1239:
[----:B------:R-:W-:-:S03]  /*17690*/  UMOV UR4, 0xffffffff ;  /* 0xffffffff00047882 */ /* 0x000fc60000000000 */
[----:B------:R-:W-:Y:S05]  /*176a0*/  BRA.DIV UR4, `(.L_x_1241) ;  /* 0x0000003204087947 */ /* 0x000fea000b800000 */
[----:B0-----:R-:W0:Y:S02]  /*176b0*/  S2R R0, SR_TID.X ;  /* 0x0000000000007919 */ /* 0x001e240000002100 */
[----:B0-----:R-:W-:-:S04]  /*176c0*/  SHF.R.U32.HI R0, RZ, 0x5, R0 ;  /* 0x00000005ff007819 */ /* 0x001fc80000011600 */
[----:B------:R-:W-:-:S05]  /*176d0*/  LOP3.LUT R0, R0, 0x3, RZ, 0xc0, !PT ;  /* 0x0000000300007812 */ /* 0x000fca00078ec0ff */
[----:B------:R0:W3:Y:S02]  /*176e0*/  SHFL.IDX PT, R14, R0, RZ, 0x1f ;  /* 0x00001fff000e7589 */ /* 0x0000e400000e0000 */
.L_x_1341:
[----:B---3--:R-:W-:Y:S01]  /*176f0*/  ISETP.NE.AND P0, PT, R14, RZ, PT ;  /* 0x000000ff0e00720c */ /* 0x008fe20003f05270 */
[----:B------:R-:W-:-:S12]  /*17700*/  BSSY B0, `(.L_x_1242) ;  /* 0x0000024000007945 */ /* 0x000fd80003800000 */
[----:B------:R-:W-:Y:S05]  /*17710*/  @P0 BRA `(.L_x_1243) ;  /* 0x0000000000880947 */ /* 0x000fea0003800000 */
[----:B------:R-:W-:-:S03]  /*17720*/  UMOV UR4, 0xffffffff ;  /* 0xffffffff00047882 */ /* 0x000fc60000000000 */
[----:B------:R-:W-:Y:S05]  /*17730*/  BRA.DIV UR4, `(.L_x_1244) ;  /* 0x0000003204187947 */ /* 0x000fea000b800000 */
[----:B------:R-:W-:-:S13]  /*17740*/  ELECT P6, URZ, PT ;  /* 0x00000000003f782f */ /* 0x000fda00038c0000 */
.L_x_1344:
[----:B------:R-:W-:Y:S05]  /*17750*/  @!P6 BRA `(.L_x_1243) ;  /* 0x000000000078e947 */ /* 0x000fea0003800000 */
[----:B------:R-:W-:-:S06]  /*17760*/  ULOP3.LUT UR4, UR43, 0x2, URZ, 0xfc, !UPT ;  /* 0x000000022b047892 */ /* 0x000fcc000f8efc3f */
[----:B0-----:R-:W-:-:S05]  /*17770*/  IMAD.U32 R0, RZ, RZ, UR4 ;  /* 0x00000004ff007e24 */ /* 0x001fca000f8e00ff */
[----:B------:R-:W-:-:S13]  /*17780*/  ISETP.NE.AND P0, PT, R0, 0x3, PT ;  /* 0x000000030000780c */ /* 0x000fda0003f05270 */
[----:B------:R-:W-:Y:S05]  /*17790*/  @!P0 BRA `(.L_x_1245) ;  /* 0x0000000000048947 */ /* 0x000fea0003800000 */
[----:B------:R-:W-:Y:S01]  /*177a0*/  BPT.TRAP 0x1 ;  /* 0x000000040000795c */ /* 0x000fe20000300000 */
.L_x_1245:
[----:B------:R-:W-:Y:S01]  /*177b0*/  IMAD R3, R25, 0x8, R5 ;  /* 0x0000000819037824 */ /* 0x000fe200078e0205 */
[----:B------:R-:W-:Y:S01]  /*177c0*/  SHF.L.U32 R2, R29, 0x1f, RZ ;  /* 0x0000001f1d027819 */ /* 0x000fe200000006ff */
[----:B------:R-:W-:-:S03]  /*177d0*/  VIADD R25, R25, 0x1 ;  /* 0x0000000119197836 */ /* 0x000fc60000000000 */
[----:B------:R-:W0:Y:S02]  /*177e0*/  SYNCS.PHASECHK.TRANS64.TRYWAIT P1, [R3+URZ+0x2d840], R2 ;  /* 0x02d84002030075a7 */ /* 0x000e24000802017f */
[----:B------:R-:W-:-:S04]  /*177f0*/  ISETP.NE.AND P2, PT, R25, 0x2, PT ;  /* 0x000000021900780c */ /* 0x000fc80003f45270 */
[----:B------:R-:W-:Y:S01]  /*17800*/  SEL R0, RZ, 0x1, P2 ;  /* 0x00000001ff007807 */ /* 0x000fe20001000000 */
[----:B0-----:R-:W-:Y:S08]  /*17810*/  @!P1 BRA `(.L_x_1246) ;  /* 0x0000003000009947 */ /* 0x001ff00003800000 */
.L_x_1345:
[----:B------:R-:W-:Y:S02]  /*17820*/  SEL R25, R25, RZ, P2 ;  /* 0x000000ff19197207 */ /* 0x000fe40001000000 */
[----:B------:R-:W-:Y:S01]  /*17830*/  LOP3.LUT R0, R29, R0, RZ, 0x3c, !PT ;  /* 0x000000001d007212 */ /* 0x000fe200078e3cff */
[----:B------:R-:W-:Y:S06]  /*17840*/  @!P0 BRA `(.L_x_1247) ;  /* 0x0000000000048947 */ /* 0x000fec0003800000 */
[----:B------:R-:W-:Y:S01]  /*17850*/  BPT.TRAP 0x1 ;  /* 0x000000040000795c */ /* 0x000fe20000300000 */
.L_x_1247:
[----:B------:R-:W-:Y:S01]  /*17860*/  IMAD R25, R25, 0x8, R5 ;  /* 0x0000000819197824 */ /* 0x000fe200078e0205 */
[----:B------:R-:W-:-:S04]  /*17870*/  SHF.L.U32 R0, R0, 0x1f, RZ ;  /* 0x0000001f00007819 */ /* 0x000fc800000006ff */
[----:B------:R-:W3:Y:S02]  /*17880*/  SYNCS.PHASECHK.TRANS64.TRYWAIT P1, [R25+URZ+0x2d840], R0 ;  /* 0x02d84000190075a7 */ /* 0x000ee4000802017f */
[----:B---3--:R-:W-:Y:S05]  /*17890*/  @!P1 BRA `(.L_x_1248) ;  /* 0x0000002c00f49947 */ /* 0x008fea0003800000 */
.L_x_1346:
[----:B------:R-:W-:Y:S05]  /*178a0*/  @!P0 BRA `(.L_x_1249) ;  /* 0x0000000000048947 */ /* 0x000fea0003800000 */
[----:B------:R-:W-:Y:S01]  /*178b0*/  BPT.TRAP 0x1 ;  /* 0x000000040000795c */ /* 0x000fe20000300000 */
.L_x_1249:
[----:B------:R-:W4:Y:S02]  /*178c0*/  SYNCS.PHASECHK.TRANS64.TRYWAIT P1, [R3+URZ+0x2d860], R2 ;  /* 0x02d86002030075a7 */ /* 0x000f24000802017f */
[----:B----4-:R-:W-:Y:S05]  /*178d0*/  @!P1 BRA `(.L_x_1250) ;  /* 0x0000002c00f89947 */ /* 0x010fea0003800000 */
.L_x_1347:
[----:B------:R-:W-:Y:S05]  /*178e0*/  @!P0 BRA `(.L_x_1251) ;  /* 0x0000000000048947 */ /* 0x000fea0003800000 */
[----:B------:R-:W-:Y:S01]  /*178f0*/  BPT.TRAP 0x1 ;  /* 0x000000040000795c */ /* 0x000fe20000300000 */
.L_x_1251:
[----:B------:R0:W0:Y:S02]  /*17900*/  SYNCS.PHASECHK.TRANS64.TRYWAIT P0, [R25+URZ+0x2d860], R0 ;  /* 0x02d86000190075a7 */ /* 0x000024000800017f */
[----:B0-----:R-:W-:Y:S05]  /*17910*/  @!P0 NANOSLEEP.SYNCS 0x989680 ;  /* 0x009896800000895d */ /* 0x001fea0003900000 */
[----:B------:R-:W0:Y:S02]  /*17920*/  @!P0 SYNCS.PHASECHK.TRANS64 P0, [R25+URZ+0x2d860], R0 ;  /* 0x02d86000190085a7 */ /* 0x000e24000800007f */
[----:B0-----:R-:W-:Y:S05]  /*17930*/  @!P0 BRA `(.L_x_1251) ;  /* 0xfffffffc00f08947 */ /* 0x001fea000383ffff */
.L_x_1243:
[----:B------:R-:W-:Y:S05]  /*17940*/  BSYNC B0 ;  /* 0x0000000000007941 */ /* 0x000fea0003800000 */
.L_x_1242:
[----:B------:R-:W-:Y:S05]  /*17950*/  EXIT ;  /* 0x000000000000794d */ /* 0x000fea0003800000 */
.L_x_1071:
[----:B0-----:R-:W-:-:S04]  /*17960*/  IMAD.U32 R3, RZ, RZ, UR41 ;  /* 0x00000029ff037e24 */ /* 0x001fc8000f8e00ff */
[----:B------:R0:W1:Y:S03]  /*17970*/  SYNCS.PHASECHK.TRANS64.TRYWAIT P1, [R3+URZ+0x2d800], R0 ;  /* 0x02d80000030075a7 */ /* 0x000066000802017f */
[----:B-1----:R-:W-:Y:S05]  /*17980*/  @!P1 NANOSLEEP.SYNCS 0x989680 ;  /* 0x009896800000995d */ /* 0x002fea0003900000 */
[----:B------:R-:W1:Y:S02]  /*17990*/  @!P1 SYNCS.PHASECHK.TRANS64 P1, [R3+URZ+0x2d800], R0 ;  /* 0x02d80000030095a7 */ /* 0x000e64000802007f */
[----:B-1----:R-:W-:Y:S05]  /*179a0*/  @!P1 BRA `(.L_x_1071) ;  /* 0xfffffffc00ec9947 */ /* 0x002fea000383ffff */
[----:B------:R-:W-:Y:S05]  /*179b0*/  BRA `(.L_x_1252) ;  /* 0xfffffea000a47947 */ /* 0x000fea000383ffff */
.L_x_1075:
[----:B-1----:R1:W2:Y:S02]  /*179c0*/  SYNCS.PHASECHK.TRANS64.TRYWAIT P1, [R6+URZ+0x2d830], R3 ;  /* 0x02d83003060075a7 */ /* 0x0022a4000802017f */
[----:B--2---:R-:W-:Y:S05]  /*179d0*/  @!P1 NANOSLEEP.SYNCS 0x989680 ;  /* 0x009896800000995d */ /* 0x004fea0003900000 */
[----:B------:R-:W2:Y:S02]  /*179e0*/  @!P1 SYNCS.PHASECHK.TRANS64 P1, [R6+URZ+0x2d830], R3 ;  /* 0x02d83003060095a7 */ /* 0x000ea4000802007f */
[----:B--2---:R-:W-:Y:S05]  /*179f0*/  @!P1 BRA `(.L_x_1075) ;  /* 0xfffffffc00f09947 */ /* 0x004fea000383ffff */
[----:B------:R-:W-:Y:S05]  /*17a00*/  BRA `(.L_x_1074) ;  /* 0xfffffea000c07947 */ /* 0x000fea000383ffff */
.L_x_1092:
[----:B-1----:R-:W-:-:S04]  /*17a10*/  IMAD.U32 R7, RZ, RZ, UR6 ;  /* 0x00000006ff077e24 */ /* 0x002fc8000f8e00ff */
[----:B------:R1:W2:Y:S03]  /*17a20*/  SYNCS.PHASECHK.TRANS64.TRYWAIT P1, [R7+URZ+0x2d830], R6 ;  /* 0x02d83006070075a7 */ /* 0x0002a6000802017f */
[----:B--2---:R-:W-:Y:S05]  /*17a30*/  @!P1 NANOSLEEP.SYNCS 0x989680 ;  /* 0x009896800000995d */ /* 0x004fea0003900000 */
[----:B------:R-:W2:Y:S02]  /*17a40*/  @!P1 SYNCS.PHASECHK.TRANS64 P1, [R7+URZ+0x2d830], R6 ;  /* 0x02d83006070095a7 */ /* 0x000ea4000802007f */
[----:B--2---:R-:W-:Y:S05]  /*17a50*/  @!P1 BRA `(.L_x_1092) ;  /* 0xfffffffc00ec9947 */ /* 0x004fea000383ffff */
[----:B------:R-:W-:Y:S05]  /*17a60*/  BRA `(.L_x_1089) ;  /* 0xfffffedc00dc7947 */ /* 0x000fea000383ffff */
.L_x_1096:
[----:B-1----:R-:W-:-:S04]  /*17a70*/  IMAD.U32 R7, RZ, RZ, UR6 ;  /* 0x00000006ff077e24 */ /* 0x002fc8000f8e00ff */
[----:B------:R1:W2:Y:S03]  /*17a80*/  SYNCS.PHASECHK.TRANS64.TRYWAIT P1, [R7+URZ+0x2d850], R6 ;  /* 0x02d85006070075a7 */ /* 0x0002a6000802017f */
[----:B--2---:R-:W-:Y:S05]  /*17a90*/  @!P1 NANOSLEEP.SYNCS 0x989680 ;  /* 0x009896800000995d */ /* 0x004fea0003900000 */
[----:B------:R-:W2:Y:S02]  /*17aa0*/  @!P1 SYNCS.PHASECHK.TRANS64 P1, [R7+URZ+0x2d850], R6 ;  /* 0x02d85006070095a7 */ /* 0x000ea4000802007f */
[----:B--2---:R-:W-:Y:S05]  /*17ab0*/  @!P1 BRA `(.L_x_1096) ;  /* 0xfffffffc00ec9947 */ /* 0x004fea000383ffff */
[----:B------:R-:W-:Y:S05]  /*17ac0*/  BRA `(.L_x_1093) ;  /* 0xfffffee000887947 */ /* 0x000fea000383ffff */
.L_x_1115:
[----:B-1----:R-:W-:-:S04]  /*17ad0*/  IMAD.U32 R7, RZ, RZ, UR6 ;  /* 0x00000006ff077e24 */ /* 0x002fc8000f8e00ff */
[----:B------:R1:W2:Y:S03]  /*17ae0*/  SYNCS.PHASECHK.TRANS64.TRYWAIT P1, [R7+URZ+0x2d830], R6 ;  /* 0x02d83006070075a7 */ /* 0x0002a6000802017f */
[----:B--2---:R-:W-:Y:S05]  /*17af0*/  @!P1 NANOSLEEP.SYNCS 0x989680 ;  /* 0x009896800000995d */ /* 0x004fea0003900000 */
[----:B------:R-:W2:Y:S02]  /*17b00*/  @!P1 SYNCS.PHASECHK.TRANS64 P1, [R7+URZ+0x2d830], R6 ;  /* 0x02d83006070095a7 */ /* 0x000ea4000802007f */
[----:B--2---:R-:W-:Y:S05]  /*17b10*/  @!P1 BRA `(.L_x_1115) ;  /* 0xfffffffc00ec9947 */ /* 0x004fea000383ffff */
[----:B------:R-:W-:Y:S05]  /*17b20*/  BRA `(.L_x_1112) ;  /* 0xffffff1800e87947 */ /* 0x000fea000383ffff */
.L_x_1119:
[----:B-1----:R-:W-:-:S04]  /*17b30*/  IMAD.U32 R7, RZ, RZ, UR6 ;  /* 0x00000006ff077e24 */ /* 0x002fc8000f8e00ff */
[----:B------:R1:W2:Y:S03]  /*17b40*/  SYNCS.PHASECHK.TRANS64.TRYWAIT P1, [R7+URZ+0x2d850], R6 ;  /* 0x02d85006070075a7 */ /* 0x0002a6000802017f */
[----:B--2---:R-:W-:Y:S05]  /*17b50*/  @!P1 NANOSLEEP.SYNCS 0x989680 ;  /* 0x009896800000995d */ /* 0x004fea0003900000 */
[----:B------:R-:W2:Y:S02]  /*17b60*/  @!P1 SYNCS.PHASECHK.TRANS64 P1, [R7+URZ+0x2d850], R6 ;  /* 0x02d85006070095a7 */ /* 0x000ea4000802007f */
[----:B--2---:R-:W-:Y:S05]  /*17b70*/  @!P1 BRA `(.L_x_1119) ;  /* 0xfffffffc00ec9947 */ /* 0x004fea000383ffff */
[----:B------:R-:W-:Y:S05]  /*17b80*/  BRA `(.L_x_1116) ;  /* 0xffffff1c00947947 */ /* 0x000fea000383ffff */
.L_x_1127:
[----:B-1----:R-:W-:-:S04]  /*17b90*/  IMAD.U32 R8, RZ, RZ, UR6 ;  /* 0x00000006ff087e24 */ /* 0x002fc8000f8e00ff */
[----:B------:R1:W2:Y:S03]  /*17ba0*/  SYNCS.PHASECHK.TRANS64.TRYWAIT P1, [R8+URZ+0x2d830], R5 ;  /* 0x02d83005080075a7 */ /* 0x0002a6000802017f */
[----:B--2---:R-:W-:Y:S05]  /*17bb0*/  @!P1 NANOSLEEP.SYNCS 0x989680 ;  /* 0x009896800000995d */ /* 0x004fea0003900000 */
[----:B------:R-:W2:Y:S02]  /*17bc0*/  @!P1 SYNCS.PHASECHK.TRANS64 P1, [R8+URZ+0x2d830], R5 ;  /* 0x02d83005080095a7 */ /* 0x000ea4000802007f */
[----:B--2---:R-:W-:Y:S05]  /*17bd0*/  @!P1 BRA `(.L_x_1127) ;  /* 0xfffffffc00ec9947 */ /* 0x004fea000383ffff */
[----:B------:R-:W-:Y:S05]  /*17be0*/  BRA `(.L_x_1124) ;  /* 0xffffff4400107947 */ /* 0x000fea000383ffff */
.L_x_1131:
[----:B-1----:R-:W-:-:S04]  /*17bf0*/  IMAD.U32 R8, RZ, RZ, UR6 ;  /* 0x00000006ff087e24 */ /* 0x002fc8000f8e00ff */
[----:B------:R1:W2:Y:S03]  /*17c00*/  SYNCS.PHASECHK.TRANS64.TRYWAIT P1, [R8+URZ+0x2d850], R5 ;  /* 0x02d85005080075a7 */ /* 0x0002a6000802017f */
[----:B--2---:R-:W-:Y:S05]  /*17c10*/  @!P1 NANOSLEEP.SYNCS 0x989680 ;  /* 0x009896800000995d */ /* 0x004fea0003900000 */
[----:B------:R-:W2:Y:S02]  /*17c20*/  @!P1 SYNCS.PHASECHK.TRANS64 P1, [R8+URZ+0x2d850], R5 ;  /* 0x02d85005080095a7 */ /* 0x000ea4000802007f */
[----:B--2---:R-:W-:Y:S05]  /*17c30*/  @!P1 BRA `(.L_x_1131) ;  /* 0xfffffffc00ec9947 */ /* 0x004fea000383ffff */
[----:B------:R-:W-:Y:S05]  /*17c40*/  BRA `(.L_x_1128) ;  /* 0xffffff4400bc7947 */ /* 0x000fea000383ffff */
.L_x_1146:
[----:B-1----:R-:W-:-:S04]  /*17c50*/  IMAD.U32 R4, RZ, RZ, UR8 ;  /* 0x00000008ff047e24 */ /* 0x002fc8000f8e00ff */
[----:B------:R1:W2:Y:S03]  /*17c60*/  SYNCS.PHASECHK.TRANS64.TRYWAIT P1, [R4+URZ+0x2d850], R3 ;  /* 0x02d85003040075a7 */ /* 0x0002a6000802017f */
[----:B--2---:R-:W-:Y:S05]  /*17c70*/  @!P1 NANOSLEEP.SYNCS 0x989680 ;  /* 0x009896800000995d */ /* 0x004fea0003900000 */
[----:B------:R-:W2:Y:S02]  /*17c80*/  @!P1 SYNCS.PHASECHK.TRANS64 P1, [R4+URZ+0x2d850], R3 ;  /* 0x02d85003040095a7 */ /* 0x000ea4000802007f */
[----:B--2---:R-:W-:Y:S05]  /*17c90*/  @!P1 BRA `(.L_x_1146) ;  /* 0xfffffffc00ec9947 */ /* 0x004fea000383ffff */
[----:B------:R-:W-:Y:S05]  /*17ca0*/  BRA `(.L_x_1145) ;  /* 0xffffff7c00307947 */ /* 0x000fea000383ffff */
.L_x_1189:
[----:B------:R-:W0:Y:S01]  /*17cb0*/  S2R R17, SR_TID.X ;  /* 0x0000000000117919 */ /* 0x000e220000002100 */
[----:B------:R-:W-:Y:S01]  /*17cc0*/  BSSY B0, `(.L_x_1253) ;  /* 0x000000a000007945 */ /* 0x000fe20003800000 */
[----:B------:R-:W-:Y:S02]  /*17cd0*/  IMAD.MOV.U32 R12, RZ, RZ, RZ ;  /* 0x000000ffff0c7224 */ /* 0x000fe400078e00ff */
[----:B------:R-:W-:Y:S02]  /*17ce0*/  IMAD.MOV.U32 R11, RZ, RZ, 0x1f ;  /* 0x0000001fff0b7424 */ /* 0x000fe400078e00ff */
[----:B------:R-:W-:Y:S01]  /*17cf0*/  IMAD.MOV.U32 R15, RZ, RZ, -0x1 ;  /* 0xffffffffff0f7424 */ /* 0x000fe200078e00ff */
[----:B0-----:R-:W-:-:S04]  /*17d00*/  SHF.R.U32.HI R9, RZ, 0x5, R17 ;  /* 0x00000005ff097819 */ /* 0x001fc80000011611 */
[----:B------:R-:W-:-:S05]  /*17d10*/  LOP3.LUT R9, R9, 0x3, RZ, 0xc0, !PT ;  /* 0x0000000309097812 */ /* 0x000fca00078ec0ff */
[----:B------:R-:W-:-:S07]  /*17d20*/  IMAD.MOV.U32 R13, RZ, RZ, R9 ;  /* 0x000000ffff0d7224 */ /* 0x000fce00078e0009 */
[----:B-----5:R-:W-:Y:S05]  /*17d30*/  WARPSYNC.COLLECTIVE R15, `(.L_x_1254) ;  /* 0x000000000f087348 */ /* 0x020fea0003c00000 */
[----:B------:R0:W1:Y:S02]  /*17d40*/  SHFL.IDX P6, R14, R13, R12, R11 ;  /* 0x0000000c0d0e7389 */ /* 0x00006400000c000b */
[----:B01---5:R-:W-:Y:S01]  /*17d50*/  ENDCOLLECTIVE ;  /* 0x000000000000791b */ /* 0x023fe20003800000 */
.L_x_1254:
[----:B------:R-:W-:Y:S05]  /*17d60*/  BSYNC B0 ;  /* 0x0000000000007941 */ /* 0x000fea0003800000 */
.L_x_1253:
[----:B------:R-:W-:Y:S05]  /*17d70*/  BRA `(.L_x_1255) ;  /* 0xffffffbc00dc7947 */ /* 0x000fea000383ffff */
.L_x_1192:
[----:B0-----:R0:W1:Y:S02]  /*17d80*/  SYNCS.PHASECHK.TRANS64.TRYWAIT P0, [R2+URZ+0x2d840], R4 ;  /* 0x02d84004020075a7 */ /* 0x001064000800017f */
[----:B-1----:R-:W-:Y:S05]  /*17d90*/  @!P0 NANOSLEEP.SYNCS 0x989680 ;  /* 0x009896800000895d */ /* 0x002fea0003900000 */
[----:B------:R-:W1:Y:S02]  /*17da0*/  @!P0 SYNCS.PHASECHK.TRANS64 P0, [R2+URZ+0x2d840], R4 ;  /* 0x02d84004020085a7 */ /* 0x000e64000800007f */
[----:B-1----:R-:W-:Y:S05]  /*17db0*/  @!P0 BRA `(.L_x_1192) ;  /* 0xfffffffc00f08947 */ /* 0x002fea000383ffff */
[----:B------:R-:W-:Y:S05]  /*17dc0*/  BRA `(.L_x_1256) ;  /* 0xffffffc000487947 */ /* 0x000fea000383ffff */
.L_x_1193:
        /* <DEDUP_REMOVED lines=8> */
.L_x_1258:
[----:B------:R-:W-:Y:S05]  /*17e50*/  BSYNC B0 ;  /* 0x0000000000007941 */ /* 0x000fea0003800000 */
.L_x_1257:
        /* <DEDUP_REMOVED lines=9> */
.L_x_1259:
[----:B------:R-:W-:Y:S02]  /*17ef0*/  IMAD.MOV.U32 R13, RZ, RZ, R6 ;  /* 0x000000ffff0d7224 */ /* 0x000fe400078e0006 */
[----:B------:R-:W-:Y:S02]  /*17f00*/  IMAD.MOV.U32 R12, RZ, RZ, 0x1 ;  /* 0x00000001ff0c7424 */ /* 0x000fe400078e00ff */
[----:B------:R-:W-:-:S07]  /*17f10*/  IMAD.MOV.U32 R5, RZ, RZ, R14 ;  /* 0x000000ffff057224 */ /* 0x000fce00078e000e */
[----:B------:R-:W-:Y:S05]  /*17f20*/  WARPSYNC.COLLECTIVE R15, `(.L_x_1260) ;  /* 0x000000000f087348 */ /* 0x000fea0003c00000 */
[----:B------:R0:W1:Y:S02]  /*17f30*/  SHFL.IDX P6, R14, R13, R12, R11 ;  /* 0x0000000c0d0e7389 */ /* 0x00006400000c000b */
[----:B01----:R-:W-:Y:S01]  /*17f40*/  ENDCOLLECTIVE ;  /* 0x000000000000791b */ /* 0x003fe20003800000 */
.L_x_1260:
        /* <DEDUP_REMOVED lines=17> */
.L_x_1261:
[----:B------:R-:W-:Y:S02]  /*18060*/  @P1 IMAD R8, R7, 0x2, R22 ;  /* 0x0000000207081824 */ /* 0x000fe400078e0216 */
[----:B------:R-:W-:Y:S02]  /*18070*/  IMAD.MOV.U32 R13, RZ, RZ, R6 ;  /* 0x000000ffff0d7224 */ /* 0x000fe400078e0006 */
[----:B------:R-:W-:Y:S02]  /*18080*/  IMAD.MOV.U32 R12, RZ, RZ, 0x2 ;  /* 0x00000002ff0c7424 */ /* 0x000fe400078e00ff */
[----:B------:R-:W-:-:S07]  /*18090*/  IMAD.MOV.U32 R5, RZ, RZ, R14 ;  /* 0x000000ffff057224 */ /* 0x000fce00078e000e */
[----:B------:R-:W-:Y:S05]  /*180a0*/  WARPSYNC.COLLECTIVE R15, `(.L_x_1262) ;  /* 0x000000000f087348 */ /* 0x000fea0003c00000 */
[----:B------:R0:W1:Y:S02]  /*180b0*/  SHFL.IDX P6, R14, R13, R12, R11 ;  /* 0x0000000c0d0e7389 */ /* 0x00006400000c000b */
[----:B01----:R-:W-:Y:S01]  /*180c0*/  ENDCOLLECTIVE ;  /* 0x000000000000791b */ /* 0x003fe20003800000 */
.L_x_1262:
        /* <DEDUP_REMOVED lines=17> */
.L_x_1263:
[----:B------:R-:W-:Y:S02]  /*181e0*/  @P1 IMAD R8, R7, 0x2, R22 ;  /* 0x0000000207081824 */ /* 0x000fe400078e0216 */
[----:B------:R-:W-:Y:S02]  /*181f0*/  IMAD.MOV.U32 R13, RZ, RZ, R6 ;  /* 0x000000ffff0d7224 */ /* 0x000fe400078e0006 */
[----:B------:R-:W-:Y:S02]  /*18200*/  IMAD.MOV.U32 R12, RZ, RZ, 0x3 ;  /* 0x00000003ff0c7424 */ /* 0x000fe400078e00ff */
[----:B------:R-:W-:-:S07]  /*18210*/  IMAD.MOV.U32 R5, RZ, RZ, R14 ;  /* 0x000000ffff057224 */ /* 0x000fce00078e000e */
[----:B------:R-:W-:Y:S05]  /*18220*/  WARPSYNC.COLLECTIVE R15, `(.L_x_1264) ;  /* 0x000000000f087348 */ /* 0x000fea0003c00000 */
[----:B------:R0:W1:Y:S02]  /*18230*/  SHFL.IDX P6, R14, R13, R12, R11 ;  /* 0x0000000c0d0e7389 */ /* 0x00006400000c000b */
[----:B01----:R-:W-:Y:S01]  /*18240*/  ENDCOLLECTIVE ;  /* 0x000000000000791b */ /* 0x003fe20003800000 */
.L_x_1264:
[----:B------:R-:W-:-:S05]  /*18250*/  @P1 LEA R5, P0, R9, R5, 0x1 ;  /* 0x0000000509051211 */ /* 0x000fca00078008ff */
[----:B------:R-:W-:-:S05]  /*18260*/  @P1 IMAD.X R4, RZ, RZ, R4, P0 ;  /* 0x000000ffff041224 */ /* 0x000fca00000e0604 */
[----:B------:R-:W-:Y:S01]  /*18270*/  @P1 LOP3.LUT R5, R5, R4, RZ, 0x3c, !PT ;  /* 0x0000000405051212 */ /* 0x000fe200078e3cff */
[----:B------:R-:W-:-:S03]  /*18280*/  IMAD.MOV.U32 R13, RZ, RZ, R0 ;  /* 0x000000ffff0d7224 */ /* 0x000fc600078e0000 */
[----:B------:R-:W-:-:S04]  /*18290*/  @P1 LOP3.LUT R4, R5, R4, RZ, 0x3c, !PT ;  /* 0x0000000405041212 */ /* 0x000fc800078e3cff */
[----:B------:R-:W-:Y:S01]  /*182a0*/  @P1 LOP3.LUT R5, R5, R4, RZ, 0x3c, !PT ;  /* 0x0000000405051212 */ /* 0x000fe200078e3cff */
[----:B------:R-:W-:-:S07]  /*182b0*/  IMAD.MOV.U32 R6, RZ, RZ, R14 ;  /* 0x000000ffff067224 */ /* 0x000fce00078e000e */
[----:B------:R-:W-:Y:S05]  /*182c0*/  WARPSYNC.COLLECTIVE R15, `(.L_x_1265) ;  /* 0x000000000f087348 */ /* 0x000fea0003c00000 */
[----:B------:R0:W1:Y:S02]  /*182d0*/  SHFL.IDX P6, R14, R13, R12, R11 ;  /* 0x0000000c0d0e7389 */ /* 0x00006400000c000b */
[----:B01----:R-:W-:Y:S01]  /*182e0*/  ENDCOLLECTIVE ;  /* 0x000000000000791b */ /* 0x003fe20003800000 */
.L_x_1265:
[----:B------:R-:W-:Y:S01]  /*182f0*/  @!PT LDS RZ, [RZ] ;  /* 0x00000000fffff984 */ /* 0x000fe20000000800 */
[----:B------:R-:W-:Y:S01]  /*18300*/  @!PT LDS RZ, [RZ] ;  /* 0x00000000fffff984 */ /* 0x000fe20000000800 */
[----:B------:R-:W-:Y:S01]  /*18310*/  @!PT LDS RZ, [RZ] ;  /* 0x00000000fffff984 */ /* 0x000fe20000000800 */
[----:B------:R1:W-:Y:S04]  /*18320*/  @P1 LDGSTS.E.BYPASS.LTC128B.128 [R8+0x16400], desc[UR54][R4.64], !P4 ;  /* 0x1640000004081fae */ /* 0x0003e8000e101d76 */
[----:B------:R1:W-:Y:S04]  /*18330*/  @P1 LDGSTS.E.BYPASS.LTC128B.128 [R8+0x18400], desc[UR54][R4.64+0x40], !P3 ;  /* 0x1840004004081fae */ /* 0x0003e8000d901d76 */
[----:B------:R1:W-:Y:S01]  /*18340*/  @P1 LDGSTS.E.BYPASS.LTC128B.128 [R8+0x1a400], desc[UR54][R4.64+0x80], !P2 ;  /* 0x1a40008004081fae */ /* 0x0003e2000d101d76 */
[----:B------:R-:W-:Y:S01]  /*18350*/  IMAD.MOV.U32 R0, RZ, RZ, R14 ;  /* 0x000000ffff007224 */ /* 0x000fe200078e000e */
[----:B------:R-:W-:Y:S06]  /*18360*/  BRA `(.L_x_1266) ;  /* 0xffffffc000187947 */ /* 0x000fec000383ffff */
.L_x_1198:
[----:B------:R-:W-:Y:S02]  /*18370*/  IMAD.IADD R2, R21, 0x1, R27 ;  /* 0x0000000115027824 */ /* 0x000fe400078e021b */
[----:B------:R0:W5:Y:S01]  /*18380*/  LDL R27, [R1+0x1c] ;  /* 0x00001c00011b7983 */ /* 0x0001620000100800 */
[----:B------:R-:W-:Y:S02]  /*18390*/  IMAD.MOV.U32 R13, RZ, RZ, R0 ;  /* 0x000000ffff0d7224 */ /* 0x000fe400078e0000 */
[----:B------:R-:W-:Y:S02]  /*183a0*/  IMAD.MOV.U32 R12, RZ, RZ, RZ ;  /* 0x000000ffff0c7224 */ /* 0x000fe400078e00ff */
[----:B------:R-:W-:Y:S02]  /*183b0*/  IMAD.MOV.U32 R11, RZ, RZ, 0x1c1f ;  /* 0x00001c1fff0b7424 */ /* 0x000fe400078e00ff */
[----:B------:R-:W-:Y:S02]  /*183c0*/  IMAD.MOV.U32 R15, RZ, RZ, -0x1 ;  /* 0xffffffffff0f7424 */ /* 0x000fe400078e00ff */
[----:B0-----:R-:W-:-:S07]  /*183d0*/  IMAD R3, R28, R10, RZ ;  /* 0x0000000a1c037224 */ /* 0x001fce00078e02ff */
[----:B-----5:R-:W-:Y:S05]  /*183e0*/  WARPSYNC.COLLECTIVE R15, `(.L_x_1267) ;  /* 0x000000000f087348 */ /* 0x020fea0003c00000 */
[----:B------:R0:W1:Y:S02]  /*183f0*/  SHFL.IDX P6, R14, R13, R12, R11 ;  /* 0x0000000c0d0e7389 */ /* 0x00006400000c000b */
[----:B01---5:R-:W-:Y:S01]  /*18400*/  ENDCOLLECTIVE ;  /* 0x000000000000791b */ /* 0x023fe20003800000 */
.L_x_1267:
[----:B------:R-:W-:Y:S02]  /*18410*/  IMAD.MOV.U32 R13, RZ, RZ, R4 ;  /* 0x000000ffff0d7224 */ /* 0x000fe400078e0004 */
[----:B------:R-:W-:-:S07]  /*18420*/  IMAD.MOV.U32 R6, RZ, RZ, R14 ;  /* 0x000000ffff067224 */ /* 0x000fce00078e000e */
[----:B------:R-:W-:Y:S05]  /*18430*/  WARPSYNC.COLLECTIVE R15, `(.L_x_1268) ;  /* 0x000000000f087348 */ /* 0x000fea0003c00000 */
[----:B------:R0:W1:Y:S02]  /*18440*/  SHFL.IDX P6, R14, R13, R12, R11 ;  /* 0x0000000c0d0e7389 */ /* 0x00006400000c000b */
[----:B01----:R-:W-:Y:S01]  /*18450*/  ENDCOLLECTIVE ;  /* 0x000000000000791b */ /* 0x003fe20003800000 */
.L_x_1268:
[----:B------:R-:W-:Y:S01]  /*18460*/  ISETP.GE.AND P3, PT, R2, R3, PT ;  /* 0x000000030200720c */ /* 0x000fe20003f66270 */
[----:B------:R-:W-:Y:S02]  /*18470*/  IMAD.MOV.U32 R13, RZ, RZ, R0 ;  /* 0x000000ffff0d7224 */ /* 0x000fe400078e0000 */
[----:B------:R-:W-:Y:S02]  /*18480*/  IMAD.MOV.U32 R12, RZ, RZ, 0x1 ;  /* 0x00000001ff0c7424 */ /* 0x000fe400078e00ff */
[----:B------:R-:W-:-:S08]  /*18490*/  IMAD.MOV.U32 R5, RZ, RZ, R14 ;  /* 0x000000ffff057224 */ /* 0x000fd000078e000e */
[----:B------:R-:W-:Y:S05]  /*184a0*/  WARPSYNC.COLLECTIVE R15, `(.L_x_1269) ;  /* 0x000000000f087348 */ /* 0x000fea0003c00000 */
[----:B------:R0:W1:Y:S02]  /*184b0*/  SHFL.IDX P6, R14, R13, R12, R11 ;  /* 0x0000000c0d0e7389 */ /* 0x00006400000c000b */
[----:B01----:R-:W-:Y:S01]  /*184c0*/  ENDCOLLECTIVE ;  /* 0x000000000000791b */ /* 0x003fe20003800000 */
.L_x_1269:
[----:B------:R-:W-:-:S05]  /*184d0*/  @!P3 LEA R5, P4, R20, R5, 0x1 ;  /* 0x000000051405b211 */ /* 0x000fca00078808ff */
[----:B------:R-:W-:-:S04]  /*184e0*/  @!P3 IMAD.X R6, RZ, RZ, R6, P4 ;  /* 0x000000ffff06b224 */ /* 0x000fc800020e0606 */
[----:B------:R-:W-:Y:S02]  /*184f0*/  @!P3 IMAD.MOV.U32 R7, RZ, RZ, R6 ;  /* 0x000000ffff07b224 */ /* 0x000fe400078e0006 */
[----:B------:R-:W-:Y:S02]  /*18500*/  @!P3 IMAD.MOV.U32 R6, RZ, RZ, R5 ;  /* 0x000000ffff06b224 */ /* 0x000fe400078e0005 */
[----:B------:R-:W-:Y:S02]  /*18510*/  IMAD.MOV.U32 R13, RZ, RZ, R4 ;  /* 0x000000ffff0d7224 */ /* 0x000fe400078e0004 */
[----:B------:R-:W-:Y:S01]  /*18520*/  VIADD R10, R2, 0x20 ;  /* 0x00000020020a7836 */ /* 0x000fe20000000000 */
        /* <DEDUP_REMOVED lines=10> */
.L_x_1270:
[----:B------:R-:W-:Y:S01]  /*185d0*/  ISETP.GE.AND P3, PT, R10, R3, PT ;  /* 0x000000030a00720c */ /* 0x000fe20003f66270 */
[----:B------:R-:W-:Y:S02]  /*185e0*/  IMAD.MOV.U32 R13, RZ, RZ, R0 ;  /* 0x000000ffff0d7224 */ /* 0x000fe400078e0000 */
[----:B------:R-:W-:Y:S02]  /*185f0*/  IMAD.MOV.U32 R12, RZ, RZ, 0x2 ;  /* 0x00000002ff0c7424 */ /* 0x000fe400078e00ff */
[----:B------:R-:W-:-:S08]  /*18600*/  IMAD.MOV.U32 R5, RZ, RZ, R14 ;  /* 0x000000ffff057224 */ /* 0x000fd000078e000e */
[----:B------:R-:W-:Y:S05]  /*18610*/  WARPSYNC.COLLECTIVE R15, `(.L_x_1271) ;  /* 0x000000000f087348 */ /* 0x000fea0003c00000 */
[----:B------:R0:W1:Y:S02]  /*18620*/  SHFL.IDX P6, R14, R13, R12, R11 ;  /* 0x0000000c0d0e7389 */ /* 0x00006400000c000b */
[----:B01----:R-:W-:Y:S01]  /*18630*/  ENDCOLLECTIVE ;  /* 0x000000000000791b */ /* 0x003fe20003800000 */
.L_x_1271:
[----:B------:R-:W-:-:S05]  /*18640*/  @!P3 LEA R5, P4, R20, R5, 0x1 ;  /* 0x000000051405b211 */ /* 0x000fca00078808ff */
[----:B------:R-:W-:Y:S02]  /*18650*/  @!P3 IMAD.X R7, RZ, RZ, R7, P4 ;  /* 0x000000ffff07b224 */ /* 0x000fe400020e0607 */
        /* <DEDUP_REMOVED lines=12> */
.L_x_1272:
        /* <DEDUP_REMOVED lines=8> */
.L_x_1273:
[----:B------:R-:W-:Y:S01]  /*187a0*/  @!P3 LEA R5, P4, R20, R5, 0x1 ;  /* 0x000000051405b211 */ /* 0x000fe200078808ff */
[----:B------:R-:W-:Y:S02]  /*187b0*/  IMAD.MOV.U32 R13, RZ, RZ, R4 ;  /* 0x000000ffff0d7224 */ /* 0x000fe400078e0004 */
[----:B------:R-:W-:-:S10]  /*187c0*/  IMAD.MOV.U32 R0, RZ, RZ, R14 ;  /* 0x000000ffff007224 */ /* 0x000fd400078e000e */
[----:B------:R-:W-:Y:S05]  /*187d0*/  WARPSYNC.COLLECTIVE R15, `(.L_x_1274) ;  /* 0x000000000f087348 */ /* 0x000fea0003c00000 */
[----:B------:R0:W1:Y:S02]  /*187e0*/  SHFL.IDX P6, R14, R13, R12, R11 ;  /* 0x0000000c0d0e7389 */ /* 0x00006400000c000b */
[----:B01----:R-:W-:Y:S01]  /*187f0*/  ENDCOLLECTIVE ;  /* 0x000000000000791b */ /* 0x003fe20003800000 */
.L_x_1274:
        /* <DEDUP_REMOVED lines=16> */
.L_x_1275:
[----:B------:R-:W-:-:S05]  /*18900*/  @!P3 LEA R4, P4, R20, R4, 0x1 ;  /* 0x000000041404b211 */ /* 0x000fca00078808ff */
[----:B------:R-:W-:-:S04]  /*18910*/  @!P3 IMAD.X R0, RZ, RZ, R0, P4 ;  /* 0x000000ffff00b224 */ /* 0x000fc800020e0600 */
        /* <DEDUP_REMOVED lines=9> */
[----:B------:R-:W-:Y:S01]  /*189b0*/  ISETP.GE.AND P3, PT, R0, R3, PT ;  /* 0x000000030000720c */ /* 0x000fe20003f66270 */
[----:B------:R-:W-:-:S12]  /*189c0*/  IMAD.MOV.U32 R0, RZ, RZ, R14 ;  /* 0x000000ffff007224 */ /* 0x000fd800078e000e */
[----:B0-----:R-:W-:Y:S05]  /*189d0*/  WARPSYNC.COLLECTIVE R15, `(.L_x_1276) ;  /* 0x000000000f087348 */ /* 0x001fea0003c00000 */
[----:B------:R1:W2:Y:S02]  /*189e0*/  SHFL.IDX P6, R14, R13, R12, R11 ;  /* 0x0000000c0d0e7389 */ /* 0x0002a400000c000b */
[----:B012---:R-:W-:Y:S01]  /*189f0*/  ENDCOLLECTIVE ;  /* 0x000000000000791b */ /* 0x007fe20003800000 */
.L_x_1276:
[----:B------:R-:W-:Y:S02]  /*18a00*/  IMAD.MOV.U32 R13, RZ, RZ, R8 ;  /* 0x000000ffff0d7224 */ /* 0x000fe400078e0008 */
[----:B------:R-:W-:Y:S02]  /*18a10*/  IMAD.MOV.U32 R12, RZ, RZ, 0x1 ;  /* 0x00000001ff0c7424 */ /* 0x000fe400078e00ff */
[----:B------:R-:W-:-:S07]  /*18a20*/  IMAD.MOV.U32 R4, RZ, RZ, R14 ;  /* 0x000000ffff047224 */ /* 0x000fce00078e000e */
[----:B------:R-:W-:Y:S05]  /*18a30*/  WARPSYNC.COLLECTIVE R15, `(.L_x_1277) ;  /* 0x000000000f087348 */ /* 0x000fea0003c00000 */
[----:B------:R0:W1:Y:S02]  /*18a40*/  SHFL.IDX P6, R14, R13, R12, R11 ;  /* 0x0000000c0d0e7389 */ /* 0x00006400000c000b */
[----:B01----:R-:W-:Y:S01]  /*18a50*/  ENDCOLLECTIVE ;  /* 0x000000000000791b */ /* 0x003fe20003800000 */
.L_x_1277:
        /* <DEDUP_REMOVED lines=14> */
.L_x_1278:
[----:B------:R-:W-:Y:S01]  /*18b40*/  IMAD.MOV.U32 R9, RZ, RZ, R14 ;  /* 0x000000ffff097224 */ /* 0x000fe200078e000e */
[----:B------:R-:W-:Y:S06]  /*18b50*/  BRA `(.L_x_1279) ;  /* 0xffffffc400307947 */ /* 0x000fec000383ffff */
.L_x_1201:
[----:B-1----:R1:W2:Y:S02]  /*18b60*/  SYNCS.PHASECHK.TRANS64.TRYWAIT P0, [R22+URZ+0x2d820], R0 ;  /* 0x02d82000160075a7 */ /* 0x0022a4000800017f */
[----:B--2---:R-:W-:Y:S05]  /*18b70*/  @!P0 NANOSLEEP.SYNCS 0x989680 ;  /* 0x009896800000895d */ /* 0x004fea0003900000 */
[----:B------:R-:W2:Y:S02]  /*18b80*/  @!P0 SYNCS.PHASECHK.TRANS64 P0, [R22+URZ+0x2d820], R0 ;  /* 0x02d82000160085a7 */ /* 0x000ea4000800007f */
[----:B--2---:R-:W-:Y:S05]  /*18b90*/  @!P0 BRA `(.L_x_1201) ;  /* 0xfffffffc00f08947 */ /* 0x004fea000383ffff */
[----:B------:R-:W-:Y:S05]  /*18ba0*/  BRA `(.L_x_1280) ;  /* 0xffffffc400987947 */ /* 0x000fea000383ffff */
.L_x_1206:
[----:B0-----:R0:W1:Y:S02]  /*18bb0*/  SYNCS.PHASECHK.TRANS64.TRYWAIT P0, [R5+URZ+0x2d840], R0 ;  /* 0x02d84000050075a7 */ /* 0x001064000800017f */
[----:B-1----:R-:W-:Y:S05]  /*18bc0*/  @!P0 NANOSLEEP.SYNCS 0x989680 ;  /* 0x009896800000895d */ /* 0x002fea0003900000 */
[----:B------:R-:W1:Y:S02]  /*18bd0*/  @!P0 SYNCS.PHASECHK.TRANS64 P0, [R5+URZ+0x2d840], R0 ;  /* 0x02d84000050085a7 */ /* 0x000e64000800007f */
[----:B-1----:R-:W-:Y:S05]  /*18be0*/  @!P0 BRA `(.L_x_1206) ;  /* 0xfffffffc00f08947 */ /* 0x002fea000383ffff */
[----:B------:R-:W-:Y:S05]  /*18bf0*/  BRA `(.L_x_1281) ;  /* 0xffffffc8008c7947 */ /* 0x000fea000383ffff */
.L_x_1207:
        /* <DEDUP_REMOVED lines=8> */
.L_x_1283:
[----:B------:R-:W-:Y:S05]  /*18c80*/  BSYNC B1 ;  /* 0x0000000000017941 */ /* 0x000fea0003800000 */
.L_x_1282:
[----:B------:R-:W0:Y:S01]  /*18c90*/  S2R R27, SR_TID.X ;  /* 0x00000000001b7919 */ /* 0x000e220000002100 */
[----:B------:R-:W-:Y:S01]  /*18ca0*/  IMAD.MOV.U32 R13, RZ, RZ, R6 ;  /* 0x000000ffff0d7224 */ /* 0x000fe200078e0006 */
[----:B------:R-:W-:Y:S01]  /*18cb0*/  LOP3.LUT R23, R23, 0xf7ffffff, RZ, 0xc0, !PT ;  /* 0xf7ffffff17177812 */ /* 0x000fe200078ec0ff */
[----:B------:R-:W-:Y:S02]  /*18cc0*/  IMAD.MOV.U32 R12, RZ, RZ, RZ ;  /* 0x000000ffff0c7224 */ /* 0x000fe400078e00ff */
[----:B------:R-:W-:Y:S01]  /*18cd0*/  IMAD.MOV.U32 R11, RZ, RZ, 0x1c1f ;  /* 0x00001c1fff0b7424 */ /* 0x000fe200078e00ff */
[----:B------:R-:W-:Y:S01]  /*18ce0*/  @P1 LOP3.LUT R23, R23, 0x8000000, RZ, 0xfc, !PT ;  /* 0x0800000017171812 */ /* 0x000fe200078efcff */
[----:B------:R-:W-:Y:S02]  /*18cf0*/  IMAD.MOV.U32 R15, RZ, RZ, -0x1 ;  /* 0xffffffffff0f7424 */ /* 0x000fe400078e00ff */
[----:B------:R-:W-:Y:S01]  /*18d00*/  IMAD.MOV.U32 R3, RZ, RZ, R14 ;  /* 0x000000ffff037224 */ /* 0x000fe200078e000e */
[----:B------:R-:W-:Y:S01]  /*18d10*/  LOP3.LUT P1, RZ, R23, 0x4, RZ, 0xc0, !PT ;  /* 0x0000000417ff7812 */ /* 0x000fe2000782c0ff */
[----:B------:R-:W-:-:S12]  /*18d20*/  IMAD R4, R4, 0x2, R22 ;  /* 0x0000000204047824 */ /* 0x000fd800078e0216 */
[----:B0-----:R-:W-:Y:S05]  /*18d30*/  WARPSYNC.COLLECTIVE R15, `(.L_x_1284) ;  /* 0x000000000f087348 */ /* 0x001fea0003c00000 */
[----:B------:R1:W2:Y:S02]  /*18d40*/  SHFL.IDX P6, R14, R13, R12, R11 ;  /* 0x0000000c0d0e7389 */ /* 0x0002a400000c000b */
[----:B012---:R-:W-:Y:S01]  /*18d50*/  ENDCOLLECTIVE ;  /* 0x000000000000791b */ /* 0x007fe20003800000 */
.L_x_1284:
        /* <DEDUP_REMOVED lines=8> */
.L_x_1285:
        /* <DEDUP_REMOVED lines=14> */
.L_x_1286:
[----:B------:R-:W-:Y:S02]  /*18ec0*/  IMAD.MOV.U32 R13, RZ, RZ, R7 ;  /* 0x000000ffff0d7224 */ /* 0x000fe400078e0007 */
[----:B------:R-:W-:Y:S02]  /*18ed0*/  IMAD.MOV.U32 R12, RZ, RZ, 0x2 ;  /* 0x00000002ff0c7424 */ /* 0x000fe400078e00ff */
[----:B------:R-:W-:-:S07]  /*18ee0*/  IMAD.MOV.U32 R2, RZ, RZ, R14 ;  /* 0x000000ffff027224 */ /* 0x000fce00078e000e */
[----:B------:R-:W-:Y:S05]  /*18ef0*/  WARPSYNC.COLLECTIVE R15, `(.L_x_1287) ;  /* 0x000000000f087348 */ /* 0x000fea0003c00000 */
[----:B------:R0:W1:Y:S02]  /*18f00*/  SHFL.IDX P6, R14, R13, R12, R11 ;  /* 0x0000000c0d0e7389 */ /* 0x00006400000c000b */
[----:B01----:R-:W-:Y:S01]  /*18f10*/  ENDCOLLECTIVE ;  /* 0x000000000000791b */ /* 0x003fe20003800000 */
.L_x_1287:
        /* <DEDUP_REMOVED lines=13> */
.L_x_1288:
[----:B------:R-:W-:Y:S02]  /*18ff0*/  IMAD.MOV.U32 R13, RZ, RZ, R7 ;  /* 0x000000ffff0d7224 */ /* 0x000fe400078e0007 */
[----:B------:R-:W-:Y:S02]  /*19000*/  IMAD.MOV.U32 R12, RZ, RZ, 0x3 ;  /* 0x00000003ff0c7424 */ /* 0x000fe400078e00ff */
[----:B------:R-:W-:-:S07]  /*19010*/  IMAD.MOV.U32 R2, RZ, RZ, R14 ;  /* 0x000000ffff027224 */ /* 0x000fce00078e000e */
[----:B------:R-:W-:Y:S05]  /*19020*/  WARPSYNC.COLLECTIVE R15, `(.L_x_1289) ;  /* 0x000000000f087348 */ /* 0x000fea0003c00000 */
[----:B------:R0:W1:Y:S02]  /*19030*/  SHFL.IDX P6, R14, R13, R12, R11 ;  /* 0x0000000c0d0e7389 */ /* 0x00006400000c000b */
[----:B01----:R-:W-:Y:S01]  /*19040*/  ENDCOLLECTIVE ;  /* 0x000000000000791b */ /* 0x003fe20003800000 */
.L_x_1289:
[----:B------:R-:W-:-:S05]  /*19050*/  IADD3 R2, P0, R2, R0, RZ ;  /* 0x0000000002027210 */ /* 0x000fca0007f1e0ff */
[----:B------:R-:W-:-:S05]  /*19060*/  IMAD.X R3, RZ, RZ, R27, P0 ;  /* 0x000000ffff037224 */ /* 0x000fca00000e061b */
[----:B------:R-:W-:Y:S01]  /*19070*/  @!PT LDS RZ, [RZ] ;  /* 0x00000000fffff984 */ /* 0x000fe20000000800 */
[----:B------:R-:W-:Y:S01]  /*19080*/  @!PT LDS RZ, [RZ] ;  /* 0x00000000fffff984 */ /* 0x000fe20000000800 */
[----:B------:R-:W-:Y:S01]  /*19090*/  @!PT LDS RZ, [RZ] ;  /* 0x00000000fffff984 */ /* 0x000fe20000000800 */
[----:B------:R0:W-:Y:S01]  /*190a0*/  LDGSTS.E.BYPASS.LTC128B.128 [R4+0x16400], desc[UR54][R2.64], !P1 ;  /* 0x1640000002047fae */ /* 0x0001e2000c901d76 */
[----:B------:R-:W-:Y:S01]  /*190b0*/  IMAD.MOV.U32 R13, RZ, RZ, R6 ;  /* 0x000000ffff0d7224 */ /* 0x000fe200078e0006 */
[----:B------:R-:W-:Y:S02]  /*190c0*/  LOP3.LUT P1, RZ, R23, 0x8000000, RZ, 0xc0, !PT ;  /* 0x0800000017ff7812 */ /* 0x000fe4000782c0ff */
[----:B------:R0:W-:Y:S04]  /*190d0*/  LDGSTS.E.BYPASS.LTC128B.128 [R4+0x18400], desc[UR54][R2.64+0x40], !P5 ;  /* 0x1840004002047fae */ /* 0x0001e8000e901d76 */
[----:B------:R0:W-:Y:S01]  /*190e0*/  LDGSTS.E.BYPASS.LTC128B.128 [R4+0x1a400], desc[UR54][R2.64+0x80], !P4 ;  /* 0x1a40008002047fae */ /* 0x0001e2000e101d76 */
[----:B------:R-:W-:-:S07]  /*190f0*/  IMAD.MOV.U32 R27, RZ, RZ, R14 ;  /* 0x000000ffff1b7224 */ /* 0x000fce00078e000e */
[----:B0-----:R-:W-:Y:S05]  /*19100*/  WARPSYNC.COLLECTIVE R15, `(.L_x_1290) ;  /* 0x000000000f087348 */ /* 0x001fea0003c00000 */
[----:B------:R1:W2:Y:S02]  /*19110*/  SHFL.IDX P6, R14, R13, R12, R11 ;  /* 0x0000000c0d0e7389 */ /* 0x0002a400000c000b */
[----:B012---:R-:W-:Y:S01]  /*19120*/  ENDCOLLECTIVE ;  /* 0x000000000000791b */ /* 0x007fe20003800000 */
.L_x_1290:
[----:B------:R-:W-:Y:S01]  /*19130*/  IMAD.MOV.U32 R2, RZ, RZ, R14 ;  /* 0x000000ffff027224 */ /* 0x000fe200078e000e */
[----:B------:R-:W-:Y:S06]  /*19140*/  BRA `(.L_x_1291) ;  /* 0xffffffc8002c7947 */ /* 0x000fec000383ffff */
.L_x_1212:
[----:B-1----:R1:W2:Y:S02]  /*19150*/  SYNCS.PHASECHK.TRANS64.TRYWAIT P0, [R5+URZ+0x2d860], R2 ;  /* 0x02d86002050075a7 */ /* 0x0022a4000800017f */
[----:B--2---:R-:W-:Y:S05]  /*19160*/  @!P0 NANOSLEEP.SYNCS 0x989680 ;  /* 0x009896800000895d */ /* 0x004fea0003900000 */
[----:B------:R-:W2:Y:S02]  /*19170*/  @!P0 SYNCS.PHASECHK.TRANS64 P0, [R5+URZ+0x2d860], R2 ;  /* 0x02d86002050085a7 */ /* 0x000ea4000800007f */
[----:B--2---:R-:W-:Y:S05]  /*19180*/  @!P0 BRA `(.L_x_1212) ;  /* 0xfffffffc00f08947 */ /* 0x004fea000383ffff */
[----:B------:R-:W-:Y:S05]  /*19190*/  BRA `(.L_x_1292) ;  /* 0xffffffc800907947 */ /* 0x000fea000383ffff */
.L_x_1213:
        /* <DEDUP_REMOVED lines=8> */
.L_x_1294:
[----:B------:R-:W-:Y:S05]  /*19220*/  BSYNC B1 ;  /* 0x0000000000017941 */ /* 0x000fea0003800000 */
.L_x_1293:
        /* <DEDUP_REMOVED lines=9> */
.L_x_1295:
[----:B------:R-:W-:Y:S02]  /*192c0*/  IMAD.MOV.U32 R13, RZ, RZ, R24 ;  /* 0x000000ffff0d7224 */ /* 0x000fe400078e0018 */
[----:B------:R-:W-:Y:S02]  /*192d0*/  IMAD.MOV.U32 R12, RZ, RZ, 0x1 ;  /* 0x00000001ff0c7424 */ /* 0x000fe400078e00ff */
[----:B------:R-:W-:-:S07]  /*192e0*/  IMAD.MOV.U32 R2, RZ, RZ, R14 ;  /* 0x000000ffff027224 */ /* 0x000fce00078e000e */
[----:B------:R-:W-:Y:S05]  /*192f0*/  WARPSYNC.COLLECTIVE R15, `(.L_x_1296) ;  /* 0x000000000f087348 */ /* 0x000fea0003c00000 */
[----:B------:R0:W1:Y:S02]  /*19300*/  SHFL.IDX P6, R14, R13, R12, R11 ;  /* 0x0000000c0d0e7389 */ /* 0x00006400000c000b */
[----:B01----:R-:W-:Y:S01]  /*19310*/  ENDCOLLECTIVE ;  /* 0x000000000000791b */ /* 0x003fe20003800000 */
.L_x_1296:
        /* <DEDUP_REMOVED lines=16> */
.L_x_1297:
[----:B------:R-:W-:Y:S02]  /*19420*/  IMAD.MOV.U32 R13, RZ, RZ, R24 ;  /* 0x000000ffff0d7224 */ /* 0x000fe400078e0018 */
[----:B------:R-:W-:Y:S02]  /*19430*/  IMAD.MOV.U32 R12, RZ, RZ, 0x2 ;  /* 0x00000002ff0c7424 */ /* 0x000fe400078e00ff */
[----:B------:R-:W-:-:S07]  /*19440*/  IMAD.MOV.U32 R2, RZ, RZ, R14 ;  /* 0x000000ffff027224 */ /* 0x000fce00078e000e */
[----:B------:R-:W-:Y:S05]  /*19450*/  WARPSYNC.COLLECTIVE R15, `(.L_x_1298) ;  /* 0x000000000f087348 */ /* 0x000fea0003c00000 */
[----:B------:R0:W1:Y:S02]  /*19460*/  SHFL.IDX P6, R14, R13, R12, R11 ;  /* 0x0000000c0d0e7389 */ /* 0x00006400000c000b */
[----:B01----:R-:W-:Y:S01]  /*19470*/  ENDCOLLECTIVE ;  /* 0x000000000000791b */ /* 0x003fe20003800000 */
.L_x_1298:
        /* <DEDUP_REMOVED lines=16> */
.L_x_1299:
[----:B------:R-:W-:Y:S02]  /*19580*/  IMAD.MOV.U32 R13, RZ, RZ, R24 ;  /* 0x000000ffff0d7224 */ /* 0x000fe400078e0018 */
[----:B------:R-:W-:Y:S02]  /*19590*/  IMAD.MOV.U32 R12, RZ, RZ, 0x3 ;  /* 0x00000003ff0c7424 */ /* 0x000fe400078e00ff */
[----:B------:R-:W-:-:S07]  /*195a0*/  IMAD.MOV.U32 R2, RZ, RZ, R14 ;  /* 0x000000ffff027224 */ /* 0x000fce00078e000e */
[----:B------:R-:W-:Y:S05]  /*195b0*/  WARPSYNC.COLLECTIVE R15, `(.L_x_1300) ;  /* 0x000000000f087348 */ /* 0x000fea0003c00000 */
[----:B------:R0:W1:Y:S02]  /*195c0*/  SHFL.IDX P6, R14, R13, R12, R11 ;  /* 0x0000000c0d0e7389 */ /* 0x00006400000c000b */
[----:B01----:R-:W-:Y:S01]  /*195d0*/  ENDCOLLECTIVE ;  /* 0x000000000000791b */ /* 0x003fe20003800000 */
.L_x_1300:
        /* <DEDUP_REMOVED lines=13> */
.L_x_1301:
        /* <DEDUP_REMOVED lines=8> */
.L_x_1221:
[----:B-1----:R1:W2:Y:S02]  /*19730*/  SYNCS.PHASECHK.TRANS64.TRYWAIT P0, [R0+URZ+0x2d860], R3 ;  /* 0x02d86003000075a7 */ /* 0x0022a4000800017f */
[----:B--2---:R-:W-:Y:S05]  /*19740*/  @!P0 NANOSLEEP.SYNCS 0x989680 ;  /* 0x009896800000895d */ /* 0x004fea0003900000 */
[----:B------:R-:W2:Y:S02]  /*19750*/  @!P0 SYNCS.PHASECHK.TRANS64 P0, [R0+URZ+0x2d860], R3 ;  /* 0x02d86003000085a7 */ /* 0x000ea4000800007f */
[----:B--2---:R-:W-:Y:S05]  /*19760*/  @!P0 BRA `(.L_x_1221) ;  /* 0xfffffffc00f08947 */ /* 0x004fea000383ffff */
[----:B------:R-:W-:Y:S05]  /*19770*/  BRA `(.L_x_1303) ;  /* 0xffffffcc00287947 */ /* 0x000fea000383ffff */
.L_x_1222:
        /* <DEDUP_REMOVED lines=8> */
.L_x_1305:
[----:B------:R-:W-:Y:S05]  /*19800*/  BSYNC B0 ;  /* 0x0000000000007941 */ /* 0x000fea0003800000 */
.L_x_1304:
        /* <DEDUP_REMOVED lines=10> */
.L_x_1306:
        /* <DEDUP_REMOVED lines=17> */
.L_x_1307:
        /* <DEDUP_REMOVED lines=9> */
[----:B------:R-:W-:Y:S01]  /*19a50*/  ISETP.LT.OR P3, PT, R6, 0x21, P2 ;  /* 0x000000210600780c */ /* 0x000fe20001761670 */
[----:B0-----:R-:W-:-:S12]  /*19a60*/  IMAD.MOV.U32 R3, RZ, RZ, R14 ;  /* 0x000000ffff037224 */ /* 0x001fd800078e000e */
[----:B------:R-:W-:Y:S05]  /*19a70*/  WARPSYNC.COLLECTIVE R15, `(.L_x_1308) ;  /* 0x000000000f087348 */ /* 0x000fea0003c00000 */
[----:B------:R0:W1:Y:S02]  /*19a80*/  SHFL.IDX P6, R14, R13, R12, R11 ;  /* 0x0000000c0d0e7389 */ /* 0x00006400000c000b */
[----:B01----:R-:W-:Y:S01]  /*19a90*/  ENDCOLLECTIVE ;  /* 0x000000000000791b */ /* 0x003fe20003800000 */
.L_x_1308:
[----:B------:R-:W-:Y:S02]  /*19aa0*/  IMAD.MOV.U32 R13, RZ, RZ, R24 ;  /* 0x000000ffff0d7224 */ /* 0x000fe400078e0018 */
[----:B------:R-:W-:Y:S01]  /*19ab0*/  IMAD.MOV.U32 R12, RZ, RZ, 0x2 ;  /* 0x00000002ff0c7424 */ /* 0x000fe200078e00ff */
[----:B------:R-:W-:-:S13]  /*19ac0*/  IADD3 R2, P4, R14, R5, RZ ;  /* 0x000000050e027210 */ /* 0x000fda0007f9e0ff */
[----:B------:R-:W-:Y:S05]  /*19ad0*/  WARPSYNC.COLLECTIVE R15, `(.L_x_1309) ;  /* 0x000000000f087348 */ /* 0x000fea0003c00000 */
[----:B------:R0:W1:Y:S02]  /*19ae0*/  SHFL.IDX P6, R14, R13, R12, R11 ;  /* 0x0000000c0d0e7389 */ /* 0x00006400000c000b */
[----:B01----:R-:W-:Y:S01]  /*19af0*/  ENDCOLLECTIVE ;  /* 0x000000000000791b */ /* 0x003fe20003800000 */
.L_x_1309:
        /* <DEDUP_REMOVED lines=15> */
.L_x_1310:
[----:B------:R-:W-:Y:S02]  /*19bf0*/  IMAD.MOV.U32 R13, RZ, RZ, R24 ;  /* 0x000000ffff0d7224 */ /* 0x000fe400078e0018 */
[----:B------:R-:W-:Y:S01]  /*19c00*/  IMAD.MOV.U32 R12, RZ, RZ, 0x3 ;  /* 0x00000003ff0c7424 */ /* 0x000fe200078e00ff */
[----:B------:R-:W-:-:S13]  /*19c10*/  IADD3 R2, P4, R14, R5, RZ ;  /* 0x000000050e027210 */ /* 0x000fda0007f9e0ff */
[----:B------:R-:W-:Y:S05]  /*19c20*/  WARPSYNC.COLLECTIVE R15, `(.L_x_1311) ;  /* 0x000000000f087348 */ /* 0x000fea0003c00000 */
[----:B------:R0:W1:Y:S02]  /*19c30*/  SHFL.IDX P6, R14, R13, R12, R11 ;  /* 0x0000000c0d0e7389 */ /* 0x00006400000c000b */
[----:B01----:R-:W-:Y:S01]  /*19c40*/  ENDCOLLECTIVE ;  /* 0x000000000000791b */ /* 0x003fe20003800000 */
.L_x_1311:
        /* <DEDUP_REMOVED lines=14> */
.L_x_1312:
[----:B------:R-:W-:Y:S05]  /*19d30*/  BRA `(.L_x_1313) ;  /* 0xffffffc8009c7947 */ /* 0x000fea000383ffff */
.L_x_1227:
        /* <DEDUP_REMOVED lines=8> */
.L_x_1315:
[----:B------:R-:W-:Y:S05]  /*19dc0*/  BSYNC B0 ;  /* 0x0000000000007941 */ /* 0x000fea0003800000 */
.L_x_1314:
[----:B------:R-:W-:Y:S02]  /*19dd0*/  IMAD.MOV.U32 R13, RZ, RZ, R16 ;  /* 0x000000ffff0d7224 */ /* 0x000fe400078e0010 */
        /* <DEDUP_REMOVED lines=8> */
.L_x_1316:
        /* <DEDUP_REMOVED lines=13> */
[----:B------:R-:W-:-:S03]  /*19f30*/  ISETP.NE.AND P1, PT, R7, RZ, PT ;  /* 0x000000ff0700720c */ /* 0x000fc60003f25270 */
[----:B------:R-:W-:-:S10]  /*19f40*/  IMAD.MOV.U32 R13, RZ, RZ, R2 ;  /* 0x000000ffff0d7224 */ /* 0x000fd400078e0002 */
[----:B------:R-:W-:Y:S05]  /*19f50*/  WARPSYNC.COLLECTIVE R15, `(.L_x_1317) ;  /* 0x000000000f087348 */ /* 0x000fea0003c00000 */
[----:B------:R0:W1:Y:S02]  /*19f60*/  SHFL.UP P6, R14, R13, R12, R11 ;  /* 0x0400000c0d0e7389 */ /* 0x00006400000c000b */
[----:B01----:R-:W-:Y:S01]  /*19f70*/  ENDCOLLECTIVE ;  /* 0x000000000000791b */ /* 0x003fe20003800000 */
.L_x_1317:
[----:B------:R-:W-:Y:S01]  /*19f80*/  IMAD.MOV.U32 R12, RZ, RZ, 0x2 ;  /* 0x00000002ff0c7424 */ /* 0x000fe200078e00ff */
[----:B------:R-:W-:-:S05]  /*19f90*/  SEL R5, R14, RZ, P1 ;  /* 0x000000ff0e057207 */ /* 0x000fca0000800000 */
[----:B------:R-:W-:-:S04]  /*19fa0*/  IMAD.IADD R4, R2, 0x1, R5 ;  /* 0x0000000102047824 */ /* 0x000fc800078e0205 */
[----:B------:R-:W-:-:S07]  /*19fb0*/  IMAD.MOV.U32 R13, RZ, RZ, R4 ;  /* 0x000000ffff0d7224 */ /* 0x000fce00078e0004 */
[----:B------:R-:W-:Y:S05]  /*19fc0*/  WARPSYNC.COLLECTIVE R15, `(.L_x_1318) ;  /* 0x000000000f087348 */ /* 0x000fea0003c00000 */
[----:B------:R0:W1:Y:S02]  /*19fd0*/  SHFL.UP P6, R14, R13, R12, R11 ;  /* 0x0400000c0d0e7389 */ /* 0x00006400000c000b */
[----:B01----:R-:W-:Y:S01]  /*19fe0*/  ENDCOLLECTIVE ;  /* 0x000000000000791b */ /* 0x003fe20003800000 */
.L_x_1318:
[----:B------:R-:W-:Y:S01]  /*19ff0*/  IMAD.MOV.U32 R12, RZ, RZ, 0x4 ;  /* 0x00000004ff0c7424 */ /* 0x000fe200078e00ff */
[----:B------:R-:W-:-:S05]  /*1a000*/  SEL R5, R14, RZ, P2 ;  /* 0x000000ff0e057207 */ /* 0x000fca0001000000 */
[----:B------:R-:W-:-:S04]  /*1a010*/  IMAD.IADD R5, R4, 0x1, R5 ;  /* 0x0000000104057824 */ /* 0x000fc800078e0205 */
[----:B------:R-:W-:-:S07]  /*1a020*/  IMAD.MOV.U32 R13, RZ, RZ, R5 ;  /* 0x000000ffff0d7224 */ /* 0x000fce00078e0005 */
[----:B------:R-:W-:Y:S05]  /*1a030*/  WARPSYNC.COLLECTIVE R15, `(.L_x_1319) ;  /* 0x000000000f087348 */ /* 0x000fea0003c00000 */
[----:B------:R0:W1:Y:S02]  /*1a040*/  SHFL.UP P6, R14, R13, R12, R11 ;  /* 0x0400000c0d0e7389 */ /* 0x00006400000c000b */
[----:B01----:R-:W-:Y:S01]  /*1a050*/  ENDCOLLECTIVE ;  /* 0x000000000000791b */ /* 0x003fe20003800000 */
.L_x_1319:
[----:B------:R-:W-:Y:S01]  /*1a060*/  IMAD.MOV.U32 R12, RZ, RZ, 0x8 ;  /* 0x00000008ff0c7424 */ /* 0x000fe200078e00ff */
[----:B------:R-:W-:-:S05]  /*1a070*/  SEL R6, R14, RZ, P3 ;  /* 0x000000ff0e067207 */ /* 0x000fca0001800000 */
[----:B------:R-:W-:-:S04]  /*1a080*/  IMAD.IADD R6, R5, 0x1, R6 ;  /* 0x0000000105067824 */ /* 0x000fc800078e0206 */
[----:B------:R-:W-:-:S07]  /*1a090*/  IMAD.MOV.U32 R13, RZ, RZ, R6 ;  /* 0x000000ffff0d7224 */ /* 0x000fce00078e0006 */
[----:B------:R-:W-:Y:S05]  /*1a0a0*/  WARPSYNC.COLLECTIVE R15, `(.L_x_1320) ;  /* 0x000000000f087348 */ /* 0x000fea0003c00000 */
[----:B------:R0:W1:Y:S02]  /*1a0b0*/  SHFL.UP P6, R14, R13, R12, R11 ;  /* 0x0400000c0d0e7389 */ /* 0x00006400000c000b */
[----:B01----:R-:W-:Y:S01]  /*1a0c0*/  ENDCOLLECTIVE ;  /* 0x000000000000791b */ /* 0x003fe20003800000 */
.L_x_1320:
[----:B------:R-:W-:Y:S01]  /*1a0d0*/  IMAD.MOV.U32 R12, RZ, RZ, 0x10 ;  /* 0x00000010ff0c7424 */ /* 0x000fe200078e00ff */
[----:B------:R-:W-:-:S05]  /*1a0e0*/  SEL R3, R14, RZ, P4 ;  /* 0x000000ff0e037207 */ /* 0x000fca0002000000 */
[----:B------:R-:W-:-:S04]  /*1a0f0*/  IMAD.IADD R4, R6, 0x1, R3 ;  /* 0x0000000106047824 */ /* 0x000fc800078e0203 */
[----:B------:R-:W-:-:S07]  /*1a100*/  IMAD.MOV.U32 R13, RZ, RZ, R4 ;  /* 0x000000ffff0d7224 */ /* 0x000fce00078e0004 */
[----:B------:R-:W-:Y:S05]  /*1a110*/  WARPSYNC.COLLECTIVE R15, `(.L_x_1321) ;  /* 0x000000000f087348 */ /* 0x000fea0003c00000 */
[----:B------:R0:W1:Y:S02]  /*1a120*/  SHFL.UP P6, R14, R13, R12, R11 ;  /* 0x0400000c0d0e7389 */ /* 0x00006400000c000b */
[----:B01----:R-:W-:Y:S01]  /*1a130*/  ENDCOLLECTIVE ;  /* 0x000000000000791b */ /* 0x003fe20003800000 */
.L_x_1321:
[----:B------:R-:W-:Y:S02]  /*1a140*/  IMAD.MOV.U32 R12, RZ, RZ, 0x1f ;  /* 0x0000001fff0c7424 */ /* 0x000fe400078e00ff */
[----:B------:R-:W-:Y:S01]  /*1a150*/  IMAD.MOV.U32 R11, RZ, RZ, 0x1f ;  /* 0x0000001fff0b7424 */ /* 0x000fe200078e00ff */
[----:B------:R-:W-:-:S05]  /*1a160*/  SEL R3, R14, RZ, P5 ;  /* 0x000000ff0e037207 */ /* 0x000fca0002800000 */
[----:B------:R-:W-:-:S04]  /*1a170*/  IMAD.IADD R3, R4, 0x1, R3 ;  /* 0x0000000104037824 */ /* 0x000fc800078e0203 */
[----:B------:R-:W-:-:S07]  /*1a180*/  IMAD.MOV.U32 R13, RZ, RZ, R3 ;  /* 0x000000ffff0d7224 */ /* 0x000fce00078e0003 */
[----:B------:R-:W-:Y:S05]  /*1a190*/  WARPSYNC.COLLECTIVE R15, `(.L_x_1322) ;  /* 0x000000000f087348 */ /* 0x000fea0003c00000 */
[----:B------:R0:W1:Y:S02]  /*1a1a0*/  SHFL.IDX P6, R14, R13, R12, R11 ;  /* 0x0000000c0d0e7389 */ /* 0x00006400000c000b */
[----:B01----:R-:W-:Y:S01]  /*1a1b0*/  ENDCOLLECTIVE ;  /* 0x000000000000791b */ /* 0x003fe20003800000 */
.L_x_1322:
[----:B------:R-:W-:Y:S05]  /*1a1c0*/  BRA `(.L_x_1323) ;  /* 0xffffffc800b07947 */ /* 0x000fea000383ffff */
.L_x_1232:
[----:B------:R-:W-:Y:S01]  /*1a1d0*/  BSSY B0, `(.L_x_1324) ;  /* 0x0000008000007945 */ /* 0x000fe20003800000 */
[----:B-----5:R-:W-:Y:S02]  /*1a1e0*/  IMAD.MOV.U32 R13, RZ, RZ, R2 ;  /* 0x000000ffff0d7224 */ /* 0x020fe400078e0002 */
[----:B------:R-:W-:Y:S02]  /*1a1f0*/  IMAD.MOV.U32 R12, RZ, RZ, 0x1 ;  /* 0x00000001ff0c7424 */ /* 0x000fe400078e00ff */
[----:B------:R-:W-:Y:S02]  /*1a200*/  IMAD.MOV.U32 R11, RZ, RZ, RZ ;  /* 0x000000ffff0b7224 */ /* 0x000fe400078e00ff */
[----:B------:R-:W-:-:S07]  /*1a210*/  IMAD.MOV.U32 R15, RZ, RZ, -0x1 ;  /* 0xffffffffff0f7424 */ /* 0x000fce00078e00ff */
[----:B012---:R-:W-:Y:S05]  /*1a220*/  WARPSYNC.COLLECTIVE R15, `(.L_x_1325) ;  /* 0x000000000f087348 */ /* 0x007fea0003c00000 */
[----:B------:R3:W4:Y:S02]  /*1a230*/  SHFL.UP P6, R14, R13, R12, R11 ;  /* 0x0400000c0d0e7389 */ /* 0x00072400000c000b */
[----:B01234-:R-:W-:Y:S01]  /*1a240*/  ENDCOLLECTIVE ;  /* 0x000000000000791b */ /* 0x01ffe20003800000 */
.L_x_1325:
[----:B------:R-:W-:Y:S05]  /*1a250*/  BSYNC B0 ;  /* 0x0000000000007941 */ /* 0x000fea0003800000 */
.L_x_1324:
[----:B------:R-:W-:Y:S01]  /*1a260*/  SEL R13, R14, RZ, P1 ;  /* 0x000000ff0e0d7207 */ /* 0x000fe20000800000 */
[----:B------:R-:W-:Y:S02]  /*1a270*/  IMAD.MOV.U32 R12, RZ, RZ, 0x2 ;  /* 0x00000002ff0c7424 */ /* 0x000fe400078e00ff */
[----:B------:R-:W-:Y:S02]  /*1a280*/  IMAD.MOV.U32 R11, RZ, RZ, RZ ;  /* 0x000000ffff0b7224 */ /* 0x000fe400078e00ff */
[----:B------:R-:W-:Y:S02]  /*1a290*/  IMAD.IADD R13, R2, 0x1, R13 ;  /* 0x00000001020d7824 */ /* 0x000fe400078e020d */
[----:B------:R-:W-:-:S07]  /*1a2a0*/  IMAD.MOV.U32 R15, RZ, RZ, -0x1 ;  /* 0xffffffffff0f7424 */ /* 0x000fce00078e00ff */
[----:B------:R-:W-:Y:S05]  /*1a2b0*/  WARPSYNC.COLLECTIVE R15, `(.L_x_1326) ;  /* 0x000000000f087348 */ /* 0x000fea0003c00000 */
[----:B------:R0:W1:Y:S02]  /*1a2c0*/  SHFL.UP P6, R14, R13, R12, R11 ;  /* 0x0400000c0d0e7389 */ /* 0x00006400000c000b */
[----:B01----:R-:W-:Y:S01]  /*1a2d0*/  ENDCOLLECTIVE ;  /* 0x000000000000791b */ /* 0x003fe20003800000 */
.L_x_1326:
[----:B------:R-:W-:Y:S01]  /*1a2e0*/  IMAD.MOV.U32 R12, RZ, RZ, 0x4 ;  /* 0x00000004ff0c7424 */ /* 0x000fe200078e00ff */
[----:B------:R-:W-:-:S05]  /*1a2f0*/  SEL R14, R14, RZ, P2 ;  /* 0x000000ff0e0e7207 */ /* 0x000fca0001000000 */
[----:B------:R-:W-:-:S04]  /*1a300*/  IMAD.IADD R3, R13, 0x1, R14 ;  /* 0x000000010d037824 */ /* 0x000fc800078e020e */
[----:B------:R-:W-:-:S07]  /*1a310*/  IMAD.MOV.U32 R13, RZ, RZ, R3 ;  /* 0x000000ffff0d7224 */ /* 0x000fce00078e0003 */
[----:B------:R-:W-:Y:S05]  /*1a320*/  WARPSYNC.COLLECTIVE R15, `(.L_x_1327) ;  /* 0x000000000f087348 */ /* 0x000fea0003c00000 */
[----:B------:R0:W1:Y:S02]  /*1a330*/  SHFL.UP P6, R14, R13, R12, R11 ;  /* 0x0400000c0d0e7389 */ /* 0x00006400000c000b */
[----:B01----:R-:W-:Y:S01]  /*1a340*/  ENDCOLLECTIVE ;  /* 0x000000000000791b */ /* 0x003fe20003800000 */
.L_x_1327:
[----:B------:R-:W-:Y:S01]  /*1a350*/  IMAD.MOV.U32 R12, RZ, RZ, 0x8 ;  /* 0x00000008ff0c7424 */ /* 0x000fe200078e00ff */
[----:B------:R-:W-:-:S05]  /*1a360*/  SEL R4, R14, RZ, P3 ;  /* 0x000000ff0e047207 */ /* 0x000fca0001800000 */
[----:B------:R-:W-:-:S04]  /*1a370*/  IMAD.IADD R4, R3, 0x1, R4 ;  /* 0x0000000103047824 */ /* 0x000fc800078e0204 */
[----:B------:R-:W-:-:S07]  /*1a380*/  IMAD.MOV.U32 R13, RZ, RZ, R4 ;  /* 0x000000ffff0d7224 */ /* 0x000fce00078e0004 */
[----:B------:R-:W-:Y:S05]  /*1a390*/  WARPSYNC.COLLECTIVE R15, `(.L_x_1328) ;  /* 0x000000000f087348 */ /* 0x000fea0003c00000 */
[----:B------:R0:W1:Y:S02]  /*1a3a0*/  SHFL.UP P6, R14, R13, R12, R11 ;  /* 0x0400000c0d0e7389 */ /* 0x00006400000c000b */
[----:B01----:R-:W-:Y:S01]  /*1a3b0*/  ENDCOLLECTIVE ;  /* 0x000000000000791b */ /* 0x003fe20003800000 */
.L_x_1328:
[----:B------:R-:W-:Y:S01]  /*1a3c0*/  IMAD.MOV.U32 R12, RZ, RZ, 0x10 ;  /* 0x00000010ff0c7424 */ /* 0x000fe200078e00ff */
[----:B------:R-:W-:-:S05]  /*1a3d0*/  SEL R5, R14, RZ, P4 ;  /* 0x000000ff0e057207 */ /* 0x000fca0002000000 */
[----:B------:R-:W-:-:S04]  /*1a3e0*/  IMAD.IADD R5, R4, 0x1, R5 ;  /* 0x0000000104057824 */ /* 0x000fc800078e0205 */
[----:B------:R-:W-:-:S07]  /*1a3f0*/  IMAD.MOV.U32 R13, RZ, RZ, R5 ;  /* 0x000000ffff0d7224 */ /* 0x000fce00078e0005 */
[----:B------:R-:W-:Y:S05]  /*1a400*/  WARPSYNC.COLLECTIVE R15, `(.L_x_1329) ;  /* 0x000000000f087348 */ /* 0x000fea0003c00000 */
[----:B------:R0:W1:Y:S02]  /*1a410*/  SHFL.UP P6, R14, R13, R12, R11 ;  /* 0x0400000c0d0e7389 */ /* 0x00006400000c000b */
[----:B01----:R-:W-:Y:S01]  /*1a420*/  ENDCOLLECTIVE ;  /* 0x000000000000791b */ /* 0x003fe20003800000 */
.L_x_1329:
        /* <DEDUP_REMOVED lines=8> */
.L_x_1330:
[----:B------:R-:W-:Y:S05]  /*1a4b0*/  BRA `(.L_x_1331) ;  /* 0xffffffc800907947 */ /* 0x000fea000383ffff */
.L_x_1234:
[----:B------:R-:W-:Y:S01]  /*1a4c0*/  BSSY B0, `(.L_x_1332) ;  /* 0x0000006000007945 */ /* 0x000fe20003800000 */
[----:B------:R-:W-:Y:S01]  /*1a4d0*/  PLOP3.LUT P6, PT, P6, PT, PT, 0x8, 0x0 ;  /* 0x000000000000781c */ /* 0x000fe200037ce170 */
[----:B------:R-:W-:-:S12]  /*1a4e0*/  IMAD.MOV.U32 R15, RZ, RZ, -0x1 ;  /* 0xffffffffff0f7424 */ /* 0x000fd800078e00ff */
[----:B01----:R-:W-:Y:S05]  /*1a4f0*/  WARPSYNC.COLLECTIVE R15, `(.L_x_1333) ;  /* 0x000000000f087348 */ /* 0x003fea0003c00000 */
[----:B------:R-:W-:Y:S01]  /*1a500*/  VOTE.ANY R14, PT, P6 ;  /* 0x00000000000e7806 */ /* 0x000fe200030e0100 */
[----:B01----:R-:W-:Y:S06]  /*1a510*/  ENDCOLLECTIVE ;  /* 0x000000000000791b */ /* 0x003fec0003800000 */
.L_x_1333:
[----:B------:R-:W-:Y:S05]  /*1a520*/  BSYNC B0 ;  /* 0x0000000000007941 */ /* 0x000fea0003800000 */
.L_x_1332:
[----:B------:R-:W-:Y:S02]  /*1a530*/  IMAD.MOV.U32 R6, RZ, RZ, R14 ;  /* 0x000000ffff067224 */ /* 0x000fe400078e000e */
[----:B------:R-:W-:Y:S02]  /*1a540*/  IMAD.MOV.U32 R13, RZ, RZ, R2 ;  /* 0x000000ffff0d7224 */ /* 0x000fe400078e0002 */
[----:B------:R-:W0:Y:S01]  /*1a550*/  POPC R5, R6 ;  /* 0x0000000600057309 */ /* 0x000e220000000000 */
[----:B------:R-:W-:Y:S02]  /*1a560*/  IMAD.MOV.U32 R11, RZ, RZ, 0x1f ;  /* 0x0000001fff0b7424 */ /* 0x000fe400078e00ff */
[----:B------:R-:W-:Y:S02]  /*1a570*/  IMAD.MOV.U32 R15, RZ, RZ, -0x1 ;  /* 0xffffffffff0f7424 */ /* 0x000fe400078e00ff */
[----:B0-----:R-:W-:-:S07]  /*1a580*/  IMAD.MOV.U32 R12, RZ, RZ, R5 ;  /* 0x000000ffff0c7224 */ /* 0x001fce00078e0005 */
[----:B------:R-:W-:Y:S05]  /*1a590*/  WARPSYNC.COLLECTIVE R15, `(.L_x_1334) ;  /* 0x000000000f087348 */ /* 0x000fea0003c00000 */
[----:B------:R0:W1:Y:S02]  /*1a5a0*/  SHFL.IDX P6, R14, R13, R12, R11 ;  /* 0x0000000c0d0e7389 */ /* 0x00006400000c000b */
[----:B01----:R-:W-:Y:S01]  /*1a5b0*/  ENDCOLLECTIVE ;  /* 0x000000000000791b */ /* 0x003fe20003800000 */
.L_x_1334:
[----:B------:R-:W-:Y:S01]  /*1a5c0*/  IMAD.MOV.U32 R17, RZ, RZ, R14 ;  /* 0x000000ffff117224 */ /* 0x000fe200078e000e */
[----:B------:R-:W-:Y:S06]  /*1a5d0*/  BRA `(.L_x_1335) ;  /* 0xffffffc800807947 */ /* 0x000fec000383ffff */
.L_x_1236:
[----:B------:R-:W-:Y:S01]  /*1a5e0*/  BSSY B0, `(.L_x_1336) ;  /* 0x0000007000007945 */ /* 0x000fe20003800000 */
[----:B------:R-:W-:Y:S02]  /*1a5f0*/  IMAD.MOV.U32 R13, RZ, RZ, R3 ;  /* 0x000000ffff0d7224 */ /* 0x000fe400078e0003 */
[----:B------:R-:W-:Y:S02]  /*1a600*/  IMAD.MOV.U32 R11, RZ, RZ, 0x1f ;  /* 0x0000001fff0b7424 */ /* 0x000fe400078e00ff */
[----:B------:R-:W-:-:S07]  /*1a610*/  IMAD.MOV.U32 R15, RZ, RZ, -0x1 ;  /* 0xffffffffff0f7424 */ /* 0x000fce00078e00ff */
[----:B0123--:R-:W-:Y:S05]  /*1a620*/  WARPSYNC.COLLECTIVE R15, `(.L_x_1337) ;  /* 0x000000000f087348 */ /* 0x00ffea0003c00000 */
[----:B------:R4:W0:Y:S02]  /*1a630*/  SHFL.IDX P6, R14, R13, R12, R11 ;  /* 0x0000000c0d0e7389 */ /* 0x00082400000c000b */
[----:B01234-:R-:W-:Y:S01]  /*1a640*/  ENDCOLLECTIVE ;  /* 0x000000000000791b */ /* 0x01ffe20003800000 */
.L_x_1337:
[----:B------:R-:W-:Y:S05]  /*1a650*/  BSYNC B0 ;  /* 0x0000000000007941 */ /* 0x000fea0003800000 */
.L_x_1336:
[----:B------:R-:W-:Y:S01]  /*1a660*/  IMAD.MOV.U32 R6, RZ, RZ, R14 ;  /* 0x000000ffff067224 */ /* 0x000fe200078e000e */
[----:B------:R-:W-:Y:S06]  /*1a670*/  BRA `(.L_x_1235) ;  /* 0xffffffc800747947 */ /* 0x000fec000383ffff */
.L_x_1240:
[----:B0-----:R0:W3:Y:S02]  /*1a680*/  SYNCS.PHASECHK.TRANS64.TRYWAIT P0, [R5+URZ+0x2d820], R0 ;  /* 0x02d82000050075a7 */ /* 0x0010e4000800017f */
[----:B---3--:R-:W-:Y:S05]  /*1a690*/  @!P0 NANOSLEEP.SYNCS 0x989680 ;  /* 0x009896800000895d */ /* 0x008fea0003900000 */
[----:B------:R-:W3:Y:S02]  /*1a6a0*/  @!P0 SYNCS.PHASECHK.TRANS64 P0, [R5+URZ+0x2d820], R0 ;  /* 0x02d82000050085a7 */ /* 0x000ee4000800007f */
[----:B---3--:R-:W-:Y:S05]  /*1a6b0*/  @!P0 BRA `(.L_x_1240) ;  /* 0xfffffffc00f08947 */ /* 0x008fea000383ffff */
[----:B------:R-:W-:Y:S05]  /*1a6c0*/  BRA `(.L_x_1338) ;  /* 0xffffffcc00ec7947 */ /* 0x000fea000383ffff */
.L_x_1241:
[----:B------:R-:W3:Y:S01]  /*1a6d0*/  S2R R2, SR_TID.X ;  /* 0x0000000000027919 */ /* 0x000ee20000002100 */
[----:B------:R-:W-:Y:S01]  /*1a6e0*/  BSSY B0, `(.L_x_1339) ;  /* 0x000000a000007945 */ /* 0x000fe20003800000 */
[----:B------:R-:W-:Y:S02]  /*1a6f0*/  IMAD.MOV.U32 R12, RZ, RZ, RZ ;  /* 0x000000ffff0c7224 */ /* 0x000fe400078e00ff */
[----:B------:R-:W-:Y:S02]  /*1a700*/  IMAD.MOV.U32 R11, RZ, RZ, 0x1f ;  /* 0x0000001fff0b7424 */ /* 0x000fe400078e00ff */
[----:B------:R-:W-:Y:S01]  /*1a710*/  IMAD.MOV.U32 R15, RZ, RZ, -0x1 ;  /* 0xffffffffff0f7424 */ /* 0x000fe200078e00ff */
[----:B---3--:R-:W-:-:S04]  /*1a720*/  SHF.R.U32.HI R2, RZ, 0x5, R2 ;  /* 0x00000005ff027819 */ /* 0x008fc80000011602 */
[----:B------:R-:W-:-:S05]  /*1a730*/  LOP3.LUT R2, R2, 0x3, RZ, 0xc0, !PT ;  /* 0x0000000302027812 */ /* 0x000fca00078ec0ff */
[----:B------:R-:W-:-:S07]  /*1a740*/  IMAD.MOV.U32 R13, RZ, RZ, R2 ;  /* 0x000000ffff0d7224 */ /* 0x000fce00078e0002 */
[----:B012---:R-:W-:Y:S05]  /*1a750*/  WARPSYNC.COLLECTIVE R15, `(.L_x_1340) ;  /* 0x000000000f087348 */ /* 0x007fea0003c00000 */
[----:B------:R3:W4:Y:S02]  /*1a760*/  SHFL.IDX P6, R14, R13, R12, R11 ;  /* 0x0000000c0d0e7389 */ /* 0x00072400000c000b */
[----:B01234-:R-:W-:Y:S01]  /*1a770*/  ENDCOLLECTIVE ;  /* 0x000000000000791b */ /* 0x01ffe20003800000 */
.L_x_1340:
[----:B------:R-:W-:Y:S05]  /*1a780*/  BSYNC B0 ;  /* 0x0000000000007941 */ /* 0x000fea0003800000 */
.L_x_1339:
[----:B------:R-:W-:Y:S05]  /*1a790*/  BRA `(.L_x_1341) ;  /* 0xffffffcc00d47947 */ /* 0x000fea000383ffff */
.L_x_1244:
[----:B------:R-:W-:Y:S01]  /*1a7a0*/  BSSY B1, `(.L_x_1342) ;  /* 0x0000006000017945 */ /* 0x000fe20003800000 */
[----:B------:R-:W-:-:S07]  /*1a7b0*/  IMAD.MOV.U32 R15, RZ, RZ, -0x1 ;  /* 0xffffffffff0f7424 */ /* 0x000fce00078e00ff */
[----:B012---:R-:W-:Y:S05]  /*1a7c0*/  WARPSYNC.COLLECTIVE R15, `(.L_x_1343) ;  /* 0x000000000f0c7348 */ /* 0x007fea0003c00000 */
[----:B------:R-:W-:Y:S02]  /*1a7d0*/  ELECT P6, UR62, PT ;  /* 0x00000000003e782f */ /* 0x000fe400038c0000 */
[----:B------:R-:W-:Y:S01]  /*1a7e0*/  MOV R14, UR62 ;  /* 0x0000003e000e7c02 */ /* 0x000fe20008000f00 */
[----:B012---:R-:W-:Y:S10]  /*1a7f0*/  ENDCOLLECTIVE ;  /* 0x000000000000791b */ /* 0x007ff40003800000 */
.L_x_1343:
[----:B------:R-:W-:Y:S05]  /*1a800*/  BSYNC B1 ;  /* 0x0000000000017941 */ /* 0x000fea0003800000 */
.L_x_1342:
[----:B------:R-:W-:Y:S05]  /*1a810*/  BRA `(.L_x_1344) ;  /* 0xffffffcc00cc7947 */ /* 0x000fea000383ffff */
.L_x_1246:
[----:B0-----:R0:W3:Y:S02]  /*1a820*/  SYNCS.PHASECHK.TRANS64.TRYWAIT P1, [R3+URZ+0x2d840], R2 ;  /* 0x02d84002030075a7 */ /* 0x0010e4000802017f */
[----:B---3--:R-:W-:Y:S05]  /*1a830*/  @!P1 NANOSLEEP.SYNCS 0x989680 ;  /* 0x009896800000995d */ /* 0x008fea0003900000 */
[----:B------:R-:W3:Y:S02]  /*1a840*/  @!P1 SYNCS.PHASECHK.TRANS64 P1, [R3+URZ+0x2d840], R2 ;  /* 0x02d84002030095a7 */ /* 0x000ee4000802007f */
[----:B---3--:R-:W-:Y:S05]  /*1a850*/  @!P1 BRA `(.L_x_1246) ;  /* 0xfffffffc00f09947 */ /* 0x008fea000383ffff */
[----:B------:R-:W-:Y:S05]  /*1a860*/  BRA `(.L_x_1345) ;  /* 0xffffffcc00ec7947 */ /* 0x000fea000383ffff */
.L_x_1248:
[----:B---3--:R3:W4:Y:S02]  /*1a870*/  SYNCS.PHASECHK.TRANS64.TRYWAIT P1, [R25+URZ+0x2d840], R0 ;  /* 0x02d84000190075a7 */ /* 0x008724000802017f */
[----:B----4-:R-:W-:Y:S05]  /*1a880*/  @!P1 NANOSLEEP.SYNCS 0x989680 ;  /* 0x009896800000995d */ /* 0x010fea0003900000 */
[----:B------:R-:W4:Y:S02]  /*1a890*/  @!P1 SYNCS.PHASECHK.TRANS64 P1, [R25+URZ+0x2d840], R0 ;  /* 0x02d84000190095a7 */ /* 0x000f24000802007f */
[----:B----4-:R-:W-:Y:S05]  /*1a8a0*/  @!P1 BRA `(.L_x_1248) ;  /* 0xfffffffc00f09947 */ /* 0x010fea000383ffff */
[----:B------:R-:W-:Y:S05]  /*1a8b0*/  BRA `(.L_x_1346) ;  /* 0xffffffcc00f87947 */ /* 0x000fea000383ffff */
.L_x_1250:
[----:B----4-:R4:W0:Y:S02]  /*1a8c0*/  SYNCS.PHASECHK.TRANS64.TRYWAIT P1, [R3+URZ+0x2d860], R2 ;  /* 0x02d86002030075a7 */ /* 0x010824000802017f */
[----:B0-----:R-:W-:Y:S05]  /*1a8d0*/  @!P1 NANOSLEEP.SYNCS 0x989680 ;  /* 0x009896800000995d */ /* 0x001fea0003900000 */
[----:B------:R-:W0:Y:S02]  /*1a8e0*/  @!P1 SYNCS.PHASECHK.TRANS64 P1, [R3+URZ+0x2d860], R2 ;  /* 0x02d86002030095a7 */ /* 0x000e24000802007f */
[----:B0-----:R-:W-:Y:S05]  /*1a8f0*/  @!P1 BRA `(.L_x_1250) ;  /* 0xfffffffc00f09947 */ /* 0x001fea000383ffff */
[----:B------:R-:W-:Y:S05]  /*1a900*/  BRA `(.L_x_1347) ;  /* 0xffffffcc00f47947 */ /* 0x000fea000383ffff */
.L_x_1348:
        /* <DEDUP_REMOVED lines=15> */
.L_x_2732:


//--------------------- .text._ZN7cutlass13device_kernelIN5flash11enable_sm90INS1_16FlashAttnFwdSm90INS1_25CollectiveMainloopFwdSm90ILi2EN4cute5tupleIJNS5_1CILi1EEES8_S8_EEENS6_IJNS7_ILi192EEENS7_ILi128EEENS7_ILi96EEEEEELi96ENS_6half_tEfNS_4arch4Sm90ELb0ELb1ELb1ELb1ELb1ELb1ELb0ELb0ELb1ELb1ELb0ELb0EEENS1_21CollectiveEpilogueFwdINS6_IJSA_SC_SB_EEES9_SE_SG_Li384ELb1ELb1ELb0ELb0EEENS1_36VarlenDynamicPersistentTileSchedulerILi192ELi128ELi384ELi128ELb0ELb1ELb1ELb1ELb0ELb1EEEEEEEEEvNT_6ParamsE --------------------------
	.section	.text._ZN7cutlass13device_kernelIN5flash11enable_sm90INS1_16FlashAttnFwdSm90INS1_25CollectiveMainloopFwdSm90ILi2EN4cute5tupleIJNS5_1CILi1EEES8_S8_EEENS6_IJNS7_ILi192EEENS7_ILi128EEENS7_ILi96EEEEEELi96ENS_6half_tEfNS_4arch4Sm90ELb0ELb1ELb1ELb1ELb1ELb1ELb0ELb0ELb1ELb1ELb0ELb0EEENS1_21CollectiveEpilogueFwdINS6_IJSA_SC_SB_EEES9_SE_SG_Li384ELb1ELb1ELb0ELb0EEENS1_36VarlenDynamicPersistentTileSchedulerILi192ELi128ELi384ELi128ELb0ELb1ELb1ELb1ELb0ELb1EEEEEEEEEvNT_6ParamsE,"ax",@progbits
	.align	128
.text._ZN7cutlass13device_kernelIN5flash11enable_sm90INS1_16FlashAttnFwdSm90INS1_25CollectiveMainloopFwdSm90ILi2EN4cute5tupleIJNS5_1CILi1EEES8_S8_EEENS6_IJNS7_ILi192EEENS7_ILi128EEENS7_ILi96EEEEEELi96ENS_6half_tEfNS_4arch4Sm90ELb0ELb1ELb1ELb1ELb1ELb1ELb0ELb0ELb1ELb1ELb0ELb0EEENS1_21CollectiveEpilogueFwdINS6_IJSA_SC_SB_EEES9_SE_SG_Li384ELb1ELb1ELb0ELb0EEENS1_36VarlenDynamicPersistentTileSchedulerILi192ELi128ELi384ELi128ELb0ELb1ELb1ELb1ELb0ELb1EEEEEEEEEvNT_6ParamsE:
        .type           _ZN7cutlass13device_kernelIN5flash11enable_sm90INS1_16FlashAttnFwdSm90INS1_25CollectiveMainloopFwdSm90ILi2EN4cute5tupleIJNS5_1CILi1EEES8_S8_EEENS6_IJNS7_ILi192EEENS7_ILi128EEENS7_ILi96EEEEEELi96ENS_6half_tEfNS_4arch4Sm90ELb0ELb1ELb1ELb1ELb1ELb1ELb0ELb0ELb1ELb1ELb0ELb0EEENS1_21CollectiveEpilogueFwdINS6_IJSA_SC_SB_EEES9_SE_SG_Li384ELb1ELb1ELb0ELb0EEENS1_36VarlenDynamicPersistentTileSchedulerILi192ELi128ELi384ELi128ELb0ELb1ELb1ELb1ELb0ELb1EEEEEEEEEvNT_6ParamsE,@function
        .size           _ZN7cutlass13device_kernelIN5flash11enable_sm90INS1_16FlashAttnFwdSm90INS1_25CollectiveMainloopFwdSm90ILi2EN4cute5tupleIJNS5_1CILi1EEES8_S8_EEENS6_IJNS7_ILi192EEENS7_ILi128EEENS7_ILi96EEEEEELi96ENS_6half_tEfNS_4arch4Sm90ELb0ELb1ELb1ELb1ELb1ELb1ELb0ELb0ELb1ELb1ELb0ELb0EEENS1_21CollectiveEpilogueFwdINS6_IJSA_SC_SB_EEES9_SE_SG_Li384ELb1ELb1ELb0ELb0EEENS1_36VarlenDynamicPersistentTileSchedulerILi192ELi128ELi384ELi128ELb0ELb1ELb1ELb1ELb0ELb1EEEEEEEEEvNT_6ParamsE,(.L_x_2733 - _ZN7cutlass13device_kernelIN5flash11enable_sm90INS1_16FlashAttnFwdSm90INS1_25CollectiveMainloopFwdSm90ILi2EN4cute5tupleIJNS5_1CILi1EEES8_S8_EEENS6_IJNS7_ILi192EEENS7_ILi128EEENS7_ILi96EEEEEELi96ENS_6half_tEfNS_4arch4Sm90ELb0ELb1ELb1ELb1ELb1ELb1ELb0ELb0ELb1ELb1ELb0ELb0EEENS1_21CollectiveEpilogueFwdINS6_IJSA_SC_SB_EEES9_SE_SG_Li384ELb1ELb1ELb0ELb0EEENS1_36VarlenDynamicPersistentTileSchedulerILi192ELi128ELi384ELi128ELb0ELb1ELb1ELb1ELb0ELb1EEEEEEEEEvNT_6ParamsE)
        .other          _ZN7cutlass13device_kernelIN5flash11enable_sm90INS1_16FlashAttnFwdSm90INS1_25CollectiveMainloopFwdSm90ILi2EN4cute5tupleIJNS5_1CILi1EEES8_S8_EEENS6_IJNS7_ILi192EEENS7_ILi128EEENS7_ILi96EEEEEELi96ENS_6half_tEfNS_4arch4Sm90ELb0ELb1ELb1ELb1ELb1ELb1ELb0ELb0ELb1ELb1ELb0ELb0EEENS1_21CollectiveEpilogueFwdINS6_IJSA_SC_SB_EEES9_SE_SG_Li384ELb1ELb1ELb0ELb0EEENS1_36VarlenDynamicPersistentTileSchedulerILi192ELi128ELi384ELi128ELb0ELb1ELb1ELb1ELb0ELb1EEEEEEEEEvNT_6ParamsE,@"STO_CUDA_ENTRY STV_DEFAULT"
_ZN7cutlass13device_kernelIN5flash11enable_sm90INS1_16FlashAttnFwdSm90INS1_25CollectiveMainloopFwdSm90ILi2EN4cute5tupleIJNS5_1CILi1EEES8_S8_EEENS6_IJNS7_ILi192EEENS7_ILi128EEENS7_ILi96EEEEEELi96ENS_6half_tEfNS_4arch4Sm90ELb0ELb1ELb1ELb1ELb1ELb1ELb0ELb0ELb1ELb1ELb0ELb0EEENS1_21CollectiveEpilogueFwdINS6_IJSA_SC_SB_EEES9_SE_SG_Li384ELb1ELb1ELb0ELb0EEENS1_36VarlenDynamicPersistentTileSchedulerILi192ELi128ELi384ELi128ELb0ELb1ELb1ELb1ELb0ELb1EEEEEEEEEvNT_6ParamsE:
        /* <DEDUP_REMOVED lines=18> */
.L_x_1350:
[----:B------:R-:W-:Y:S05]  /*0120*/  BSYNC B0 ;  /* 0x0000000000007941 */ /* 0x000fea0003800000 */
.L_x_1349:
        /* <DEDUP_REMOVED lines=41> */
.L_x_1351:
        /* <DEDUP_REMOVED lines=22> */
.L_x_1352:
        /* <DEDUP_REMOVED lines=18> */
.L_x_1353:
        /* <DEDUP_REMOVED lines=22> */
.L_x_1354:
        /* <DEDUP_REMOVED lines=22> */
.L_x_1355:
        /* <DEDUP_REMOVED lines=8> */
.L_x_1358:
        /* <DEDUP_REMOVED lines=22> */
[----:B------:R-:W-:Y:S01]  /*0ae0*/  R2UR UR40, R2 ;  /* 0x00000000022872ca */ /* 0x000fe200000e0000 */
[----:B------:R-:W-:Y:S01]  /*0af0*/  IMAD.MOV.U32 R23, RZ, RZ, RZ ;  /* 0x000000ffff177224 */ /* 0x000fe200078e00ff */
[----:B------:R-:W-:Y:S01]  /*0b00*/  ULOP3.LUT UR39, UR36, 0x1, URZ, 0xfc, !UPT ;  /* 0x0000000124277892 */ /* 0x000fe2000f8efc3f */
[----:B------:R-:W-:-:S10]  /*0b10*/  UMOV UR37, URZ ;  /* 0x0000003f00257c82 */ /* 0x000fd40008000000 */
[----:B------:R-:W-:Y:S01]  /*0b20*/  UIADD3 UR40, UR40, 0xc400, URZ ;  /* 0x0000c40028287890 */ /* 0x000fe2000fffe03f */
[----:B0-----:R-:W-:-:S05]  /*0b30*/  VIADD R15, R0, 0xffffff80 ;  /* 0xffffff80000f7836 */ /* 0x001fca0000000000 */
[----:B------:R-:W-:Y:S02]  /*0b40*/  SHF.R.S32.HI R0, RZ, 0x1f, R15 ;  /* 0x0000001fff007819 */ /* 0x000fe4000001140f */
[-C--:B------:R-:W-:Y:S02]  /*0b50*/  LEA.HI R7, R15, R15.reuse, RZ, 0x1 ;  /* 0x0000000f0f077211 */ /* 0x080fe400078f08ff */
[CC--:B------:R-:W-:Y:S02]  /*0b60*/  LEA.HI R4, R0.reuse, R15.reuse, RZ, 0x4 ;  /* 0x0000000f00047211 */ /* 0x0c0fe400078f20ff */
[----:B------:R-:W-:Y:S02]  /*0b70*/  SHF.R.S32.HI R12, RZ, 0x1, R7 ;  /* 0x00000001ff0c7819 */ /* 0x000fe40000011407 */
[----:B------:R-:W-:Y:S02]  /*0b80*/  LEA.HI R8, R0, R15, RZ, 0x2 ;  /* 0x0000000f00087211 */ /* 0x000fe400078f10ff */
[----:B------:R-:W-:-:S02]  /*0b90*/  SHF.R.S32.HI R3, RZ, 0x4, R4 ;  /* 0x00000004ff037819 */ /* 0x000fc40000011404 */
[----:B------:R-:W-:Y:S02]  /*0ba0*/  LEA.HI R10, R7, R12, RZ, 0x1 ;  /* 0x0000000c070a7211 */ /* 0x000fe400078f08ff */
[--C-:B------:R-:W-:Y:S02]  /*0bb0*/  SHF.R.S32.HI R9, RZ, 0x2, R8.reuse ;  /* 0x00000002ff097819 */ /* 0x100fe40000011408 */
[----:B------:R-:W-:Y:S02]  /*0bc0*/  SHF.R.S32.HI R6, RZ, 0x1f, R8 ;  /* 0x0000001fff067819 */ /* 0x000fe40000011408 */
[----:B------:R-:W-:Y:S02]  /*0bd0*/  LEA.HI R5, R4, R3, RZ, 0x1 ;  /* 0x0000000304057211 */ /* 0x000fe400078f08ff */
[----:B------:R-:W-:Y:S02]  /*0be0*/  LOP3.LUT R11, R10, 0x7fffffe, RZ, 0xc0, !PT ;  /* 0x07fffffe0a0b7812 */ /* 0x000fe400078ec0ff */
[----:B------:R-:W-:-:S02]  /*0bf0*/  LEA.HI R10, R6, R9, RZ, 0x2 ;  /* 0x00000009060a7211 */ /* 0x000fc400078f10ff */
[----:B------:R-:W-:Y:S01]  /*0c00*/  LOP3.LUT R6, R5, 0x1ffffffe, RZ, 0xc0, !PT ;  /* 0x1ffffffe05067812 */ /* 0x000fe200078ec0ff */
[----:B------:R-:W-:Y:S01]  /*0c10*/  IMAD.IADD R12, R12, 0x1, -R11 ;  /* 0x000000010c0c7824 */ /* 0x000fe200078e0a0b */
[----:B------:R-:W-:Y:S02]  /*0c20*/  LOP3.LUT R8, R8, 0xfffffffc, RZ, 0xc0, !PT ;  /* 0xfffffffc08087812 */ /* 0x000fe400078ec0ff */
[----:B------:R-:W-:Y:S01]  /*0c30*/  LOP3.LUT R10, R10, 0xfffffffc, RZ, 0xc0, !PT ;  /* 0xfffffffc0a0a7812 */ /* 0x000fe200078ec0ff */
[C---:B------:R-:W-:Y:S01]  /*0c40*/  IMAD.IADD R6, R3.reuse, 0x1, -R6 ;  /* 0x0000000103067824 */ /* 0x040fe200078e0a06 */
[----:B------:R-:W-:Y:S01]  /*0c50*/  LOP3.LUT R4, R4, 0xfffffff0, RZ, 0xc0, !PT ;  /* 0xfffffff004047812 */ /* 0x000fe200078ec0ff */
[----:B------:R-:W-:Y:S01]  /*0c60*/  IMAD R21, R3, 0x8, R12 ;  /* 0x0000000803157824 */ /* 0x000fe200078e020c */
[-C--:B------:R-:W-:Y:S01]  /*0c70*/  LEA.HI R3, R0, R15.reuse, RZ, 0x7 ;  /* 0x0000000f00037211 */ /* 0x080fe200078f38ff */
[----:B------:R-:W-:Y:S01]  /*0c80*/  IMAD.IADD R8, R15, 0x1, -R8 ;  /* 0x000000010f087824 */ /* 0x000fe200078e0a08 */
[----:B------:R-:W-:Y:S01]  /*0c90*/  LOP3.LUT R7, R7, 0xfffffffe, RZ, 0xc0, !PT ;  /* 0xfffffffe07077812 */ /* 0x000fe200078ec0ff */
[----:B------:R-:W-:Y:S01]  /*0ca0*/  IMAD.IADD R10, R9, 0x1, -R10 ;  /* 0x00000001090a7824 */ /* 0x000fe200078e0a0a */
[----:B------:R-:W-:Y:S01]  /*0cb0*/  LOP3.LUT R5, R3, 0xffffff80, RZ, 0xc0, !PT ;  /* 0xffffff8003057812 */ /* 0x000fe200078ec0ff */
[C---:B------:R-:W-:Y:S01]  /*0cc0*/  IMAD.IADD R4, R15.reuse, 0x1, -R4 ;  /* 0x000000010f047824 */ /* 0x040fe200078e0a04 */
[----:B------:R-:W-:Y:S01]  /*0cd0*/  LEA.HI R9, R8, R8, RZ, 0x1 ;  /* 0x0000000808097211 */ /* 0x000fe200078f08ff */
[C---:B------:R-:W-:Y:S01]  /*0ce0*/  IMAD.IADD R16, R15.reuse, 0x1, -R7 ;  /* 0x000000010f107824 */ /* 0x040fe200078e0a07 */
[----:B------:R-:W-:Y:S01]  /*0cf0*/  LEA.HI R0, R0, R15, RZ, 0x5 ;  /* 0x0000000f00007211 */ /* 0x000fe200078f28ff */
[----:B------:R-:W-:Y:S01]  /*0d00*/  IMAD.IADD R24, R15, 0x1, -R5 ;  /* 0x000000010f187824 */ /* 0x000fe200078e0a05 */
[----:B------:R-:W-:Y:S01]  /*0d10*/  SHF.R.S32.HI R5, RZ, 0x1f, R4 ;  /* 0x0000001fff057819 */ /* 0x000fe20000011404 */
[C---:B------:R-:W-:Y:S01]  /*0d20*/  IMAD.SHL.U32 R26, R16.reuse, 0x4, RZ ;  /* 0x00000004101a7824 */ /* 0x040fe200078e00ff */
[----:B------:R-:W-:Y:S01]  /*0d30*/  LOP3.LUT R7, R9, 0x1ffffffe, RZ, 0xc0, !PT ;  /* 0x1ffffffe09077812 */ /* 0x000fe200078ec0ff */
[----:B------:R-:W-:Y:S01]  /*0d40*/  IMAD.SHL.U32 R16, R16, 0x8, RZ ;  /* 0x0000000810107824 */ /* 0x000fe200078e00ff */
[----:B------:R-:W-:Y:S01]  /*0d50*/  SHF.R.S32.HI R9, RZ, 0x1f, R24 ;  /* 0x0000001fff097819 */ /* 0x000fe20000011418 */
[----:B------:R-:W-:Y:S01]  /*0d60*/  VIADD R17, R26, 0x20 ;  /* 0x000000201a117836 */ /* 0x000fe20000000000 */
[----:B------:R-:W-:Y:S01]  /*0d70*/  LEA.HI R5, R5, R4, RZ, 0x3 ;  /* 0x0000000405057211 */ /* 0x000fe200078f18ff */
[----:B------:R-:W-:Y:S01]  /*0d80*/  IMAD.IADD R14, R8, 0x1, -R7 ;  /* 0x00000001080e7824 */ /* 0x000fe200078e0a07 */
[----:B------:R-:W-:Y:S01]  /*0d90*/  LEA.HI R11, R9, R24, RZ, 0x2 ;  /* 0x00000018090b7211 */ /* 0x000fe200078f10ff */
[C---:B------:R-:W-:Y:S01]  /*0da0*/  VIADD R18, R26.reuse, 0x10 ;  /* 0x000000101a127836 */ /* 0x040fe20000000000 */
[----:B------:R-:W-:Y:S01]  /*0db0*/  LOP3.LUT R7, R5, 0xfffffff8, RZ, 0xc0, !PT ;  /* 0xfffffff805077812 */ /* 0x000fe200078ec0ff */
[----:B------:R-:W-:Y:S01]  /*0dc0*/  IMAD.IADD R12, R26, 0x1, R17 ;  /* 0x000000011a0c7824 */ /* 0x000fe200078e0211 */
[--C-:B------:R-:W-:Y:S01]  /*0dd0*/  SHF.R.S32.HI R8, RZ, 0x2, R11.reuse ;  /* 0x00000002ff087819 */ /* 0x100fe2000001140b */
[----:B------:R-:W-:Y:S01]  /*0de0*/  STL [R1+0x58], R26 ;  /* 0x0000581a01007387 */ /* 0x000fe20000100800 */
[----:B------:R-:W-:Y:S01]  /*0df0*/  SHF.R.S32.HI R13, RZ, 0x1f, R11 ;  /* 0x0000001fff0d7819 */ /* 0x000fe2000001140b */
[----:B------:R-:W-:Y:S01]  /*0e00*/  IMAD.IADD R7, R4, 0x1, -R7 ;  /* 0x0000000104077824 */ /* 0x000fe200078e0a07 */
[----:B------:R-:W-:Y:S01]  /*0e10*/  IADD3 R4, R26, R18, RZ ;  /* 0x000000121a047210 */ /* 0x000fe20007ffe0ff */
[----:B------:R0:W-:Y:S01]  /*0e20*/  STL [R1+0x84], R18 ;  /* 0x0000841201007387 */ /* 0x0001e20000100800 */
[----:B------:R-:W-:Y:S01]  /*0e30*/  LEA.HI R13, R13, R8, RZ, 0x3 ;  /* 0x000000080d0d7211 */ /* 0x000fe200078f18ff */
[----:B------:R-:W-:Y:S01]  /*0e40*/  IMAD.SHL.U32 R5, R5, 0x40, RZ ;  /* 0x0000004005057824 */ /* 0x000fe200078e00ff */
[----:B------:R-:W-:Y:S01]  /*0e50*/  SHF.R.S32.HI R15, RZ, 0x1f, R4 ;  /* 0x0000001fff0f7819 */ /* 0x000fe20000011404 */
[----:B------:R1:W-:Y:S01]  /*0e60*/  STL [R1+0x80], R17 ;  /* 0x0000801101007387 */ /* 0x0003e20000100800 */
[----:B------:R-:W-:Y:S01]  /*0e70*/  LOP3.LUT R13, R13, 0xfffffff8, RZ, 0xc0, !PT ;  /* 0xfffffff80d0d7812 */ /* 0x000fe200078ec0ff */
[C---:B------:R-:W-:Y:S01]  /*0e80*/  VIADD R137, R16.reuse, 0x30 ;  /* 0x0000003010897836 */ /* 0x040fe20000000000 */
[----:B------:R-:W-:Y:S01]  /*0e90*/  LEA.HI R15, R15, R4, RZ, 0x3 ;  /* 0x000000040f0f7211 */ /* 0x000fe200078f18ff */
[----:B------:R-:W-:Y:S01]  /*0ea0*/  VIADD R136, R16, 0x40 ;  /* 0x0000004010887836 */ /* 0x000fe20000000000 */
[----:B------:R-:W-:Y:S01]  /*0eb0*/  SHF.R.S32.HI R4, RZ, 0x5, R0 ;  /* 0x00000005ff047819 */ /* 0x000fe20000011400 */
[----:B------:R-:W-:Y:S01]  /*0ec0*/  IMAD.SHL.U32 R0, R7, 0x40, RZ ;  /* 0x0000004007007824 */ /* 0x000fe200078e00ff */
[----:B0-----:R-:W-:Y:S01]  /*0ed0*/  SHF.R.S32.HI R18, RZ, 0x7, R3 ;  /* 0x00000007ff127819 */ /* 0x001fe20000011403 */
[----:B------:R-:W-:Y:S01]  /*0ee0*/  IMAD.SHL.U32 R3, R6, 0x8, RZ ;  /* 0x0000000806037824 */ /* 0x000fe200078e00ff */
[----:B------:R-:W-:Y:S01]  /*0ef0*/  LEA.HI R9, R9, R24, RZ, 0x5 ;  /* 0x0000001809097211 */ /* 0x000fe200078f28ff */
[----:B------:R-:W-:Y:S01]  /*0f00*/  VIADD R138, R16, 0x50 ;  /* 0x00000050108a7836 */ /* 0x000fe20000000000 */
[----:B-1----:R-:W-:Y:S01]  /*0f10*/  SHF.R.S32.HI R17, RZ, 0x1f, R12 ;  /* 0x0000001fff117819 */ /* 0x002fe2000001140c */
[----:B------:R-:W-:Y:S01]  /*0f20*/  IMAD.SHL.U32 R10, R10, 0x40, RZ ;  /* 0x000000400a0a7824 */ /* 0x000fe200078e00ff */
[----:B------:R-:W-:-:S02]  /*0f30*/  SHF.R.S32.HI R9, RZ, 0x5, R9 ;  /* 0x00000005ff097819 */ /* 0x000fc40000011409 */
[----:B------:R-:W-:Y:S01]  /*0f40*/  LEA.HI R20, R17, R12, RZ, 0x3 ;  /* 0x0000000c11147211 */ /* 0x000fe200078f18ff */
[----:B------:R-:W-:Y:S01]  /*0f50*/  IMAD.IADD R12, R8, 0x1, -R13 ;  /* 0x00000001080c7824 */ /* 0x000fe200078e0a0d */
[----:B------:R-:W-:Y:S01]  /*0f60*/  LOP3.LUT R0, R0, 0x1c0, RZ, 0xc0, !PT ;  /* 0x000001c000007812 */ /* 0x000fe200078ec0ff */
[----:B------:R-:W-:Y:S01]  /*0f70*/  IMAD.HI R8, R18, 0x55555556, RZ ;  /* 0x5555555612087827 */ /* 0x000fe200078e02ff */
[----:B------:R-:W-:Y:S02]  /*0f80*/  LOP3.LUT R5, R5, 0x7ffffe00, RZ, 0xc0, !PT ;  /* 0x7ffffe0005057812 */ /* 0x000fe400078ec0ff */
[----:B------:R-:W-:Y:S01]  /*0f90*/  LOP3.LUT R3, R0, 0x8, R3, 0xf8, !PT ;  /* 0x0000000800037812 */ /* 0x000fe200078ef803 */
[----:B------:R-:W-:Y:S01]  /*0fa0*/  IMAD R9, R9, 0x10, R12 ;  /* 0x0000001009097824 */ /* 0x000fe200078e020c */
[----:B------:R-:W-:Y:S01]  /*0fb0*/  LEA.HI R8, R8, R8, RZ, 0x1 ;  /* 0x0000000808087211 */ /* 0x000fe200078f08ff */
[----:B------:R-:W-:Y:S01]  /*0fc0*/  IMAD R4, R4, 0x400, R5 ;  /* 0x0000040004047824 */ /* 0x000fe200078e0205 */
[----:B------:R-:W-:Y:S01]  /*0fd0*/  SHF.R.U32.HI R0, RZ, 0x3, R0 ;  /* 0x00000003ff007819 */ /* 0x000fe20000011600 */
[----:B------:R-:W-:Y:S01]  /*0fe0*/  VIADD R5, R26, 0x28 ;  /* 0x000000281a057836 */ /* 0x000fe20000000000 */
[----:B------:R-:W-:Y:S01]  /*0ff0*/  R2P PR, R7, 0x6 ;  /* 0x0000000607007804 */ /* 0x000fe20000000000 */
[----:B------:R-:W-:Y:S01]  /*1000*/  IMAD R8, R8, -0x3, R18 ;  /* 0xfffffffd08087824 */ /* 0x000fe200078e0212 */
[----:B------:R-:W-:Y:S01]  /*1010*/  LOP3.LUT R3, R3, R0, RZ, 0x3c, !PT ;  /* 0x0000000003037212 */ /* 0x000fe200078e3cff */
[C---:B------:R-:W-:Y:S01]  /*1020*/  VIADD R0, R26.reuse, 0x8 ;  /* 0x000000081a007836 */ /* 0x040fe20000000000 */
[----:B------:R-:W-:Y:S01]  /*1030*/  IADD3 R7, R26, 0x18, RZ ;  /* 0x000000181a077810 */ /* 0x000fe20007ffe0ff */
[----:B------:R-:W-:Y:S01]  /*1040*/  IMAD R6, R8, 0x40, R9 ;  /* 0x0000004008067824 */ /* 0x000fe200078e0209 */
[----:B------:R-:W-:Y:S01]  /*1050*/  SHF.R.S32.HI R9, RZ, 0x3, R15 ;  /* 0x00000003ff097819 */ /* 0x000fe2000001140f */
[----:B------:R-:W-:Y:S01]  /*1060*/  IMAD.IADD R3, R4, 0x1, R3 ;  /* 0x0000000104037824 */ /* 0x000fe200078e0203 */
[----:B------:R-:W-:Y:S01]  /*1070*/  LOP3.LUT R156, R11, 0x7ffffffc, RZ, 0xc0, !PT ;  /* 0x7ffffffc0b9c7812 */ /* 0x000fe200078ec0ff */
[----:B------:R-:W-:Y:S01]  /*1080*/  IMAD.MOV.U32 R4, RZ, RZ, 0x40 ;  /* 0x00000040ff047424 */ /* 0x000fe200078e00ff */
[----:B------:R0:W-:Y:S01]  /*1090*/  STL [R1+0xac], R6 ;  /* 0x0000ac0601007387 */ /* 0x0001e20000100800 */
[----:B------:R-:W-:Y:S01]  /*10a0*/  IMAD R157, R3, 0x2, R2 ;  /* 0x00000002039d7824 */ /* 0x000fe200078e0202 */
[----:B------:R-:W-:-:S02]  /*10b0*/  CS2R R18, SRZ ;  /* 0x0000000000127805 */ /* 0x000fc4000001ff00 */
[----:B------:R-:W-:Y:S01]  /*10c0*/  SHF.R.S32.HI R17, RZ, 0x1f, R16 ;  /* 0x0000001fff117819 */ /* 0x000fe20000011410 */
[----:B------:R-:W-:Y:S01]  /*10d0*/  STL [R1+0x38], RZ ;  /* 0x000038ff01007387 */ /* 0x000fe20000100800 */
[----:B------:R-:W-:Y:S01]  /*10e0*/  VIADD R3, R157, 0x21800 ;  /* 0x000218009d037836 */ /* 0x000fe20000000000 */
[----:B------:R-:W-:Y:S01]  /*10f0*/  SEL R4, R4, 0xffffffc0, !P2 ;  /* 0xffffffc004047807 */ /* 0x000fe20005000000 */
[----:B------:R-:W-:Y:S01]  /*1100*/  IMAD.IADD R156, R24, 0x1, -R156 ;  /* 0x00000001189c7824 */ /* 0x000fe200078e0a9c */
[----:B------:R1:W-:Y:S01]  /*1110*/  STL [R1+0x8c], R0 ;  /* 0x00008c0001007387 */ /* 0x0003e20000100800 */
[----:B0-----:R-:W-:-:S03]  /*1120*/  IMAD R6, R14, 0x8, R6 ;  /* 0x000000080e067824 */ /* 0x001fc600078e0206 */
[----:B------:R0:W-:Y:S04]  /*1130*/  STL [R1+0x88], R7 ;  /* 0x0000880701007387 */ /* 0x0001e80000100800 */
[----:B------:R2:W-:Y:S01]  /*1140*/  STL [R1+0x94], R5 ;  /* 0x0000940501007387 */ /* 0x0005e20000100800 */
[----:B-1----:R-:W-:Y:S01]  /*1150*/  SHF.R.S32.HI R0, RZ, 0x1f, R137 ;  /* 0x0000001fff007819 */ /* 0x002fe20000011489 */
[----:B0-----:R-:W-:-:S04]  /*1160*/  IMAD.SHL.U32 R7, R21, 0x20, RZ ;  /* 0x0000002015077824 */ /* 0x001fc800078e00ff */
[----:B------:R0:W-:Y:S01]  /*1170*/  STL [R1+0x7c], R0 ;  /* 0x00007c0001007387 */ /* 0x0001e20000100800 */
[----:B--2---:R-:W-:-:S05]  /*1180*/  SHF.R.S32.HI R5, RZ, 0x1f, R136 ;  /* 0x0000001fff057819 */ /* 0x004fca0000011488 */
[----:B------:R1:W-:Y:S01]  /*1190*/  STL [R1+0x78], R5 ;  /* 0x0000780501007387 */ /* 0x0003e20000100800 */
[----:B0-----:R-:W-:-:S05]  /*11a0*/  SHF.R.S32.HI R0, RZ, 0x1f, R138 ;  /* 0x0000001fff007819 */ /* 0x001fca000001148a */
[----:B------:R0:W-:Y:S01]  /*11b0*/  STL [R1+0x74], R0 ;  /* 0x0000740001007387 */ /* 0x0001e20000100800 */
[----:B-1----:R-:W-:-:S04]  /*11c0*/  LOP3.LUT R5, R10, 0xc0, RZ, 0xc0, !PT ;  /* 0x000000c00a057812 */ /* 0x002fc800078ec0ff */
[----:B------:R-:W-:Y:S01]  /*11d0*/  SHF.R.U32.HI R8, RZ, 0x3, R5 ;  /* 0x00000003ff087819 */ /* 0x000fe20000011605 */
[----:B------:R1:W-:Y:S01]  /*11e0*/  STL [R1+0x4c], R5 ;  /* 0x00004c0501007387 */ /* 0x0003e20000100800 */
[----:B0-----:R-:W-:-:S03]  /*11f0*/  LOP3.LUT R0, R5, 0x8, R16, 0xf8, !PT ;  /* 0x0000000805007812 */ /* 0x001fc600078ef810 */
[----:B------:R0:W-:Y:S01]  /*1200*/  STL [R1+0x54], R7 ;  /* 0x0000540701007387 */ /* 0x0001e20000100800 */
[----:B------:R-:W-:-:S03]  /*1210*/  LOP3.LUT R0, R0, R8, RZ, 0x3c, !PT ;  /* 0x0000000800007212 */ /* 0x000fc600078e3cff */
[----:B------:R-:W-:Y:S01]  /*1220*/  STL [R1+0x64], R9 ;  /* 0x0000640901007387 */ /* 0x000fe20000100800 */
[----:B-1----:R-:W-:-:S03]  /*1230*/  VIADD R5, R157, 0x21820 ;  /* 0x000218209d057836 */ /* 0x002fc60000000000 */
[----:B------:R1:W-:Y:S01]  /*1240*/  STL [R1+0x50], R8 ;  /* 0x0000500801007387 */ /* 0x0003e20000100800 */
[----:B------:R-:W-:Y:S02]  /*1250*/  @P1 VIADD R5, R3, 0xffffffe0 ;  /* 0xffffffe003051836 */ /* 0x000fe40000000000 */
[----:B0-----:R-:W-:Y:S02]  /*1260*/  IMAD.IADD R7, R7, 0x1, R0 ;  /* 0x0000000107077824 */ /* 0x001fe400078e0200 */
[----:B------:R-:W-:Y:S02]  /*1270*/  IMAD.IADD R0, R3, 0x1, R4 ;  /* 0x0000000103007824 */ /* 0x000fe400078e0204 */
[----:B------:R-:W-:Y:S01]  /*1280*/  IMAD.IADD R3, R4, 0x1, R5 ;  /* 0x0000000104037824 */ /* 0x000fe200078e0205 */
[----:B-1----:R-:W-:-:S05]  /*1290*/  SHF.R.S32.HI R8, RZ, 0x3, R20 ;  /* 0x00000003ff087819 */ /* 0x002fca0000011414 */
[----:B------:R-:W-:Y:S04]  /*12a0*/  STL [R1+0x68], R8 ;  /* 0x0000680801007387 */ /* 0x000fe80000100800 */
[----:B------:R-:W-:Y:S04]  /*12b0*/  STL [R1+0xa0], R7 ;  /* 0x0000a00701007387 */ /* 0x000fe80000100800 */
[----:B------:R-:W-:Y:S04]  /*12c0*/  STL [R1+0x6c], R5 ;  /* 0x00006c0501007387 */ /* 0x000fe80000100800 */
[----:B------:R-:W-:Y:S04]  /*12d0*/  STL [R1+0x98], R6 ;  /* 0x0000980601007387 */ /* 0x000fe80000100800 */
[----:B------:R0:W-:Y:S04]  /*12e0*/  STL [R1+0x4], R0 ;  /* 0x0000040001007387 */ /* 0x0001e80000100800 */
[----:B------:R1:W-:Y:S01]  /*12f0*/  STL [R1], R3 ;  /* 0x0000000301007387 */ /* 0x0003e20000100800 */
[----:B0-----:R-:W-:-:S05]  /*1300*/  VIADD R0, R5, 0x6000 ;  /* 0x0000600005007836 */ /* 0x001fca0000000000 */
[----:B------:R1:W-:Y:S02]  /*1310*/  STL [R1+0x70], R0 ;  /* 0x0000700001007387 */ /* 0x0003e40000100800 */
.L_x_1575:
[----:B------:R-:W-:Y:S05]  /*1320*/  YIELD ;  /* 0x0000000000007946 */ /* 0x000fea0003800000 */
[----:B------:R-:W-:Y:S01]  /*1330*/  ULDC.64 UR4, c[0x0][0xa28] ;  /* 0x00028a0000047ab9 */ /* 0x000fe20000000a00 */
[----:B0--34-:R-:W0:Y:S01]  /*1340*/  LDC.64 R6, c[0x0][0xa08] ;  /* 0x00028200ff067b82 */ /* 0x019e220000000a00 */
[----:B------:R-:W-:Y:S01]  /*1350*/  ISETP.NE.U32.AND P1, PT, RZ, UR4, PT ;  /* 0x00000004ff007c0c */ /* 0x000fe2000bf25070 */
[----:B-1----:R-:W-:Y:S02]  /*1360*/  IMAD.MOV.U32 R0, RZ, RZ, RZ ;  /* 0x000000ffff007224 */ /* 0x002fe400078e00ff */
[----:B------:R-:W-:Y:S01]  /*1370*/  IMAD.MOV.U32 R80, RZ, RZ, RZ ;  /* 0x000000ffff507224 */ /* 0x000fe200078e00ff */
[----:B------:R-:W-:Y:S01]  /*1380*/  ISETP.NE.AND.EX P1, PT, RZ, UR5, PT, P1 ;  /* 0x00000005ff007c0c */ /* 0x000fe2000bf25310 */
[----:B------:R-:W-:-:S02]  /*1390*/  ULDC.64 UR4, c[0x0][0xa18] ;  /* 0x0002860000047ab9 */ /* 0x000fc40000000a00 */
[----:B------:R-:W-:-:S04]  /*13a0*/  ISETP.NE.U32.AND P2, PT, RZ, UR4, PT ;  /* 0x00000004ff007c0c */ /* 0x000fc8000bf45070 */
[----:B------:R-:W-:Y:S01]  /*13b0*/  ISETP.NE.AND.EX P2, PT, RZ, UR5, PT, P2 ;  /* 0x00000005ff007c0c */ /* 0x000fe2000bf45320 */
[----:B------:R-:W-:Y:S02]  /*13c0*/  ULDC.64 UR4, c[0x0][0xa08] ;  /* 0x0002820000047ab9 */ /* 0x000fe40000000a00 */
[----:B------:R-:W-:-:S03]  /*13d0*/  ISETP.NE.U32.AND P0, PT, RZ, UR4, PT ;  /* 0x00000004ff007c0c */ /* 0x000fc6000bf05070 */
[----:B------:R-:W1:Y:S01]  /*13e0*/  @P1 LDC.64 R4, c[0x0][0xa28] ;  /* 0x00028a00ff041b82 */ /* 0x000e620000000a00 */
[----:B------:R-:W-:Y:S01]  /*13f0*/  ISETP.NE.AND.EX P0, PT, RZ, UR5, PT, P0 ;  /* 0x00000005ff007c0c */ /* 0x000fe2000bf05300 */
[----:B0-----:R-:W-:-:S06]  /*1400*/  IMAD.WIDE R10, R35, 0x4, R6 ;  /* 0x00000004230a7825 */ /* 0x001fcc00078e0206 */
[----:B------:R-:W0:Y:S01]  /*1410*/  @P2 LDC.64 R8, c[0x0][0xa18] ;  /* 0x00028600ff082b82 */ /* 0x000e220000000a00 */
[----:B------:R-:W-:Y:S02]  /*1420*/  ULDC UR4, c[0x0][0x288] ;  /* 0x0000a20000047ab9 */ /* 0x000fe40000000800 */
[----:B------:R-:W-:Y:S01]  /*1430*/  IMAD.U32 R154, RZ, RZ, UR4 ;  /* 0x00000004ff9a7e24 */ /* 0x000fe2000f8e00ff */
[----:B------:R-:W-:Y:S02]  /*1440*/  ULDC.64 UR4, c[0x0][0x418] ;  /* 0x0001060000047ab9 */ /* 0x000fe40000000a00 */
[----:B--2---:R2:W5:Y:S01]  /*1450*/  @P0 LDG.E R80, desc[UR54][R10.64] ;  /* 0x000000360a500981 */ /* 0x004562000c1e1900 */
[----:B-1----:R-:W-:-:S05]  /*1460*/  @P1 IMAD.WIDE R4, R35, 0x4, R4 ;  /* 0x0000000423041825 */ /* 0x002fca00078e0204 */
[----:B------:R2:W5:Y:S01]  /*1470*/  @P1 LDG.E R0, desc[UR54][R4.64] ;  /* 0x0000003604001981 */ /* 0x000562000c1e1900 */
[----:B0-----:R-:W-:-:S05]  /*1480*/  @P2 IMAD.WIDE R6, R35, 0x4, R8 ;  /* 0x0000000423062825 */ /* 0x001fca00078e0208 */
[----:B------:R2:W5:Y:S01]  /*1490*/  @P2 LDG.E R154, desc[UR54][R6.64] ;  /* 0x00000036069a2981 */ /* 0x000562000c1e1900 */
[----:B------:R-:W-:-:S03]  /*14a0*/  UISETP.NE.U32.AND UP0, UPT, UR4, URZ, UPT ;  /* 0x0000003f0400728c */ /* 0x000fc6000bf05070 */
[----:B------:R-:W-:Y:S01]  /*14b0*/  ULDC UR4, c[0x0][0x424] ;  /* 0x0001090000047ab9 */ /* 0x000fe20000000800 */
[----:B------:R-:W-:-:S03]  /*14c0*/  UISETP.NE.AND.EX UP0, UPT, UR5, URZ, UPT, UP0 ;  /* 0x0000003f0500728c */ /* 0x000fc6000bf05300 */
[----:B------:R-:W-:Y:S01]  /*14d0*/  ULDC UR5, c[0x0][0x2f0] ;  /* 0x0000bc0000057ab9 */ /* 0x000fe20000000800 */
[----:B------:R-:W-:-:S04]  /*14e0*/  USEL UR4, UR4, 0x1, UP0 ;  /* 0x0000000104047887 */ /* 0x000fc80008000000 */
[----:B------:R-:W-:-:S03]  /*14f0*/  UIMAD UR4, UR4, UR5, URZ ;  /* 0x00000005040472a4 */ /* 0x000fc6000f8e023f */
[----:B------:R-:W-:Y:S02]  /*1500*/  ULDC UR5, c[0x0][0x348] ;  /* 0x0000d20000057ab9 */ /* 0x000fe40000000800 */
[----:B------:R-:W-:Y:S01]  /*1510*/  MOV R24, UR5 ;  /* 0x0000000500187c02 */ /* 0x000fe20008000f00 */
[----:B------:R-:W-:Y:S01]  /*1520*/  IMAD.U32 R27, RZ, RZ, UR4 ;  /* 0x00000004ff1b7e24 */ /* 0x000fe2000f8e00ff */
[----:B--2---:R-:W-:Y:S06]  /*1530*/  @P2 BRA `(.L_x_1360) ;  /* 0x0000000000242947 */ /* 0x004fec0003800000 */
        /* <DEDUP_REMOVED lines=8> */
[----:B--2---:R-:W-:-:S07]  /*15c0*/  IMAD.IADD R154, R3, 0x1, -R154 ;  /* 0x00000001039a7824 */ /* 0x004fce00078e0a9a */
.L_x_1360:
[----:B------:R-:W-:Y:S01]  /*15d0*/  ULDC.64 UR4, c[0x0][0xa20] ;  /* 0x0002880000047ab9 */ /* 0x000fe20000000a00 */
[----:B------:R0:W-:Y:S01]  /*15e0*/  STL [R1+0xa4], R34 ;  /* 0x0000a42201007387 */ /* 0x0001e20000100800 */
[----:B------:R-:W-:-:S03]  /*15f0*/  ISETP.NE.U32.AND P1, PT, RZ, UR4, PT ;  /* 0x00000004ff007c0c */ /* 0x000fc6000bf25070 */
[----:B------:R0:W-:Y:S01]  /*1600*/  STL [R1+0xa8], R35 ;  /* 0x0000a82301007387 */ /* 0x0001e20000100800 */
[----:B------:R-:W-:-:S13]  /*1610*/  ISETP.NE.AND.EX P1, PT, RZ, UR5, PT, P1 ;  /* 0x00000005ff007c0c */ /* 0x000fda000bf25310 */
[----:B0-----:R-:W-:Y:S05]  /*1620*/  @!P1 BRA `(.L_x_1361) ;  /* 0x0000000000109947 */ /* 0x001fea0003800000 */
[----:B------:R-:W0:Y:S02]  /*1630*/  LDC.64 R4, c[0x0][0xa20] ;  /* 0x00028800ff047b82 */ /* 0x000e240000000a00 */
[----:B0-----:R-:W-:-:S05]  /*1640*/  IMAD.WIDE R4, R35, 0x4, R4 ;  /* 0x0000000423047825 */ /* 0x001fca00078e0204 */
[----:B------:R0:W5:Y:S01]  /*1650*/  LDG.E R27, desc[UR54][R4.64] ;  /* 0x00000036041b7981 */ /* 0x000162000c1e1900 */
[----:B------:R-:W-:Y:S05]  /*1660*/  BRA `(.L_x_1362) ;  /* 0x0000000000107947 */ /* 0x000fea0003800000 */
.L_x_1361:
[----:B------:R-:W-:Y:S05]  /*1670*/  @!P0 BRA `(.L_x_1362) ;  /* 0x00000000000c8947 */ /* 0x000fea0003800000 */
[----:B------:R-:W2:Y:S04]  /*1680*/  LDG.E R4, desc[UR54][R10.64] ;  /* 0x000000360a047981 */ /* 0x000ea8000c1e1900 */
[----:B------:R-:W2:Y:S02]  /*1690*/  LDG.E R27, desc[UR54][R10.64+0x4] ;  /* 0x000004360a1b7981 */ /* 0x000ea4000c1e1900 */
[----:B--2---:R-:W-:-:S07]  /*16a0*/  IMAD.IADD R27, R27, 0x1, -R4 ;  /* 0x000000011b1b7824 */ /* 0x004fce00078e0a04 */
.L_x_1362:
[----:B------:R-:W-:Y:S01]  /*16b0*/  ULDC.64 UR4, c[0x0][0xa10] ;  /* 0x0002840000047ab9 */ /* 0x000fe20000000a00 */
[----:B0-----:R-:W0:Y:S01]  /*16c0*/  LDC R4, c[0x0][0x448] ;  /* 0x00011200ff047b82 */ /* 0x001e220000000800 */
[----:B------:R-:W-:-:S04]  /*16d0*/  ISETP.NE.U32.AND P0, PT, RZ, UR4, PT ;  /* 0x00000004ff007c0c */ /* 0x000fc8000bf05070 */
[----:B------:R-:W-:Y:S01]  /*16e0*/  ISETP.NE.AND.EX P0, PT, RZ, UR5, PT, P0 ;  /* 0x00000005ff007c0c */ /* 0x000fe2000bf05300 */
[----:B------:R-:W-:Y:S02]  /*16f0*/  ULDC.64 UR4, c[0x0][0xa30] ;  /* 0x00028c0000047ab9 */ /* 0x000fe40000000a00 */
[----:B------:R-:W-:-:S04]  /*1700*/  ISETP.NE.U32.AND P1, PT, RZ, UR4, PT ;  /* 0x00000004ff007c0c */ /* 0x000fc8000bf25070 */
[----:B------:R-:W-:-:S06]  /*1710*/  ISETP.NE.AND.EX P1, PT, RZ, UR5, PT, P1 ;  /* 0x00000005ff007c0c */ /* 0x000fcc000bf25310 */
[----:B------:R-:W1:Y:S08]  /*1720*/  @P0 LDC.64 R6, c[0x0][0xa10] ;  /* 0x00028400ff060b82 */ /* 0x000e700000000a00 */
[----:B------:R-:W2:Y:S01]  /*1730*/  @P1 LDC.64 R8, c[0x0][0xa30] ;  /* 0x00028c00ff081b82 */ /* 0x000ea20000000a00 */
[----:B-1----:R-:W-:-:S05]  /*1740*/  @P0 IMAD.WIDE R6, R35, 0x4, R6 ;  /* 0x0000000423060825 */ /* 0x002fca00078e0206 */
[----:B------:R-:W3:Y:S04]  /*1750*/  @P0 LDG.E R3, desc[UR54][R6.64] ;  /* 0x0000003606030981 */ /* 0x000ee8000c1e1900 */
[----:B------:R1:W3:Y:S01]  /*1760*/  @P0 LDG.E R10, desc[UR54][R6.64+0x4] ;  /* 0x00000436060a0981 */ /* 0x0002e2000c1e1900 */
[----:B-----5:R-:W-:Y:S02]  /*1770*/  IMAD.MOV.U32 R98, RZ, RZ, R27 ;  /* 0x000000ffff627224 */ /* 0x020fe400078e001b */
[----:B--2---:R-:W-:-:S05]  /*1780*/  @P1 IMAD.WIDE R8, R35, 0x4, R8 ;  /* 0x0000000423081825 */ /* 0x004fca00078e0208 */
[----:B------:R2:W5:Y:S01]  /*1790*/  @P1 LDG.E R98, desc[UR54][R8.64] ;  /* 0x0000003608621981 */ /* 0x000562000c1e1900 */
[----:B0-----:R-:W-:Y:S01]  /*17a0*/  ISETP.NE.AND P1, PT, R4, 0x1, PT ;  /* 0x000000010400780c */ /* 0x001fe20003f25270 */
[----:B------:R-:W-:Y:S01]  /*17b0*/  IMAD R14, R33, 0xc0, RZ ;  /* 0x000000c0210e7824 */ /* 0x000fe200078e02ff */
[----:B------:R-:W0:Y:S01]  /*17c0*/  LDC.64 R4, c[0x0][0x9e0] ;  /* 0x00027800ff047b82 */ /* 0x000e220000000a00 */
[----:B------:R-:W-:Y:S02]  /*17d0*/  IMAD.IADD R13, R27, 0x1, -R0 ;  /* 0x000000011b0d7824 */ /* 0x000fe400078e0a00 */
[----:B------:R-:W-:Y:S01]  /*17e0*/  VIADD R0, R14, 0xbf ;  /* 0x000000bf0e007836 */ /* 0x000fe20000000000 */
[----:B------:R4:W-:Y:S03]  /*17f0*/  STL [R1+0x60], R14 ;  /* 0x0000600e01007387 */ /* 0x0009e60000100800 */
[----:B-1----:R-:W-:-:S04]  /*1800*/  IMAD.MOV.U32 R6, RZ, RZ, R0 ;  /* 0x000000ffff067224 */ /* 0x002fc800078e0000 */
[----:B------:R-:W1:Y:S08]  /*1810*/  @P1 LDC R11, c[0x0][0x44c] ;  /* 0x00011300ff0b1b82 */ /* 0x000e700000000800 */
[----:B------:R-:W2:Y:S01]  /*1820*/  @P1 LDC R12, c[0x0][0x450] ;  /* 0x00011400ff0c1b82 */ /* 0x000ea20000000800 */
[----:B0-----:R-:W-:Y:S01]  /*1830*/  ISETP.GE.AND P2, PT, R5, 0x1, PT ;  /* 0x000000010500780c */ /* 0x001fe20003f46270 */
[----:B---3--:R-:W-:-:S02]  /*1840*/  @P0 IMAD.IADD R24, R10, 0x1, -R3 ;  /* 0x000000010a180824 */ /* 0x008fc400078e0a03 */
[----:B-1----:R-:W-:-:S04]  /*1850*/  @P1 IMAD.HI.U32 R3, R0, R11, RZ ;  /* 0x0000000b00031227 */ /* 0x002fc800078e00ff */
[----:B------:R-:W-:Y:S01]  /*1860*/  IMAD.IADD R155, R13, 0x1, R24 ;  /* 0x000000010d9b7824 */ /* 0x000fe200078e0218 */
[----:B--2---:R-:W-:-:S03]  /*1870*/  @P1 SHF.R.U32.HI R6, RZ, R12, R3 ;  /* 0x0000000cff061219 */ /* 0x004fc60000011603 */
[C---:B------:R-:W-:Y:S01]  /*1880*/  VIADD R0, R155.reuse, 0x7f ;  /* 0x0000007f9b007836 */ /* 0x040fe20000000000 */
[----:B------:R-:W-:-:S04]  /*1890*/  IADD3 R7, R155, 0x1, -R154 ;  /* 0x000000019b077810 */ /* 0x000fc80007ffe89a */
[----:B------:R-:W-:Y:S01]  /*18a0*/  SHF.R.S32.HI R3, RZ, 0x1f, R0 ;  /* 0x0000001fff037819 */ /* 0x000fe20000011400 */
[----:B------:R-:W-:-:S03]  /*18b0*/  IMAD.IADD R9, R7, 0x1, R6 ;  /* 0x0000000107097824 */ /* 0x000fc600078e0206 */
[----:B------:R-:W-:Y:S01]  /*18c0*/  LEA.HI R3, R3, R0, RZ, 0x7 ;  /* 0x0000000003037211 */ /* 0x000fe200078f38ff */
[----:B------:R-:W-:-:S03]  /*18d0*/  IMAD.IADD R4, R9, 0x1, R4 ;  /* 0x0000000109047824 */ /* 0x000fc600078e0204 */
[----:B------:R-:W-:Y:S01]  /*18e0*/  SHF.R.S32.HI R102, RZ, 0x7, R3 ;  /* 0x00000007ff667819 */ /* 0x000fe20000011403 */
[----:B----4-:R-:W-:Y:S06]  /*18f0*/  @!P2 BRA `(.L_x_1363) ;  /* 0x000000000048a947 */ /* 0x010fec0003800000 */
        /* <DEDUP_REMOVED lines=11> */
.L_x_1365:
[----:B------:R-:W-:-:S13]  /*19b0*/  ISETP.NE.AND P0, PT, R5, 0x1, PT ;  /* 0x000000010500780c */ /* 0x000fda0003f05270 */
[----:B------:R-:W0:Y:S02]  /*19c0*/  @P0 LDC.64 R6, c[0x0][0x9e8] ;  /* 0x00027a00ff060b82 */ /* 0x000e240000000a00 */
[----:B0-----:R-:W-:-:S05]  /*19d0*/  @P0 IMAD.HI.U32 R6, R0, R6, RZ ;  /* 0x0000000600060227 */ /* 0x001fca00078e00ff */
[----:B------:R-:W-:-:S07]  /*19e0*/  @P0 SHF.R.U32.HI R0, RZ, R7, R6 ;  /* 0x00000007ff000219 */ /* 0x000fce0000011606 */
.L_x_1366:
[----:B------:R-:W-:Y:S05]  /*19f0*/  BSYNC B0 ;  /* 0x0000000000007941 */ /* 0x000fea0003800000 */
.L_x_1364:
[----:B------:R-:W-:-:S05]  /*1a00*/  IMAD R3, R0, R5, R5 ;  /* 0x0000000500037224 */ /* 0x000fca00078e0205 */
[----:B------:R-:W-:-:S07]  /*1a10*/  VIMNMX R4, R4, R3, PT ;  /* 0x0000000304047248 */ /* 0x000fce0003fe0100 */
.L_x_1363:
[----:B------:R-:W0:Y:S01]  /*1a20*/  @P1 LDC R3, c[0x0][0x44c] ;  /* 0x00011300ff031b82 */ /* 0x000e220000000800 */
[----:B------:R-:W-:Y:S01]  /*1a30*/  IMAD.MOV.U32 R0, RZ, RZ, R14 ;  /* 0x000000ffff007224 */ /* 0x000fe200078e000e */
[----:B------:R-:W-:Y:S01]  /*1a40*/  ULDC UR4, c[0x0][0x9dc] ;  /* 0x0002770000047ab9 */ /* 0x000fe20000000800 */
[----:B------:R-:W-:-:S05]  /*1a50*/  IMAD.IADD R103, R155, 0x1, -R154 ;  /* 0x000000019b677824 */ /* 0x000fca00078e0a9a */
[----:B------:R-:W1:Y:S01]  /*1a60*/  @P1 LDC R6, c[0x0][0x450] ;  /* 0x00011400ff061b82 */ /* 0x000e620000000800 */
[----:B0-----:R-:W-:-:S05]  /*1a70*/  @P1 IMAD.HI.U32 R3, R14, R3, RZ ;  /* 0x000000030e031227 */ /* 0x001fca00078e00ff */
[----:B-1----:R-:W-:-:S04]  /*1a80*/  @P1 SHF.R.U32.HI R0, RZ, R6, R3 ;  /* 0x00000006ff001219 */ /* 0x002fc80000011603 */
[----:B------:R-:W-:-:S05]  /*1a90*/  IADD3 R0, R103, R0, RZ ;  /* 0x0000000067007210 */ /* 0x000fca0007ffe0ff */
[----:B------:R-:W-:Y:S01]  /*1aa0*/  VIADD R3, R0, -UR4 ;  /* 0x8000000400037c36 */ /* 0x000fe20008000000 */
[----:B------:R-:W-:Y:S06]  /*1ab0*/  @!P2 BRA `(.L_x_1367) ;  /* 0x000000000044a947 */ /* 0x000fec0003800000 */
[----:B------:R-:W-:Y:S01]  /*1ac0*/  ISETP.GT.AND P0, PT, R0, -0x1, PT ;  /* 0xffffffff0000780c */ /* 0x000fe20003f04270 */
[----:B------:R-:W-:-:S12]  /*1ad0*/  BSSY B0, `(.L_x_1368) ;  /* 0x000000d000007945 */ /* 0x000fd80003800000 */
[----:B------:R-:W-:Y:S05]  /*1ae0*/  @P0 BRA `(.L_x_1369) ;  /* 0x00000000001c0947 */ /* 0x000fea0003800000 */
[----:B------:R-:W-:Y:S02]  /*1af0*/  ISETP.NE.AND P0, PT, R5, 0x1, PT ;  /* 0x000000010500780c */ /* 0x000fe40003f05270 */
[----:B------:R-:W-:-:S11]  /*1b00*/  LOP3.LUT R7, RZ, R0, RZ, 0x33, !PT ;  /* 0x00000000ff077212 */ /* 0x000fd600078e33ff */
[----:B------:R-:W0:Y:S02]  /*1b10*/  @P0 LDC.64 R8, c[0x0][0x9e8] ;  /* 0x00027a00ff080b82 */ /* 0x000e240000000a00 */
[----:B0-----:R-:W-:-:S05]  /*1b20*/  @P0 IMAD.HI.U32 R0, R7, R8, RZ ;  /* 0x0000000807000227 */ /* 0x001fca00078e00ff */
[----:B------:R-:W-:-:S04]  /*1b30*/  @P0 SHF.R.U32.HI R7, RZ, R9, R0 ;  /* 0x00000009ff070219 */ /* 0x000fc80000011600 */
[----:B------:R-:W-:Y:S01]  /*1b40*/  LOP3.LUT R0, RZ, R7, RZ, 0x33, !PT ;  /* 0x00000007ff007212 */ /* 0x000fe200078e33ff */
[----:B------:R-:W-:Y:S06]  /*1b50*/  BRA `(.L_x_1370) ;  /* 0x0000000000107947 */ /* 0x000fec0003800000 */
.L_x_1369:
[----:B------:R-:W-:-:S13]  /*1b60*/  ISETP.NE.AND P0, PT, R5, 0x1, PT ;  /* 0x000000010500780c */ /* 0x000fda0003f05270 */
[----:B------:R-:W0:Y:S02]  /*1b70*/  @P0 LDC.64 R6, c[0x0][0x9e8] ;  /* 0x00027a00ff060b82 */ /* 0x000e240000000a00 */
[----:B0-----:R-:W-:-:S05]  /*1b80*/  @P0 IMAD.HI.U32 R6, R0, R6, RZ ;  /* 0x0000000600060227 */ /* 0x001fca00078e00ff */
[----:B------:R-:W-:-:S07]  /*1b90*/  @P0 SHF.R.U32.HI R0, RZ, R7, R6 ;  /* 0x00000007ff000219 */ /* 0x000fce0000011606 */
.L_x_1370:
[----:B------:R-:W-:Y:S05]  /*1ba0*/  BSYNC B0 ;  /* 0x0000000000007941 */ /* 0x000fea0003800000 */
.L_x_1368:
[----:B------:R-:W-:-:S05]  /*1bb0*/  IMAD R0, R0, R5, RZ ;  /* 0x0000000500007224 */ /* 0x000fca00078e02ff */
[----:B------:R-:W-:-:S07]  /*1bc0*/  VIMNMX R3, R3, R0, !PT ;  /* 0x0000000003037248 */ /* 0x000fce0007fe0100 */
.L_x_1367:
[----:B------:R-:W-:Y:S01]  /*1bd0*/  VIADD R4, R4, 0x7f ;  /* 0x0000007f04047836 */ /* 0x000fe20000000000 */
[----:B------:R-:W-:-:S04]  /*1be0*/  SHF.R.S32.HI R0, RZ, 0x1f, R3 ;  /* 0x0000001fff007819 */ /* 0x000fc80000011403 */
[----:B------:R-:W-:Y:S02]  /*1bf0*/  SHF.R.S32.HI R5, RZ, 0x1f, R4 ;  /* 0x0000001fff057819 */ /* 0x000fe40000011404 */
[----:B------:R-:W-:Y:S02]  /*1c00*/  LEA.HI R0, R0, R3, RZ, 0x7 ;  /* 0x0000000300007211 */ /* 0x000fe400078f38ff */
[----:B------:R-:W-:Y:S02]  /*1c10*/  LEA.HI R5, R5, R4, RZ, 0x7 ;  /* 0x0000000405057211 */ /* 0x000fe400078f38ff */
[----:B------:R-:W-:Y:S02]  /*1c20*/  SHF.R.S32.HI R0, RZ, 0x7, R0 ;  /* 0x00000007ff007819 */ /* 0x000fe40000011400 */
[----:B------:R-:W-:Y:S02]  /*1c30*/  SHF.R.S32.HI R5, RZ, 0x7, R5 ;  /* 0x00000007ff057819 */ /* 0x000fe40000011405 */
[----:B------:R-:W-:-:S02]  /*1c40*/  VIMNMX R0, RZ, R0, !PT ;  /* 0x00000000ff007248 */ /* 0x000fc40007fe0100 */
[----:B------:R-:W-:-:S03]  /*1c50*/  VIMNMX R5, R102, R5, PT ;  /* 0x0000000566057248 */ /* 0x000fc60003fe0100 */
[--C-:B------:R-:W-:Y:S02]  /*1c60*/  IMAD R0, R0, 0x80, -R13.reuse ;  /* 0x0000008000007824 */ /* 0x100fe400078e0a0d */
[----:B------:R-:W-:-:S03]  /*1c70*/  IMAD R5, R5, 0x80, -R13 ;  /* 0x0000008005057824 */ /* 0x000fc600078e0a0d */
[----:B------:R-:W-:Y:S02]  /*1c80*/  VIMNMX R0, RZ, R0, !PT ;  /* 0x00000000ff007248 */ /* 0x000fe40007fe0100 */
[----:B------:R-:W-:Y:S02]  /*1c90*/  VIMNMX R5, R5, R24, PT ;  /* 0x0000001805057248 */ /* 0x000fe40003fe0100 */
[----:B------:R-:W-:Y:S02]  /*1ca0*/  SHF.R.U32.HI R75, RZ, 0x7, R0 ;  /* 0x00000007ff4b7819 */ /* 0x000fe40000011600 */
[----:B------:R-:W-:-:S03]  /*1cb0*/  ISETP.GT.AND P0, PT, R5, R0, PT ;  /* 0x000000000500720c */ /* 0x000fc60003f04270 */
[----:B------:R-:W-:-:S10]  /*1cc0*/  IMAD.MOV.U32 R25, RZ, RZ, R75 ;  /* 0x000000ffff197224 */ /* 0x000fd400078e004b */
[----:B------:R-:W-:-:S05]  /*1cd0*/  @P0 VIADD R3, R5, 0x7f ;  /* 0x0000007f05030836 */ /* 0x000fca0000000000 */
[----:B------:R-:W-:-:S04]  /*1ce0*/  @P0 SHF.R.S32.HI R0, RZ, 0x1f, R3 ;  /* 0x0000001fff000819 */ /* 0x000fc80000011403 */
[----:B------:R-:W-:-:S04]  /*1cf0*/  @P0 LEA.HI R0, R0, R3, RZ, 0x7 ;  /* 0x0000000300000211 */ /* 0x000fc800078f38ff */
[----:B------:R-:W-:Y:S02]  /*1d00*/  @P0 SHF.R.S32.HI R25, RZ, 0x7, R0 ;  /* 0x00000007ff190819 */ /* 0x000fe40000011400 */
[----:B------:R-:W-:Y:S02]  /*1d10*/  PLOP3.LUT P0, PT, PT, PT, PT, 0x80, 0x0 ;  /* 0x000000000000781c */ /* 0x000fe40003f0f070 */
[----:B------:R-:W-:-:S13]  /*1d20*/  ISETP.GT.AND P1, PT, R25, R75, PT ;  /* 0x0000004b1900720c */ /* 0x000fda0003f24270 */
[----:B------:R-:W-:Y:S05]  /*1d30*/  @!P1 BRA `(.L_x_1371) ;  /* 0x0000005400a49947 */ /* 0x000fea0003800000 */
        /* <DEDUP_REMOVED lines=19> */
[----:B-1---5:R-:W-:Y:S05]  /*1e70*/  CALL.ABS.NOINC R14 ;  /* 0x000000000e007343 */ /* 0x022fea0003c00000 */
.L_x_1373:
[----:B------:R-:W-:Y:S05]  /*1e80*/  BSYNC B6 ;  /* 0x0000000000067941 */ /* 0x000fea0003800000 */
.L_x_1372:
        /* <DEDUP_REMOVED lines=20> */
.L_x_1375:
[----:B------:R-:W-:Y:S05]  /*1fd0*/  BSYNC B6 ;  /* 0x0000000000067941 */ /* 0x000fea0003800000 */
.L_x_1374:
[----:B------:R-:W2:Y:S01]  /*1fe0*/  LDL.64 R38, [R1+0x58] ;  /* 0x0000580001267983 */ /* 0x000ea20000100a00 */
[----:B------:R-:W-:-:S03]  /*1ff0*/  ULDC.64 UR4, c[0x0][0x9f8] ;  /* 0x00027e0000047ab9 */ /* 0x000fc60000000a00 */
[----:B------:R-:W2:Y:S01]  /*2000*/  LDL.64 R20, [R1+0x58] ;  /* 0x0000580001147983 */ /* 0x000ea20000100a00 */
[----:B------:R-:W-:Y:S01]  /*2010*/  ISETP.NE.U32.AND P0, PT, RZ, UR4, PT ;  /* 0x00000004ff007c0c */ /* 0x000fe2000bf05070 */
[----:B------:R-:W-:Y:S01]  /*2020*/  IMAD.MOV.U32 R0, RZ, RZ, R35 ;  /* 0x000000ffff007224 */ /* 0x000fe200078e0023 */
[----:B------:R-:W0:Y:S01]  /*2030*/  LDC.64 R8, c[0x0][0x408] ;  /* 0x00010200ff087b82 */ /* 0x000e220000000a00 */
[----:B------:R-:W1:Y:S01]  /*2040*/  S2R R28, SR_TID.X ;  /* 0x00000000001c7919 */ /* 0x000e620000002100 */
[----:B------:R-:W-:-:S06]  /*2050*/  ISETP.NE.AND.EX P0, PT, RZ, UR5, PT, P0 ;  /* 0x00000005ff007c0c */ /* 0x000fcc000bf05300 */
[----:B------:R-:W3:Y:S08]  /*2060*/  LDC R29, c[0x0][0x3f4] ;  /* 0x0000fd00ff1d7b82 */ /* 0x000ef00000000800 */
[----:B------:R-:W4:Y:S08]  /*2070*/  @P0 LDC.64 R4, c[0x0][0x9f8] ;  /* 0x00027e00ff040b82 */ /* 0x000f300000000a00 */
[----:B------:R-:W3:Y:S01]  /*2080*/  LDC.64 R10, c[0x0][0x3f8] ;  /* 0x0000fe00ff0a7b82 */ /* 0x000ee20000000a00 */
[----:B-1----:R-:W-:Y:S01]  /*2090*/  VIADD R37, R28, 0xffffff80 ;  /* 0xffffff801c257836 */ /* 0x002fe20000000000 */
[----:B------:R-:W-:Y:S01]  /*20a0*/  SHF.R.U32.HI R31, RZ, 0x7, R28 ;  /* 0x00000007ff1f7819 */ /* 0x000fe2000001161c */
[----:B----4-:R-:W-:-:S05]  /*20b0*/  @P0 IMAD.WIDE R4, R35, 0x4, R4 ;  /* 0x0000000423040825 */ /* 0x010fca00078e0204 */
[----:B------:R1:W4:Y:S01]  /*20c0*/  @P0 LDG.E R0, desc[UR54][R4.64] ;  /* 0x0000003604000981 */ /* 0x000322000c1e1900 */
[----:B------:R-:W-:Y:S01]  /*20d0*/  ISETP.NE.AND P6, PT, R31, 0x1, PT ;  /* 0x000000011f00780c */ /* 0x000fe20003fc5270 */
[----:B------:R-:W-:Y:S01]  /*20e0*/  IMAD.IADD R80, R80, 0x1, R27 ;  /* 0x0000000150507824 */ /* 0x000fe200078e021b */
[----:B------:R-:W-:Y:S02]  /*20f0*/  SHF.R.S32.HI R3, RZ, 0x1f, R37 ;  /* 0x0000001fff037819 */ /* 0x000fe40000011425 */
[-C--:B------:R-:W-:Y:S02]  /*2100*/  LEA.HI R36, R37, R37.reuse, RZ, 0x1 ;  /* 0x0000002525247211 */ /* 0x080fe400078f08ff */
[----:B------:R-:W-:Y:S01]  /*2110*/  LEA.HI R6, R3, R37, RZ, 0x2 ;  /* 0x0000002503067211 */ /* 0x000fe200078f10ff */
[----:B------:R-:W-:Y:S01]  /*2120*/  VIADD R3, R16, 0x10 ;  /* 0x0000001010037836 */ /* 0x000fe20000000000 */
[----:B------:R-:W-:Y:S02]  /*2130*/  SHF.R.S32.HI R36, RZ, 0x1, R36 ;  /* 0x00000001ff247819 */ /* 0x000fe40000011424 */
[----:B------:R-:W-:-:S02]  /*2140*/  SHF.R.S32.HI R74, RZ, 0x2, R6 ;  /* 0x00000002ff4a7819 */ /* 0x000fc40000011406 */
[----:B------:R-:W-:Y:S01]  /*2150*/  SHF.R.S32.HI R7, RZ, 0x1f, R6 ;  /* 0x0000001fff077819 */ /* 0x000fe20000011406 */
[----:B------:R-:W-:Y:S05]  /*2160*/  @!P6 WARPSYNC.ALL ;  /* 0x000000000000e948 */ /* 0x000fea0003800000 */
[----:B------:R-:W-:Y:S01]  /*2170*/  ULDC UR4, c[0x0][0x2f4] ;  /* 0x0000bd0000047ab9 */ /* 0x000fe20000000800 */
[----:B------:R-:W-:Y:S01]  /*2180*/  LEA.HI R7, R7, R74, RZ, 0x2 ;  /* 0x0000004a07077211 */ /* 0x000fe200078f10ff */
[--C-:B0-----:R-:W-:Y:S01]  /*2190*/  IMAD.WIDE.U32 R72, R36, R8, R16.reuse ;  /* 0x0000000824487225 */ /* 0x101fe200078e0010 */
[----:B------:R-:W-:Y:S02]  /*21a0*/  ISETP.GE.AND P1, PT, R3, UR4, PT ;  /* 0x0000000403007c0c */ /* 0x000fe4000bf26270 */
[----:B------:R-:W-:Y:S01]  /*21b0*/  ISETP.GE.AND P0, PT, R16, UR4, PT ;  /* 0x0000000410007c0c */ /* 0x000fe2000bf06270 */
[----:B---3--:R-:W-:Y:S01]  /*21c0*/  IMAD.WIDE.U32 R68, R36, R10, R16 ;  /* 0x0000000a24447225 */ /* 0x008fe200078e0010 */
[----:B-1----:R-:W-:-:S02]  /*21d0*/  SEL R5, RZ, 0xffffffff, P1 ;  /* 0xffffffffff057807 */ /* 0x002fc40000800000 */
[----:B------:R-:W-:Y:S02]  /*21e0*/  SEL R4, RZ, 0x1, P0 ;  /* 0x00000001ff047807 */ /* 0x000fe40000000000 */
[----:B------:R-:W-:Y:S01]  /*21f0*/  SHF.R.S32.HI R13, RZ, 0x1f, R36 ;  /* 0x0000001fff0d7819 */ /* 0x000fe20000011424 */
[----:B------:R-:W-:Y:S01]  /*2200*/  IMAD.SHL.U32 R5, R5, 0x2, RZ ;  /* 0x0000000205057824 */ /* 0x000fe200078e00ff */
[----:B------:R-:W-:Y:S02]  /*2210*/  LOP3.LUT R7, R7, 0xfffffffc, RZ, 0xc0, !PT ;  /* 0xfffffffc07077812 */ /* 0x000fe400078ec0ff */
[----:B------:R-:W-:Y:S01]  /*2220*/  ISETP.GE.AND P1, PT, R137, UR4, PT ;  /* 0x0000000489007c0c */ /* 0x000fe2000bf26270 */
[----:B------:R-:W-:Y:S01]  /*2230*/  IMAD R6, R13, R8, RZ ;  /* 0x000000080d067224 */ /* 0x000fe200078e02ff */
[----:B------:R-:W-:Y:S01]  /*2240*/  LOP3.LUT R5, R5, 0x2, R4, 0xe2, !PT ;  /* 0x0000000205057812 */ /* 0x000fe200078ee204 */
[----:B------:R-:W-:Y:S01]  /*2250*/  VIADD R4, R16, 0x20 ;  /* 0x0000002010047836 */ /* 0x000fe20000000000 */
[----:B------:R-:W-:Y:S01]  /*2260*/  LOP3.LUT R22, R22, 0xfffffffb, RZ, 0xc0, !PT ;  /* 0xfffffffb16167812 */ /* 0x000fe200078ec0ff */
[----:B------:R-:W-:Y:S01]  /*2270*/  IMAD.IADD R74, R74, 0x1, -R7 ;  /* 0x000000014a4a7824 */ /* 0x000fe200078e0a07 */
[----:B------:R-:W-:Y:S01]  /*2280*/  SEL R7, RZ, 0x8, P1 ;  /* 0x00000008ff077807 */ /* 0x000fe20000800000 */
[----:B------:R-:W-:Y:S01]  /*2290*/  IMAD R15, R36, R9, R6 ;  /* 0x00000009240f7224 */ /* 0x000fe200078e0206 */
[----:B------:R-:W-:-:S02]  /*22a0*/  ISETP.GE.AND P0, PT, R4, UR4, PT ;  /* 0x0000000404007c0c */ /* 0x000fc4000bf06270 */
[----:B------:R-:W-:Y:S02]  /*22b0*/  ISETP.GE.AND P2, PT, R3, R29, PT ;  /* 0x0000001d0300720c */ /* 0x000fe40003f46270 */
[----:B------:R-:W-:Y:S02]  /*22c0*/  SEL R6, RZ, 0x4, P0 ;  /* 0x00000004ff067807 */ /* 0x000fe40000000000 */
[----:B------:R-:W-:Y:S02]  /*22d0*/  ISETP.GE.AND P0, PT, R136, UR4, PT ;  /* 0x0000000488007c0c */ /* 0x000fe4000bf06270 */
[----:B------:R-:W-:Y:S02]  /*22e0*/  LOP3.LUT R5, R7, R5, R6, 0xfe, !PT ;  /* 0x0000000507057212 */ /* 0x000fe400078efe06 */
[----:B------:R-:W-:Y:S02]  /*22f0*/  SEL R6, RZ, 0x10, P0 ;  /* 0x00000010ff067807 */ /* 0x000fe40000000000 */
[----:B------:R-:W-:-:S02]  /*2300*/  LOP3.LUT P0, RZ, R74, 0x2, RZ, 0xc0, !PT ;  /* 0x000000024aff7812 */ /* 0x000fc4000780c0ff */
[----:B------:R-:W-:Y:S01]  /*2310*/  LOP3.LUT R30, R5, R6, RZ, 0xfc, !PT ;  /* 0x00000006051e7212 */ /* 0x000fe200078efcff */
[----:B------:R-:W-:Y:S01]  /*2320*/  IMAD R6, R13, R10, RZ ;  /* 0x0000000a0d067224 */ /* 0x000fe200078e02ff */
[----:B------:R-:W-:Y:S01]  /*2330*/  ISETP.GE.AND P1, PT, R4, R29, PT ;  /* 0x0000001d0400720c */ /* 0x000fe20003f26270 */
[----:B--2---:R-:W-:-:S08]  /*2340*/  IMAD.MOV.U32 R20, RZ, RZ, R38 ;  /* 0x000000ffff147224 */ /* 0x004fd000078e0026 */
[----:B------:R-:W-:Y:S01]  /*2350*/  @P0 LOP3.LUT R22, R22, 0x4, RZ, 0xfc, !PT ;  /* 0x0000000416160812 */ /* 0x000fe200078efcff */
[----:B------:R-:W-:Y:S01]  /*2360*/  IMAD R13, R36, R11, R6 ;  /* 0x0000000b240d7224 */ /* 0x000fe200078e0206 */
[----:B------:R-:W-:Y:S02]  /*2370*/  ISETP.GE.AND P0, PT, R16, R29, PT ;  /* 0x0000001d1000720c */ /* 0x000fe40003f06270 */
[----:B------:R-:W-:Y:S02]  /*2380*/  SHF.R.S32.HI R21, RZ, 0x1f, R20 ;  /* 0x0000001fff157819 */ /* 0x000fe40000011414 */
[----:B------:R-:W-:-:S03]  /*2390*/  IADD3 R73, R73, R15, RZ ;  /* 0x0000000f49497210 */ /* 0x000fc60007ffe0ff */
[----:B------:R0:W-:Y:S01]  /*23a0*/  STL [R1+0x5c], R21 ;  /* 0x00005c1501007387 */ /* 0x0001e20000100800 */
[C---:B------:R-:W-:Y:S01]  /*23b0*/  SEL R5, R29.reuse, RZ, P0 ;  /* 0x000000ff1d057207 */ /* 0x040fe20000000000 */
[C-C-:B------:R-:W-:Y:S02]  /*23c0*/  IMAD.WIDE.U32 R70, R36.reuse, R8, R20.reuse ;  /* 0x0000000824467225 */ /* 0x140fe400078e0014 */
[----:B------:R-:W2:Y:S01]  /*23d0*/  LDL R35, [R1+0x4c] ;  /* 0x00004c0001237983 */ /* 0x000ea20000100800 */
[C---:B------:R-:W-:Y:S01]  /*23e0*/  SEL R12, R29.reuse, RZ, P2 ;  /* 0x000000ff1d0c7207 */ /* 0x040fe20001000000 */
[----:B------:R-:W-:Y:S02]  /*23f0*/  IMAD.WIDE.U32 R66, R36, R10, R20 ;  /* 0x0000000a24427225 */ /* 0x000fe400078e0014 */
[----:B------:R-:W3:Y:S01]  /*2400*/  LDL R28, [R1+0x50] ;  /* 0x00005000011c7983 */ /* 0x000ee20000100800 */
[----:B------:R-:W-:Y:S01]  /*2410*/  SEL R7, R29, RZ, P1 ;  /* 0x000000ff1d077207 */ /* 0x000fe20000800000 */
[----:B------:R-:W-:-:S02]  /*2420*/  IMAD.IADD R71, R15, 0x1, R71 ;  /* 0x000000010f477824 */ /* 0x000fc400078e0247 */
[----:B------:R-:W3:Y:S01]  /*2430*/  LDL R32, [R1+0x54] ;  /* 0x0000540001207983 */ /* 0x000ee20000100800 */
[----:B------:R-:W-:Y:S02]  /*2440*/  IMAD.IADD R69, R69, 0x1, R13 ;  /* 0x0000000145457824 */ /* 0x000fe400078e020d */
[----:B------:R-:W-:Y:S02]  /*2450*/  IMAD.IADD R67, R13, 0x1, R67 ;  /* 0x000000010d437824 */ /* 0x000fe400078e0243 */
[----:B------:R-:W-:Y:S02]  /*2460*/  IMAD.IADD R6, R16, 0x1, R5 ;  /* 0x0000000110067824 */ /* 0x000fe400078e0205 */
[----:B------:R-:W-:Y:S02]  /*2470*/  IMAD.IADD R13, R3, 0x1, R12 ;  /* 0x00000001030d7824 */ /* 0x000fe400078e020c */
[----:B------:R-:W-:Y:S01]  /*2480*/  IMAD.IADD R15, R4, 0x1, R7 ;  /* 0x00000001040f7824 */ /* 0x000fe200078e0207 */
[----:B------:R-:W-:-:S02]  /*2490*/  SHF.R.S32.HI R7, RZ, 0x1f, R6 ;  /* 0x0000001fff077819 */ /* 0x000fc40000011406 */
[----:B------:R-:W-:Y:S02]  /*24a0*/  SHF.R.S32.HI R14, RZ, 0x1f, R13 ;  /* 0x0000001fff0e7819 */ /* 0x000fe4000001140d */
[----:B------:R-:W-:Y:S02]  /*24b0*/  SHF.R.S32.HI R20, RZ, 0x1f, R15 ;  /* 0x0000001fff147819 */ /* 0x000fe4000001140f */
[CC--:B------:R-:W-:Y:S02]  /*24c0*/  LEA.HI R5, R7.reuse, R6.reuse, RZ, 0x3 ;  /* 0x0000000607057211 */ /* 0x0c0fe400078f18ff */
[----:B------:R-:W-:Y:S02]  /*24d0*/  LEA.HI R12, R7, R6, RZ, 0x5 ;  /* 0x00000006070c7211 */ /* 0x000fe400078f28ff */
[----:B------:R-:W-:Y:S02]  /*24e0*/  LEA.HI R6, R14, R13, RZ, 0x3 ;  /* 0x0000000d0e067211 */ /* 0x000fe400078f18ff */
[----:B------:R-:W-:-:S02]  /*24f0*/  LEA.HI R7, R20, R15, RZ, 0x3 ;  /* 0x0000000f14077211 */ /* 0x000fc400078f18ff */
[----:B------:R-:W-:Y:S02]  /*2500*/  LEA.HI R14, R14, R13, RZ, 0x5 ;  /* 0x0000000d0e0e7211 */ /* 0x000fe400078f28ff */
[----:B------:R-:W-:Y:S01]  /*2510*/  LEA.HI R20, R20, R15, RZ, 0x5 ;  /* 0x0000000f14147211 */ /* 0x000fe200078f28ff */
[----:B------:R-:W-:Y:S01]  /*2520*/  IMAD.SHL.U32 R13, R12, 0x80, RZ ;  /* 0x000000800c0d7824 */ /* 0x000fe200078e00ff */
[----:B------:R-:W-:Y:S01]  /*2530*/  LOP3.LUT R22, R22, 0xfffffffe, RZ, 0xc0, !PT ;  /* 0xfffffffe16167812 */ /* 0x000fe200078ec0ff */
[----:B------:R-:W-:Y:S02]  /*2540*/  IMAD.SHL.U32 R15, R14, 0x80, RZ ;  /* 0x000000800e0f7824 */ /* 0x000fe400078e00ff */
[----:B0-----:R-:W-:Y:S01]  /*2550*/  IMAD.SHL.U32 R21, R20, 0x80, RZ ;  /* 0x0000008014157824 */ /* 0x001fe200078e00ff */
[----:B------:R-:W-:Y:S02]  /*2560*/  @P2 LOP3.LUT R22, R22, 0x1, RZ, 0xfc, !PT ;  /* 0x0000000116162812 */ /* 0x000fe400078efcff */
[----:B-----5:R-:W-:-:S02]  /*2570*/  SHF.R.S32.HI R27, RZ, 0x1f, R98 ;  /* 0x0000001fff1b7819 */ /* 0x020fc40000011462 */
[----:B------:R-:W-:Y:S02]  /*2580*/  LOP3.LUT R13, R13, 0xfffff000, RZ, 0xc0, !PT ;  /* 0xfffff0000d0d7812 */ /* 0x000fe400078ec0ff */
[----:B------:R-:W-:Y:S02]  /*2590*/  LOP3.LUT R15, R15, 0xfffff000, RZ, 0xc0, !PT ;  /* 0xfffff0000f0f7812 */ /* 0x000fe400078ec0ff */
[----:B------:R-:W-:Y:S02]  /*25a0*/  LOP3.LUT R21, R21, 0xfffff000, RZ, 0xc0, !PT ;  /* 0xfffff00015157812 */ /* 0x000fe400078ec0ff */
[----:B------:R-:W-:-:S04]  /*25b0*/  LOP3.LUT R22, R22, 0xfffffffd, RZ, 0xc0, !PT ;  /* 0xfffffffd16167812 */ /* 0x000fc800078ec0ff */
[----:B------:R-:W-:Y:S02]  /*25c0*/  @P1 LOP3.LUT R22, R22, 0x2, RZ, 0xfc, !PT ;  /* 0x0000000216161812 */ /* 0x000fe400078efcff */
[----:B------:R-:W-:Y:S01]  /*25d0*/  ISETP.GE.AND P1, PT, R138, UR4, PT ;  /* 0x000000048a007c0c */ /* 0x000fe2000bf26270 */
[----:B------:R-:W-:-:S04]  /*25e0*/  IMAD.WIDE.U32 R68, R98, R10, R68 ;  /* 0x0000000a62447225 */ /* 0x000fc800078e0044 */
[----:B------:R-:W-:-:S04]  /*25f0*/  IMAD.WIDE.U32 R66, R98, R10, R66 ;  /* 0x0000000a62427225 */ /* 0x000fc800078e0042 */
[----:B------:R-:W-:Y:S01]  /*2600*/  IMAD.SHL.U32 R100, R29, 0x2, RZ ;  /* 0x000000021d647824 */ /* 0x000fe200078e00ff */
[----:B------:R-:W-:Y:S01]  /*2610*/  SEL R29, RZ, 0x20, P1 ;  /* 0x00000020ff1d7807 */ /* 0x000fe20000800000 */
[-C--:B------:R-:W-:Y:S01]  /*2620*/  IMAD.WIDE.U32 R72, R98, R8.reuse, R72 ;  /* 0x0000000862487225 */ /* 0x080fe200078e0048 */
[----:B------:R-:W-:Y:S02]  /*2630*/  SHF.L.U64.HI R88, R8, 0x7, R9 ;  /* 0x0000000708587819 */ /* 0x000fe40000010209 */
[----:B------:R-:W-:Y:S01]  /*2640*/  LOP3.LUT R29, R30, R29, RZ, 0xfc, !PT ;  /* 0x0000001d1e1d7212 */ /* 0x000fe200078efcff */
[----:B------:R-:W-:Y:S01]  /*2650*/  IMAD.WIDE.U32 R70, R98, R8, R70 ;  /* 0x0000000862467225 */ /* 0x000fe200078e0046 */
[----:B------:R-:W-:Y:S02]  /*2660*/  SHF.L.U64.HI R89, R10, 0x7, R11 ;  /* 0x000000070a597819 */ /* 0x000fe4000001020b */
[----:B----4-:R-:W-:Y:S01]  /*2670*/  SHF.R.S32.HI R87, RZ, 0x1f, R0 ;  /* 0x0000001fff577819 */ /* 0x010fe20000011400 */
[----:B------:R-:W-:Y:S01]  /*2680*/  VIADD R101, R31, 0x8 ;  /* 0x000000081f657836 */ /* 0x000fe20000000000 */
[----:B------:R-:W-:-:S02]  /*2690*/  LOP3.LUT R30, R30, 0x1, RZ, 0xc0, !PT ;  /* 0x000000011e1e7812 */ /* 0x000fc400078ec0ff */
[----:B------:R-:W-:Y:S01]  /*26a0*/  LOP3.LUT R31, R29, 0x2, RZ, 0xc0, !PT ;  /* 0x000000021d1f7812 */ /* 0x000fe200078ec0ff */
[----:B------:R-:W-:Y:S01]  /*26b0*/  @!P6 BAR.SYNC.DEFER_BLOCKING 0x9, 0x100 ;  /* 0x024400000000eb1d */ /* 0x000fe20000010000 */
[C---:B--2---:R-:W-:Y:S02]  /*26c0*/  LOP3.LUT R12, R35.reuse, 0x18, R5, 0xf8, !PT ;  /* 0x00000018230c7812 */ /* 0x044fe400078ef805 */
[C---:B------:R-:W-:Y:S02]  /*26d0*/  LOP3.LUT R14, R35.reuse, 0x18, R6, 0xf8, !PT ;  /* 0x00000018230e7812 */ /* 0x040fe400078ef806 */
[----:B------:R-:W-:Y:S02]  /*26e0*/  LOP3.LUT R20, R35, 0x18, R7, 0xf8, !PT ;  /* 0x0000001823147812 */ /* 0x000fe400078ef807 */
[-C--:B---3--:R-:W-:Y:S02]  /*26f0*/  LOP3.LUT R12, R12, R28.reuse, RZ, 0x3c, !PT ;  /* 0x0000001c0c0c7212 */ /* 0x088fe400078e3cff */
[----:B------:R-:W-:-:S02]  /*2700*/  LOP3.LUT R14, R14, R28, RZ, 0x3c, !PT ;  /* 0x0000001c0e0e7212 */ /* 0x000fc400078e3cff */
[----:B------:R-:W-:Y:S01]  /*2710*/  LOP3.LUT R20, R20, R28, RZ, 0x3c, !PT ;  /* 0x0000001c14147212 */ /* 0x000fe200078e3cff */
[C---:B------:R-:W-:Y:S01]  /*2720*/  IMAD R28, R27.reuse, R8, RZ ;  /* 0x000000081b1c7224 */ /* 0x040fe200078e02ff */
[--C-:B------:R-:W-:Y:S02]  /*2730*/  IADD3 R97, R12, R13, R32.reuse ;  /* 0x0000000d0c617210 */ /* 0x100fe40007ffe020 */
[--C-:B------:R-:W-:Y:S02]  /*2740*/  IADD3 R96, R14, R15, R32.reuse ;  /* 0x0000000f0e607210 */ /* 0x100fe40007ffe020 */
[----:B------:R-:W-:Y:S01]  /*2750*/  IADD3 R95, R20, R21, R32 ;  /* 0x00000015145f7210 */ /* 0x000fe20007ffe020 */
[----:B------:R-:W-:Y:S01]  /*2760*/  IMAD R27, R27, R10, RZ ;  /* 0x0000000a1b1b7224 */ /* 0x000fe200078e02ff */
[----:B------:R-:W-:-:S03]  /*2770*/  LEA.HI R32, R37, R37, RZ, 0x1 ;  /* 0x0000002525207211 */ /* 0x000fc600078f08ff */
[----:B------:R-:W-:Y:S01]  /*2780*/  IMAD R27, R98, R11, R27 ;  /* 0x0000000b621b7224 */ /* 0x000fe200078e021b */
[----:B------:R-:W-:Y:S01]  /*2790*/  LOP3.LUT R32, R32, 0xfffffffe, RZ, 0xc0, !PT ;  /* 0xfffffffe20207812 */ /* 0x000fe200078ec0ff */
[----:B------:R-:W-:Y:S01]  /*27a0*/  IMAD R77, R98, R9, R28 ;  /* 0x00000009624d7224 */ /* 0x000fe200078e021c */
[----:B------:R-:W-:Y:S01]  /*27b0*/  LOP3.LUT R21, R5, 0xfffffff8, RZ, 0xc0, !PT ;  /* 0xfffffff805157812 */ /* 0x000fe200078ec0ff */
[----:B------:R-:W-:Y:S01]  /*27c0*/  IMAD.IADD R78, R69, 0x1, R27 ;  /* 0x00000001454e7824 */ /* 0x000fe200078e021b */
[----:B------:R-:W-:Y:S01]  /*27d0*/  LOP3.LUT R28, R7, 0xfffffff8, RZ, 0xc0, !PT ;  /* 0xfffffff8071c7812 */ /* 0x000fe200078ec0ff */
[----:B------:R-:W-:Y:S02]  /*27e0*/  IMAD.IADD R32, R37, 0x1, -R32 ;  /* 0x0000000125207824 */ /* 0x000fe400078e0a20 */
[----:B------:R-:W-:Y:S01]  /*27f0*/  IMAD.IADD R76, R27, 0x1, R67 ;  /* 0x000000011b4c7824 */ /* 0x000fe200078e0243 */
[----:B------:R-:W-:Y:S01]  /*2800*/  LOP3.LUT R27, R6, 0xfffffff8, RZ, 0xc0, !PT ;  /* 0xfffffff8061b7812 */ /* 0x000fe200078ec0ff */
[----:B------:R-:W-:Y:S01]  /*2810*/  IMAD.SHL.U32 R9, R10, 0x80, RZ ;  /* 0x000000800a097824 */ /* 0x000fe200078e00ff */
[----:B------:R-:W-:Y:S01]  /*2820*/  SHF.R.S32.HI R10, RZ, 0x1f, R34 ;  /* 0x0000001fff0a7819 */ /* 0x000fe20000011422 */
[----:B------:R-:W-:Y:S01]  /*2830*/  IMAD R20, R32, 0xc0, R36 ;  /* 0x000000c020147824 */ /* 0x000fe200078e0224 */
[----:B------:R-:W-:Y:S01]  /*2840*/  SHF.R.S32.HI R94, RZ, 0x1f, R21 ;  /* 0x0000001fff5e7819 */ /* 0x000fe20000011415 */
[----:B------:R-:W-:Y:S01]  /*2850*/  IMAD.IADD R79, R73, 0x1, R77 ;  /* 0x00000001494f7824 */ /* 0x000fe200078e024d */
[----:B------:R-:W-:Y:S01]  /*2860*/  IADD3 R77, R77, R71, RZ ;  /* 0x000000474d4d7210 */ /* 0x000fe20007ffe0ff */
[----:B------:R-:W-:Y:S01]  /*2870*/  IMAD.SHL.U32 R8, R8, 0x80, RZ ;  /* 0x0000008008087824 */ /* 0x000fe200078e00ff */
[----:B------:R-:W-:-:S02]  /*2880*/  SHF.R.S32.HI R93, RZ, 0x1f, R27 ;  /* 0x0000001fff5d7819 */ /* 0x000fc4000001141b */
[----:B------:R-:W-:Y:S02]  /*2890*/  SHF.R.S32.HI R92, RZ, 0x1f, R28 ;  /* 0x0000001fff5c7819 */ /* 0x000fe4000001141c */
[----:B------:R-:W-:-:S07]  /*28a0*/  LOP3.LUT R32, R29, 0x4, RZ, 0xc0, !PT ;  /* 0x000000041d207812 */ /* 0x000fce00078ec0ff */
.L_x_1434:
[----:B0-2---:R-:W2:Y:S01]  /*28b0*/  LDL R35, [R1+0xa0] ;  /* 0x0000a00001237983 */ /* 0x005ea20000100800 */
[----:B------:R-:W0:Y:S01]  /*28c0*/  LDC R82, c[0x0][0x430] ;  /* 0x00010c00ff527b82 */ /* 0x000e220000000800 */
[----:B------:R-:W-:Y:S02]  /*28d0*/  VIADD R25, R25, 0xffffffff ;  /* 0xffffffff19197836 */ /* 0x000fe40000000000 */
[----:B------:R-:W-:Y:S02]  /*28e0*/  IMAD.MOV.U32 R81, RZ, RZ, RZ ;  /* 0x000000ffff517224 */ /* 0x000fe400078e00ff */
[----:B------:R-:W-:-:S03]  /*28f0*/  IMAD R13, R25, 0x80, R20 ;  /* 0x00000080190d7824 */ /* 0x000fc600078e0214 */
[----:B-1----:R-:W1:Y:S01]  /*2900*/  LDC R99, c[0x0][0x3f4] ;  /* 0x0000fd00ff637b82 */ /* 0x002e620000000800 */
[----:B------:R-:W-:Y:S01]  /*2910*/  IMAD.IADD R40, R80, 0x1, R13 ;  /* 0x0000000150287824 */ /* 0x000fe200078e020d */
[----:B------:R-:W-:-:S03]  /*2920*/  ISETP.GE.AND P1, PT, R13, R24, PT ;  /* 0x000000180d00720c */ /* 0x000fc60003f26270 */
[----:B------:R-:W-:Y:S01]  /*2930*/  IMAD.MOV.U32 R36, RZ, RZ, R40 ;  /* 0x000000ffff247224 */ /* 0x000fe200078e0028 */
[----:B------:R-:W-:Y:S02]  /*2940*/  ISETP.GT.OR P1, PT, R20, 0x7f, P1 ;  /* 0x0000007f1400780c */ /* 0x000fe40000f24670 */
[----:B0-----:R-:W-:-:S11]  /*2950*/  ISETP.NE.AND P2, PT, R82, 0x1, PT ;  /* 0x000000015200780c */ /* 0x001fd60003f45270 */
[----:B------:R-:W0:Y:S08]  /*2960*/  @!P1 LDC.64 R14, c[0x0][0x428] ;  /* 0x00010a00ff0e9b82 */ /* 0x000e300000000a00 */
[----:B------:R-:W3:Y:S08]  /*2970*/  @!P1 LDC.64 R12, c[0x0][0x418] ;  /* 0x00010600ff0c9b82 */ /* 0x000ef00000000a00 */
[----:B------:R-:W4:Y:S08]  /*2980*/  @P2 LDC R11, c[0x0][0x434] ;  /* 0x00010d00ff0b2b82 */ /* 0x000f300000000800 */
[----:B------:R-:W1:Y:S01]  /*2990*/  @P2 LDC R38, c[0x0][0x438] ;  /* 0x00010e00ff262b82 */ /* 0x000e620000000800 */
[----:B----4-:R-:W-:-:S05]  /*29a0*/  @P2 IMAD.HI.U32 R11, R40, R11, RZ ;  /* 0x0000000b280b2227 */ /* 0x010fca00078e00ff */
[----:B-1----:R-:W-:Y:S01]  /*29b0*/  @P2 SHF.R.U32.HI R36, RZ, R38, R11 ;  /* 0x00000026ff242219 */ /* 0x002fe2000001160b */
[----:B0-----:R-:W-:-:S03]  /*29c0*/  @!P1 IMAD R11, R87, R14, RZ ;  /* 0x0000000e570b9224 */ /* 0x001fc600078e02ff */
[--C-:B------:R-:W-:Y:S01]  /*29d0*/  @!P1 SHF.R.S32.HI R37, RZ, 0x1f, R36.reuse ;  /* 0x0000001fff259819 */ /* 0x100fe20000011424 */
[C---:B------:R-:W-:Y:S02]  /*29e0*/  @!P1 IMAD R11, R0.reuse, R15, R11 ;  /* 0x0000000f000b9224 */ /* 0x040fe400078e020b */
[----:B------:R-:W-:-:S04]  /*29f0*/  @!P1 IMAD.WIDE.U32 R14, R0, R14, R36 ;  /* 0x0000000e000e9225 */ /* 0x000fc800078e0024 */
[----:B------:R-:W-:Y:S01]  /*2a00*/  @!P1 IMAD.IADD R11, R15, 0x1, R11 ;  /* 0x000000010f0b9824 */ /* 0x000fe200078e020b */
[----:B---3--:R-:W-:Y:S02]  /*2a10*/  @!P1 LEA R12, P2, R14, R12, 0x2 ;  /* 0x0000000c0e0c9211 */ /* 0x008fe400078410ff */
[----:B------:R-:W-:Y:S02]  /*2a20*/  LOP3.LUT P3, RZ, R74, 0x2, RZ, 0xc0, !PT ;  /* 0x000000024aff7812 */ /* 0x000fe4000786c0ff */
[----:B------:R-:W-:Y:S02]  /*2a30*/  @!P1 LEA.HI.X R13, R14, R13, R11, 0x2, P2 ;  /* 0x0000000d0e0d9211 */ /* 0x000fe400010f140b */
[----:B------:R-:W-:Y:S01]  /*2a40*/  ISETP.GE.AND P2, PT, R99, 0x1, PT ;  /* 0x000000016300780c */ /* 0x000fe20003f46270 */
[----:B------:R-:W-:Y:S01]  /*2a50*/  IMAD.MOV R15, RZ, RZ, -R36 ;  /* 0x000000ffff0f7224 */ /* 0x000fe200078e0a24 */
[----:B------:R-:W-:Y:S05]  /*2a60*/  YIELD ;  /* 0x0000000000007946 */ /* 0x000fea0003800000 */
[----:B------:R-:W-:Y:S01]  /*2a70*/  BSSY B0, `(.L_x_1376) ;  /* 0x0000427000007945 */ /* 0x000fe20003800000 */
[----:B------:R0:W5:Y:S01]  /*2a80*/  @!P1 LDG.E R81, desc[UR54][R12.64] ;  /* 0x000000360c519981 */ /* 0x000162000c1e1900 */
[----:B------:R-:W-:Y:S01]  /*2a90*/  IMAD R82, R82, R15, R40 ;  /* 0x0000000f52527224 */ /* 0x000fe200078e0228 */
[----:B------:R-:W-:Y:S01]  /*2aa0*/  ISETP.GT.AND P1, PT, R25, R75, PT ;  /* 0x0000004b1900720c */ /* 0x000fe20003f24270 */
[----:B--2---:R-:W-:-:S04]  /*2ab0*/  IMAD R65, R19, 0x3000, R35 ;  /* 0x0000300013417824 */ /* 0x004fc800078e0223 */
[C---:B------:R-:W-:Y:S02]  /*2ac0*/  VIADD R11, R65.reuse, 0x10 ;  /* 0x00000010410b7836 */ /* 0x040fe40000000000 */
[C---:B------:R-:W-:Y:S02]  /*2ad0*/  @P3 VIADD R11, R65.reuse, 0xfffffff0 ;  /* 0xfffffff0410b3836 */ /* 0x040fe40000000000 */
[--C-:B------:R-:W-:Y:S02]  /*2ae0*/  IMAD R65, R65, 0x2, R26.reuse ;  /* 0x0000000241417824 */ /* 0x100fe400078e021a */
[----:B------:R-:W-:Y:S01]  /*2af0*/  IMAD R64, R11, 0x2, R26 ;  /* 0x000000020b407824 */ /* 0x000fe200078e021a */
[----:B0-----:R-:W-:Y:S06]  /*2b00*/  @!P2 BRA `(.L_x_1377) ;  /* 0x0000003c0028a947 */ /* 0x001fec0003800000 */
[----:B------:R-:W-:Y:S01]  /*2b10*/  SHF.R.S32.HI R83, RZ, 0x1f, R82 ;  /* 0x0000001fff537819 */ /* 0x000fe20000011452 */
[----:B------:R-:W-:Y:S01]  /*2b20*/  ULDC.64 UR4, c[0x0][0x300] ;  /* 0x0000c00000047ab9 */ /* 0x000fe20000000a00 */
[----:B-----5:R-:W-:Y:S01]  /*2b30*/  SHF.R.S32.HI R84, RZ, 0x1f, R81 ;  /* 0x0000001fff547819 */ /* 0x020fe20000011451 */
[----:B------:R-:W-:-:S04]  /*2b40*/  IMAD.WIDE.U32 R12, R82, UR4, RZ ;  /* 0x00000004520c7c25 */ /* 0x000fc8000f8e00ff */
[----:B------:R-:W-:Y:S02]  /*2b50*/  IMAD R11, R83, UR4, RZ ;  /* 0x00000004530b7c24 */ /* 0x000fe4000f8e02ff */
[----:B------:R-:W-:Y:S02]  /*2b60*/  IMAD R36, R88, R25, RZ ;  /* 0x0000001958247224 */ /* 0x000fe400078e02ff */
[----:B------:R-:W-:Y:S01]  /*2b70*/  IMAD R11, R82, UR5, R11 ;  /* 0x00000005520b7c24 */ /* 0x000fe2000f8e020b */
[----:B------:R-:W-:Y:S01]  /*2b80*/  ULDC.64 UR4, c[0x0][0x310] ;  /* 0x0000c40000047ab9 */ /* 0x000fe20000000a00 */
[----:B------:R-:W-:Y:S02]  /*2b90*/  IMAD R85, R25, -0x80, R24 ;  /* 0xffffff8019557824 */ /* 0x000fe400078e0218 */
[----:B------:R-:W-:Y:S02]  /*2ba0*/  IMAD R14, R84, UR4, RZ ;  /* 0x00000004540e7c24 */ /* 0x000fe4000f8e02ff */
[----:B------:R-:W-:Y:S01]  /*2bb0*/  IMAD.IADD R13, R13, 0x1, R11 ;  /* 0x000000010d0d7824 */ /* 0x000fe200078e020b */
[----:B------:R-:W-:Y:S01]  /*2bc0*/  VIMNMX R85, R85, 0x80, PT ;  /* 0x0000008055557848 */ /* 0x000fe20003fe0100 */
[----:B------:R-:W-:-:S02]  /*2bd0*/  IMAD R11, R81, UR5, R14 ;  /* 0x00000005510b7c24 */ /* 0x000fc4000f8e020e */
[----:B------:R-:W-:Y:S01]  /*2be0*/  IMAD.WIDE.U32 R12, R81, UR4, R12 ;  /* 0x00000004510c7c25 */ /* 0x000fe2000f8e000c */
[----:B------:R-:W-:-:S03]  /*2bf0*/  ULDC.64 UR4, c[0x0][0x308] ;  /* 0x0000c20000047ab9 */ /* 0x000fc60000000a00 */
[----:B------:R-:W-:Y:S02]  /*2c00*/  IMAD R15, R10, UR4, RZ ;  /* 0x000000040a0f7c24 */ /* 0x000fe4000f8e02ff */
[----:B------:R-:W-:Y:S01]  /*2c10*/  IMAD.IADD R13, R13, 0x1, R11 ;  /* 0x000000010d0d7824 */ /* 0x000fe200078e020b */
[----:B------:R-:W-:Y:S01]  /*2c20*/  SHF.R.S32.HI R11, RZ, 0x1f, R25 ;  /* 0x0000001fff0b7819 */ /* 0x000fe20000011419 */
[C---:B------:R-:W-:Y:S02]  /*2c30*/  IMAD R15, R34.reuse, UR5, R15 ;  /* 0x00000005220f7c24 */ /* 0x040fe4000f8e020f */
        /* <DEDUP_REMOVED lines=15> */
[----:B------:R-:W0:Y:S01]  /*2d30*/  S2R R38, SR_TID.X ;  /* 0x0000000000267919 */ /* 0x000e220000002100 */
        /* <DEDUP_REMOVED lines=12> */
[----:B0-----:R-:W-:-:S05]  /*2e00*/  VIADD R39, R38, 0xffffff80 ;  /* 0xffffff8026277836 */ /* 0x001fca0000000000 */
[----:B------:R-:W-:-:S04]  /*2e10*/  LEA.HI R38, R39, R39, RZ, 0x1 ;  /* 0x0000002727267211 */ /* 0x000fc800078f08ff */
[----:B------:R-:W-:-:S04]  /*2e20*/  SHF.R.S32.HI R38, RZ, 0x1, R38 ;  /* 0x00000001ff267819 */ /* 0x000fc80000011426 */
[----:B------:R-:W-:Y:S02]  /*2e30*/  ISETP.GE.AND P3, PT, R38, R85, PT ;  /* 0x000000552600720c */ /* 0x000fe40003f66270 */
[----:B------:R-:W-:-:S11]  /*2e40*/  CS2R R38, SRZ ;  /* 0x0000000000267805 */ /* 0x000fd6000001ff00 */
[----:B------:R-:W-:Y:S05]  /*2e50*/  @P3 BRA `(.L_x_1380) ;  /* 0x0000000000b83947 */ /* 0x000fea0003800000 */
[----:B------:R-:W2:Y:S04]  /*2e60*/  LDL.64 R104, [R1+0x58] ;  /* 0x0000580001687983 */ /* 0x000ea80000100a00 */
[----:B------:R-:W3:Y:S04]  /*2e70*/  LDL R91, [R1+0x8c] ;  /* 0x00008c00015b7983 */ /* 0x000ee80000100800 */
[----:B------:R-:W4:Y:S04]  /*2e80*/  LDL R90, [R1+0x84] ;  /* 0x00008400015a7983 */ /* 0x000f280000100800 */
        /* <DEDUP_REMOVED lines=43> */
.L_x_1380:
[----:B------:R-:W-:Y:S05]  /*3140*/  BSYNC B1 ;  /* 0x0000000000017941 */ /* 0x000fea0003800000 */
.L_x_1379:
[----:B-----5:R-:W-:Y:S01]  /*3150*/  IMAD.MOV.U32 R11, RZ, RZ, R36 ;  /* 0x000000ffff0b7224 */ /* 0x020fe200078e0024 */
[----:B------:R-:W-:Y:S01]  /*3160*/  UISETP.NE.AND UP0, UPT, UR39, 0x3, UPT ;  /* 0x000000032700788c */ /* 0x000fe2000bf05270 */
[----:B0-----:R-:W-:Y:S02]  /*3170*/  IMAD.MOV.U32 R12, RZ, RZ, R37 ;  /* 0x000000ffff0c7224 */ /* 0x001fe400078e0025 */
[----:B------:R-:W-:Y:S02]  /*3180*/  IMAD.MOV.U32 R13, RZ, RZ, R40 ;  /* 0x000000ffff0d7224 */ /* 0x000fe400078e0028 */
[----:B------:R-:W-:Y:S01]  /*3190*/  IMAD.MOV.U32 R14, RZ, RZ, R41 ;  /* 0x000000ffff0e7224 */ /* 0x000fe200078e0029 */
[----:B------:R-:W-:Y:S01]  /*31a0*/  PRMT R63, R11, 0x5410, R12 ;  /* 0x000054100b3f7816 */ /* 0x000fe2000000000c */
[----:B------:R-:W-:Y:S01]  /*31b0*/  IMAD.MOV.U32 R11, RZ, RZ, R44 ;  /* 0x000000ffff0b7224 */ /* 0x000fe200078e002c */
[----:B------:R-:W-:Y:S01]  /*31c0*/  PLOP3.LUT P2, PT, PT, PT, UP0, 0x80, 0x0 ;  /* 0x000000000000781c */ /* 0x000fe20003f4f008 */
[----:B------:R-:W-:Y:S01]  /*31d0*/  IMAD.MOV.U32 R12, RZ, RZ, R45 ;  /* 0x000000ffff0c7224 */ /* 0x000fe200078e002d */
[----:B------:R-:W-:Y:S01]  /*31e0*/  PRMT R104, R14, 0x5410, R13 ;  /* 0x000054100e687816 */ /* 0x000fe2000000000d */
[----:B------:R-:W-:-:S02]  /*31f0*/  IMAD.MOV.U32 R13, RZ, RZ, R48 ;  /* 0x000000ffff0d7224 */ /* 0x000fc400078e0030 */
[----:B------:R-:W-:Y:S01]  /*3200*/  IMAD.MOV.U32 R14, RZ, RZ, R49 ;  /* 0x000000ffff0e7224 */ /* 0x000fe200078e0031 */
[----:B------:R-:W-:Y:S01]  /*3210*/  PRMT R107, R11, 0x5410, R12 ;  /* 0x000054100b6b7816 */ /* 0x000fe2000000000c */
[----:B------:R-:W-:Y:S02]  /*3220*/  IMAD.MOV.U32 R11, RZ, RZ, R52 ;  /* 0x000000ffff0b7224 */ /* 0x000fe400078e0034 */
[----:B------:R-:W-:Y:S01]  /*3230*/  IMAD.MOV.U32 R12, RZ, RZ, R53 ;  /* 0x000000ffff0c7224 */ /* 0x000fe200078e0035 */
[----:B------:R-:W-:Y:S01]  /*3240*/  PRMT R109, R13, 0x5410, R14 ;  /* 0x000054100d6d7816 */ /* 0x000fe2000000000e */
[----:B------:R-:W-:Y:S02]  /*3250*/  IMAD.MOV.U32 R13, RZ, RZ, R56 ;  /* 0x000000ffff0d7224 */ /* 0x000fe400078e0038 */
[----:B------:R-:W-:Y:S01]  /*3260*/  IMAD.MOV.U32 R14, RZ, RZ, R57 ;  /* 0x000000ffff0e7224 */ /* 0x000fe200078e0039 */
[----:B------:R-:W-:Y:S01]  /*3270*/  PRMT R112, R11, 0x5410, R12 ;  /* 0x000054100b707816 */ /* 0x000fe2000000000c */
[----:B------:R-:W-:Y:S01]  /*3280*/  IMAD.MOV.U32 R12, RZ, RZ, R39 ;  /* 0x000000ffff0c7224 */ /* 0x000fe200078e0027 */
[----:B------:R-:W-:Y:S01]  /*3290*/  PRMT R111, R13, 0x7610, R111 ;  /* 0x000076100d6f7816 */ /* 0x000fe2000000006f */
[----:B------:R-:W-:Y:S01]  /*32a0*/  IMAD.MOV.U32 R13, RZ, RZ, R42 ;  /* 0x000000ffff0d7224 */ /* 0x000fe200078e002a */
[----:B------:R-:W-:Y:S01]  /*32b0*/  PRMT R113, R14, 0x7610, R113 ;  /* 0x000076100e717816 */ /* 0x000fe20000000071 */
[----:B------:R-:W-:Y:S01]  /*32c0*/  IMAD.MOV.U32 R14, RZ, RZ, R43 ;  /* 0x000000ffff0e7224 */ /* 0x000fe200078e002b */
[----:B------:R-:W-:-:S04]  /*32d0*/  MOV R11, R38 ;  /* 0x00000026000b7202 */ /* 0x000fc80000000f00 */
[----:B------:R-:W-:Y:S01]  /*32e0*/  PRMT R90, R11, 0x5410, R12 ;  /* 0x000054100b5a7816 */ /* 0x000fe2000000000c */
[----:B------:R-:W-:Y:S01]  /*32f0*/  IMAD.MOV.U32 R11, RZ, RZ, R46 ;  /* 0x000000ffff0b7224 */ /* 0x000fe200078e002e */
[----:B------:R-:W-:Y:S01]  /*3300*/  PRMT R91, R14, 0x5410, R13 ;  /* 0x000054100e5b7816 */ /* 0x000fe2000000000d */
[----:B------:R-:W-:Y:S02]  /*3310*/  IMAD.MOV.U32 R12, RZ, RZ, R47 ;  /* 0x000000ffff0c7224 */ /* 0x000fe400078e002f */
        /* <DEDUP_REMOVED lines=8> */
[----:B------:R-:W-:Y:S01]  /*33a0*/  PRMT R111, R111, 0x5410, R12 ;  /* 0x000054106f6f7816 */ /* 0x000fe2000000000c */
[----:B------:R-:W-:Y:S01]  /*33b0*/  IMAD.MOV.U32 R11, RZ, RZ, R59 ;  /* 0x000000ffff0b7224 */ /* 0x000fe200078e003b */
[----:B------:R-:W-:-:S04]  /*33c0*/  PRMT R114, R114, 0x5410, R13 ;  /* 0x0000541072727816 */ /* 0x000fc8000000000d */
[----:B------:R-:W-:Y:S01]  /*33d0*/  PRMT R115, R14, 0x5410, R11 ;  /* 0x000054100e737816 */ /* 0x000fe2000000000b */
[----:B------:R-:W-:Y:S06]  /*33e0*/  @!P2 BRA `(.L_x_1381) ;  /* 0x000000000004a947 */ /* 0x000fec0003800000 */
[----:B------:R-:W-:Y:S01]  /*33f0*/  BPT.TRAP 0x1 ;  /* 0x000000040000795c */ /* 0x000fe20000300000 */
.L_x_1381:
[----:B------:R-:W2:Y:S01]  /*3400*/  LDL R11, [R1+0x38] ;  /* 0x00003800010b7983 */ /* 0x000ea20000100800 */
[----:B------:R-:W-:Y:S01]  /*3410*/  IMAD R35, R19, 0x8, R2 ;  /* 0x0000000813237824 */ /* 0x000fe200078e0202 */
[----:B------:R-:W-:Y:S01]  /*3420*/  BSSY B1, `(.L_x_1382) ;  /* 0x0000004000017945 */ /* 0x000fe20003800000 */
[----:B--2---:R-:W-:-:S04]  /*3430*/  SHF.L.U32 R86, R11, 0x1f, RZ ;  /* 0x0000001f0b567819 */ /* 0x004fc800000006ff */
[----:B------:R-:W0:Y:S02]  /*3440*/  SYNCS.PHASECHK.TRANS64.TRYWAIT P4, [R35+URZ+0x2d890], R86 ;  /* 0x02d89056230075a7 */ /* 0x000e24000808017f */
[----:B0-----:R-:W-:Y:S05]  /*3450*/  @!P4 BRA `(.L_x_1383) ;  /* 0x000002100088c947 */ /* 0x001fea0003800000 */
.L_x_1714:
[----:B------:R-:W-:Y:S05]  /*3460*/  BSYNC B1 ;  /* 0x0000000000017941 */ /* 0x000fea0003800000 */
.L_x_1382:
[----:B------:R-:W-:-:S03]  /*3470*/  UMOV UR4, 0xffffffff ;  /* 0xffffffff00047882 */ /* 0x000fc60000000000 */
[----:B------:R-:W-:Y:S05]  /*3480*/  BRA.DIV UR4, `(.L_x_1384) ;  /* 0x0000021204907947 */ /* 0x000fea000b800000 */
[----:B------:R-:W1:Y:S04]  /*3490*/  SHFL.IDX PT, R62, R62, RZ, 0x1e1f ;  /* 0x001e1fff3e3e7589 */ /* 0x000e6800000e0000 */
[----:B------:R2:W3:Y:S02]  /*34a0*/  SHFL.IDX PT, R11, R60, RZ, 0x1e1f ;  /* 0x001e1fff3c0b7589 */ /* 0x0004e400000e0000 */
.L_x_1718:
[----:B------:R-:W-:Y:S05]  /*34b0*/  @P3 BRA `(.L_x_1385) ;  /* 0x0000003800083947 */ /* 0x000fea0003800000 */
[----:B------:R-:W-:Y:S01]  /*34c0*/  ISETP.NE.AND P3, PT, R30, RZ, PT ;  /* 0x000000ff1e00720c */ /* 0x000fe20003f65270 */
[----:B------:R-:W-:-:S12]  /*34d0*/  BSSY B1, `(.L_x_1386) ;  /* 0x0000037000017945 */ /* 0x000fd80003800000 */
[----:B------:R-:W-:Y:S05]  /*34e0*/  @!P3 BRA `(.L_x_1387) ;  /* 0x0000000000d4b947 */ /* 0x000fea0003800000 */
[----:B------:R-:W4:Y:S01]  /*34f0*/  LDL.64 R116, [R1+0x58] ;  /* 0x0000580001747983 */ /* 0x000f220000100a00 */
[C---:B--23--:R-:W-:Y:S01]  /*3500*/  LEA R60, P3, R16.reuse, R11, 0x1 ;  /* 0x0000000b103c7211 */ /* 0x04cfe200078608ff */
[----:B------:R-:W-:Y:S02]  /*3510*/  BSSY B2, `(.L_x_1388) ;  /* 0x0000031000027945 */ /* 0x000fe40003800000 */
[----:B------:R2:W3:Y:S01]  /*3520*/  LDS.128 R12, [R65+0x15000] ;  /* 0x01500000410c7984 */ /* 0x0004e20000000c00 */
[----:B-1----:R-:W-:Y:S02]  /*3530*/  LEA.HI.X R61, R16, R62, R17, 0x1, P3 ;  /* 0x0000003e103d7211 */ /* 0x002fe400018f0c11 */
[----:B----4-:R-:W-:-:S13]  /*3540*/  ISETP.GE.AND P3, PT, R116, R99, PT ;  /* 0x000000637400720c */ /* 0x010fda0003f66270 */
[----:B--23--:R-:W-:Y:S05]  /*3550*/  @P3 BRA `(.L_x_1389) ;  /* 0x0000000000b03947 */ /* 0x00cfea0003800000 */
[----:B------:R-:W-:Y:S01]  /*3560*/  SHF.R.U64 R58, R58, 0x10, R59 ;  /* 0x000000103a3a7819 */ /* 0x000fe2000000123b */
[----:B------:R-:W-:Y:S01]  /*3570*/  IMAD.MOV.U32 R105, RZ, RZ, R13 ;  /* 0x000000ffff697224 */ /* 0x000fe200078e000d */
[----:B------:R-:W-:-:S03]  /*3580*/  SHF.R.U64 R56, R56, 0x10, R57 ;  /* 0x0000001038387819 */ /* 0x000fc60000001239 */
[----:B------:R-:W-:Y:S02]  /*3590*/  HADD2.F32 R58, -RZ, R58.H0_H0 ;  /* 0x2000003aff3a7230 */ /* 0x000fe40000004100 */
[--C-:B------:R-:W-:Y:S02]  /*35a0*/  HADD2.F32 R13, -RZ, R105.reuse.H1_H1 ;  /* 0x30000069ff0d7230 */ /* 0x100fe40000004100 */
[----:B------:R-:W-:Y:S02]  /*35b0*/  HADD2.F32 R105, -RZ, R105.H0_H0 ;  /* 0x20000069ff697230 */ /* 0x000fe40000004100 */
[----:B------:R-:W-:Y:S02]  /*35c0*/  HADD2.F32 R56, -RZ, R56.H0_H0 ;  /* 0x20000038ff387230 */ /* 0x000fe40000004100 */
[-C--:B------:R-:W-:Y:S01]  /*35d0*/  FMUL.FTZ R106, R13, R58.reuse ;  /* 0x0000003a0d6a7220 */ /* 0x080fe20000410000 */
[----:B------:R-:W-:-:S03]  /*35e0*/  FMUL.FTZ R58, R105, R58 ;  /* 0x0000003a693a7220 */ /* 0x000fc60000410000 */
[-C--:B------:R-:W-:Y:S01]  /*35f0*/  FFMA.FTZ R106, R105, R56.reuse, -R106 ;  /* 0x00000038696a7223 */ /* 0x080fe2000001086a */
[----:B------:R-:W-:Y:S02]  /*3600*/  HADD2.F32 R105, -RZ, R111.H1_H1 ;  /* 0x3000006fff697230 */ /* 0x000fe40000004100 */
[----:B------:R-:W-:Y:S01]  /*3610*/  FFMA.FTZ R13, R13, R56, R58 ;  /* 0x000000380d0d7223 */ /* 0x000fe2000001003a */
[----:B------:R-:W-:Y:S01]  /*3620*/  SHF.R.U32.HI R58, RZ, 0x10, R59 ;  /* 0x00000010ff3a7819 */ /* 0x000fe2000001163b */
[----:B------:R-:W-:Y:S01]  /*3630*/  IMAD.MOV.U32 R59, RZ, RZ, R15 ;  /* 0x000000ffff3b7224 */ /* 0x000fe200078e000f */
[----:B------:R-:W-:Y:S01]  /*3640*/  SHF.R.U32.HI R56, RZ, 0x10, R57 ;  /* 0x00000010ff387819 */ /* 0x000fe20000011639 */
[----:B------:R-:W-:Y:S01]  /*3650*/  IMAD.MOV.U32 R57, RZ, RZ, R12 ;  /* 0x000000ffff397224 */ /* 0x000fe200078e000c */
[----:B------:R-:W-:Y:S01]  /*3660*/  F2FP.F16.F32.PACK_AB R13, R13, R106 ;  /* 0x0000006a0d0d723e */ /* 0x000fe200000000ff */
[----:B------:R-:W-:Y:S02]  /*3670*/  HADD2.F32 R12, -RZ, R58.H0_H0 ;  /* 0x2000003aff0c7230 */ /* 0x000fe40000004100 */
[----:B------:R-:W-:-:S02]  /*3680*/  HADD2.F32 R15, -RZ, R59.H1_H1 ;  /* 0x3000003bff0f7230 */ /* 0x000fc40000004100 */
[----:B------:R-:W-:Y:S02]  /*3690*/  HADD2.F32 R59, -RZ, R59.H0_H0 ;  /* 0x2000003bff3b7230 */ /* 0x000fe40000004100 */
[----:B------:R-:W-:Y:S02]  /*36a0*/  HADD2.F32 R56, -RZ, R56.H0_H0 ;  /* 0x20000038ff387230 */ /* 0x000fe40000004100 */
[-C--:B------:R-:W-:Y:S01]  /*36b0*/  FMUL.FTZ R58, R15, R12.reuse ;  /* 0x0000000c0f3a7220 */ /* 0x080fe20000410000 */
[----:B------:R-:W-:-:S03]  /*36c0*/  FMUL.FTZ R110, R59, R12 ;  /* 0x0000000c3b6e7220 */ /* 0x000fc60000410000 */
[-C--:B------:R-:W-:Y:S01]  /*36d0*/  FFMA.FTZ R12, R59, R56.reuse, -R58 ;  /* 0x000000383b0c7223 */ /* 0x080fe2000001083a */
[--C-:B------:R-:W-:Y:S02]  /*36e0*/  HADD2.F32 R58, -RZ, R57.reuse.H0_H0 ;  /* 0x20000039ff3a7230 */ /* 0x100fe40000004100 */
[----:B------:R-:W-:Y:S01]  /*36f0*/  FFMA.FTZ R15, R15, R56, R110 ;  /* 0x000000380f0f7223 */ /* 0x000fe2000001006e */
[----:B------:R-:W-:Y:S02]  /*3700*/  IMAD.MOV.U32 R56, RZ, RZ, R14 ;  /* 0x000000ffff387224 */ /* 0x000fe400078e000e */
[----:B------:R-:W-:Y:S02]  /*3710*/  HADD2.F32 R14, -RZ, R57.H1_H1 ;  /* 0x30000039ff0e7230 */ /* 0x000fe40000004100 */
[----:B------:R-:W-:Y:S01]  /*3720*/  HADD2.F32 R59, -RZ, R111.H0_H0 ;  /* 0x2000006fff3b7230 */ /* 0x000fe20000004100 */
[----:B------:R-:W-:Y:S01]  /*3730*/  F2FP.F16.F32.PACK_AB R15, R15, R12 ;  /* 0x0000000c0f0f723e */ /* 0x000fe200000000ff */
[----:B------:R-:W-:-:S02]  /*3740*/  HADD2.F32 R111, -RZ, R115.H1_H1 ;  /* 0x30000073ff6f7230 */ /* 0x000fc40000004100 */
        /* <DEDUP_REMOVED lines=9> */
[----:B------:R-:W-:-:S03]  /*37e0*/  FMUL.FTZ R111, R58, R111 ;  /* 0x0000006f3a6f7220 */ /* 0x000fc60000410000 */
[-C--:B------:R-:W-:Y:S01]  /*37f0*/  FFMA.FTZ R105, R58, R59.reuse, -R105 ;  /* 0x0000003b3a697223 */ /* 0x080fe20000010869 */
[----:B------:R-:W-:-:S05]  /*3800*/  FFMA.FTZ R56, R56, R59, R111 ;  /* 0x0000003b38387223 */ /* 0x000fca000001006f */
[----:B------:R-:W-:-:S07]  /*3810*/  F2FP.F16.F32.PACK_AB R14, R56, R105 ;  /* 0x00000069380e723e */ /* 0x000fce00000000ff */
.L_x_1389:
[----:B------:R-:W-:Y:S05]  /*3820*/  BSYNC B2 ;  /* 0x0000000000027941 */ /* 0x000fea0003800000 */
.L_x_1388:
[----:B------:R4:W-:Y:S02]  /*3830*/  ST.E.128 desc[UR54][R60.64], R12 ;  /* 0x0000000c3c007985 */ /* 0x0009e4000c101d36 */
.L_x_1387:
[----:B------:R-:W-:Y:S05]  /*3840*/  BSYNC B1 ;  /* 0x0000000000017941 */ /* 0x000fea0003800000 */
.L_x_1386:
[----:B------:R-:W-:Y:S01]  /*3850*/  ISETP.NE.AND P3, PT, R31, RZ, PT ;  /* 0x000000ff1f00720c */ /* 0x000fe20003f65270 */
[----:B------:R-:W-:-:S12]  /*3860*/  BSSY B1, `(.L_x_1390) ;  /* 0x0000038000017945 */ /* 0x000fd80003800000 */
[----:B------:R-:W-:Y:S05]  /*3870*/  @!P3 BRA `(.L_x_1391) ;  /* 0x0000000000d8b947 */ /* 0x000fea0003800000 */
[----:B----4-:R-:W4:Y:S04]  /*3880*/  LDL R12, [R1+0x64] ;  /* 0x00006400010c7983 */ /* 0x010f280000100800 */
[----:B------:R-:W5:Y:S01]  /*3890*/  LDL R58, [R1+0x8c] ;  /* 0x00008c00013a7983 */ /* 0x000f620000100800 */
[----:B---3--:R-:W-:Y:S01]  /*38a0*/  IMAD.MOV.U32 R56, RZ, RZ, R11 ;  /* 0x000000ffff387224 */ /* 0x008fe200078e000b */
[----:B------:R-:W-:Y:S01]  /*38b0*/  BSSY B2, `(.L_x_1392) ;  /* 0x0000031000027945 */ /* 0x000fe20003800000 */
[----:B-1----:R-:W-:Y:S01]  /*38c0*/  IMAD.MOV.U32 R57, RZ, RZ, R62 ;  /* 0x000000ffff397224 */ /* 0x002fe200078e003e */
[----:B----4-:R-:W-:Y:S02]  /*38d0*/  SHF.L.U32 R59, R12, 0x3, RZ ;  /* 0x000000030c3b7819 */ /* 0x010fe400000006ff */
[----:B------:R1:W3:Y:S01]  /*38e0*/  LDS.128 R12, [R64+0x15000] ;  /* 0x01500000400c7984 */ /* 0x0002e20000000c00 */
[----:B-----5:R-:W-:-:S02]  /*38f0*/  ISETP.GE.AND P3, PT, R58, R99, PT ;  /* 0x000000633a00720c */ /* 0x020fc40003f66270 */
[----:B------:R-:W-:-:S11]  /*3900*/  IMAD.WIDE R56, R59, 0x2, R56 ;  /* 0x000000023b387825 */ /* 0x000fd600078e0238 */
[----:B-1----:R-:W-:Y:S05]  /*3910*/  @P3 BRA `(.L_x_1393) ;  /* 0x0000000000a83947 */ /* 0x002fea0003800000 */
[----:B------:R-:W-:Y:S01]  /*3920*/  SHF.R.U64 R58, R54, 0x10, R55 ;  /* 0x00000010363a7819 */ /* 0x000fe20000001237 */
[----:B---3--:R-:W-:Y:S01]  /*3930*/  IMAD.MOV.U32 R54, RZ, RZ, R13 ;  /* 0x000000ffff367224 */ /* 0x008fe200078e000d */
[----:B------:R-:W-:Y:S01]  /*3940*/  SHF.R.U64 R52, R52, 0x10, R53 ;  /* 0x0000001034347819 */ /* 0x000fe20000001235 */
[----:B--2---:R-:W-:Y:S01]  /*3950*/  HADD2.F32 R60, -RZ, R15.H0_H0 ;  /* 0x2000000fff3c7230 */ /* 0x004fe20000004100 */
[----:B------:R-:W-:Y:S01]  /*3960*/  SHF.R.U32.HI R55, RZ, 0x10, R55 ;  /* 0x00000010ff377819 */ /* 0x000fe20000011637 */
[----:B------:R-:W-:Y:S02]  /*3970*/  HADD2.F32 R58, -RZ, R58.H0_H0 ;  /* 0x2000003aff3a7230 */ /* 0x000fe40000004100 */
[--C-:B------:R-:W-:Y:S02]  /*3980*/  HADD2.F32 R13, -RZ, R54.reuse.H1_H1 ;  /* 0x30000036ff0d7230 */ /* 0x100fe40000004100 */
[----:B------:R-:W-:Y:S02]  /*3990*/  HADD2.F32 R59, -RZ, R54.H0_H0 ;  /* 0x20000036ff3b7230 */ /* 0x000fe40000004100 */
[----:B------:R-:W-:-:S02]  /*39a0*/  HADD2.F32 R52, -RZ, R52.H0_H0 ;  /* 0x20000034ff347230 */ /* 0x000fc40000004100 */
[-C--:B------:R-:W-:Y:S01]  /*39b0*/  FMUL.FTZ R54, R13, R58.reuse ;  /* 0x0000003a0d367220 */ /* 0x080fe20000410000 */
[----:B------:R-:W-:Y:S02]  /*39c0*/  HADD2.F32 R55, -RZ, R55.H0_H0 ;  /* 0x20000037ff377230 */ /* 0x000fe40000004100 */
[C---:B------:R-:W-:Y:S01]  /*39d0*/  FMUL.FTZ R58, R59.reuse, R58 ;  /* 0x0000003a3b3a7220 */ /* 0x040fe20000410000 */
[----:B------:R-:W-:Y:S02]  /*39e0*/  HADD2.F32 R115, -RZ, R115.H0_H0 ;  /* 0x20000073ff737230 */ /* 0x000fe40000004100 */
[-C--:B------:R-:W-:Y:S01]  /*39f0*/  FFMA.FTZ R54, R59, R52.reuse, -R54 ;  /* 0x000000343b367223 */ /* 0x080fe20000010836 */
[----:B------:R-:W-:Y:S01]  /*3a00*/  FFMA.FTZ R13, R13, R52, R58 ;  /* 0x000000340d0d7223 */ /* 0x000fe2000001003a */
[----:B------:R-:W-:Y:S01]  /*3a10*/  SHF.R.U32.HI R52, RZ, 0x10, R53 ;  /* 0x00000010ff347819 */ /* 0x000fe20000011635 */
[----:B------:R-:W-:-:S03]  /*3a20*/  HADD2.F32 R58, -RZ, R15.H1_H1 ;  /* 0x3000000fff3a7230 */ /* 0x000fc60000004100 */
[----:B------:R-:W-:Y:S01]  /*3a30*/  F2FP.F16.F32.PACK_AB R13, R13, R54 ;  /* 0x000000360d0d723e */ /* 0x000fe200000000ff */
[----:B------:R-:W-:Y:S02]  /*3a40*/  HADD2.F32 R15, -RZ, R52.H0_H0 ;  /* 0x20000034ff0f7230 */ /* 0x000fe40000004100 */
[-C--:B------:R-:W-:Y:S01]  /*3a50*/  FMUL.FTZ R53, R58, R55.reuse ;  /* 0x000000373a357220 */ /* 0x080fe20000410000 */
[C---:B------:R-:W-:Y:S01]  /*3a60*/  FMUL.FTZ R55, R60.reuse, R55 ;  /* 0x000000373c377220 */ /* 0x040fe20000410000 */
[----:B------:R-:W-:Y:S02]  /*3a70*/  HADD2.F32 R52, -RZ, R12.H1_H1 ;  /* 0x3000000cff347230 */ /* 0x000fe40000004100 */
[-C--:B------:R-:W-:Y:S01]  /*3a80*/  FFMA.FTZ R53, R60, R15.reuse, -R53 ;  /* 0x0000000f3c357223 */ /* 0x080fe20000010835 */
[----:B------:R-:W-:Y:S01]  /*3a90*/  FFMA.FTZ R58, R58, R15, R55 ;  /* 0x0000000f3a3a7223 */ /* 0x000fe20000010037 */
[----:B------:R-:W-:Y:S02]  /*3aa0*/  HADD2.F32 R15, -RZ, R114.H1_H1 ;  /* 0x30000072ff0f7230 */ /* 0x000fe40000004100 */
[----:B------:R-:W-:-:S02]  /*3ab0*/  HADD2.F32 R12, -RZ, R12.H0_H0 ;  /* 0x2000000cff0c7230 */ /* 0x000fc40000004100 */
[----:B------:R-:W-:Y:S02]  /*3ac0*/  HADD2.F32 R55, -RZ, R112.H0_H0 ;  /* 0x20000070ff377230 */ /* 0x000fe40000004100 */
[-C--:B------:R-:W-:Y:S01]  /*3ad0*/  FMUL.FTZ R59, R52, R15.reuse ;  /* 0x0000000f343b7220 */ /* 0x080fe20000410000 */
[--C-:B------:R-:W-:Y:S02]  /*3ae0*/  HADD2.F32 R60, -RZ, R14.reuse.H1_H1 ;  /* 0x3000000eff3c7230 */ /* 0x100fe40000004100 */
[C---:B------:R-:W-:Y:S01]  /*3af0*/  FMUL.FTZ R15, R12.reuse, R15 ;  /* 0x0000000f0c0f7220 */ /* 0x040fe20000410000 */
[----:B------:R-:W-:Y:S02]  /*3b00*/  HADD2.F32 R14, -RZ, R14.H0_H0 ;  /* 0x2000000eff0e7230 */ /* 0x000fe40000004100 */
[----:B------:R-:W-:Y:S01]  /*3b10*/  FFMA.FTZ R12, R12, R55, -R59 ;  /* 0x000000370c0c7223 */ /* 0x000fe2000001083b */
[----:B------:R-:W-:Y:S01]  /*3b20*/  F2FP.F16.F32.PACK_AB R53, R58, R53 ;  /* 0x000000353a35723e */ /* 0x000fe200000000ff */
[----:B------:R-:W-:Y:S01]  /*3b30*/  FFMA.FTZ R15, R52, R55, R15 ;  /* 0x00000037340f7223 */ /* 0x000fe2000001000f */
[----:B------:R-:W-:-:S02]  /*3b40*/  HADD2.F32 R55, -RZ, R112.H1_H1 ;  /* 0x30000070ff377230 */ /* 0x000fc40000004100 */
[-C--:B------:R-:W-:Y:S01]  /*3b50*/  FMUL.FTZ R59, R60, R115.reuse ;  /* 0x000000733c3b7220 */ /* 0x080fe20000410000 */
[C---:B------:R-:W-:Y:S01]  /*3b60*/  FMUL.FTZ R115, R14.reuse, R115 ;  /* 0x000000730e737220 */ /* 0x040fe20000410000 */
[----:B------:R-:W-:Y:S02]  /*3b70*/  F2FP.F16.F32.PACK_AB R12, R15, R12 ;  /* 0x0000000c0f0c723e */ /* 0x000fe400000000ff */
[-C--:B------:R-:W-:Y:S01]  /*3b80*/  FFMA.FTZ R14, R14, R55.reuse, -R59 ;  /* 0x000000370e0e7223 */ /* 0x080fe2000001083b */
[----:B------:R-:W-:Y:S01]  /*3b90*/  FFMA.FTZ R115, R60, R55, R115 ;  /* 0x000000373c737223 */ /* 0x000fe20000010073 */
[----:B------:R-:W-:-:S04]  /*3ba0*/  IMAD.MOV.U32 R15, RZ, RZ, R53 ;  /* 0x000000ffff0f7224 */ /* 0x000fc800078e0035 */
[----:B------:R-:W-:-:S07]  /*3bb0*/  F2FP.F16.F32.PACK_AB R14, R115, R14 ;  /* 0x0000000e730e723e */ /* 0x000fce00000000ff */
.L_x_1393:
[----:B------:R-:W-:Y:S05]  /*3bc0*/  BSYNC B2 ;  /* 0x0000000000027941 */ /* 0x000fea0003800000 */
.L_x_1392:
[----:B---3--:R1:W-:Y:S02]  /*3bd0*/  ST.E.128 desc[UR54][R56.64], R12 ;  /* 0x0000000c38007985 */ /* 0x0083e4000c101d36 */
.L_x_1391:
[----:B------:R-:W-:Y:S05]  /*3be0*/  BSYNC B1 ;  /* 0x0000000000017941 */ /* 0x000fea0003800000 */
.L_x_1390:
[----:B------:R-:W-:Y:S01]  /*3bf0*/  ISETP.NE.AND P3, PT, R32, RZ, PT ;  /* 0x000000ff2000720c */ /* 0x000fe20003f65270 */
[----:B------:R-:W-:-:S12]  /*3c00*/  BSSY B1, `(.L_x_1394) ;  /* 0x0000037000017945 */ /* 0x000fd80003800000 */
[----:B------:R-:W-:Y:S05]  /*3c10*/  @!P3 BRA `(.L_x_1395) ;  /* 0x0000000000d4b947 */ /* 0x000fea0003800000 */
[----:B-1--4-:R-:W4:Y:S04]  /*3c20*/  LDL R12, [R1+0x68] ;  /* 0x00006800010c7983 */ /* 0x012f280000100800 */
[----:B------:R-:W5:Y:S01]  /*3c30*/  LDL R54, [R1+0x84] ;  /* 0x0000840001367983 */ /* 0x000f620000100800 */
[----:B---3--:R-:W-:Y:S01]  /*3c40*/  IMAD.MOV.U32 R52, RZ, RZ, R11 ;  /* 0x000000ffff347224 */ /* 0x008fe200078e000b */
[----:B------:R-:W-:Y:S01]  /*3c50*/  BSSY B2, `(.L_x_1396) ;  /* 0x0000030000027945 */ /* 0x000fe20003800000 */
[----:B------:R-:W-:Y:S02]  /*3c60*/  IMAD.MOV.U32 R53, RZ, RZ, R62 ;  /* 0x000000ffff357224 */ /* 0x000fe400078e003e */
[----:B----4-:R-:W-:Y:S02]  /*3c70*/  IMAD.SHL.U32 R55, R12, 0x8, RZ ;  /* 0x000000080c377824 */ /* 0x010fe400078e00ff */
[----:B------:R1:W3:Y:S01]  /*3c80*/  LDS.128 R12, [R65+0x17000] ;  /* 0x01700000410c7984 */ /* 0x0002e20000000c00 */
[----:B-----5:R-:W-:Y:S01]  /*3c90*/  ISETP.GE.AND P3, PT, R54, R99, PT ;  /* 0x000000633600720c */ /* 0x020fe20003f66270 */
[----:B------:R-:W-:-:S12]  /*3ca0*/  IMAD.WIDE R52, R55, 0x2, R52 ;  /* 0x0000000237347825 */ /* 0x000fd800078e0234 */
[----:B-1----:R-:W-:Y:S05]  /*3cb0*/  @P3 BRA `(.L_x_1397) ;  /* 0x0000000000a43947 */ /* 0x002fea0003800000 */
[--C-:B------:R-:W-:Y:S01]  /*3cc0*/  SHF.R.U64 R54, R48, 0x10, R49.reuse ;  /* 0x0000001030367819 */ /* 0x100fe20000001231 */
[----:B------:R-:W-:Y:S01]  /*3cd0*/  HADD2.F32 R113, -RZ, R113.H1_H1 ;  /* 0x30000071ff717230 */ /* 0x000fe20000004100 */
[----:B------:R-:W-:Y:S01]  /*3ce0*/  SHF.R.U32.HI R48, RZ, 0x10, R49 ;  /* 0x00000010ff307819 */ /* 0x000fe20000011631 */
[----:B---3--:R-:W-:Y:S01]  /*3cf0*/  IMAD.MOV.U32 R49, RZ, RZ, R15 ;  /* 0x000000ffff317224 */ /* 0x008fe200078e000f */
[--C-:B------:R-:W-:Y:S01]  /*3d00*/  SHF.R.U64 R56, R50, 0x10, R51.reuse ;  /* 0x0000001032387819 */ /* 0x100fe20000001233 */
[--C-:B------:R-:W-:Y:S01]  /*3d10*/  HADD2.F32 R15, -RZ, R13.reuse.H1_H1 ;  /* 0x3000000dff0f7230 */ /* 0x100fe20000004100 */
[----:B------:R-:W-:Y:S01]  /*3d20*/  SHF.R.U32.HI R55, RZ, 0x10, R51 ;  /* 0x00000010ff377819 */ /* 0x000fe20000011633 */
[----:B------:R-:W-:Y:S02]  /*3d30*/  HADD2.F32 R13, -RZ, R13.H0_H0 ;  /* 0x2000000dff0d7230 */ /* 0x000fe40000004100 */
[----:B------:R-:W-:Y:S02]  /*3d40*/  HADD2.F32 R56, -RZ, R56.H0_H0 ;  /* 0x20000038ff387230 */ /* 0x000fe40000004100 */
[----:B------:R-:W-:-:S02]  /*3d50*/  HADD2.F32 R55, -RZ, R55.H0_H0 ;  /* 0x20000037ff377230 */ /* 0x000fc40000004100 */
[--C-:B------:R-:W-:Y:S02]  /*3d60*/  HADD2.F32 R50, -RZ, R49.reuse.H1_H1 ;  /* 0x30000031ff327230 */ /* 0x100fe40000004100 */
[----:B------:R-:W-:Y:S02]  /*3d70*/  HADD2.F32 R49, -RZ, R49.H0_H0 ;  /* 0x20000031ff317230 */ /* 0x000fe40000004100 */
[----:B------:R-:W-:Y:S02]  /*3d80*/  HADD2.F32 R54, -RZ, R54.H0_H0 ;  /* 0x20000036ff367230 */ /* 0x000fe40000004100 */
[-C--:B------:R-:W-:Y:S01]  /*3d90*/  FMUL.FTZ R58, R50, R55.reuse ;  /* 0x00000037323a7220 */ /* 0x080fe20000410000 */
[----:B------:R-:W-:Y:S02]  /*3da0*/  HADD2.F32 R51, -RZ, R48.H0_H0 ;  /* 0x20000030ff337230 */ /* 0x000fe40000004100 */
[-C--:B------:R-:W-:Y:S01]  /*3db0*/  FMUL.FTZ R48, R15, R56.reuse ;  /* 0x000000380f307220 */ /* 0x080fe20000410000 */
[----:B------:R-:W-:Y:S01]  /*3dc0*/  FMUL.FTZ R56, R13, R56 ;  /* 0x000000380d387220 */ /* 0x000fe20000410000 */
[----:B------:R-:W-:Y:S01]  /*3dd0*/  FMUL.FTZ R55, R49, R55 ;  /* 0x0000003731377220 */ /* 0x000fe20000410000 */
[----:B------:R-:W-:-:S02]  /*3de0*/  HADD2.F32 R114, -RZ, R114.H0_H0 ;  /* 0x20000072ff727230 */ /* 0x000fc40000004100 */
[-C--:B------:R-:W-:Y:S01]  /*3df0*/  FFMA.FTZ R13, R13, R54.reuse, -R48 ;  /* 0x000000360d0d7223 */ /* 0x080fe20000010830 */
[----:B------:R-:W-:Y:S01]  /*3e00*/  FFMA.FTZ R48, R15, R54, R56 ;  /* 0x000000360f307223 */ /* 0x000fe20000010038 */
[-C--:B------:R-:W-:Y:S01]  /*3e10*/  FFMA.FTZ R15, R49, R51.reuse, -R58 ;  /* 0x00000033310f7223 */ /* 0x080fe2000001083a */
[----:B------:R-:W-:Y:S01]  /*3e20*/  FFMA.FTZ R50, R50, R51, R55 ;  /* 0x0000003332327223 */ /* 0x000fe20000010037 */
[----:B------:R-:W-:Y:S02]  /*3e30*/  HADD2.F32 R54, -RZ, R12.H1_H1 ;  /* 0x3000000cff367230 */ /* 0x000fe40000004100 */
[----:B------:R-:W-:Y:S01]  /*3e40*/  HADD2.F32 R51, -RZ, R14.H1_H1 ;  /* 0x3000000eff337230 */ /* 0x000fe20000004100 */
[----:B------:R-:W-:Y:S01]  /*3e50*/  F2FP.F16.F32.PACK_AB R13, R48, R13 ;  /* 0x0000000d300d723e */ /* 0x000fe200000000ff */
[----:B------:R-:W-:Y:S02]  /*3e60*/  HADD2.F32 R12, -RZ, R12.H0_H0 ;  /* 0x2000000cff0c7230 */ /* 0x000fe40000004100 */
[----:B------:R-:W-:Y:S01]  /*3e70*/  FMUL.FTZ R55, R54, R113 ;  /* 0x0000007136377220 */ /* 0x000fe20000410000 */
[----:B------:R-:W-:-:S02]  /*3e80*/  HADD2.F32 R14, -RZ, R14.H0_H0 ;  /* 0x2000000eff0e7230 */ /* 0x000fc40000004100 */
[CC--:B------:R-:W-:Y:S01]  /*3e90*/  FMUL.FTZ R57, R51.reuse, R114.reuse ;  /* 0x0000007233397220 */ /* 0x0c0fe20000410000 */
[--C-:B------:R-:W-:Y:S02]  /*3ea0*/  HADD2.F32 R49, -RZ, R109.reuse.H0_H0 ;  /* 0x2000006dff317230 */ /* 0x100fe40000004100 */
[----:B------:R-:W-:Y:S01]  /*3eb0*/  FMUL.FTZ R113, R12, R113 ;  /* 0x000000710c717220 */ /* 0x000fe20000410000 */
[----:B------:R-:W-:Y:S02]  /*3ec0*/  HADD2.F32 R109, -RZ, R109.H1_H1 ;  /* 0x3000006dff6d7230 */ /* 0x000fe40000004100 */
[----:B------:R-:W-:Y:S01]  /*3ed0*/  FMUL.FTZ R114, R14, R114 ;  /* 0x000000720e727220 */ /* 0x000fe20000410000 */
[----:B------:R-:W-:Y:S01]  /*3ee0*/  F2FP.F16.F32.PACK_AB R15, R50, R15 ;  /* 0x0000000f320f723e */ /* 0x000fe200000000ff */
[-C--:B------:R-:W-:Y:S01]  /*3ef0*/  FFMA.FTZ R55, R12, R49.reuse, -R55 ;  /* 0x000000310c377223 */ /* 0x080fe20000010837 */
[----:B------:R-:W-:Y:S01]  /*3f00*/  FFMA.FTZ R54, R54, R49, R113 ;  /* 0x0000003136367223 */ /* 0x000fe20000010071 */
[-C--:B------:R-:W-:Y:S01]  /*3f10*/  FFMA.FTZ R57, R14, R109.reuse, -R57 ;  /* 0x0000006d0e397223 */ /* 0x080fe20000010839 */
[----:B------:R-:W-:-:S03]  /*3f20*/  FFMA.FTZ R114, R51, R109, R114 ;  /* 0x0000006d33727223 */ /* 0x000fc60000010072 */
[----:B------:R-:W-:Y:S02]  /*3f30*/  F2FP.F16.F32.PACK_AB R12, R54, R55 ;  /* 0x00000037360c723e */ /* 0x000fe400000000ff */
[----:B------:R-:W-:-:S07]  /*3f40*/  F2FP.F16.F32.PACK_AB R14, R114, R57 ;  /* 0x00000039720e723e */ /* 0x000fce00000000ff */
.L_x_1397:
[----:B------:R-:W-:Y:S05]  /*3f50*/  BSYNC B2 ;  /* 0x0000000000027941 */ /* 0x000fea0003800000 */
.L_x_1396:
[----:B---3--:R1:W-:Y:S02]  /*3f60*/  ST.E.128 desc[UR54][R52.64], R12 ;  /* 0x0000000c34007985 */ /* 0x0083e4000c101d36 */
.L_x_1395:
[----:B------:R-:W-:Y:S05]  /*3f70*/  BSYNC B1 ;  /* 0x0000000000017941 */ /* 0x000fea0003800000 */
.L_x_1394:
[----:B------:R-:W-:Y:S01]  /*3f80*/  LOP3.LUT P3, RZ, R29, 0x8, RZ, 0xc0, !PT ;  /* 0x000000081dff7812 */ /* 0x000fe2000786c0ff */
[----:B------:R-:W-:-:S12]  /*3f90*/  BSSY B1, `(.L_x_1398) ;  /* 0x0000036000017945 */ /* 0x000fd80003800000 */
[----:B------:R-:W-:Y:S05]  /*3fa0*/  @!P3 BRA `(.L_x_1399) ;  /* 0x0000000000d0b947 */ /* 0x000fea0003800000 */
[----:B-1--4-:R-:W4:Y:S04]  /*3fb0*/  LDL R12, [R1+0x7c] ;  /* 0x00007c00010c7983 */ /* 0x012f280000100800 */
[----:B------:R-:W5:Y:S01]  /*3fc0*/  LDL R50, [R1+0x88] ;  /* 0x0000880001327983 */ /* 0x000f620000100800 */
[C---:B---3--:R-:W-:Y:S01]  /*3fd0*/  LEA R48, P3, R137.reuse, R11, 0x1 ;  /* 0x0000000b89307211 */ /* 0x048fe200078608ff */
[----:B------:R-:W-:Y:S03]  /*3fe0*/  BSSY B2, `(.L_x_1400) ;  /* 0x000002f000027945 */ /* 0x000fe60003800000 */
[----:B----4-:R-:W-:Y:S02]  /*3ff0*/  LEA.HI.X R49, R137, R62, R12, 0x1, P3 ;  /* 0x0000003e89317211 */ /* 0x010fe400018f0c0c */
[----:B------:R1:W3:Y:S01]  /*4000*/  LDS.128 R12, [R64+0x17000] ;  /* 0x01700000400c7984 */ /* 0x0002e20000000c00 */
[----:B-----5:R-:W-:-:S13]  /*4010*/  ISETP.GE.AND P3, PT, R50, R99, PT ;  /* 0x000000633200720c */ /* 0x020fda0003f66270 */
[----:B-1----:R-:W-:Y:S05]  /*4020*/  @P3 BRA `(.L_x_1401) ;  /* 0x0000000000a83947 */ /* 0x002fea0003800000 */
[--C-:B------:R-:W-:Y:S01]  /*4030*/  SHF.R.U64 R53, R44, 0x10, R45.reuse ;  /* 0x000000102c357819 */ /* 0x100fe2000000122d */
[----:B---3--:R-:W-:Y:S01]  /*4040*/  IMAD.MOV.U32 R44, RZ, RZ, R12 ;  /* 0x000000ffff2c7224 */ /* 0x008fe200078e000c */
[----:B------:R-:W-:Y:S01]  /*4050*/  SHF.R.U32.HI R50, RZ, 0x10, R45 ;  /* 0x00000010ff327819 */ /* 0x000fe2000001162d */
[----:B------:R-:W-:Y:S01]  /*4060*/  IMAD.MOV.U32 R45, RZ, RZ, R15 ;  /* 0x000000ffff2d7224 */ /* 0x000fe200078e000f */
[--C-:B------:R-:W-:Y:S01]  /*4070*/  SHF.R.U64 R51, R46, 0x10, R47.reuse ;  /* 0x000000102e337819 */ /* 0x100fe2000000122f */
[--C-:B------:R-:W-:Y:S01]  /*4080*/  HADD2.F32 R15, -RZ, R13.reuse.H1_H1 ;  /* 0x3000000dff0f7230 */ /* 0x100fe20000004100 */
[----:B------:R-:W-:Y:S01]  /*4090*/  SHF.R.U32.HI R52, RZ, 0x10, R47 ;  /* 0x00000010ff347819 */ /* 0x000fe2000001162f */
[----:B------:R-:W-:Y:S02]  /*40a0*/  HADD2.F32 R12, -RZ, R13.H0_H0 ;  /* 0x2000000dff0c7230 */ /* 0x000fe40000004100 */
[----:B------:R-:W-:Y:S02]  /*40b0*/  HADD2.F32 R51, -RZ, R51.H0_H0 ;  /* 0x20000033ff337230 */ /* 0x000fe40000004100 */
[----:B------:R-:W-:-:S02]  /*40c0*/  HADD2.F32 R46, -RZ, R45.H1_H1 ;  /* 0x3000002dff2e7230 */ /* 0x000fc40000004100 */
[----:B------:R-:W-:Y:S02]  /*40d0*/  HADD2.F32 R52, -RZ, R52.H0_H0 ;  /* 0x20000034ff347230 */ /* 0x000fe40000004100 */
[-C--:B------:R-:W-:Y:S01]  /*40e0*/  FMUL.FTZ R13, R15, R51.reuse ;  /* 0x000000330f0d7220 */ /* 0x080fe20000410000 */
[----:B------:R-:W-:Y:S02]  /*40f0*/  HADD2.F32 R45, -RZ, R45.H0_H0 ;  /* 0x2000002dff2d7230 */ /* 0x000fe40000004100 */
[----:B------:R-:W-:Y:S01]  /*4100*/  FMUL.FTZ R54, R12, R51 ;  /* 0x000000330c367220 */ /* 0x000fe20000410000 */
[----:B------:R-:W-:Y:S02]  /*4110*/  HADD2.F32 R47, -RZ, R53.H0_H0 ;  /* 0x20000035ff2f7230 */ /* 0x000fe40000004100 */
[-C--:B------:R-:W-:Y:S01]  /*4120*/  FMUL.FTZ R56, R46, R52.reuse ;  /* 0x000000342e387220 */ /* 0x080fe20000410000 */
[----:B------:R-:W-:Y:S02]  /*4130*/  HADD2.F32 R50, -RZ, R50.H0_H0 ;  /* 0x20000032ff327230 */ /* 0x000fe40000004100 */
[----:B------:R-:W-:Y:S01]  /*4140*/  FMUL.FTZ R51, R45, R52 ;  /* 0x000000342d337220 */ /* 0x000fe20000410000 */
[-C--:B------:R-:W-:Y:S01]  /*4150*/  FFMA.FTZ R12, R12, R47.reuse, -R13 ;  /* 0x0000002f0c0c7223 */ /* 0x080fe2000001080d */
[----:B------:R-:W-:Y:S01]  /*4160*/  FFMA.FTZ R13, R15, R47, R54 ;  /* 0x0000002f0f0d7223 */ /* 0x000fe20000010036 */
[-C--:B------:R-:W-:Y:S01]  /*4170*/  FFMA.FTZ R15, R45, R50.reuse, -R56 ;  /* 0x000000322d0f7223 */ /* 0x080fe20000010838 */
[----:B------:R-:W-:Y:S01]  /*4180*/  FFMA.FTZ R52, R46, R50, R51 ;  /* 0x000000322e347223 */ /* 0x000fe20000010033 */
[----:B------:R-:W-:-:S02]  /*4190*/  HADD2.F32 R50, -RZ, R108.H0_H0 ;  /* 0x2000006cff327230 */ /* 0x000fc40000004100 */
[----:B------:R-:W-:Y:S01]  /*41a0*/  HADD2.F32 R51, -RZ, R108.H1_H1 ;  /* 0x3000006cff337230 */ /* 0x000fe20000004100 */
[----:B------:R-:W-:Y:S01]  /*41b0*/  F2FP.F16.F32.PACK_AB R13, R13, R12 ;  /* 0x0000000c0d0d723e */ /* 0x000fe200000000ff */
[----:B------:R-:W-:Y:S01]  /*41c0*/  HADD2.F32 R45, -RZ, R44.H1_H1 ;  /* 0x3000002cff2d7230 */ /* 0x000fe20000004100 */
[----:B------:R-:W-:Y:S01]  /*41d0*/  F2FP.F16.F32.PACK_AB R15, R52, R15 ;  /* 0x0000000f340f723e */ /* 0x000fe200000000ff */
[----:B------:R-:W-:Y:S02]  /*41e0*/  HADD2.F32 R46, -RZ, R14.H1_H1 ;  /* 0x3000000eff2e7230 */ /* 0x000fe40000004100 */
[----:B------:R-:W-:Y:S02]  /*41f0*/  HADD2.F32 R44, -RZ, R44.H0_H0 ;  /* 0x2000002cff2c7230 */ /* 0x000fe40000004100 */
[----:B------:R-:W-:Y:S01]  /*4200*/  FMUL.FTZ R53, R45, R50 ;  /* 0x000000322d357220 */ /* 0x000fe20000410000 */
[----:B------:R-:W-:Y:S02]  /*4210*/  HADD2.F32 R14, -RZ, R14.H0_H0 ;  /* 0x2000000eff0e7230 */ /* 0x000fe40000004100 */
[----:B------:R-:W-:Y:S01]  /*4220*/  FMUL.FTZ R55, R46, R51 ;  /* 0x000000332e377220 */ /* 0x000fe20000410000 */
[----:B------:R-:W-:-:S02]  /*4230*/  HADD2.F32 R47, -RZ, R107.H0_H0 ;  /* 0x2000006bff2f7230 */ /* 0x000fc40000004100 */
[----:B------:R-:W-:Y:S01]  /*4240*/  FMUL.FTZ R50, R44, R50 ;  /* 0x000000322c327220 */ /* 0x000fe20000410000 */
[----:B------:R-:W-:Y:S02]  /*4250*/  HADD2.F32 R107, -RZ, R107.H1_H1 ;  /* 0x3000006bff6b7230 */ /* 0x000fe40000004100 */
[----:B------:R-:W-:Y:S01]  /*4260*/  FMUL.FTZ R51, R14, R51 ;  /* 0x000000330e337220 */ /* 0x000fe20000410000 */
[-C--:B------:R-:W-:Y:S01]  /*4270*/  FFMA.FTZ R53, R44, R47.reuse, -R53 ;  /* 0x0000002f2c357223 */ /* 0x080fe20000010835 */
[----:B------:R-:W-:Y:S01]  /*4280*/  FFMA.FTZ R50, R45, R47, R50 ;  /* 0x0000002f2d327223 */ /* 0x000fe20000010032 */
[-C--:B------:R-:W-:Y:S01]  /*4290*/  FFMA.FTZ R55, R14, R107.reuse, -R55 ;  /* 0x0000006b0e377223 */ /* 0x080fe20000010837 */
[----:B------:R-:W-:-:S03]  /*42a0*/  FFMA.FTZ R46, R46, R107, R51 ;  /* 0x0000006b2e2e7223 */ /* 0x000fc60000010033 */
[----:B------:R-:W-:Y:S02]  /*42b0*/  F2FP.F16.F32.PACK_AB R12, R50, R53 ;  /* 0x00000035320c723e */ /* 0x000fe400000000ff */
[----:B------:R-:W-:-:S07]  /*42c0*/  F2FP.F16.F32.PACK_AB R14, R46, R55 ;  /* 0x000000372e0e723e */ /* 0x000fce00000000ff */
.L_x_1401:
[----:B------:R-:W-:Y:S05]  /*42d0*/  BSYNC B2 ;  /* 0x0000000000027941 */ /* 0x000fea0003800000 */
.L_x_1400:
[----:B---3--:R1:W-:Y:S02]  /*42e0*/  ST.E.128 desc[UR54][R48.64], R12 ;  /* 0x0000000c30007985 */ /* 0x0083e4000c101d36 */
.L_x_1399:
[----:B------:R-:W-:Y:S05]  /*42f0*/  BSYNC B1 ;  /* 0x0000000000017941 */ /* 0x000fea0003800000 */
.L_x_1398:
        /* <DEDUP_REMOVED lines=14> */
[--C-:B------:R-:W-:Y:S01]  /*43e0*/  HADD2.F32 R14, -RZ, R13.reuse.H1_H1 ;  /* 0x3000000dff0e7230 */ /* 0x100fe20000004100 */
[--C-:B------:R-:W-:Y:S01]  /*43f0*/  SHF.R.U64 R41, R42, 0x10, R43.reuse ;  /* 0x000000102a297819 */ /* 0x100fe2000000122b */
[----:B------:R-:W-:Y:S01]  /*4400*/  HADD2.F32 R13, -RZ, R13.H0_H0 ;  /* 0x2000000dff0d7230 */ /* 0x000fe20000004100 */
[----:B------:R-:W-:Y:S01]  /*4410*/  SHF.R.U32.HI R48, RZ, 0x10, R43 ;  /* 0x00000010ff307819 */ /* 0x000fe2000001162b */
[----:B------:R-:W-:Y:S02]  /*4420*/  HADD2.F32 R42, -RZ, R47.H0_H0 ;  /* 0x2000002fff2a7230 */ /* 0x000fe40000004100 */
[----:B------:R-:W-:Y:S02]  /*4430*/  HADD2.F32 R43, -RZ, R41.H0_H0 ;  /* 0x20000029ff2b7230 */ /* 0x000fe40000004100 */
[----:B------:R-:W-:-:S02]  /*4440*/  HADD2.F32 R48, -RZ, R48.H0_H0 ;  /* 0x20000030ff307230 */ /* 0x000fc40000004100 */
[--C-:B------:R-:W-:Y:S02]  /*4450*/  HADD2.F32 R41, -RZ, R15.reuse.H1_H1 ;  /* 0x3000000fff297230 */ /* 0x100fe40000004100 */
[CC--:B------:R-:W-:Y:S01]  /*4460*/  FMUL.FTZ R50, R14.reuse, R43.reuse ;  /* 0x0000002b0e327220 */ /* 0x0c0fe20000410000 */
[C---:B------:R-:W-:Y:S01]  /*4470*/  FMUL.FTZ R43, R13.reuse, R43 ;  /* 0x0000002b0d2b7220 */ /* 0x040fe20000410000 */
[----:B------:R-:W-:Y:S02]  /*4480*/  HADD2.F32 R15, -RZ, R15.H0_H0 ;  /* 0x2000000fff0f7230 */ /* 0x000fe40000004100 */
[-C--:B------:R-:W-:Y:S01]  /*4490*/  FFMA.FTZ R50, R13, R42.reuse, -R50 ;  /* 0x0000002a0d327223 */ /* 0x080fe20000010832 */
[----:B------:R-:W-:Y:S01]  /*44a0*/  FFMA.FTZ R47, R14, R42, R43 ;  /* 0x0000002a0e2f7223 */ /* 0x000fe2000001002b */
[----:B------:R-:W-:Y:S02]  /*44b0*/  HADD2.F32 R46, -RZ, R46.H0_H0 ;  /* 0x2000002eff2e7230 */ /* 0x000fe40000004100 */
[----:B------:R-:W-:Y:S01]  /*44c0*/  FMUL.FTZ R52, R41, R48 ;  /* 0x0000003029347220 */ /* 0x000fe20000410000 */
[----:B------:R-:W-:-:S02]  /*44d0*/  HADD2.F32 R42, -RZ, R91.H1_H1 ;  /* 0x3000005bff2a7230 */ /* 0x000fc40000004100 */
[C---:B------:R-:W-:Y:S01]  /*44e0*/  FMUL.FTZ R48, R15.reuse, R48 ;  /* 0x000000300f307220 */ /* 0x040fe20000410000 */
[----:B------:R-:W-:Y:S02]  /*44f0*/  HADD2.F32 R91, -RZ, R91.H0_H0 ;  /* 0x2000005bff5b7230 */ /* 0x000fe40000004100 */
[-C--:B------:R-:W-:Y:S01]  /*4500*/  FFMA.FTZ R52, R15, R46.reuse, -R52 ;  /* 0x0000002e0f347223 */ /* 0x080fe20000010834 */
[----:B------:R-:W-:Y:S02]  /*4510*/  HADD2.F32 R13, -RZ, R12.H1_H1 ;  /* 0x3000000cff0d7230 */ /* 0x000fe40000004100 */
[----:B------:R-:W-:Y:S01]  /*4520*/  FFMA.FTZ R51, R41, R46, R48 ;  /* 0x0000002e29337223 */ /* 0x000fe20000010030 */
[----:B------:R-:W-:Y:S02]  /*4530*/  HADD2.F32 R14, -RZ, R40.H1_H1 ;  /* 0x30000028ff0e7230 */ /* 0x000fe40000004100 */
[----:B------:R-:W-:Y:S02]  /*4540*/  HADD2.F32 R12, -RZ, R12.H0_H0 ;  /* 0x2000000cff0c7230 */ /* 0x000fe40000004100 */
[----:B------:R-:W-:Y:S01]  /*4550*/  FMUL.FTZ R43, R13, R42 ;  /* 0x0000002a0d2b7220 */ /* 0x000fe20000410000 */
[----:B------:R-:W-:-:S02]  /*4560*/  HADD2.F32 R40, -RZ, R40.H0_H0 ;  /* 0x20000028ff287230 */ /* 0x000fc40000004100 */
[-C--:B------:R-:W-:Y:S01]  /*4570*/  FMUL.FTZ R49, R14, R91.reuse ;  /* 0x0000005b0e317220 */ /* 0x080fe20000410000 */
[--C-:B------:R-:W-:Y:S02]  /*4580*/  HADD2.F32 R15, -RZ, R104.reuse.H1_H1 ;  /* 0x30000068ff0f7230 */ /* 0x100fe40000004100 */
[----:B------:R-:W-:Y:S01]  /*4590*/  FMUL.FTZ R42, R12, R42 ;  /* 0x0000002a0c2a7220 */ /* 0x000fe20000410000 */
[----:B------:R-:W-:Y:S02]  /*45a0*/  HADD2.F32 R41, -RZ, R104.H0_H0 ;  /* 0x20000068ff297230 */ /* 0x000fe40000004100 */
[----:B------:R-:W-:Y:S01]  /*45b0*/  FMUL.FTZ R91, R40, R91 ;  /* 0x0000005b285b7220 */ /* 0x000fe20000410000 */
[-C--:B------:R-:W-:Y:S01]  /*45c0*/  FFMA.FTZ R43, R12, R15.reuse, -R43 ;  /* 0x0000000f0c2b7223 */ /* 0x080fe2000001082b */
[----:B------:R-:W-:Y:S01]  /*45d0*/  FFMA.FTZ R42, R13, R15, R42 ;  /* 0x0000000f0d2a7223 */ /* 0x000fe2000001002a */
[-C--:B------:R-:W-:Y:S01]  /*45e0*/  FFMA.FTZ R49, R40, R41.reuse, -R49 ;  /* 0x0000002928317223 */ /* 0x080fe20000010831 */
[----:B------:R-:W-:Y:S01]  /*45f0*/  FFMA.FTZ R14, R14, R41, R91 ;  /* 0x000000290e0e7223 */ /* 0x000fe2000001005b */
[----:B------:R-:W-:-:S02]  /*4600*/  F2FP.F16.F32.PACK_AB R13, R47, R50 ;  /* 0x000000322f0d723e */ /* 0x000fc400000000ff */
[----:B------:R-:W-:Y:S02]  /*4610*/  F2FP.F16.F32.PACK_AB R15, R51, R52 ;  /* 0x00000034330f723e */ /* 0x000fe400000000ff */
[----:B------:R-:W-:Y:S02]  /*4620*/  F2FP.F16.F32.PACK_AB R12, R42, R43 ;  /* 0x0000002b2a0c723e */ /* 0x000fe400000000ff */
[----:B------:R-:W-:-:S07]  /*4630*/  F2FP.F16.F32.PACK_AB R14, R14, R49 ;  /* 0x000000310e0e723e */ /* 0x000fce00000000ff */
.L_x_1405:
[----:B------:R-:W-:Y:S05]  /*4640*/  BSYNC B2 ;  /* 0x0000000000027941 */ /* 0x000fea0003800000 */
.L_x_1404:
[----:B---3--:R1:W-:Y:S02]  /*4650*/  ST.E.128 desc[UR54][R44.64], R12 ;  /* 0x0000000c2c007985 */ /* 0x0083e4000c101d36 */
.L_x_1403:
[----:B------:R-:W-:Y:S05]  /*4660*/  BSYNC B1 ;  /* 0x0000000000017941 */ /* 0x000fea0003800000 */
.L_x_1402:
[----:B------:R-:W-:-:S13]  /*4670*/  LOP3.LUT P3, RZ, R29, 0x20, RZ, 0xc0, !PT ;  /* 0x000000201dff7812 */ /* 0x000fda000786c0ff */
        /* <DEDUP_REMOVED lines=9> */
[----:B------:R-:W-:Y:S01]  /*4710*/  SHF.R.U64 R11, R36, 0x10, R37 ;  /* 0x00000010240b7819 */ /* 0x000fe20000001225 */
[--C-:B---3--:R-:W-:Y:S01]  /*4720*/  HADD2.F32 R36, -RZ, R15.reuse.H1_H1 ;  /* 0x3000000fff247230 */ /* 0x108fe20000004100 */
[--C-:B------:R-:W-:Y:S01]  /*4730*/  SHF.R.U64 R42, R38, 0x10, R39.reuse ;  /* 0x00000010262a7819 */ /* 0x100fe20000001227 */
[----:B------:R-:W-:Y:S01]  /*4740*/  HADD2.F32 R15, -RZ, R15.H0_H0 ;  /* 0x2000000fff0f7230 */ /* 0x000fe20000004100 */
[----:B------:R-:W-:Y:S01]  /*4750*/  SHF.R.U32.HI R39, RZ, 0x10, R39 ;  /* 0x00000010ff277819 */ /* 0x000fe20000011627 */
[----:B------:R-:W-:Y:S01]  /*4760*/  HADD2.F32 R38, -RZ, R11.H0_H0 ;  /* 0x2000000bff267230 */ /* 0x000fe20000004100 */
[----:B------:R-:W-:Y:S01]  /*4770*/  SHF.R.U32.HI R37, RZ, 0x10, R37 ;  /* 0x00000010ff257819 */ /* 0x000fe20000011625 */
[----:B------:R-:W-:Y:S02]  /*4780*/  HADD2.F32 R42, -RZ, R42.H0_H0 ;  /* 0x2000002aff2a7230 */ /* 0x000fe40000004100 */
[----:B------:R-:W-:Y:S02]  /*4790*/  HADD2.F32 R39, -RZ, R39.H0_H0 ;  /* 0x20000027ff277230 */ /* 0x000fe40000004100 */
[----:B------:R-:W-:-:S02]  /*47a0*/  HADD2.F32 R11, -RZ, R13.H1_H1 ;  /* 0x3000000dff0b7230 */ /* 0x000fc40000004100 */
[----:B------:R-:W-:Y:S02]  /*47b0*/  HADD2.F32 R13, -RZ, R13.H0_H0 ;  /* 0x2000000dff0d7230 */ /* 0x000fe40000004100 */
[-C--:B------:R-:W-:Y:S01]  /*47c0*/  FMUL.FTZ R43, R15, R39.reuse ;  /* 0x000000270f2b7220 */ /* 0x080fe20000410000 */
[----:B------:R-:W-:Y:S02]  /*47d0*/  HADD2.F32 R37, -RZ, R37.H0_H0 ;  /* 0x20000025ff257230 */ /* 0x000fe40000004100 */
[-C--:B------:R-:W-:Y:S01]  /*47e0*/  FMUL.FTZ R44, R11, R42.reuse ;  /* 0x0000002a0b2c7220 */ /* 0x080fe20000410000 */
[C---:B------:R-:W-:Y:S01]  /*47f0*/  FMUL.FTZ R46, R36.reuse, R39 ;  /* 0x00000027242e7220 */ /* 0x040fe20000410000 */
[C---:B------:R-:W-:Y:S01]  /*4800*/  FMUL.FTZ R42, R13.reuse, R42 ;  /* 0x0000002a0d2a7220 */ /* 0x040fe20000410000 */
[----:B------:R-:W-:Y:S01]  /*4810*/  FFMA.FTZ R45, R36, R37, R43 ;  /* 0x00000025242d7223 */ /* 0x000fe2000001002b */
[-C--:B------:R-:W-:Y:S02]  /*4820*/  FFMA.FTZ R44, R13, R38.reuse, -R44 ;  /* 0x000000260d2c7223 */ /* 0x080fe4000001082c */
[----:B------:R-:W-:Y:S01]  /*4830*/  FFMA.FTZ R39, R11, R38, R42 ;  /* 0x000000260b277223 */ /* 0x000fe2000001002a */
[----:B------:R-:W-:-:S02]  /*4840*/  HADD2.F32 R36, -RZ, R90.H0_H0 ;  /* 0x2000005aff247230 */ /* 0x000fc40000004100 */
[----:B------:R-:W-:Y:S01]  /*4850*/  FFMA.FTZ R46, R15, R37, -R46 ;  /* 0x000000250f2e7223 */ /* 0x000fe2000001082e */
[----:B------:R-:W-:Y:S02]  /*4860*/  HADD2.F32 R90, -RZ, R90.H1_H1 ;  /* 0x3000005aff5a7230 */ /* 0x000fe40000004100 */
[----:B------:R-:W-:Y:S02]  /*4870*/  HADD2.F32 R11, -RZ, R12.H1_H1 ;  /* 0x3000000cff0b7230 */ /* 0x000fe40000004100 */
[----:B------:R-:W-:Y:S02]  /*4880*/  HADD2.F32 R13, -RZ, R14.H1_H1 ;  /* 0x3000000eff0d7230 */ /* 0x000fe40000004100 */
[----:B------:R-:W-:Y:S02]  /*4890*/  HADD2.F32 R12, -RZ, R12.H0_H0 ;  /* 0x2000000cff0c7230 */ /* 0x000fe40000004100 */
[----:B------:R-:W-:Y:S01]  /*48a0*/  FMUL.FTZ R37, R11, R36 ;  /* 0x000000240b257220 */ /* 0x000fe20000410000 */
[----:B------:R-:W-:-:S02]  /*48b0*/  HADD2.F32 R14, -RZ, R14.H0_H0 ;  /* 0x2000000eff0e7230 */ /* 0x000fc40000004100 */
[----:B------:R-:W-:Y:S01]  /*48c0*/  FMUL.FTZ R43, R13, R90 ;  /* 0x0000005a0d2b7220 */ /* 0x000fe20000410000 */
[--C-:B------:R-:W-:Y:S02]  /*48d0*/  HADD2.F32 R15, -RZ, R63.reuse.H0_H0 ;  /* 0x2000003fff0f7230 */ /* 0x100fe40000004100 */
[----:B------:R-:W-:Y:S01]  /*48e0*/  FMUL.FTZ R36, R12, R36 ;  /* 0x000000240c247220 */ /* 0x000fe20000410000 */
[----:B------:R-:W-:Y:S02]  /*48f0*/  HADD2.F32 R63, -RZ, R63.H1_H1 ;  /* 0x3000003fff3f7230 */ /* 0x000fe40000004100 */
        /* <DEDUP_REMOVED lines=9> */
.L_x_1407:
[----:B------:R-:W-:Y:S05]  /*4990*/  BSYNC B1 ;  /* 0x0000000000017941 */ /* 0x000fea0003800000 */
.L_x_1406:
[----:B---3--:R1:W-:Y:S01]  /*49a0*/  ST.E.128 desc[UR54][R40.64], R12 ;  /* 0x0000000c28007985 */ /* 0x0083e2000c101d36 */
[----:B------:R-:W-:Y:S05]  /*49b0*/  BRA `(.L_x_1385) ;  /* 0x0000002000c87947 */ /* 0x000fea0003800000 */
.L_x_1378:
        /* <DEDUP_REMOVED lines=19> */
[----:B------:R-:W-:Y:S01]  /*4af0*/  IADD3 R14, P2, R68, R14, RZ ;  /* 0x0000000e440e7210 */ /* 0x000fe20007f5e0ff */
[----:B------:R-:W-:Y:S01]  /*4b00*/  ULDC.64 UR4, c[0x0][0x3e8] ;  /* 0x0000fa0000047ab9 */ /* 0x000fe20000000a00 */
[----:B------:R-:W-:Y:S02]  /*4b10*/  CS2R R46, SRZ ;  /* 0x00000000002e7805 */ /* 0x000fe4000001ff00 */
[----:B------:R-:W-:Y:S02]  /*4b20*/  CS2R R44, SRZ ;  /* 0x00000000002c7805 */ /* 0x000fe4000001ff00 */
[----:B------:R-:W-:Y:S01]  /*4b30*/  CS2R R58, SRZ ;  /* 0x00000000003a7805 */ /* 0x000fe2000001ff00 */
[----:B------:R-:W-:Y:S01]  /*4b40*/  IMAD.X R13, R11, 0x1, R78, P2 ;  /* 0x000000010b0d7824 */ /* 0x000fe200010e064e */
[----:B------:R-:W-:Y:S02]  /*4b50*/  IADD3 R11, P2, R72, R12, RZ ;  /* 0x0000000c480b7210 */ /* 0x000fe40007f5e0ff */
        /* <DEDUP_REMOVED lines=24> */
.L_x_1409:
[----:B------:R-:W-:Y:S05]  /*4ce0*/  BSYNC B1 ;  /* 0x0000000000017941 */ /* 0x000fea0003800000 */
.L_x_1408:
        /* <DEDUP_REMOVED lines=9> */
[----:B------:R-:W-:Y:S01]  /*4d80*/  PLOP3.LUT P2, PT, PT, PT, UP0, 0x80, 0x0 ;  /* 0x000000000000781c */ /* 0x000fe20003f4f008 */
        /* <DEDUP_REMOVED lines=8> */
[----:B------:R-:W-:-:S02]  /*4e10*/  IMAD.MOV.U32 R13, RZ, RZ, R44 ;  /* 0x000000ffff0d7224 */ /* 0x000fc400078e002c */
[----:B------:R-:W-:Y:S01]  /*4e20*/  IMAD.MOV.U32 R14, RZ, RZ, R45 ;  /* 0x000000ffff0e7224 */ /* 0x000fe200078e002d */
[----:B------:R-:W-:Y:S01]  /*4e30*/  PRMT R119, R11, 0x5410, R12 ;  /* 0x000054100b777816 */ /* 0x000fe2000000000c */
[----:B------:R-:W-:Y:S01]  /*4e40*/  IMAD.MOV.U32 R11, RZ, RZ, R50 ;  /* 0x000000ffff0b7224 */ /* 0x000fe200078e0032 */
[----:B------:R-:W-:Y:S01]  /*4e50*/  PRMT R120, R13, 0x7610, R120 ;  /* 0x000076100d787816 */ /* 0x000fe20000000078 */
[----:B------:R-:W-:Y:S01]  /*4e60*/  IMAD.MOV.U32 R12, RZ, RZ, R51 ;  /* 0x000000ffff0c7224 */ /* 0x000fe200078e0033 */
[----:B------:R-:W-:Y:S01]  /*4e70*/  PRMT R109, R14, 0x7610, R109 ;  /* 0x000076100e6d7816 */ /* 0x000fe2000000006d */
[----:B------:R-:W-:Y:S02]  /*4e80*/  IMAD.MOV.U32 R13, RZ, RZ, R48 ;  /* 0x000000ffff0d7224 */ /* 0x000fe400078e0030 */
[----:B------:R-:W-:Y:S01]  /*4e90*/  IMAD.MOV.U32 R14, RZ, RZ, R49 ;  /* 0x000000ffff0e7224 */ /* 0x000fe200078e0031 */
[----:B------:R-:W-:Y:S01]  /*4ea0*/  PRMT R113, R11, 0x5410, R12 ;  /* 0x000054100b717816 */ /* 0x000fe2000000000c */
[----:B------:R-:W-:-:S02]  /*4eb0*/  IMAD.MOV.U32 R11, RZ, RZ, R54 ;  /* 0x000000ffff0b7224 */ /* 0x000fc400078e0036 */
        /* <DEDUP_REMOVED lines=12> */
[----:B------:R-:W-:-:S02]  /*4f80*/  PRMT R108, R11, 0x7610, R108 ;  /* 0x000076100b6c7816 */ /* 0x000fc4000000006c */
[----:B------:R-:W-:Y:S02]  /*4f90*/  PRMT R120, R120, 0x5410, R13 ;  /* 0x0000541078787816 */ /* 0x000fe4000000000d */
[----:B------:R-:W-:Y:S01]  /*4fa0*/  PRMT R121, R14, 0x5410, R12 ;  /* 0x000054100e797816 */ /* 0x000fe2000000000c */
[----:B------:R-:W-:Y:S06]  /*4fb0*/  @!P2 BRA `(.L_x_1410) ;  /* 0x000000000004a947 */ /* 0x000fec0003800000 */
[----:B------:R-:W-:Y:S01]  /*4fc0*/  BPT.TRAP 0x1 ;  /* 0x000000040000795c */ /* 0x000fe20000300000 */
.L_x_1410:
[----:B------:R-:W2:Y:S01]  /*4fd0*/  LDL R11, [R1+0x38] ;  /* 0x00003800010b7983 */ /* 0x000ea20000100800 */
[----:B------:R-:W-:Y:S01]  /*4fe0*/  IMAD R35, R19, 0x8, R2 ;  /* 0x0000000813237824 */ /* 0x000fe200078e0202 */
[----:B------:R-:W-:Y:S01]  /*4ff0*/  BSSY B1, `(.L_x_1411) ;  /* 0x0000004000017945 */ /* 0x000fe20003800000 */
[----:B--2---:R-:W-:-:S04]  /*5000*/  SHF.L.U32 R86, R11, 0x1f, RZ ;  /* 0x0000001f0b567819 */ /* 0x004fc800000006ff */
[----:B------:R-:W0:Y:S02]  /*5010*/  SYNCS.PHASECHK.TRANS64.TRYWAIT P4, [R35+URZ+0x2d890], R86 ;  /* 0x02d89056230075a7 */ /* 0x000e24000808017f */
[----:B0-----:R-:W-:Y:S05]  /*5020*/  @!P4 BRA `(.L_x_1412) ;  /* 0x000001f400f4c947 */ /* 0x001fea0003800000 */
.L_x_1719:
[----:B------:R-:W-:Y:S05]  /*5030*/  BSYNC B1 ;  /* 0x0000000000017941 */ /* 0x000fea0003800000 */
.L_x_1411:
[----:B------:R-:W-:-:S03]  /*5040*/  UMOV UR4, 0xffffffff ;  /* 0xffffffff00047882 */ /* 0x000fc60000000000 */
[----:B------:R-:W-:Y:S05]  /*5050*/  BRA.DIV UR4, `(.L_x_1413) ;  /* 0x000001f604fc7947 */ /* 0x000fea000b800000 */
[----:B------:R1:W2:Y:S04]  /*5060*/  SHFL.IDX PT, R91, R62, RZ, 0x1e1f ;  /* 0x001e1fff3e5b7589 */ /* 0x0002a800000e0000 */
[----:B------:R1:W3:Y:S02]  /*5070*/  SHFL.IDX PT, R90, R60, RZ, 0x1e1f ;  /* 0x001e1fff3c5a7589 */ /* 0x0002e400000e0000 */
.L_x_1723:
[----:B------:R-:W-:Y:S05]  /*5080*/  @P3 BRA `(.L_x_1385) ;  /* 0x0000001c00143947 */ /* 0x000fea0003800000 */
[----:B------:R-:W4:Y:S01]  /*5090*/  LDC R11, c[0x0][0x2f4] ;  /* 0x0000bd00ff0b7b82 */ /* 0x000f220000000800 */
[----:B------:R-:W-:Y:S01]  /*50a0*/  ISETP.NE.AND P3, PT, R30, RZ, PT ;  /* 0x000000ff1e00720c */ /* 0x000fe20003f65270 */
[----:B------:R-:W-:Y:S01]  /*50b0*/  BSSY B1, `(.L_x_1414) ;  /* 0x0000079000017945 */ /* 0x000fe20003800000 */
[----:B----4-:R-:W-:-:S11]  /*50c0*/  IMAD.IADD R104, R11, 0x1, -R100 ;  /* 0x000000010b687824 */ /* 0x010fd600078e0a64 */
[----:B------:R-:W-:Y:S05]  /*50d0*/  @!P3 BRA `(.L_x_1415) ;  /* 0x0000000400d8b947 */ /* 0x000fea0003800000 */
[----:B-1----:R-:W4:Y:S04]  /*50e0*/  LDL R60, [R1+0x4c] ;  /* 0x00004c00013c7983 */ /* 0x002f280000100800 */
[----:B------:R-:W5:Y:S04]  /*50f0*/  LDL R15, [R1+0x50] ;  /* 0x00005000010f7983 */ /* 0x000f680000100800 */
[----:B------:R-:W2:Y:S01]  /*5100*/  LDL R14, [R1+0x54] ;  /* 0x00005400010e7983 */ /* 0x000ea20000100800 */
[----:B------:R-:W-:Y:S01]  /*5110*/  SEL R12, R100, R104, !P0 ;  /* 0x00000068640c7207 */ /* 0x000fe20004000000 */
[----:B------:R-:W-:Y:S01]  /*5120*/  BSSY B2, `(.L_x_1416) ;  /* 0x000006b000027945 */ /* 0x000fe20003800000 */
[----:B------:R-:W-:-:S02]  /*5130*/  ISETP.GE.AND P3, PT, R16, R99, PT ;  /* 0x000000631000720c */ /* 0x000fc40003f66270 */
[----:B------:R-:W-:-:S04]  /*5140*/  SHF.R.S32.HI R13, RZ, 0x1f, R12 ;  /* 0x0000001fff0d7819 */ /* 0x000fc8000001140c */
[----:B------:R-:W-:-:S04]  /*5150*/  LEA.HI R13, R13, R12, RZ, 0x4 ;  /* 0x0000000c0d0d7211 */ /* 0x000fc800078f20ff */
[----:B------:R-:W-:-:S04]  /*5160*/  SHF.R.S32.HI R12, RZ, 0x4, R13 ;  /* 0x00000004ff0c7819 */ /* 0x000fc8000001140d */
[----:B------:R-:W-:-:S04]  /*5170*/  LEA.HI.SX32 R105, R5, R12, 0x1d ;  /* 0x0000000c05697211 */ /* 0x000fc800078feaff */
[----:B------:R-:W-:-:S04]  /*5180*/  SHF.R.S32.HI R12, RZ, 0x1f, R105 ;  /* 0x0000001fff0c7819 */ /* 0x000fc80000011469 */
[----:B------:R-:W-:Y:S01]  /*5190*/  LEA.HI R12, R12, R105, RZ, 0x2 ;  /* 0x000000690c0c7211 */ /* 0x000fe200078f10ff */
[----:B------:R-:W-:-:S04]  /*51a0*/  IMAD.SHL.U32 R105, R105, 0x8, RZ ;  /* 0x0000000869697824 */ /* 0x000fc800078e00ff */
[----:B------:R-:W-:-:S05]  /*51b0*/  IMAD.SHL.U32 R12, R12, 0x400, RZ ;  /* 0x000004000c0c7824 */ /* 0x000fca00078e00ff */
[----:B------:R-:W-:Y:S02]  /*51c0*/  LOP3.LUT R12, R12, 0x7ffff000, RZ, 0xc0, !PT ;  /* 0x7ffff0000c0c7812 */ /* 0x000fe400078ec0ff */
[----:B----4-:R-:W-:-:S04]  /*51d0*/  LOP3.LUT R13, R60, 0x18, R105, 0xf8, !PT ;  /* 0x000000183c0d7812 */ /* 0x010fc800078ef869 */
[----:B-----5:R-:W-:Y:S01]  /*51e0*/  LOP3.LUT R13, R13, R15, RZ, 0x3c, !PT ;  /* 0x0000000f0d0d7212 */ /* 0x020fe200078e3cff */
[----:B------:R-:W-:-:S03]  /*51f0*/  IMAD R15, R19, 0x3000, R97 ;  /* 0x00003000130f7824 */ /* 0x000fc600078e0261 */
[----:B--2---:R-:W-:-:S05]  /*5200*/  IADD3 R12, R13, R12, R14 ;  /* 0x0000000c0d0c7210 */ /* 0x004fca0007ffe00e */
[----:B------:R-:W-:Y:S02]  /*5210*/  IMAD R13, R19, 0x3000, R12 ;  /* 0x00003000130d7824 */ /* 0x000fe400078e020c */
[--C-:B------:R-:W-:Y:S02]  /*5220*/  IMAD R12, R15, 0x2, R2.reuse ;  /* 0x000000020f0c7824 */ /* 0x100fe400078e0202 */
[----:B------:R-:W-:-:S04]  /*5230*/  IMAD R60, R13, 0x2, R2 ;  /* 0x000000020d3c7824 */ /* 0x000fc800078e0202 */
[----:B------:R-:W1:Y:S04]  /*5240*/  LDS.128 R12, [R12+0x15400] ;  /* 0x015400000c0c7984 */ /* 0x000e680000000c00 */
[----:B------:R-:W2:Y:S01]  /*5250*/  LDS.128 R60, [R60+0x15400] ;  /* 0x015400003c3c7984 */ /* 0x000ea20000000c00 */
[----:B------:R-:W-:Y:S05]  /*5260*/  @P3 BRA `(.L_x_1417) ;  /* 0x0000000400583947 */ /* 0x000fea0003800000 */
[----:B--2---:R-:W-:Y:S01]  /*5270*/  IMAD.MOV.U32 R107, RZ, RZ, R61 ;  /* 0x000000ffff6b7224 */ /* 0x004fe200078e003d */
[----:B------:R-:W-:Y:S01]  /*5280*/  SHF.R.U64 R44, R44, 0x10, R45 ;  /* 0x000000102c2c7819 */ /* 0x000fe2000000122d */
[----:B-1----:R-:W-:Y:S01]  /*5290*/  IMAD.MOV.U32 R106, RZ, RZ, R13 ;  /* 0x000000ffff6a7224 */ /* 0x002fe200078e000d */
[----:B------:R-:W-:Y:S01]  /*52a0*/  SHF.R.U32.HI R45, RZ, 0x10, R45 ;  /* 0x00000010ff2d7819 */ /* 0x000fe2000001162d */
[----:B------:R-:W-:Y:S01]  /*52b0*/  HADD2.F32 R108, -RZ, R108.H0_H0 ;  /* 0x2000006cff6c7230 */ /* 0x000fe20000004100 */
[----:B------:R-:W-:Y:S01]  /*52c0*/  SHF.R.U64 R46, R46, 0x10, R47 ;  /* 0x000000102e2e7819 */ /* 0x000fe2000000122f */
[----:B------:R-:W-:Y:S02]  /*52d0*/  HADD2.F32 R13, -RZ, R107.H0_H0 ;  /* 0x2000006bff0d7230 */ /* 0x000fe40000004100 */
[----:B------:R-:W-:Y:S02]  /*52e0*/  HADD2.F32 R111, -RZ, R106.H0_H0 ;  /* 0x2000006aff6f7230 */ /* 0x000fe40000004100 */
        /* <DEDUP_REMOVED lines=49> */
[C---:B------:R-:W-:Y:S01]  /*5600*/  FMUL.FTZ R109, R106.reuse, R109 ;  /* 0x0000006d6a6d7220 */ /* 0x040fe20000410000 */
        /* <DEDUP_REMOVED lines=9> */
[--C-:B------:R-:W-:Y:S02]  /*56a0*/  HADD2.F32 R57, -RZ, R62.reuse.H0_H0 ;  /* 0x2000003eff397230 */ /* 0x100fe40000004100 */
        /* <DEDUP_REMOVED lines=11> */
[----:B------:R-:W-:Y:S02]  /*5760*/  IMAD.MOV.U32 R15, RZ, RZ, R63 ;  /* 0x000000ffff0f7224 */ /* 0x000fe400078e003f */
[-C--:B------:R-:W-:Y:S01]  /*5770*/  FFMA.FTZ R57, R14, R46.reuse, -R57 ;  /* 0x0000002e0e397223 */ /* 0x080fe20000010839 */
[----:B------:R-:W-:Y:S01]  /*5780*/  FFMA.FTZ R47, R62, R46, R47 ;  /* 0x0000002e3e2f7223 */ /* 0x000fe2000001002f */
[----:B------:R-:W-:-:S03]  /*5790*/  IMAD.MOV.U32 R63, RZ, RZ, R108 ;  /* 0x000000ffff3f7224 */ /* 0x000fc600078e006c */
[----:B------:R-:W-:Y:S01]  /*57a0*/  F2FP.F16.F32.PACK_AB R14, R57, R60 ;  /* 0x0000003c390e723e */ /* 0x000fe200000000ff */
[----:B------:R-:W-:Y:S01]  /*57b0*/  IMAD.MOV.U32 R60, RZ, RZ, R44 ;  /* 0x000000ffff3c7224 */ /* 0x000fe200078e002c */
[----:B------:R-:W-:-:S07]  /*57c0*/  F2FP.F16.F32.PACK_AB R62, R47, R106 ;  /* 0x0000006a2f3e723e */ /* 0x000fce00000000ff */
.L_x_1417:
[----:B------:R-:W-:Y:S05]  /*57d0*/  BSYNC B2 ;  /* 0x0000000000027941 */ /* 0x000fea0003800000 */
.L_x_1416:
[----:B---3--:R-:W-:-:S04]  /*57e0*/  LEA R44, P3, R21, R90, 0x1 ;  /* 0x0000005a152c7211 */ /* 0x008fc800078608ff */
[----:B------:R-:W-:Y:S02]  /*57f0*/  LEA.HI.X R45, R21, R91, R94, 0x1, P3 ;  /* 0x0000005b152d7211 */ /* 0x000fe400018f0c5e */
[----:B------:R-:W-:-:S03]  /*5800*/  ISETP.GE.AND P3, PT, R105, R11, PT ;  /* 0x0000000b6900720c */ /* 0x000fc60003f66270 */
[----:B-1----:R1:W-:Y:S10]  /*5810*/  ST.E.128 desc[UR54][R44.64], R12 ;  /* 0x0000000c2c007985 */ /* 0x0023f4000c101d36 */
[----:B-1----:R-:W-:-:S05]  /*5820*/  @!P3 IMAD.WIDE R12, R105, 0x2, R90 ;  /* 0x00000002690cb825 */ /* 0x002fca00078e025a */
[----:B--2---:R4:W-:Y:S02]  /*5830*/  @!P3 ST.E.128 desc[UR54][R12.64], R60 ;  /* 0x0000003c0c00b985 */ /* 0x0049e4000c101d36 */
.L_x_1415:
[----:B------:R-:W-:Y:S05]  /*5840*/  BSYNC B1 ;  /* 0x0000000000017941 */ /* 0x000fea0003800000 */
.L_x_1414:
[----:B------:R-:W-:Y:S01]  /*5850*/  ISETP.NE.AND P3, PT, R31, RZ, PT ;  /* 0x000000ff1f00720c */ /* 0x000fe20003f65270 */
[----:B------:R-:W-:-:S12]  /*5860*/  BSSY B1, `(.L_x_1418) ;  /* 0x000007b000017945 */ /* 0x000fd80003800000 */
[----:B------:R-:W-:Y:S05]  /*5870*/  @!P3 BRA `(.L_x_1419) ;  /* 0x0000000400e4b947 */ /* 0x000fea0003800000 */
[----:B------:R-:W5:Y:S04]  /*5880*/  LDL R44, [R1+0x4c] ;  /* 0x00004c00012c7983 */ /* 0x000f680000100800 */
[----:B------:R-:W5:Y:S04]  /*5890*/  LDL R15, [R1+0x50] ;  /* 0x00005000010f7983 */ /* 0x000f680000100800 */
[----:B------:R-:W5:Y:S01]  /*58a0*/  LDL R14, [R1+0x54] ;  /* 0x00005400010e7983 */ /* 0x000f620000100800 */
[----:B------:R-:W-:Y:S01]  /*58b0*/  LOP3.LUT P4, RZ, R22, 0x1, RZ, 0xc0, !PT ;  /* 0x0000000116ff7812 */ /* 0x000fe2000788c0ff */
[----:B------:R-:W-:Y:S01]  /*58c0*/  BSSY B2, `(.L_x_1420) ;  /* 0x0000070000027945 */ /* 0x000fe20003800000 */
[----:B---3--:R-:W-:-:S02]  /*58d0*/  LEA R56, P3, R27, R90, 0x1 ;  /* 0x0000005a1b387211 */ /* 0x008fc400078608ff */
[----:B----4-:R-:W-:Y:S02]  /*58e0*/  SEL R12, R100, R104, !P4 ;  /* 0x00000068640c7207 */ /* 0x010fe40006000000 */
[----:B--2---:R-:W-:Y:S02]  /*58f0*/  LEA.HI.X R57, R27, R91, R93, 0x1, P3 ;  /* 0x0000005b1b397211 */ /* 0x004fe400018f0c5d */
[----:B------:R-:W-:Y:S02]  /*5900*/  SHF.R.S32.HI R13, RZ, 0x1f, R12 ;  /* 0x0000001fff0d7819 */ /* 0x000fe4000001140c */
[----:B------:R-:W-:Y:S02]  /*5910*/  ISETP.GE.AND P3, PT, R3, R99, PT ;  /* 0x000000630300720c */ /* 0x000fe40003f66270 */
[----:B------:R-:W-:-:S04]  /*5920*/  LEA.HI R13, R13, R12, RZ, 0x4 ;  /* 0x0000000c0d0d7211 */ /* 0x000fc800078f20ff */
[----:B------:R-:W-:-:S04]  /*5930*/  SHF.R.S32.HI R13, RZ, 0x4, R13 ;  /* 0x00000004ff0d7819 */ /* 0x000fc8000001140d */
[----:B------:R-:W-:-:S04]  /*5940*/  LEA.HI.SX32 R13, R6, R13, 0x1d ;  /* 0x0000000d060d7211 */ /* 0x000fc800078feaff */
[----:B------:R-:W-:Y:S02]  /*5950*/  SHF.R.S32.HI R12, RZ, 0x1f, R13 ;  /* 0x0000001fff0c7819 */ /* 0x000fe4000001140d */
[----:B------:R-:W-:Y:S02]  /*5960*/  SHF.L.U32 R58, R13, 0x3, RZ ;  /* 0x000000030d3a7819 */ /* 0x000fe400000006ff */
[----:B------:R-:W-:-:S05]  /*5970*/  LEA.HI R13, R12, R13, RZ, 0x2 ;  /* 0x0000000d0c0d7211 */ /* 0x000fca00078f10ff */
[----:B------:R-:W-:-:S05]  /*5980*/  IMAD.SHL.U32 R13, R13, 0x400, RZ ;  /* 0x000004000d0d7824 */ /* 0x000fca00078e00ff */
[----:B------:R-:W-:Y:S02]  /*5990*/  LOP3.LUT R13, R13, 0x7ffff000, RZ, 0xc0, !PT ;  /* 0x7ffff0000d0d7812 */ /* 0x000fe400078ec0ff */
[----:B-----5:R-:W-:-:S04]  /*59a0*/  LOP3.LUT R12, R44, 0x18, R58, 0xf8, !PT ;  /* 0x000000182c0c7812 */ /* 0x020fc800078ef83a */
[----:B------:R-:W-:-:S04]  /*59b0*/  LOP3.LUT R12, R12, R15, RZ, 0x3c, !PT ;  /* 0x0000000f0c0c7212 */ /* 0x000fc800078e3cff */
[----:B------:R-:W-:Y:S01]  /*59c0*/  IADD3 R12, R12, R13, R14 ;  /* 0x0000000d0c0c7210 */ /* 0x000fe20007ffe00e */
[----:B------:R-:W-:-:S04]  /*59d0*/  IMAD R13, R19, 0x3000, R96 ;  /* 0x00003000130d7824 */ /* 0x000fc800078e0260 */
[----:B------:R-:W-:Y:S02]  /*59e0*/  IMAD R15, R19, 0x3000, R12 ;  /* 0x00003000130f7824 */ /* 0x000fe400078e020c */
[--C-:B------:R-:W-:Y:S02]  /*59f0*/  IMAD R13, R13, 0x2, R2.reuse ;  /* 0x000000020d0d7824 */ /* 0x100fe400078e0202 */
[----:B------:R-:W-:-:S04]  /*5a00*/  IMAD R44, R15, 0x2, R2 ;  /* 0x000000020f2c7824 */ /* 0x000fc800078e0202 */
[----:B------:R-:W2:Y:S04]  /*5a10*/  LDS.128 R12, [R13+0x15400] ;  /* 0x015400000d0c7984 */ /* 0x000ea80000000c00 */
[----:B------:R-:W3:Y:S01]  /*5a20*/  LDS.128 R44, [R44+0x15400] ;  /* 0x015400002c2c7984 */ /* 0x000ee20000000c00 */
[----:B------:R-:W-:Y:S05]  /*5a30*/  @P3 BRA `(.L_x_1421) ;  /* 0x0000000400603947 */ /* 0x000fea0003800000 */
[----:B---3--:R-:W-:Y:S01]  /*5a40*/  IMAD.MOV.U32 R61, RZ, RZ, R45 ;  /* 0x000000ffff3d7224 */ /* 0x008fe200078e002d */
[----:B------:R-:W-:Y:S01]  /*5a50*/  SHF.R.U64 R40, R40, 0x10, R41 ;  /* 0x0000001028287819 */ /* 0x000fe20000001229 */
[----:B--2---:R-:W-:Y:S01]  /*5a60*/  IMAD.MOV.U32 R45, RZ, RZ, R13 ;  /* 0x000000ffff2d7224 */ /* 0x004fe200078e000d */
[----:B------:R-:W-:Y:S01]  /*5a70*/  SHF.R.U64 R54, R54, 0x10, R55 ;  /* 0x0000001036367819 */ /* 0x000fe20000001237 */
[--C-:B-1----:R-:W-:Y:S02]  /*5a80*/  HADD2.F32 R62, -RZ, R118.reuse.H1_H1 ;  /* 0x30000076ff3e7230 */ /* 0x102fe40000004100 */
[----:B------:R-:W-:Y:S02]  /*5a90*/  HADD2.F32 R59, -RZ, R61.H0_H0 ;  /* 0x2000003dff3b7230 */ /* 0x000fe40000004100 */
[----:B------:R-:W-:Y:S02]  /*5aa0*/  HADD2.F32 R60, -RZ, R45.H0_H0 ;  /* 0x2000002dff3c7230 */ /* 0x000fe40000004100 */
[----:B------:R-:W-:-:S02]  /*5ab0*/  HADD2.F32 R13, -RZ, R118.H0_H0 ;  /* 0x20000076ff0d7230 */ /* 0x000fc40000004100 */
[CC--:B------:R-:W-:Y:S01]  /*5ac0*/  FMUL.FTZ R63, R59.reuse, R62.reuse ;  /* 0x0000003e3b3f7220 */ /* 0x0c0fe20000410000 */
[----:B------:R-:W-:Y:S02]  /*5ad0*/  HADD2.F32 R45, -RZ, R45.H1_H1 ;  /* 0x3000002dff2d7230 */ /* 0x000fe40000004100 */
[C---:B------:R-:W-:Y:S01]  /*5ae0*/  FMUL.FTZ R62, R60.reuse, R62 ;  /* 0x0000003e3c3e7220 */ /* 0x040fe20000410000 */
[----:B------:R-:W-:Y:S02]  /*5af0*/  HADD2.F32 R40, -RZ, R40.H0_H0 ;  /* 0x20000028ff287230 */ /* 0x000fe40000004100 */
[-C--:B------:R-:W-:Y:S01]  /*5b00*/  FFMA.FTZ R60, R60, R13.reuse, -R63 ;  /* 0x0000000d3c3c7223 */ /* 0x080fe2000001083f */
[----:B------:R-:W-:Y:S02]  /*5b10*/  HADD2.F32 R107, -RZ, R116.H1_H1 ;  /* 0x30000074ff6b7230 */ /* 0x000fe40000004100 */
[----:B------:R-:W-:Y:S01]  /*5b20*/  FFMA.FTZ R59, R59, R13, R62 ;  /* 0x0000000d3b3b7223 */ /* 0x000fe2000001003e */
[----:B------:R-:W-:Y:S01]  /*5b30*/  SHF.R.U32.HI R62, RZ, 0x10, R53 ;  /* 0x00000010ff3e7819 */ /* 0x000fe20000011635 */
[----:B------:R-:W-:Y:S01]  /*5b40*/  HADD2.F32 R13, -RZ, R61.H1_H1 ;  /* 0x3000003dff0d7230 */ /* 0x000fe20000004100 */
[----:B------:R-:W-:-:S02]  /*5b50*/  SHF.R.U32.HI R61, RZ, 0x10, R41 ;  /* 0x00000010ff3d7819 */ /* 0x000fc40000011629 */
[----:B------:R-:W-:Y:S01]  /*5b60*/  SHF.R.U64 R53, R52, 0x10, R53 ;  /* 0x0000001034357819 */ /* 0x000fe20000001235 */
[----:B------:R-:W-:Y:S02]  /*5b70*/  HADD2.F32 R62, -RZ, R62.H0_H0 ;  /* 0x2000003eff3e7230 */ /* 0x000fe40000004100 */
[----:B------:R-:W-:Y:S02]  /*5b80*/  HADD2.F32 R61, -RZ, R61.H0_H0 ;  /* 0x2000003dff3d7230 */ /* 0x000fe40000004100 */
[----:B------:R-:W-:Y:S02]  /*5b90*/  HADD2.F32 R52, -RZ, R15.H0_H0 ;  /* 0x2000000fff347230 */ /* 0x000fe40000004100 */
[-C--:B------:R-:W-:Y:S01]  /*5ba0*/  FMUL.FTZ R63, R13, R62.reuse ;  /* 0x0000003e0d3f7220 */ /* 0x080fe20000410000 */
[C---:B------:R-:W-:Y:S01]  /*5bb0*/  FMUL.FTZ R62, R45.reuse, R62 ;  /* 0x0000003e2d3e7220 */ /* 0x040fe20000410000 */
[----:B------:R-:W-:Y:S02]  /*5bc0*/  HADD2.F32 R53, -RZ, R53.H0_H0 ;  /* 0x20000035ff357230 */ /* 0x000fe40000004100 */
[-C--:B------:R-:W-:Y:S01]  /*5bd0*/  FFMA.FTZ R45, R45, R61.reuse, -R63 ;  /* 0x0000003d2d2d7223 */ /* 0x080fe2000001083f */
[----:B------:R-:W-:Y:S01]  /*5be0*/  FFMA.FTZ R13, R13, R61, R62 ;  /* 0x0000003d0d0d7223 */ /* 0x000fe2000001003e */
[----:B------:R-:W-:-:S02]  /*5bf0*/  HADD2.F32 R63, -RZ, R117.H1_H1 ;  /* 0x30000075ff3f7230 */ /* 0x000fc40000004100 */
[----:B------:R-:W-:Y:S01]  /*5c00*/  HADD2.F32 R61, -RZ, R47.H0_H0 ;  /* 0x2000002fff3d7230 */ /* 0x000fe20000004100 */
[----:B------:R-:W-:Y:S01]  /*5c10*/  F2FP.F16.F32.PACK_AB R45, R45, R60 ;  /* 0x0000003c2d2d723e */ /* 0x000fe200000000ff */
[----:B------:R-:W-:Y:S01]  /*5c20*/  HADD2.F32 R62, -RZ, R117.H0_H0 ;  /* 0x20000075ff3e7230 */ /* 0x000fe20000004100 */
[----:B------:R-:W-:Y:S02]  /*5c30*/  F2FP.F16.F32.PACK_AB R59, R13, R59 ;  /* 0x0000003b0d3b723e */ /* 0x000fe400000000ff */
[CC--:B------:R-:W-:Y:S01]  /*5c40*/  FMUL.FTZ R105, R61.reuse, R63.reuse ;  /* 0x0000003f3d697220 */ /* 0x0c0fe20000410000 */
[C---:B------:R-:W-:Y:S01]  /*5c50*/  FMUL.FTZ R63, R52.reuse, R63 ;  /* 0x0000003f343f7220 */ /* 0x040fe20000410000 */
[----:B------:R-:W-:Y:S02]  /*5c60*/  IMAD.MOV.U32 R13, RZ, RZ, R45 ;  /* 0x000000ffff0d7224 */ /* 0x000fe400078e002d */
[-C--:B------:R-:W-:Y:S01]  /*5c70*/  FFMA.FTZ R52, R52, R62.reuse, -R105 ;  /* 0x0000003e34347223 */ /* 0x080fe20000010869 */
[----:B------:R-:W-:Y:S01]  /*5c80*/  FFMA.FTZ R63, R61, R62, R63 ;  /* 0x0000003e3d3f7223 */ /* 0x000fe2000001003f */
[----:B------:R-:W-:Y:S01]  /*5c90*/  SHF.R.U32.HI R62, RZ, 0x10, R55 ;  /* 0x00000010ff3e7819 */ /* 0x000fe20000011637 */
[----:B------:R-:W-:Y:S01]  /*5ca0*/  HADD2.F32 R61, -RZ, R47.H1_H1 ;  /* 0x3000002fff3d7230 */ /* 0x000fe20000004100 */
[----:B------:R-:W-:Y:S01]  /*5cb0*/  SHF.R.U32.HI R105, RZ, 0x10, R43 ;  /* 0x00000010ff697819 */ /* 0x000fe2000001162b */
[----:B------:R-:W-:-:S02]  /*5cc0*/  IMAD.MOV.U32 R45, RZ, RZ, R59 ;  /* 0x000000ffff2d7224 */ /* 0x000fc400078e003b */
[----:B------:R-:W-:Y:S02]  /*5cd0*/  HADD2.F32 R47, -RZ, R62.H0_H0 ;  /* 0x2000003eff2f7230 */ /* 0x000fe40000004100 */
[----:B------:R-:W-:Y:S02]  /*5ce0*/  HADD2.F32 R62, -RZ, R15.H1_H1 ;  /* 0x3000000fff3e7230 */ /* 0x000fe40000004100 */
[----:B------:R-:W-:Y:S02]  /*5cf0*/  HADD2.F32 R15, -RZ, R105.H0_H0 ;  /* 0x20000069ff0f7230 */ /* 0x000fe40000004100 */
[-C--:B------:R-:W-:Y:S01]  /*5d00*/  FMUL.FTZ R105, R61, R47.reuse ;  /* 0x0000002f3d697220 */ /* 0x080fe20000410000 */
[----:B------:R-:W-:-:S03]  /*5d10*/  FMUL.FTZ R106, R62, R47 ;  /* 0x0000002f3e6a7220 */ /* 0x000fc60000410000 */
[-C--:B------:R-:W-:Y:S01]  /*5d20*/  FFMA.FTZ R47, R62, R15.reuse, -R105 ;  /* 0x0000000f3e2f7223 */ /* 0x080fe20000010869 */
[----:B------:R-:W-:Y:S02]  /*5d30*/  HADD2.F32 R105, -RZ, R12.H0_H0 ;  /* 0x2000000cff697230 */ /* 0x000fe40000004100 */
[----:B------:R-:W-:Y:S01]  /*5d40*/  FFMA.FTZ R15, R61, R15, R106 ;  /* 0x0000000f3d0f7223 */ /* 0x000fe2000001006a */
[--C-:B------:R-:W-:Y:S02]  /*5d50*/  HADD2.F32 R61, -RZ, R44.reuse.H0_H0 ;  /* 0x2000002cff3d7230 */ /* 0x100fe40000004100 */
[----:B------:R-:W-:Y:S01]  /*5d60*/  HADD2.F32 R44, -RZ, R44.H1_H1 ;  /* 0x3000002cff2c7230 */ /* 0x000fe20000004100 */
[----:B------:R-:W-:Y:S01]  /*5d70*/  F2FP.F16.F32.PACK_AB R47, R47, R52 ;  /* 0x000000342f2f723e */ /* 0x000fe200000000ff */
[----:B------:R-:W-:Y:S02]  /*5d80*/  HADD2.F32 R12, -RZ, R12.H1_H1 ;  /* 0x3000000cff0c7230 */ /* 0x000fe40000004100 */
[----:B------:R-:W-:Y:S01]  /*5d90*/  FMUL.FTZ R106, R61, R107 ;  /* 0x0000006b3d6a7220 */ /* 0x000fe20000410000 */
[----:B------:R-:W-:-:S02]  /*5da0*/  HADD2.F32 R62, -RZ, R116.H0_H0 ;  /* 0x20000074ff3e7230 */ /* 0x000fc40000004100 */
[----:B------:R-:W-:Y:S01]  /*5db0*/  FMUL.FTZ R41, R44, R53 ;  /* 0x000000352c297220 */ /* 0x000fe20000410000 */
[----:B------:R-:W-:Y:S01]  /*5dc0*/  FMUL.FTZ R107, R105, R107 ;  /* 0x0000006b696b7220 */ /* 0x000fe20000410000 */
[C---:B------:R-:W-:Y:S01]  /*5dd0*/  FMUL.FTZ R53, R12.reuse, R53 ;  /* 0x000000350c357220 */ /* 0x040fe20000410000 */
[----:B------:R-:W-:Y:S01]  /*5de0*/  F2FP.F16.F32.PACK_AB R63, R15, R63 ;  /* 0x0000003f0f3f723e */ /* 0x000fe200000000ff */
[-C--:B------:R-:W-:Y:S01]  /*5df0*/  FFMA.FTZ R41, R12, R40.reuse, -R41 ;  /* 0x000000280c297223 */ /* 0x080fe20000010829 */
[----:B------:R-:W-:Y:S02]  /*5e00*/  HADD2.F32 R12, -RZ, R14.H0_H0 ;  /* 0x2000000eff0c7230 */ /* 0x000fe40000004100 */
[----:B------:R-:W-:Y:S01]  /*5e10*/  FFMA.FTZ R40, R44, R40, R53 ;  /* 0x000000282c287223 */ /* 0x000fe20000010035 */
[----:B------:R-:W-:Y:S02]  /*5e20*/  HADD2.F32 R53, -RZ, R115.H1_H1 ;  /* 0x30000073ff357230 */ /* 0x000fe40000004100 */
[----:B------:R-:W-:Y:S01]  /*5e30*/  FFMA.FTZ R107, R61, R62, R107 ;  /* 0x0000003e3d6b7223 */ /* 0x000fe2000001006b */
[----:B------:R-:W-:-:S02]  /*5e40*/  HADD2.F32 R44, -RZ, R46.H0_H0 ;  /* 0x2000002eff2c7230 */ /* 0x000fc40000004100 */
[----:B------:R-:W-:Y:S01]  /*5e50*/  FFMA.FTZ R106, R105, R62, -R106 ;  /* 0x0000003e696a7223 */ /* 0x000fe2000001086a */
[----:B------:R-:W-:Y:S02]  /*5e60*/  HADD2.F32 R115, -RZ, R115.H0_H0 ;  /* 0x20000073ff737230 */ /* 0x000fe40000004100 */
[----:B------:R-:W-:Y:S02]  /*5e70*/  HADD2.F32 R46, -RZ, R46.H1_H1 ;  /* 0x3000002eff2e7230 */ /* 0x000fe40000004100 */
[-C--:B------:R-:W-:Y:S01]  /*5e80*/  FMUL.FTZ R55, R44, R53.reuse ;  /* 0x000000352c377220 */ /* 0x080fe20000410000 */
[C---:B------:R-:W-:Y:S01]  /*5e90*/  FMUL.FTZ R53, R12.reuse, R53 ;  /* 0x000000350c357220 */ /* 0x040fe20000410000 */
[----:B------:R-:W-:Y:S01]  /*5ea0*/  HADD2.F32 R14, -RZ, R14.H1_H1 ;  /* 0x3000000eff0e7230 */ /* 0x000fe20000004100 */
[----:B------:R-:W-:Y:S01]  /*5eb0*/  F2FP.F16.F32.PACK_AB R106, R41, R106 ;  /* 0x0000006a296a723e */ /* 0x000fe200000000ff */
[-C--:B------:R-:W-:Y:S01]  /*5ec0*/  FFMA.FTZ R12, R12, R115.reuse, -R55 ;  /* 0x000000730c0c7223 */ /* 0x080fe20000010837 */
[----:B------:R-:W-:Y:S01]  /*5ed0*/  FFMA.FTZ R44, R44, R115, R53 ;  /* 0x000000732c2c7223 */ /* 0x000fe20000010035 */
[----:B------:R-:W-:Y:S01]  /*5ee0*/  SHF.R.U64 R53, R42, 0x10, R43 ;  /* 0x000000102a357819 */ /* 0x000fe2000000122b */
[----:B------:R-:W-:Y:S01]  /*5ef0*/  HADD2.F32 R43, -RZ, R54.H0_H0 ;  /* 0x20000036ff2b7230 */ /* 0x000fe20000004100 */
[----:B------:R-:W-:Y:S01]  /*5f00*/  F2FP.F16.F32.PACK_AB R40, R40, R107 ;  /* 0x0000006b2828723e */ /* 0x000fe200000000ff */
[----:B------:R-:W-:-:S02]  /*5f10*/  IMAD.MOV.U32 R15, RZ, RZ, R47 ;  /* 0x000000ffff0f7224 */ /* 0x000fc400078e002f */
[----:B------:R-:W-:Y:S02]  /*5f20*/  HADD2.F32 R53, -RZ, R53.H0_H0 ;  /* 0x20000035ff357230 */ /* 0x000fe40000004100 */
[-C--:B------:R-:W-:Y:S01]  /*5f30*/  FMUL.FTZ R55, R46, R43.reuse ;  /* 0x0000002b2e377220 */ /* 0x080fe20000410000 */
[C---:B------:R-:W-:Y:S01]  /*5f40*/  FMUL.FTZ R61, R14.reuse, R43 ;  /* 0x0000002b0e3d7220 */ /* 0x040fe20000410000 */
[----:B------:R-:W-:Y:S02]  /*5f50*/  IMAD.MOV.U32 R47, RZ, RZ, R63 ;  /* 0x000000ffff2f7224 */ /* 0x000fe400078e003f */
[-C--:B------:R-:W-:Y:S01]  /*5f60*/  FFMA.FTZ R43, R14, R53.reuse, -R55 ;  /* 0x000000350e2b7223 */ /* 0x080fe20000010837 */
[----:B------:R-:W-:-:S04]  /*5f70*/  FFMA.FTZ R61, R46, R53, R61 ;  /* 0x000000352e3d7223 */ /* 0x000fc8000001003d */
[----:B------:R-:W-:Y:S01]  /*5f80*/  F2FP.F16.F32.PACK_AB R14, R43, R12 ;  /* 0x0000000c2b0e723e */ /* 0x000fe200000000ff */
[----:B------:R-:W-:Y:S01]  /*5f90*/  IMAD.MOV.U32 R12, RZ, RZ, R106 ;  /* 0x000000ffff0c7224 */ /* 0x000fe200078e006a */
[----:B------:R-:W-:Y:S01]  /*5fa0*/  F2FP.F16.F32.PACK_AB R46, R61, R44 ;  /* 0x0000002c3d2e723e */ /* 0x000fe200000000ff */
[----:B------:R-:W-:-:S07]  /*5fb0*/  IMAD.MOV.U32 R44, RZ, RZ, R40 ;  /* 0x000000ffff2c7224 */ /* 0x000fce00078e0028 */
.L_x_1421:
[----:B------:R-:W-:Y:S05]  /*5fc0*/  BSYNC B2 ;  /* 0x0000000000027941 */ /* 0x000fea0003800000 */
.L_x_1420:
[----:B------:R-:W-:Y:S01]  /*5fd0*/  ISETP.GE.AND P3, PT, R58, R11, PT ;  /* 0x0000000b3a00720c */ /* 0x000fe20003f66270 */
[----:B--2---:R2:W-:-:S12]  /*5fe0*/  ST.E.128 desc[UR54][R56.64], R12 ;  /* 0x0000000c38007985 */ /* 0x0045d8000c101d36 */
[----:B------:R-:W-:-:S05]  /*5ff0*/  @!P3 IMAD.WIDE R40, R58, 0x2, R90 ;  /* 0x000000023a28b825 */ /* 0x000fca00078e025a */
[----:B---3--:R2:W-:Y:S02]  /*6000*/  @!P3 ST.E.128 desc[UR54][R40.64], R44 ;  /* 0x0000002c2800b985 */ /* 0x0085e4000c101d36 */
.L_x_1419:
[----:B------:R-:W-:Y:S05]  /*6010*/  BSYNC B1 ;  /* 0x0000000000017941 */ /* 0x000fea0003800000 */
.L_x_1418:
[----:B------:R-:W-:-:S13]  /*6020*/  ISETP.NE.AND P3, PT, R32, RZ, PT ;  /* 0x000000ff2000720c */ /* 0x000fda0003f65270 */
[----:B------:R-:W-:Y:S05]  /*6030*/  @!P3 BRA `(.L_x_1385) ;  /* 0x0000000c0028b947 */ /* 0x000fea0003800000 */
[----:B--2---:R-:W2:Y:S04]  /*6040*/  LDL R40, [R1+0x4c] ;  /* 0x00004c0001287983 */ /* 0x004ea80000100800 */
[----:B------:R-:W5:Y:S04]  /*6050*/  LDL R15, [R1+0x50] ;  /* 0x00005000010f7983 */ /* 0x000f680000100800 */
[----:B------:R-:W5:Y:S01]  /*6060*/  LDL R14, [R1+0x54] ;  /* 0x00005400010e7983 */ /* 0x000f620000100800 */
[----:B------:R-:W-:Y:S01]  /*6070*/  LOP3.LUT P4, RZ, R22, 0x2, RZ, 0xc0, !PT ;  /* 0x0000000216ff7812 */ /* 0x000fe2000788c0ff */
[----:B------:R-:W-:Y:S01]  /*6080*/  BSSY B1, `(.L_x_1422) ;  /* 0x000006c000017945 */ /* 0x000fe20003800000 */
[----:B---3--:R-:W-:-:S02]  /*6090*/  LEA R44, P3, R28, R90, 0x1 ;  /* 0x0000005a1c2c7211 */ /* 0x008fc400078608ff */
[----:B------:R-:W-:Y:S02]  /*60a0*/  SEL R104, R100, R104, !P4 ;  /* 0x0000006864687207 */ /* 0x000fe40006000000 */
[----:B------:R-:W-:Y:S02]  /*60b0*/  LEA.HI.X R45, R28, R91, R92, 0x1, P3 ;  /* 0x0000005b1c2d7211 */ /* 0x000fe400018f0c5c */
[----:B----4-:R-:W-:Y:S02]  /*60c0*/  SHF.R.S32.HI R13, RZ, 0x1f, R104 ;  /* 0x0000001fff0d7819 */ /* 0x010fe40000011468 */
[----:B------:R-:W-:Y:S02]  /*60d0*/  ISETP.GE.AND P3, PT, R4, R99, PT ;  /* 0x000000630400720c */ /* 0x000fe40003f66270 */
[----:B------:R-:W-:-:S04]  /*60e0*/  LEA.HI R13, R13, R104, RZ, 0x4 ;  /* 0x000000680d0d7211 */ /* 0x000fc800078f20ff */
[----:B------:R-:W-:-:S04]  /*60f0*/  SHF.R.S32.HI R12, RZ, 0x4, R13 ;  /* 0x00000004ff0c7819 */ /* 0x000fc8000001140d */
[----:B------:R-:W-:-:S04]  /*6100*/  LEA.HI.SX32 R12, R7, R12, 0x1d ;  /* 0x0000000c070c7211 */ /* 0x000fc800078feaff */
[----:B------:R-:W-:Y:S01]  /*6110*/  SHF.R.S32.HI R13, RZ, 0x1f, R12 ;  /* 0x0000001fff0d7819 */ /* 0x000fe2000001140c */
[----:B------:R-:W-:-:S03]  /*6120*/  IMAD.SHL.U32 R46, R12, 0x8, RZ ;  /* 0x000000080c2e7824 */ /* 0x000fc600078e00ff */
[----:B------:R-:W-:-:S05]  /*6130*/  LEA.HI R13, R13, R12, RZ, 0x2 ;  /* 0x0000000c0d0d7211 */ /* 0x000fca00078f10ff */
[----:B------:R-:W-:-:S05]  /*6140*/  IMAD.SHL.U32 R13, R13, 0x400, RZ ;  /* 0x000004000d0d7824 */ /* 0x000fca00078e00ff */
[----:B------:R-:W-:Y:S02]  /*6150*/  LOP3.LUT R13, R13, 0x7ffff000, RZ, 0xc0, !PT ;  /* 0x7ffff0000d0d7812 */ /* 0x000fe400078ec0ff */
[----:B--2---:R-:W-:-:S04]  /*6160*/  LOP3.LUT R12, R40, 0x18, R46, 0xf8, !PT ;  /* 0x00000018280c7812 */ /* 0x004fc800078ef82e */
[----:B-----5:R-:W-:-:S04]  /*6170*/  LOP3.LUT R12, R12, R15, RZ, 0x3c, !PT ;  /* 0x0000000f0c0c7212 */ /* 0x020fc800078e3cff */
        /* <DEDUP_REMOVED lines=8> */
[----:B------:R-:W-:Y:S01]  /*6200*/  SHF.R.U64 R47, R48, 0x10, R49 ;  /* 0x00000010302f7819 */ /* 0x000fe20000001231 */
[----:B---3--:R-:W-:Y:S01]  /*6210*/  IMAD.MOV.U32 R48, RZ, RZ, R41 ;  /* 0x000000ffff307224 */ /* 0x008fe200078e0029 */
[----:B------:R-:W-:Y:S01]  /*6220*/  SHF.R.U32.HI R53, RZ, 0x10, R49 ;  /* 0x00000010ff357819 */ /* 0x000fe20000011631 */
[----:B------:R-:W-:Y:S01]  /*6230*/  HADD2.F32 R56, -RZ, R114.H1_H1 ;  /* 0x30000072ff387230 */ /* 0x000fe20000004100 */
[--C-:B------:R-:W-:Y:S01]  /*6240*/  SHF.R.U64 R36, R36, 0x10, R37.reuse ;  /* 0x0000001024247819 */ /* 0x100fe20000001225 */
[----:B------:R-:W-:Y:S01]  /*6250*/  HADD2.F32 R54, -RZ, R112.H1_H1 ;  /* 0x30000070ff367230 */ /* 0x000fe20000004100 */
[----:B------:R-:W-:Y:S01]  /*6260*/  SHF.R.U32.HI R52, RZ, 0x10, R37 ;  /* 0x00000010ff347819 */ /* 0x000fe20000011625 */
[--C-:B------:R-:W-:Y:S01]  /*6270*/  HADD2.F32 R49, -RZ, R48.reuse.H0_H0 ;  /* 0x20000030ff317230 */ /* 0x100fe20000004100 */
[----:B--2---:R-:W-:Y:S01]  /*6280*/  MOV R41, R15 ;  /* 0x0000000f00297202 */ /* 0x004fe20000000f00 */
[----:B------:R-:W-:Y:S01]  /*6290*/  HADD2.F32 R15, -RZ, R13.H0_H0 ;  /* 0x2000000dff0f7230 */ /* 0x000fe20000004100 */
[----:B------:R-:W-:Y:S01]  /*62a0*/  SHF.R.U64 R37, R38, 0x10, R39 ;  /* 0x0000001026257819 */ /* 0x000fe20000001227 */
[----:B------:R-:W-:Y:S01]  /*62b0*/  HADD2.F32 R53, -RZ, R53.H0_H0 ;  /* 0x20000035ff357230 */ /* 0x000fe20000004100 */
[--C-:B------:R-:W-:Y:S01]  /*62c0*/  SHF.R.U64 R38, R50, 0x10, R51.reuse ;  /* 0x0000001032267819 */ /* 0x100fe20000001233 */
[----:B------:R-:W-:Y:S01]  /*62d0*/  FMUL.FTZ R58, R49, R56 ;  /* 0x00000038313a7220 */ /* 0x000fe20000410000 */
[----:B------:R-:W-:Y:S01]  /*62e0*/  SHF.R.U32.HI R50, RZ, 0x10, R51 ;  /* 0x00000010ff327819 */ /* 0x000fe20000011633 */
[----:B------:R-:W-:-:S02]  /*62f0*/  HADD2.F32 R51, -RZ, R48.H1_H1 ;  /* 0x30000030ff337230 */ /* 0x000fc40000004100 */
[C---:B------:R-:W-:Y:S01]  /*6300*/  FMUL.FTZ R56, R15.reuse, R56 ;  /* 0x000000380f387220 */ /* 0x040fe20000410000 */
[----:B------:R-:W-:Y:S02]  /*6310*/  HADD2.F32 R48, -RZ, R13.H1_H1 ;  /* 0x3000000dff307230 */ /* 0x000fe40000004100 */
[-C--:B------:R-:W-:Y:S01]  /*6320*/  FFMA.FTZ R13, R15, R54.reuse, -R58 ;  /* 0x000000360f0d7223 */ /* 0x080fe2000001083a */
[----:B------:R-:W-:Y:S02]  /*6330*/  HADD2.F32 R52, -RZ, R52.H0_H0 ;  /* 0x20000034ff347230 */ /* 0x000fe40000004100 */
[-C--:B------:R-:W-:Y:S01]  /*6340*/  FMUL.FTZ R55, R51, R53.reuse ;  /* 0x0000003533377220 */ /* 0x080fe20000410000 */
[----:B------:R-:W-:Y:S01]  /*6350*/  FFMA.FTZ R15, R49, R54, R56 ;  /* 0x00000036310f7223 */ /* 0x000fe20000010038 */
[----:B-1----:R-:W-:Y:S01]  /*6360*/  FMUL.FTZ R60, R48, R53 ;  /* 0x00000035303c7220 */ /* 0x002fe20000410000 */
[----:B------:R-:W-:Y:S01]  /*6370*/  SHF.R.U32.HI R39, RZ, 0x10, R39 ;  /* 0x00000010ff277819 */ /* 0x000fe20000011627 */
[----:B------:R-:W-:-:S02]  /*6380*/  HADD2.F32 R54, -RZ, R43.H1_H1 ;  /* 0x3000002bff367230 */ /* 0x000fc40000004100 */
[-C--:B------:R-:W-:Y:S01]  /*6390*/  FFMA.FTZ R48, R48, R52.reuse, -R55 ;  /* 0x0000003430307223 */ /* 0x080fe20000010837 */
[----:B------:R-:W-:Y:S02]  /*63a0*/  HADD2.F32 R53, -RZ, R50.H0_H0 ;  /* 0x20000032ff357230 */ /* 0x000fe40000004100 */
[----:B------:R-:W-:Y:S01]  /*63b0*/  FFMA.FTZ R52, R51, R52, R60 ;  /* 0x0000003433347223 */ /* 0x000fe2000001003c */
[----:B------:R-:W-:Y:S02]  /*63c0*/  HADD2.F32 R50, -RZ, R41.H1_H1 ;  /* 0x30000029ff327230 */ /* 0x000fe40000004100 */
[----:B------:R-:W-:Y:S02]  /*63d0*/  HADD2.F32 R58, -RZ, R113.H1_H1 ;  /* 0x30000071ff3a7230 */ /* 0x000fe40000004100 */
[-C--:B------:R-:W-:Y:S01]  /*63e0*/  FMUL.FTZ R55, R54, R53.reuse ;  /* 0x0000003536377220 */ /* 0x080fe20000410000 */
[----:B------:R-:W-:Y:S02]  /*63f0*/  HADD2.F32 R49, -RZ, R43.H0_H0 ;  /* 0x2000002bff317230 */ /* 0x000fe40000004100 */
[----:B------:R-:W-:Y:S01]  /*6400*/  FMUL.FTZ R53, R50, R53 ;  /* 0x0000003532357220 */ /* 0x000fe20000410000 */
[----:B------:R-:W-:Y:S01]  /*6410*/  HADD2.F32 R43, -RZ, R41.H0_H0 ;  /* 0x20000029ff2b7230 */ /* 0x000fe20000004100 */
[----:B------:R-:W-:Y:S01]  /*6420*/  F2FP.F16.F32.PACK_AB R15, R52, R15 ;  /* 0x0000000f340f723e */ /* 0x000fe200000000ff */
[----:B------:R-:W-:-:S02]  /*6430*/  HADD2.F32 R51, -RZ, R39.H0_H0 ;  /* 0x20000027ff337230 */ /* 0x000fc40000004100 */
[-C--:B------:R-:W-:Y:S01]  /*6440*/  FMUL.FTZ R60, R49, R58.reuse ;  /* 0x0000003a313c7220 */ /* 0x080fe20000410000 */
[----:B------:R-:W-:Y:S02]  /*6450*/  HADD2.F32 R56, -RZ, R110.H0_H0 ;  /* 0x2000006eff387230 */ /* 0x000fe40000004100 */
[C---:B------:R-:W-:Y:S01]  /*6460*/  FMUL.FTZ R58, R43.reuse, R58 ;  /* 0x0000003a2b3a7220 */ /* 0x040fe20000410000 */
[----:B------:R-:W-:Y:S02]  /*6470*/  HADD2.F32 R114, -RZ, R114.H0_H0 ;  /* 0x20000072ff727230 */ /* 0x000fe40000004100 */
[-C--:B------:R-:W-:Y:S01]  /*6480*/  FFMA.FTZ R50, R50, R51.reuse, -R55 ;  /* 0x0000003332327223 */ /* 0x080fe20000010837 */
[----:B------:R-:W-:Y:S01]  /*6490*/  FFMA.FTZ R54, R54, R51, R53 ;  /* 0x0000003336367223 */ /* 0x000fe20000010035 */
[----:B------:R-:W-:Y:S02]  /*64a0*/  HADD2.F32 R51, -RZ, R47.H0_H0 ;  /* 0x2000002fff337230 */ /* 0x000fe40000004100 */
[----:B------:R-:W-:Y:S01]  /*64b0*/  FFMA.FTZ R39, R43, R56, -R60 ;  /* 0x000000382b277223 */ /* 0x000fe2000001083c */
[----:B------:R-:W-:-:S02]  /*64c0*/  HADD2.F32 R47, -RZ, R40.H0_H0 ;  /* 0x20000028ff2f7230 */ /* 0x000fc40000004100 */
[----:B------:R-:W-:Y:S01]  /*64d0*/  FFMA.FTZ R41, R49, R56, R58 ;  /* 0x0000003831297223 */ /* 0x000fe2000001003a */
[----:B------:R-:W-:Y:S01]  /*64e0*/  HADD2.F32 R43, -RZ, R12.H0_H0 ;  /* 0x2000000cff2b7230 */ /* 0x000fe20000004100 */
[----:B------:R-:W-:Y:S01]  /*64f0*/  F2FP.F16.F32.PACK_AB R13, R48, R13 ;  /* 0x0000000d300d723e */ /* 0x000fe200000000ff */
[----:B------:R-:W-:Y:S01]  /*6500*/  HADD2.F32 R49, -RZ, R40.H1_H1 ;  /* 0x30000028ff317230 */ /* 0x000fe20000004100 */
[----:B------:R-:W-:Y:S01]  /*6510*/  F2FP.F16.F32.PACK_AB R39, R50, R39 ;  /* 0x000000273227723e */ /* 0x000fe200000000ff */
[----:B------:R-:W-:Y:S02]  /*6520*/  HADD2.F32 R40, -RZ, R12.H1_H1 ;  /* 0x3000000cff287230 */ /* 0x000fe40000004100 */
[-C--:B------:R-:W-:Y:S01]  /*6530*/  FMUL.FTZ R12, R47, R114.reuse ;  /* 0x000000722f0c7220 */ /* 0x080fe20000410000 */
[----:B------:R-:W-:Y:S02]  /*6540*/  HADD2.F32 R112, -RZ, R112.H0_H0 ;  /* 0x20000070ff707230 */ /* 0x000fe40000004100 */
[----:B------:R-:W-:Y:S01]  /*6550*/  FMUL.FTZ R114, R43, R114 ;  /* 0x000000722b727220 */ /* 0x000fe20000410000 */
[----:B------:R-:W-:-:S02]  /*6560*/  HADD2.F32 R36, -RZ, R36.H0_H0 ;  /* 0x20000024ff247230 */ /* 0x000fc40000004100 */
[-C--:B------:R-:W-:Y:S01]  /*6570*/  FMUL.FTZ R53, R49, R51.reuse ;  /* 0x0000003331357220 */ /* 0x080fe20000410000 */
[C---:B------:R-:W-:Y:S01]  /*6580*/  FMUL.FTZ R56, R40.reuse, R51 ;  /* 0x0000003328387220 */ /* 0x040fe20000410000 */
[----:B------:R-:W-:Y:S01]  /*6590*/  FFMA.FTZ R114, R47, R112, R114 ;  /* 0x000000702f727223 */ /* 0x000fe20000010072 */
[----:B------:R-:W-:Y:S02]  /*65a0*/  HADD2.F32 R47, -RZ, R38.H0_H0 ;  /* 0x20000026ff2f7230 */ /* 0x000fe40000004100 */
[-C--:B------:R-:W-:Y:S01]  /*65b0*/  FFMA.FTZ R53, R40, R36.reuse, -R53 ;  /* 0x0000002428357223 */ /* 0x080fe20000010835 */
[----:B------:R-:W-:Y:S01]  /*65c0*/  FFMA.FTZ R49, R49, R36, R56 ;  /* 0x0000002431317223 */ /* 0x000fe20000010038 */
[----:B------:R-:W-:Y:S02]  /*65d0*/  HADD2.F32 R38, -RZ, R42.H0_H0 ;  /* 0x2000002aff267230 */ /* 0x000fe40000004100 */
[----:B------:R-:W-:Y:S01]  /*65e0*/  FFMA.FTZ R12, R43, R112, -R12 ;  /* 0x000000702b0c7223 */ /* 0x000fe2000001080c */
[----:B------:R-:W-:-:S02]  /*65f0*/  HADD2.F32 R113, -RZ, R113.H0_H0 ;  /* 0x20000071ff717230 */ /* 0x000fc40000004100 */
[----:B------:R-:W-:Y:S01]  /*6600*/  HADD2.F32 R36, -RZ, R14.H0_H0 ;  /* 0x2000000eff247230 */ /* 0x000fe20000004100 */
[----:B------:R-:W-:Y:S01]  /*6610*/  F2FP.F16.F32.PACK_AB R40, R49, R114 ;  /* 0x000000723128723e */ /* 0x000fe200000000ff */
[----:B------:R-:W-:Y:S02]  /*6620*/  HADD2.F32 R42, -RZ, R42.H1_H1 ;  /* 0x3000002aff2a7230 */ /* 0x000fe40000004100 */
[-C--:B------:R-:W-:Y:S01]  /*6630*/  FMUL.FTZ R51, R38, R113.reuse ;  /* 0x0000007126337220 */ /* 0x080fe20000410000 */
[----:B------:R-:W-:Y:S02]  /*6640*/  HADD2.F32 R14, -RZ, R14.H1_H1 ;  /* 0x3000000eff0e7230 */ /* 0x000fe40000004100 */
[----:B------:R-:W-:Y:S01]  /*6650*/  FMUL.FTZ R113, R36, R113 ;  /* 0x0000007124717220 */ /* 0x000fe20000410000 */
[----:B------:R-:W-:Y:S02]  /*6660*/  HADD2.F32 R43, -RZ, R110.H1_H1 ;  /* 0x3000006eff2b7230 */ /* 0x000fe40000004100 */
[----:B------:R-:W-:Y:S01]  /*6670*/  FMUL.FTZ R55, R42, R47 ;  /* 0x0000002f2a377220 */ /* 0x000fe20000410000 */
[----:B------:R-:W-:-:S02]  /*6680*/  HADD2.F32 R37, -RZ, R37.H0_H0 ;  /* 0x20000025ff257230 */ /* 0x000fc40000004100 */
[----:B------:R-:W-:Y:S01]  /*6690*/  FMUL.FTZ R47, R14, R47 ;  /* 0x0000002f0e2f7220 */ /* 0x000fe20000410000 */
[----:B------:R-:W-:Y:S01]  /*66a0*/  F2FP.F16.F32.PACK_AB R12, R53, R12 ;  /* 0x0000000c350c723e */ /* 0x000fe200000000ff */
[-C--:B------:R-:W-:Y:S01]  /*66b0*/  FFMA.FTZ R51, R36, R43.reuse, -R51 ;  /* 0x0000002b24337223 */ /* 0x080fe20000010833 */
[----:B------:R-:W-:Y:S01]  /*66c0*/  FFMA.FTZ R113, R38, R43, R113 ;  /* 0x0000002b26717223 */ /* 0x000fe20000010071 */
[-C--:B------:R-:W-:Y:S01]  /*66d0*/  FFMA.FTZ R14, R14, R37.reuse, -R55 ;  /* 0x000000250e0e7223 */ /* 0x080fe20000010837 */
[----:B------:R-:W-:Y:S01]  /*66e0*/  FFMA.FTZ R42, R42, R37, R47 ;  /* 0x000000252a2a7223 */ /* 0x000fe2000001002f */
[----:B------:R-:W-:Y:S01]  /*66f0*/  F2FP.F16.F32.PACK_AB R43, R54, R41 ;  /* 0x00000029362b723e */ /* 0x000fe200000000ff */
[----:B------:R-:W-:Y:S02]  /*6700*/  IMAD.MOV.U32 R41, RZ, RZ, R15 ;  /* 0x000000ffff297224 */ /* 0x000fe400078e000f */
[----:B------:R-:W-:Y:S01]  /*6710*/  F2FP.F16.F32.PACK_AB R14, R14, R51 ;  /* 0x000000330e0e723e */ /* 0x000fe200000000ff */
[----:B------:R-:W-:Y:S01]  /*6720*/  IMAD.MOV.U32 R15, RZ, RZ, R39 ;  /* 0x000000ffff0f7224 */ /* 0x000fe200078e0027 */
[----:B------:R-:W-:-:S07]  /*6730*/  F2FP.F16.F32.PACK_AB R42, R42, R113 ;  /* 0x000000712a2a723e */ /* 0x000fce00000000ff */
.L_x_1423:
[----:B------:R-:W-:Y:S05]  /*6740*/  BSYNC B1 ;  /* 0x0000000000017941 */ /* 0x000fea0003800000 */
.L_x_1422:
[----:B--2---:R2:W-:Y:S01]  /*6750*/  ST.E.128 desc[UR54][R44.64], R12 ;  /* 0x0000000c2c007985 */ /* 0x0045e2000c101d36 */
[----:B------:R-:W-:-:S13]  /*6760*/  ISETP.GE.AND P3, PT, R46, R11, PT ;  /* 0x0000000b2e00720c */ /* 0x000fda0003f66270 */
[----:B------:R-:W-:Y:S05]  /*6770*/  @P3 BRA `(.L_x_1385) ;  /* 0x0000000400583947 */ /* 0x000fea0003800000 */
[----:B------:R-:W-:-:S05]  /*6780*/  IMAD.WIDE R90, R46, 0x2, R90 ;  /* 0x000000022e5a7825 */ /* 0x000fca00078e025a */
[----:B---3--:R3:W-:Y:S01]  /*6790*/  ST.E.128 desc[UR54][R90.64], R40 ;  /* 0x000000285a007985 */ /* 0x0087e2000c101d36 */
[----:B------:R-:W-:Y:S05]  /*67a0*/  BRA `(.L_x_1385) ;  /* 0x00000004004c7947 */ /* 0x000fea0003800000 */
.L_x_1377:
[----:B------:R-:W-:-:S06]  /*67b0*/  UISETP.NE.AND UP0, UPT, UR39, 0x3, UPT ;  /* 0x000000032700788c */ /* 0x000fcc000bf05270 */
[----:B------:R-:W-:-:S13]  /*67c0*/  PLOP3.LUT P2, PT, PT, PT, UP0, 0x80, 0x0 ;  /* 0x000000000000781c */ /* 0x000fda0003f4f008 */
[----:B------:R-:W-:Y:S05]  /*67d0*/  @!P2 BRA `(.L_x_1424) ;  /* 0x000000000004a947 */ /* 0x000fea0003800000 */
[----:B------:R-:W-:Y:S01]  /*67e0*/  BPT.TRAP 0x1 ;  /* 0x000000040000795c */ /* 0x000fe20000300000 */
.L_x_1424:
[----:B------:R-:W2:Y:S01]  /*67f0*/  LDL R11, [R1+0x38] ;  /* 0x00003800010b7983 */ /* 0x000ea20000100800 */
[----:B------:R-:W-:Y:S01]  /*6800*/  IMAD R35, R19, 0x8, R2 ;  /* 0x0000000813237824 */ /* 0x000fe200078e0202 */
[----:B------:R-:W-:Y:S01]  /*6810*/  BSSY B1, `(.L_x_1425) ;  /* 0x0000005000017945 */ /* 0x000fe20003800000 */
[----:B------:R-:W-:Y:S02]  /*6820*/  SHF.R.S32.HI R83, RZ, 0x1f, R82 ;  /* 0x0000001fff537819 */ /* 0x000fe40000011452 */
[----:B--2---:R-:W-:-:S04]  /*6830*/  SHF.L.U32 R86, R11, 0x1f, RZ ;  /* 0x0000001f0b567819 */ /* 0x004fc800000006ff */
[----:B------:R-:W0:Y:S02]  /*6840*/  SYNCS.PHASECHK.TRANS64.TRYWAIT P3, [R35+URZ+0x2d890], R86 ;  /* 0x02d89056230075a7 */ /* 0x000e24000806017f */
[----:B0-----:R-:W-:Y:S05]  /*6850*/  @!P3 BRA `(.L_x_1426) ;  /* 0x000001e00048b947 */ /* 0x001fea0003800000 */
.L_x_1724:
[----:B------:R-:W-:Y:S05]  /*6860*/  BSYNC B1 ;  /* 0x0000000000017941 */ /* 0x000fea0003800000 */
.L_x_1425:
[----:B------:R-:W1:Y:S01]  /*6870*/  S2R R36, SR_TID.X ;  /* 0x0000000000247919 */ /* 0x000e620000002100 */
        /* <DEDUP_REMOVED lines=13> */
[----:B------:R-:W-:Y:S02]  /*6950*/  IMAD R15, R10, UR4, RZ ;  /* 0x000000040a0f7c24 */ /* 0x000fe4000f8e02ff */
[----:B------:R-:W-:Y:S02]  /*6960*/  IMAD.IADD R13, R13, 0x1, R11 ;  /* 0x000000010d0d7824 */ /* 0x000fe400078e020b */
[C---:B------:R-:W-:Y:S02]  /*6970*/  IMAD R15, R34.reuse, UR5, R15 ;  /* 0x00000005220f7c24 */ /* 0x040fe4000f8e020f */
[----:B------:R-:W-:Y:S01]  /*6980*/  IMAD.WIDE.U32 R12, R34, UR4, R12 ;  /* 0x00000004220c7c25 */ /* 0x000fe2000f8e000c */
[----:B------:R-:W-:-:S03]  /*6990*/  ULDC.64 UR4, c[0x0][0x2e8] ;  /* 0x0000ba0000047ab9 */ /* 0x000fc60000000a00 */
[----:B-1----:R-:W-:Y:S01]  /*69a0*/  VIADD R36, R36, 0xffffff80 ;  /* 0xffffff8024247836 */ /* 0x002fe20000000000 */
[----:B------:R-:W-:Y:S01]  /*69b0*/  LEA R42, P3, R12, UR4, 0x1 ;  /* 0x000000040c2a7c11 */ /* 0x000fe2000f8608ff */
[----:B------:R-:W-:Y:S01]  /*69c0*/  IMAD.IADD R13, R13, 0x1, R15 ;  /* 0x000000010d0d7824 */ /* 0x000fe200078e020f */
[----:B------:R-:W-:Y:S02]  /*69d0*/  UMOV UR4, 0xffffffff ;  /* 0xffffffff00047882 */ /* 0x000fe40000000000 */
[----:B------:R-:W-:Y:S02]  /*69e0*/  LEA.HI R36, R36, R36, RZ, 0x1 ;  /* 0x0000002424247211 */ /* 0x000fe400078f08ff */
[----:B------:R-:W-:Y:S02]  /*69f0*/  LEA.HI.X R13, R12, UR5, R13, 0x1, P3 ;  /* 0x000000050c0d7c11 */ /* 0x000fe400098f0c0d */
[----:B------:R-:W-:-:S04]  /*6a00*/  SHF.R.S32.HI R36, RZ, 0x1, R36 ;  /* 0x00000001ff247819 */ /* 0x000fc80000011424 */
[----:B------:R-:W-:Y:S01]  /*6a10*/  ISETP.GT.AND P3, PT, R85, R36, PT ;  /* 0x000000245500720c */ /* 0x000fe20003f64270 */
[----:B------:R-:W-:-:S12]  /*6a20*/  BRA.DIV UR4, `(.L_x_1427) ;  /* 0x000001de04e87947 */ /* 0x000fd8000b800000 */
[----:B------:R1:W2:Y:S04]  /*6a30*/  SHFL.IDX PT, R43, R13, RZ, 0x1e1f ;  /* 0x001e1fff0d2b7589 */ /* 0x0002a800000e0000 */
[----:B------:R-:W3:Y:S02]  /*6a40*/  SHFL.IDX PT, R42, R42, RZ, 0x1e1f ;  /* 0x001e1fff2a2a7589 */ /* 0x000ee400000e0000 */
.L_x_1728:
[----:B------:R-:W-:Y:S05]  /*6a50*/  @!P3 BRA `(.L_x_1385) ;  /* 0x0000000000a0b947 */ /* 0x000fea0003800000 */
[----:B-1----:R-:W4:Y:S01]  /*6a60*/  LDL R13, [R1+0x7c] ;  /* 0x00007c00010d7983 */ /* 0x002f220000100800 */
[----:B------:R-:W-:-:S03]  /*6a70*/  ULDC UR4, c[0x0][0x2f4] ;  /* 0x0000bd0000047ab9 */ /* 0x000fc60000000800 */
[----:B------:R-:W5:Y:S04]  /*6a80*/  LDL R12, [R1+0x78] ;  /* 0x00007800010c7983 */ /* 0x000f680000100800 */
[----:B------:R-:W5:Y:S04]  /*6a90*/  LDL R11, [R1+0x64] ;  /* 0x00006400010b7983 */ /* 0x000f680000100800 */
[----:B------:R-:W5:Y:S01]  /*6aa0*/  LDL R45, [R1+0x68] ;  /* 0x00006800012d7983 */ /* 0x000f620000100800 */
[C---:B------:R-:W-:Y:S02]  /*6ab0*/  ISETP.GE.AND P5, PT, R16.reuse, UR4, PT ;  /* 0x0000000410007c0c */ /* 0x040fe4000bfa6270 */
[----:B------:R-:W-:Y:S01]  /*6ac0*/  ISETP.GE.AND P4, PT, R137, UR4, PT ;  /* 0x0000000489007c0c */ /* 0x000fe2000bf86270 */
[----:B------:R-:W5:Y:S10]  /*6ad0*/  LDL R44, [R1+0x74] ;  /* 0x00007400012c7983 */ /* 0x000f740000100800 */
[----:B---3--:R-:W-:-:S04]  /*6ae0*/  @!P5 LEA R40, P3, R16, R42, 0x1 ;  /* 0x0000002a1028d211 */ /* 0x008fc800078608ff */
[----:B--2---:R-:W-:Y:S02]  /*6af0*/  @!P5 LEA.HI.X R41, R16, R43, R17, 0x1, P3 ;  /* 0x0000002b1029d211 */ /* 0x004fe400018f0c11 */
[----:B------:R-:W-:-:S04]  /*6b00*/  @!P4 LEA R38, P3, R137, R42, 0x1 ;  /* 0x0000002a8926c211 */ /* 0x000fc800078608ff */
[----:B----4-:R-:W-:Y:S02]  /*6b10*/  @!P4 LEA.HI.X R39, R137, R43, R13, 0x1, P3 ;  /* 0x0000002b8927c211 */ /* 0x010fe400018f0c0d */
[----:B------:R-:W-:-:S13]  /*6b20*/  ISETP.GE.AND P3, PT, R136, UR4, PT ;  /* 0x0000000488007c0c */ /* 0x000fda000bf66270 */
[----:B------:R-:W-:-:S04]  /*6b30*/  @!P3 LEA R36, P6, R136, R42, 0x1 ;  /* 0x0000002a8824b211 */ /* 0x000fc800078c08ff */
[----:B-----5:R-:W-:Y:S02]  /*6b40*/  @!P3 LEA.HI.X R37, R136, R43, R12, 0x1, P6 ;  /* 0x0000002b8825b211 */ /* 0x020fe400030f0c0c */
[----:B------:R-:W1:Y:S04]  /*6b50*/  @!P5 LDS.128 R12, [R65+0x15000] ;  /* 0x01500000410cd984 */ /* 0x000e680000000c00 */
[----:B-1----:R1:W-:Y:S01]  /*6b60*/  @!P5 ST.E.128 desc[UR54][R40.64], R12 ;  /* 0x0000000c2800d985 */ /* 0x0023e2000c101d36 */
[----:B------:R-:W-:-:S13]  /*6b70*/  ISETP.GE.AND P5, PT, R3, UR4, PT ;  /* 0x0000000403007c0c */ /* 0x000fda000bfa6270 */
[----:B------:R-:W2:Y:S01]  /*6b80*/  @!P5 LDS.128 R12, [R64+0x15000] ;  /* 0x01500000400cd984 */ /* 0x000ea20000000c00 */
[----:B------:R-:W-:Y:S02]  /*6b90*/  @!P5 IMAD.SHL.U32 R11, R11, 0x8, RZ ;  /* 0x000000080b0bd824 */ /* 0x000fe400078e00ff */
[----:B-1----:R-:W-:Y:S02]  /*6ba0*/  @!P5 IMAD.MOV.U32 R40, RZ, RZ, R42 ;  /* 0x000000ffff28d224 */ /* 0x002fe400078e002a */
[----:B------:R-:W-:Y:S02]  /*6bb0*/  @!P5 IMAD.MOV.U32 R41, RZ, RZ, R43 ;  /* 0x000000ffff29d224 */ /* 0x000fe400078e002b */
        /* <DEDUP_REMOVED lines=18> */
.L_x_1385:
[----:B------:R-:W-:Y:S05]  /*6ce0*/  BSYNC B0 ;  /* 0x0000000000007941 */ /* 0x000fea0003800000 */
.L_x_1376:
[----:B---3--:R-:W3:Y:S01]  /*6cf0*/  S2R R11, SR_TID.X ;  /* 0x00000000000b7919 */ /* 0x008ee20000002100 */
[----:B------:R-:W-:Y:S01]  /*6d00*/  @!PT LDS RZ, [RZ] ;  /* 0x00000000fffff984 */ /* 0x000fe20000000800 */
[----:B------:R-:W-:Y:S01]  /*6d10*/  @!PT LDS RZ, [RZ] ;  /* 0x00000000fffff984 */ /* 0x000fe20000000800 */
[----:B------:R-:W-:Y:S01]  /*6d20*/  @!PT LDS RZ, [RZ] ;  /* 0x00000000fffff984 */ /* 0x000fe20000000800 */
[----:B------:R-:W-:Y:S01]  /*6d30*/  @!PT LDS RZ, [RZ] ;  /* 0x00000000fffff984 */ /* 0x000fe20000000800 */
[----:B------:R5:W-:Y:S06]  /*6d40*/  MEMBAR.ALL.CTA ;  /* 0x0000000000007992 */ /* 0x000bec0000008000 */
[----:B-----5:R-:W5:Y:S01]  /*6d50*/  FENCE.VIEW.ASYNC.S ;  /* 0x00000000000073c6 */ /* 0x020f620000000000 */
[----:B------:R-:W-:Y:S05]  /*6d60*/  WARPSYNC.ALL ;  /* 0x0000000000007948 */ /* 0x000fea0003800000 */
[----:B------:R-:W-:Y:S01]  /*6d70*/  BSSY B0, `(.L_x_1428) ;  /* 0x0000008000007945 */ /* 0x000fe20003800000 */
[----:B-----5:R0:W-:Y:S01]  /*6d80*/  BAR.SYNC.DEFER_BLOCKING R101, 0x80 ;  /* 0x000200650000751d */ /* 0x0201e20000010000 */
[----:B---3--:R-:W-:-:S13]  /*6d90*/  LOP3.LUT P3, RZ, R11, 0x7f, RZ, 0xc0, !PT ;  /* 0x0000007f0bff7812 */ /* 0x008fda000786c0ff */
[----:B------:R-:W-:-:S05]  /*6da0*/  @!P3 VIADD R11, R35, 0x2d8a0 ;  /* 0x0002d8a0230bb836 */ /* 0x000fca0000000000 */
[----:B------:R-:W-:-:S04]  /*6db0*/  @!P3 PRMT R11, RZ, 0x654, R11 ;  /* 0x00000654ff0bb816 */ /* 0x000fc8000000000b */
[----:B------:R0:W-:Y:S01]  /*6dc0*/  @!P3 SYNCS.ARRIVE.TRANS64.RED.A1T0 RZ, [R11+URZ], RZ ;  /* 0x000000ff0bffb9a7 */ /* 0x0001e2000810043f */
[----:B------:R-:W-:Y:S05]  /*6dd0*/  @!P2 BRA `(.L_x_1429) ;  /* 0x000000000004a947 */ /* 0x000fea0003800000 */
[----:B------:R-:W-:Y:S01]  /*6de0*/  BPT.TRAP 0x1 ;  /* 0x000000040000795c */ /* 0x000fe20000300000 */
.L_x_1429:
[----:B------:R-:W-:Y:S05]  /*6df0*/  BSYNC B0 ;  /* 0x0000000000007941 */ /* 0x000fea0003800000 */
.L_x_1428:
[----:B------:R-:W3:Y:S01]  /*6e00*/  SYNCS.PHASECHK.TRANS64.TRYWAIT P2, [R35+URZ+0x2d8b0], R86 ;  /* 0x02d8b056230075a7 */ /* 0x000ee2000804017f */
[----:B------:R-:W-:Y:S04]  /*6e10*/  BSSY B0, `(.L_x_1430) ;  /* 0x0000002000007945 */ /* 0x000fe80003800000 */
[----:B---3--:R-:W-:Y:S05]  /*6e20*/  @!P2 BRA `(.L_x_1431) ;  /* 0x000001dc0030a947 */ /* 0x008fea0003800000 */
.L_x_1729:
[----:B------:R-:W-:Y:S05]  /*6e30*/  BSYNC B0 ;  /* 0x0000000000007941 */ /* 0x000fea0003800000 */
.L_x_1430:
[----:B-12-4-:R-:W1:Y:S01]  /*6e40*/  S2R R14, SR_TID.X ;  /* 0x00000000000e7919 */ /* 0x016e620000002100 */
[----:B------:R-:W-:Y:S01]  /*6e50*/  ULDC.64 UR4, c[0x0][0x328] ;  /* 0x0000ca0000047ab9 */ /* 0x000fe20000000a00 */
[----:B------:R-:W-:Y:S01]  /*6e60*/  BSSY B0, `(.L_x_1432) ;  /* 0x000003f000007945 */ /* 0x000fe20003800000 */
[----:B------:R-:W-:Y:S02]  /*6e70*/  IMAD R83, R83, UR4, RZ ;  /* 0x0000000453537c24 */ /* 0x000fe4000f8e02ff */
[----:B------:R-:W-:-:S04]  /*6e80*/  IMAD.WIDE.U32 R12, R82, UR4, RZ ;  /* 0x00000004520c7c25 */ /* 0x000fc8000f8e00ff */
[----:B------:R-:W-:Y:S01]  /*6e90*/  IMAD R83, R82, UR5, R83 ;  /* 0x0000000552537c24 */ /* 0x000fe2000f8e0253 */
[----:B------:R-:W-:Y:S02]  /*6ea0*/  ULDC.64 UR4, c[0x0][0x338] ;  /* 0x0000ce0000047ab9 */ /* 0x000fe40000000a00 */
[----:B------:R-:W-:Y:S02]  /*6eb0*/  IMAD R84, R84, UR4, RZ ;  /* 0x0000000454547c24 */ /* 0x000fe4000f8e02ff */
[----:B------:R-:W-:Y:S02]  /*6ec0*/  IMAD.IADD R13, R13, 0x1, R83 ;  /* 0x000000010d0d7824 */ /* 0x000fe400078e0253 */
[C---:B0-----:R-:W-:Y:S02]  /*6ed0*/  IMAD R11, R81.reuse, UR5, R84 ;  /* 0x00000005510b7c24 */ /* 0x041fe4000f8e0254 */
[----:B------:R-:W-:Y:S01]  /*6ee0*/  IMAD.WIDE.U32 R12, R81, UR4, R12 ;  /* 0x00000004510c7c25 */ /* 0x000fe2000f8e000c */
[----:B------:R-:W-:-:S03]  /*6ef0*/  ULDC.64 UR4, c[0x0][0x330] ;  /* 0x0000cc0000047ab9 */ /* 0x000fc60000000a00 */
[----:B------:R-:W-:Y:S02]  /*6f00*/  IMAD R15, R10, UR4, RZ ;  /* 0x000000040a0f7c24 */ /* 0x000fe4000f8e02ff */
[----:B------:R-:W-:Y:S02]  /*6f10*/  IMAD.IADD R13, R13, 0x1, R11 ;  /* 0x000000010d0d7824 */ /* 0x000fe400078e020b */
[C---:B------:R-:W-:Y:S02]  /*6f20*/  IMAD R15, R34.reuse, UR5, R15 ;  /* 0x00000005220f7c24 */ /* 0x040fe4000f8e020f */
[----:B------:R-:W-:Y:S01]  /*6f30*/  IMAD.WIDE.U32 R12, R34, UR4, R12 ;  /* 0x00000004220c7c25 */ /* 0x000fe2000f8e000c */
[----:B------:R-:W-:Y:S01]  /*6f40*/  ULDC.64 UR4, c[0x0][0x318] ;  /* 0x0000c60000047ab9 */ /* 0x000fe20000000a00 */
[----:B-1----:R-:W-:Y:S02]  /*6f50*/  IADD3 R14, R14, -0x80, RZ ;  /* 0xffffff800e0e7810 */ /* 0x002fe40007ffe0ff */
[----:B------:R-:W-:Y:S01]  /*6f60*/  IMAD.IADD R13, R13, 0x1, R15 ;  /* 0x000000010d0d7824 */ /* 0x000fe200078e020f */
[----:B------:R-:W-:-:S02]  /*6f70*/  LEA R11, P2, R12, UR4, 0x1 ;  /* 0x000000040c0b7c11 */ /* 0x000fc4000f8408ff */
[----:B------:R-:W-:Y:S02]  /*6f80*/  LEA.HI R14, R14, R14, RZ, 0x1 ;  /* 0x0000000e0e0e7211 */ /* 0x000fe400078f08ff */
[----:B------:R-:W-:Y:S01]  /*6f90*/  LEA.HI.X R12, R12, UR5, R13, 0x1, P2 ;  /* 0x000000050c0c7c11 */ /* 0x000fe200090f0c0d */
[----:B------:R0:W1:Y:S01]  /*6fa0*/  SHFL.IDX PT, R40, R11, RZ, 0x1e1f ;  /* 0x001e1fff0b287589 */ /* 0x00006200000e0000 */
[----:B------:R-:W-:-:S03]  /*6fb0*/  SHF.R.S32.HI R14, RZ, 0x1, R14 ;  /* 0x00000001ff0e7819 */ /* 0x000fc6000001140e */
[----:B------:R0:W2:Y:S01]  /*6fc0*/  SHFL.IDX PT, R41, R12, RZ, 0x1e1f ;  /* 0x001e1fff0c297589 */ /* 0x0000a200000e0000 */
[----:B------:R-:W-:-:S13]  /*6fd0*/  ISETP.GT.AND P2, PT, R85, R14, PT ;  /* 0x0000000e5500720c */ /* 0x000fda0003f44270 */
[----:B0-----:R-:W-:Y:S05]  /*6fe0*/  @!P2 BRA `(.L_x_1433) ;  /* 0x000000000098a947 */ /* 0x001fea0003800000 */
[----:B------:R-:W4:Y:S01]  /*6ff0*/  LDL R36, [R1+0x7c] ;  /* 0x00007c0001247983 */ /* 0x000f220000100800 */
[----:B------:R-:W-:-:S03]  /*7000*/  ULDC UR4, c[0x0][0x2f4] ;  /* 0x0000bd0000047ab9 */ /* 0x000fc60000000800 */
[----:B------:R-:W5:Y:S04]  /*7010*/  LDL R14, [R1+0x78] ;  /* 0x00007800010e7983 */ /* 0x000f680000100800 */
[----:B------:R-:W3:Y:S04]  /*7020*/  LDL R46, [R1+0x64] ;  /* 0x00006400012e7983 */ /* 0x000ee80000100800 */
[----:B------:R-:W3:Y:S01]  /*7030*/  LDL R45, [R1+0x68] ;  /* 0x00006800012d7983 */ /* 0x000ee20000100800 */
[C---:B------:R-:W-:Y:S02]  /*7040*/  ISETP.GE.AND P5, PT, R16.reuse, UR4, PT ;  /* 0x0000000410007c0c */ /* 0x040fe4000bfa6270 */
[----:B------:R-:W-:Y:S01]  /*7050*/  ISETP.GE.AND P4, PT, R137, UR4, PT ;  /* 0x0000000489007c0c */ /* 0x000fe2000bf86270 */
[----:B------:R-:W3:Y:S10]  /*7060*/  LDL R44, [R1+0x74] ;  /* 0x00007400012c7983 */ /* 0x000ef40000100800 */
[----:B-1----:R-:W-:-:S04]  /*7070*/  @!P5 LEA R42, P2, R16, R40, 0x1 ;  /* 0x00000028102ad211 */ /* 0x002fc800078408ff */
[----:B--2---:R-:W-:Y:S02]  /*7080*/  @!P5 LEA.HI.X R43, R16, R41, R17, 0x1, P2 ;  /* 0x00000029102bd211 */ /* 0x004fe400010f0c11 */
[----:B------:R-:W-:-:S04]  /*7090*/  @!P4 LEA R38, P2, R137, R40, 0x1 ;  /* 0x000000288926c211 */ /* 0x000fc800078408ff */
[----:B----4-:R-:W-:Y:S02]  /*70a0*/  @!P4 LEA.HI.X R39, R137, R41, R36, 0x1, P2 ;  /* 0x000000298927c211 */ /* 0x010fe400010f0c24 */
[----:B------:R-:W-:-:S13]  /*70b0*/  ISETP.GE.AND P2, PT, R136, UR4, PT ;  /* 0x0000000488007c0c */ /* 0x000fda000bf46270 */
[----:B------:R-:W-:-:S04]  /*70c0*/  @!P2 LEA R36, P6, R136, R40, 0x1 ;  /* 0x000000288824a211 */ /* 0x000fc800078c08ff */
[----:B-----5:R-:W-:Y:S02]  /*70d0*/  @!P2 LEA.HI.X R37, R136, R41, R14, 0x1, P6 ;  /* 0x000000298825a211 */ /* 0x020fe400030f0c0e */
[----:B------:R-:W0:Y:S04]  /*70e0*/  @!P5 LDS.128 R12, [R65] ;  /* 0x00000000410cd984 */ /* 0x000e280000000c00 */
[----:B0-----:R0:W-:Y:S01]  /*70f0*/  @!P5 ST.E.128 desc[UR54][R42.64], R12 ;  /* 0x0000000c2a00d985 */ /* 0x0011e2000c101d36 */
[----:B------:R-:W-:-:S13]  /*7100*/  ISETP.GE.AND P5, PT, R3, UR4, PT ;  /* 0x0000000403007c0c */ /* 0x000fda000bfa6270 */
[----:B------:R-:W1:Y:S01]  /*7110*/  @!P5 LDS.128 R12, [R64] ;  /* 0x00000000400cd984 */ /* 0x000e620000000c00 */
[----:B---3--:R-:W-:-:S04]  /*7120*/  @!P5 IMAD.SHL.U32 R11, R46, 0x8, RZ ;  /* 0x000000082e0bd824 */ /* 0x008fc800078e00ff */
        /* <DEDUP_REMOVED lines=12> */
[----:B------:R-:W-:Y:S01]  /*71f0*/  @!P5 LEA.HI.X R41, R138, R41, R44, 0x1, P6 ;  /* 0x000000298a29d211 */ /* 0x000fe200030f0c2c */
[----:B0-----:R-:W-:Y:S04]  /*7200*/  @!P4 ST.E.128 desc[UR54][R38.64], R12 ;  /* 0x0000000c2600c985 */ /* 0x001fe8000c101d36 */
[----:B------:R-:W0:Y:S04]  /*7210*/  @!P2 LDS.128 R12, [R65+0x4000] ;  /* 0x00400000410ca984 */ /* 0x000e280000000c00 */
[----:B0-----:R-:W-:Y:S04]  /*7220*/  @!P2 ST.E.128 desc[UR54][R36.64], R12 ;  /* 0x0000000c2400a985 */ /* 0x001fe8000c101d36 */
[----:B------:R-:W0:Y:S04]  /*7230*/  @!P5 LDS.128 R12, [R64+0x4000] ;  /* 0x00400000400cd984 */ /* 0x000e280000000c00 */
[----:B0-----:R0:W-:Y:S02]  /*7240*/  @!P5 ST.E.128 desc[UR54][R40.64], R12 ;  /* 0x0000000c2800d985 */ /* 0x0011e4000c101d36 */
.L_x_1433:
[----:B------:R-:W-:Y:S05]  /*7250*/  BSYNC B0 ;  /* 0x0000000000007941 */ /* 0x000fea0003800000 */
.L_x_1432:
[----:B0-----:R-:W4:Y:S01]  /*7260*/  LDL.LU R12, [R1+0x38] ;  /* 0x00003800010c7983 */ /* 0x001f220000300800 */
[----:B------:R-:W-:Y:S02]  /*7270*/  VIADD R19, R19, 0x1 ;  /* 0x0000000113137836 */ /* 0x000fe40000000000 */
[----:B---3--:R-:W-:Y:S01]  /*7280*/  @!P3 VIADD R35, R35, 0x2d8c0 ;  /* 0x0002d8c02323b836 */ /* 0x008fe20000000000 */
[----:B------:R-:W-:Y:S01]  /*7290*/  @!PT LDS RZ, [RZ] ;  /* 0x00000000fffff984 */ /* 0x000fe20000000800 */
[----:B------:R-:W-:Y:S01]  /*72a0*/  @!PT LDS RZ, [RZ] ;  /* 0x00000000fffff984 */ /* 0x000fe20000000800 */
[----:B------:R-:W-:Y:S01]  /*72b0*/  @!PT LDS RZ, [RZ] ;  /* 0x00000000fffff984 */ /* 0x000fe20000000800 */
[----:B------:R-:W-:Y:S01]  /*72c0*/  @!PT LDS RZ, [RZ] ;  /* 0x00000000fffff984 */ /* 0x000fe20000000800 */
[----:B------:R0:W-:Y:S06]  /*72d0*/  MEMBAR.ALL.CTA ;  /* 0x0000000000007992 */ /* 0x0001ec0000008000 */
[----:B0-----:R-:W0:Y:S02]  /*72e0*/  FENCE.VIEW.ASYNC.S ;  /* 0x00000000000073c6 */ /* 0x001e240000000000 */
[----:B0-----:R0:W-:Y:S01]  /*72f0*/  BAR.SYNC.DEFER_BLOCKING R101, 0x80 ;  /* 0x000200650000751d */ /* 0x0011e20000010000 */
[----:B------:R-:W-:-:S02]  /*7300*/  ISETP.NE.AND P2, PT, R19, 0x2, PT ;  /* 0x000000021300780c */ /* 0x000fc40003f45270 */
[----:B------:R-:W-:Y:S02]  /*7310*/  @!P3 PRMT R35, RZ, 0x654, R35 ;  /* 0x00000654ff23b816 */ /* 0x000fe40000000023 */
[----:B------:R-:W-:Y:S02]  /*7320*/  SEL R11, RZ, 0x1, P2 ;  /* 0x00000001ff0b7807 */ /* 0x000fe40001000000 */
[----:B------:R-:W-:Y:S01]  /*7330*/  SEL R19, R19, RZ, P2 ;  /* 0x000000ff13137207 */ /* 0x000fe20001000000 */
[----:B------:R0:W-:Y:S01]  /*7340*/  @!P3 SYNCS.ARRIVE.TRANS64.RED.A1T0 RZ, [R35+URZ], RZ ;  /* 0x000000ff23ffb9a7 */ /* 0x0001e2000810043f */
[----:B----4-:R-:W-:-:S05]  /*7350*/  LOP3.LUT R12, R12, R11, RZ, 0x3c, !PT ;  /* 0x0000000b0c0c7212 */ /* 0x010fca00078e3cff */
[----:B------:R0:W-:Y:S01]  /*7360*/  STL [R1+0x38], R12 ;  /* 0x0000380c01007387 */ /* 0x0001e20000100800 */
[----:B------:R-:W-:Y:S05]  /*7370*/  @P1 BRA `(.L_x_1434) ;  /* 0xffffffb4004c1947 */ /* 0x000fea000383ffff */
[----:B0-----:R-:W0:Y:S01]  /*7380*/  S2R R12, SR_TID.X ;  /* 0x00000000000c7919 */ /* 0x001e220000002100 */
[----:B------:R-:W-:Y:S02]  /*7390*/  PLOP3.LUT P0, PT, PT, PT, PT, 0x8, 0x0 ;  /* 0x000000000000781c */ /* 0x000fe40003f0e170 */
[----:B0-----:R-:W-:-:S04]  /*73a0*/  SHF.R.U32.HI R12, RZ, 0x7, R12 ;  /* 0x00000007ff0c7819 */ /* 0x001fc8000001160c */
[----:B------:R-:W-:-:S13]  /*73b0*/  ISETP.NE.AND P4, PT, R12, 0x1, PT ;  /* 0x000000010c00780c */ /* 0x000fda0003f85270 */
[----:B------:R-:W-:Y:S06]  /*73c0*/  @!P4 BAR.ARV 0x9, 0x100 ;  /* 0x024400000000cb1d */ /* 0x000fec0000002000 */
.L_x_1371:
[----:B------:R-:W3:Y:S01]  /*73d0*/  LDL R8, [R1+0x60] ;  /* 0x0000600001087983 */ /* 0x000ee20000100800 */
[----:B------:R-:W0:Y:S01]  /*73e0*/  LDC R0, c[0x0][0x448] ;  /* 0x00011200ff007b82 */ /* 0x000e220000000800 */
[----:B------:R-:W-:-:S07]  /*73f0*/  IADD3 R7, R155, 0x1, -R154 ;  /* 0x000000019b077810 */ /* 0x000fce0007ffe89a */
[----:B------:R-:W4:Y:S01]  /*7400*/  LDC.64 R4, c[0x0][0x9e0] ;  /* 0x00027800ff047b82 */ /* 0x000f220000000a00 */
[----:B0-----:R-:W-:Y:S02]  /*7410*/  ISETP.NE.AND P1, PT, R0, 0x1, PT ;  /* 0x000000010000780c */ /* 0x001fe40003f25270 */
[----:B----4-:R-:W-:-:S11]  /*7420*/  ISETP.GE.AND P2, PT, R5, 0x1, PT ;  /* 0x000000010500780c */ /* 0x010fd60003f46270 */
[----:B------:R-:W0:Y:S08]  /*7430*/  @P1 LDC R3, c[0x0][0x44c] ;  /* 0x00011300ff031b82 */ /* 0x000e300000000800 */
[----:B------:R-:W4:Y:S01]  /*7440*/  @P1 LDC R6, c[0x0][0x450] ;  /* 0x00011400ff061b82 */ /* 0x000f220000000800 */
[----:B---3--:R-:W-:-:S04]  /*7450*/  VIADD R0, R8, 0xbf ;  /* 0x000000bf08007836 */ /* 0x008fc80000000000 */
[----:B0-----:R-:W-:-:S05]  /*7460*/  @P1 IMAD.HI.U32 R3, R0, R3, RZ ;  /* 0x0000000300031227 */ /* 0x001fca00078e00ff */
[----:B----4-:R-:W-:-:S05]  /*7470*/  @P1 SHF.R.U32.HI R0, RZ, R6, R3 ;  /* 0x00000006ff001219 */ /* 0x010fca0000011603 */
[----:B------:R-:W-:Y:S01]  /*7480*/  IMAD.IADD R3, R7, 0x1, R0 ;  /* 0x0000000107037824 */ /* 0x000fe200078e0200 */
[----:B------:R-:W-:Y:S06]  /*7490*/  @P0 BRA `(.L_x_1435) ;  /* 0x00000000000c0947 */ /* 0x000fec0003800000 */
[----:B------:R-:W0:Y:S01]  /*74a0*/  FENCE.VIEW.ASYNC.G ;  /* 0x00000000000073c6 */ /* 0x000e220000000100 */
[----:B------:R-:W-:Y:S05]  /*74b0*/  WARPSYNC.ALL ;  /* 0x0000000000007948 */ /* 0x000fea0003800000 */
[----:B0-----:R-:W-:Y:S06]  /*74c0*/  BAR.ARV 0xc, 0x200 ;  /* 0x0308000000007b1d */ /* 0x001fec0000002000 */
.L_x_1435:
[----:B------:R-:W-:Y:S01]  /*74d0*/  IMAD.IADD R4, R3, 0x1, R4 ;  /* 0x0000000103047824 */ /* 0x000fe200078e0204 */
[----:B------:R-:W-:Y:S06]  /*74e0*/  @!P2 BRA `(.L_x_1436) ;  /* 0x000000000048a947 */ /* 0x000fec0003800000 */
        /* <DEDUP_REMOVED lines=11> */
.L_x_1438:
[----:B------:R-:W-:-:S13]  /*75a0*/  ISETP.NE.AND P0, PT, R5, 0x1, PT ;  /* 0x000000010500780c */ /* 0x000fda0003f05270 */
[----:B------:R-:W0:Y:S02]  /*75b0*/  @P0 LDC.64 R6, c[0x0][0x9e8] ;  /* 0x00027a00ff060b82 */ /* 0x000e240000000a00 */
[----:B0-----:R-:W-:-:S05]  /*75c0*/  @P0 IMAD.HI.U32 R6, R0, R6, RZ ;  /* 0x0000000600060227 */ /* 0x001fca00078e00ff */
[----:B------:R-:W-:-:S07]  /*75d0*/  @P0 SHF.R.U32.HI R0, RZ, R7, R6 ;  /* 0x00000007ff000219 */ /* 0x000fce0000011606 */
.L_x_1439:
[----:B------:R-:W-:Y:S05]  /*75e0*/  BSYNC B0 ;  /* 0x0000000000007941 */ /* 0x000fea0003800000 */
.L_x_1437:
[----:B------:R-:W-:-:S05]  /*75f0*/  IMAD R3, R0, R5, R5 ;  /* 0x0000000500037224 */ /* 0x000fca00078e0205 */
[----:B------:R-:W-:-:S07]  /*7600*/  VIMNMX R4, R4, R3, PT ;  /* 0x0000000304047248 */ /* 0x000fce0003fe0100 */
.L_x_1436:
[----:B------:R-:W0:Y:S01]  /*7610*/  @P1 LDC R0, c[0x0][0x44c] ;  /* 0x00011300ff001b82 */ /* 0x000e220000000800 */
[----:B------:R-:W-:Y:S01]  /*7620*/  VIADD R4, R4, 0x7f ;  /* 0x0000007f04047836 */ /* 0x000fe20000000000 */
[----:B------:R-:W-:-:S04]  /*7630*/  ULDC UR4, c[0x0][0x9dc] ;  /* 0x0002770000047ab9 */ /* 0x000fc80000000800 */
[----:B------:R-:W-:Y:S02]  /*7640*/  SHF.R.S32.HI R3, RZ, 0x1f, R4 ;  /* 0x0000001fff037819 */ /* 0x000fe40000011404 */
[----:B------:R-:W3:Y:S02]  /*7650*/  @P1 LDC R7, c[0x0][0x450] ;  /* 0x00011400ff071b82 */ /* 0x000ee40000000800 */
[----:B------:R-:W-:-:S04]  /*7660*/  LEA.HI R3, R3, R4, RZ, 0x7 ;  /* 0x0000000403037211 */ /* 0x000fc800078f38ff */
[----:B------:R-:W-:-:S04]  /*7670*/  SHF.R.S32.HI R3, RZ, 0x7, R3 ;  /* 0x00000007ff037819 */ /* 0x000fc80000011403 */
[----:B------:R-:W-:Y:S01]  /*7680*/  VIMNMX R88, R102, R3, PT ;  /* 0x0000000366587248 */ /* 0x000fe20003fe0100 */
[----:B0-----:R-:W-:-:S04]  /*7690*/  @P1 IMAD.HI.U32 R6, R8, R0, RZ ;  /* 0x0000000008061227 */ /* 0x001fc800078e00ff */
[----:B------:R-:W-:Y:S01]  /*76a0*/  IMAD.MOV.U32 R0, RZ, RZ, R8 ;  /* 0x000000ffff007224 */ /* 0x000fe200078e0008 */
[----:B---3--:R-:W-:-:S05]  /*76b0*/  @P1 SHF.R.U32.HI R0, RZ, R7, R6 ;  /* 0x00000007ff001219 */ /* 0x008fca0000011606 */
[----:B------:R-:W-:-:S04]  /*76c0*/  IMAD.IADD R0, R103, 0x1, R0 ;  /* 0x0000000167007824 */ /* 0x000fc800078e0200 */
        /* <DEDUP_REMOVED lines=12> */
.L_x_1442:
[----:B------:R-:W-:-:S13]  /*7790*/  ISETP.NE.AND P0, PT, R5, 0x1, PT ;  /* 0x000000010500780c */ /* 0x000fda0003f05270 */
[----:B------:R-:W0:Y:S02]  /*77a0*/  @P0 LDC.64 R6, c[0x0][0x9e8] ;  /* 0x00027a00ff060b82 */ /* 0x000e240000000a00 */
[----:B0-----:R-:W-:-:S05]  /*77b0*/  @P0 IMAD.HI.U32 R6, R0, R6, RZ ;  /* 0x0000000600060227 */ /* 0x001fca00078e00ff */
[----:B------:R-:W-:-:S07]  /*77c0*/  @P0 SHF.R.U32.HI R0, RZ, R7, R6 ;  /* 0x00000007ff000219 */ /* 0x000fce0000011606 */
.L_x_1443:
[----:B------:R-:W-:Y:S05]  /*77d0*/  BSYNC B0 ;  /* 0x0000000000007941 */ /* 0x000fea0003800000 */
.L_x_1441:
[----:B------:R-:W-:-:S05]  /*77e0*/  IMAD R5, R0, R5, RZ ;  /* 0x0000000500057224 */ /* 0x000fca00078e02ff */
[----:B------:R-:W-:-:S07]  /*77f0*/  VIMNMX R4, R4, R5, !PT ;  /* 0x0000000504047248 */ /* 0x000fce0007fe0100 */
.L_x_1440:
[----:B------:R-:W-:Y:S01]  /*7800*/  SHF.R.S32.HI R5, RZ, 0x1f, R4 ;  /* 0x0000001fff057819 */ /* 0x000fe20000011404 */
[----:B------:R-:W-:Y:S01]  /*7810*/  IMAD.MOV.U32 R0, RZ, RZ, RZ ;  /* 0x000000ffff007224 */ /* 0x000fe200078e00ff */
[----:B------:R-:W-:Y:S02]  /*7820*/  PLOP3.LUT P0, PT, PT, PT, PT, 0x80, 0x0 ;  /* 0x000000000000781c */ /* 0x000fe40003f0f070 */
[----:B------:R-:W-:Y:S02]  /*7830*/  CS2R R134, SRZ ;  /* 0x0000000000867805 */ /* 0x000fe4000001ff00 */
[----:B------:R-:W-:Y:S02]  /*7840*/  LEA.HI R5, R5, R4, RZ, 0x7 ;  /* 0x0000000405057211 */ /* 0x000fe400078f38ff */
[----:B------:R-:W-:Y:S02]  /*7850*/  CS2R R132, SRZ ;  /* 0x0000000000847805 */ /* 0x000fe4000001ff00 */
[----:B------:R-:W-:-:S02]  /*7860*/  MOV R3, RZ ;  /* 0x000000ff00037202 */ /* 0x000fc40000000f00 */
[----:B------:R-:W-:Y:S02]  /*7870*/  CS2R R130, SRZ ;  /* 0x0000000000827805 */ /* 0x000fe4000001ff00 */
[----:B------:R-:W-:Y:S02]  /*7880*/  SHF.R.S32.HI R5, RZ, 0x7, R5 ;  /* 0x00000007ff057819 */ /* 0x000fe40000011405 */
[----:B------:R-:W-:Y:S02]  /*7890*/  CS2R R128, SRZ ;  /* 0x0000000000807805 */ /* 0x000fe4000001ff00 */
[----:B------:R-:W-:Y:S02]  /*78a0*/  CS2R R126, SRZ ;  /* 0x00000000007e7805 */ /* 0x000fe4000001ff00 */
[----:B------:R-:W-:Y:S02]  /*78b0*/  CS2R R124, SRZ ;  /* 0x00000000007c7805 */ /* 0x000fe4000001ff00 */
[----:B------:R-:W-:-:S02]  /*78c0*/  VIMNMX R6, RZ, R5, !PT ;  /* 0x00000005ff067248 */ /* 0x000fc40007fe0100 */
[----:B------:R-:W-:Y:S02]  /*78d0*/  CS2R R122, SRZ ;  /* 0x00000000007a7805 */ /* 0x000fe4000001ff00 */
[----:B------:R-:W-:Y:S02]  /*78e0*/  CS2R R120, SRZ ;  /* 0x0000000000787805 */ /* 0x000fe4000001ff00 */
[----:B------:R-:W-:Y:S02]  /*78f0*/  CS2R R118, SRZ ;  /* 0x0000000000767805 */ /* 0x000fe4000001ff00 */
[----:B------:R-:W-:Y:S01]  /*7900*/  ISETP.GT.AND P1, PT, R88, R6, PT ;  /* 0x000000065800720c */ /* 0x000fe20003f24270 */
[----:B------:R0:W-:Y:S01]  /*7910*/  STL [R1+0x9c], R6 ;  /* 0x00009c0601007387 */ /* 0x0001e20000100800 */
[----:B------:R-:W-:Y:S02]  /*7920*/  CS2R R116, SRZ ;  /* 0x0000000000747805 */ /* 0x000fe4000001ff00 */
[----:B------:R-:W-:-:S02]  /*7930*/  CS2R R114, SRZ ;  /* 0x0000000000727805 */ /* 0x000fc4000001ff00 */
[----:B------:R-:W-:Y:S01]  /*7940*/  CS2R R112, SRZ ;  /* 0x0000000000707805 */ /* 0x000fe2000001ff00 */
[----:B------:R-:W-:Y:S01]  /*7950*/  IMAD.MOV.U32 R36, RZ, RZ, RZ ;  /* 0x000000ffff247224 */ /* 0x000fe200078e00ff */
[----:B------:R-:W-:Y:S01]  /*7960*/  CS2R R26, SRZ ;  /* 0x00000000001a7805 */ /* 0x000fe2000001ff00 */
[----:B------:R-:W-:Y:S01]  /*7970*/  IMAD.MOV.U32 R109, RZ, RZ, RZ ;  /* 0x000000ffff6d7224 */ /* 0x000fe200078e00ff */
[----:B------:R-:W-:Y:S02]  /*7980*/  CS2R R106, SRZ ;  /* 0x00000000006a7805 */ /* 0x000fe4000001ff00 */
[----:B------:R-:W-:Y:S02]  /*7990*/  CS2R R104, SRZ ;  /* 0x0000000000687805 */ /* 0x000fe4000001ff00 */
[----:B------:R-:W-:Y:S01]  /*79a0*/  CS2R R28, SRZ ;  /* 0x00000000001c7805 */ /* 0x000fe2000001ff00 */
[----:B------:R-:W-:Y:S01]  /*79b0*/  IMAD.MOV.U32 R102, RZ, RZ, RZ ;  /* 0x000000ffff667224 */ /* 0x000fe200078e00ff */
[----:B------:R-:W-:Y:S01]  /*79c0*/  CS2R R100, SRZ ;  /* 0x0000000000647805 */ /* 0x000fe2000001ff00 */
[----:B------:R-:W-:Y:S01]  /*79d0*/  IMAD.MOV.U32 R38, RZ, RZ, RZ ;  /* 0x000000ffff267224 */ /* 0x000fe200078e00ff */
[----:B------:R-:W-:Y:S01]  /*79e0*/  CS2R R96, SRZ ;  /* 0x0000000000607805 */ /* 0x000fe2000001ff00 */
[----:B------:R-:W-:Y:S01]  /*79f0*/  IMAD.MOV.U32 R31, RZ, RZ, RZ ;  /* 0x000000ffff1f7224 */ /* 0x000fe200078e00ff */
[----:B------:R-:W-:Y:S01]  /*7a00*/  CS2R R94, SRZ ;  /* 0x00000000005e7805 */ /* 0x000fe2000001ff00 */
[----:B------:R-:W-:Y:S01]  /*7a10*/  IMAD.MOV.U32 R93, RZ, RZ, RZ ;  /* 0x000000ffff5d7224 */ /* 0x000fe200078e00ff */
[----:B0-----:R-:W-:-:S02]  /*7a20*/  CS2R R6, SRZ ;  /* 0x0000000000067805 */ /* 0x001fc4000001ff00 */
[----:B------:R-:W-:Y:S01]  /*7a30*/  CS2R R90, SRZ ;  /* 0x00000000005a7805 */ /* 0x000fe2000001ff00 */
        /* <DEDUP_REMOVED lines=10> */
.L_x_1732:
[----:B------:R-:W3:Y:S01]  /*7ae0*/  LDL R3, [R1+0x44] ;  /* 0x0000440001037983 */ /* 0x000ee20000100800 */
[----:B------:R-:W-:Y:S01]  /*7af0*/  VIADD R4, R2, 0x21800 ;  /* 0x0002180002047836 */ /* 0x000fe20000000000 */
[----:B------:R-:W-:Y:S04]  /*7b00*/  BSSY B6, `(.L_x_1446) ;  /* 0x000001e000067945 */ /* 0x000fe80003800000 */
[----:B------:R-:W-:Y:S01]  /*7b10*/  LOP3.LUT P0, RZ, R4, 0x3ff, RZ, 0xc0, !PT ;  /* 0x000003ff04ff7812 */ /* 0x000fe2000780c0ff */
[----:B---3--:R-:W-:-:S05]  /*7b20*/  IMAD.HI R0, R3, 0x55555556, RZ ;  /* 0x5555555603007827 */ /* 0x008fca00078e02ff */
[----:B------:R-:W-:-:S05]  /*7b30*/  LEA.HI R141, R0, R0, RZ, 0x1 ;  /* 0x00000000008d7211 */ /* 0x000fca00078f08ff */
[----:B------:R-:W-:-:S04]  /*7b40*/  IMAD R141, R141, -0x3, R3 ;  /* 0xfffffffd8d8d7824 */ /* 0x000fc800078e0203 */
[C---:B------:R-:W-:Y:S02]  /*7b50*/  IMAD R3, R141.reuse, 0x2000, R4 ;  /* 0x000020008d037824 */ /* 0x040fe400078e0204 */
[----:B------:R-:W-:-:S03]  /*7b60*/  IMAD R0, R141, 0x1000, R2 ;  /* 0x000010008d007824 */ /* 0x000fc600078e0202 */
[----:B------:R-:W-:Y:S01]  /*7b70*/  SHF.R.U32.HI R3, RZ, 0x4, R3 ;  /* 0x00000004ff037819 */ /* 0x000fe20000011603 */
[----:B------:R-:W-:-:S03]  /*7b80*/  VIADD R0, R0, 0xc400 ;  /* 0x0000c40000007836 */ /* 0x000fc60000000000 */
[----:B------:R-:W-:Y:S02]  /*7b90*/  LOP3.LUT R3, R3, 0x3fff, RZ, 0xc0, !PT ;  /* 0x00003fff03037812 */ /* 0x000fe400078ec0ff */
[----:B------:R-:W-:-:S03]  /*7ba0*/  SHF.R.U32.HI R0, RZ, 0x4, R0 ;  /* 0x00000004ff007819 */ /* 0x000fc60000011600 */
[----:B------:R3:W-:Y:S01]  /*7bb0*/  STL [R1+0x90], R3 ;  /* 0x0000900301007387 */ /* 0x0007e20000100800 */
[----:B------:R-:W-:Y:S01]  /*7bc0*/  LOP3.LUT R44, R0, 0x3fff, RZ, 0xc0, !PT ;  /* 0x00003fff002c7812 */ /* 0x000fe200078ec0ff */
[----:B------:R-:W-:Y:S06]  /*7bd0*/  @!P0 BRA `(.L_x_1447) ;  /* 0x0000000000408947 */ /* 0x000fec0003800000 */
[----:B------:R-:W-:Y:S01]  /*7be0*/  MOV R0, 0x0 ;  /* 0x0000000000007802 */ /* 0x000fe20000000f00 */
[----:B------:R-:W-:Y:S01]  /*7bf0*/  ULDC.64 UR4, c[0x4][0x88] ;  /* 0x0100220000047ab9 */ /* 0x000fe20000000a00 */
[----:B------:R-:W-:Y:S01]  /*7c00*/  ULDC.64 UR6, c[0x4][0x90] ;  /* 0x0100240000067ab9 */ /* 0x000fe20000000a00 */
[----:B------:R-:W-:Y:S01]  /*7c10*/  IMAD.U32 R4, RZ, RZ, UR4 ;  /* 0x00000004ff047e24 */ /* 0x000fe2000f8e00ff */
[----:B0-----:R0:W4:Y:S01]  /*7c20*/  LDC.64 R14, c[0x4][R0] ;  /* 0x01000000000e7b82 */ /* 0x0011220000000a00 */
        /* <DEDUP_REMOVED lines=10> */
[----:B-12345:R-:W-:Y:S05]  /*7cd0*/  CALL.ABS.NOINC R14 ;  /* 0x000000000e007343 */ /* 0x03efea0003c00000 */
.L_x_1447:
[----:B------:R-:W-:Y:S05]  /*7ce0*/  BSYNC B6 ;  /* 0x0000000000067941 */ /* 0x000fea0003800000 */
.L_x_1446:
[----:B------:R-:W-:Y:S02]  /*7cf0*/  ULDC UR4, c[0x0][0x3f4] ;  /* 0x0000fd0000047ab9 */ /* 0x000fe40000000800 */
[----:B------:R-:W-:-:S13]  /*7d00*/  ISETP.LT.AND P0, PT, RZ, UR4, PT ;  /* 0x00000004ff007c0c */ /* 0x000fda000bf01270 */
[----:B------:R-:W-:Y:S05]  /*7d10*/  @P0 BRA `(.L_x_1448) ;  /* 0x0000000000400947 */ /* 0x000fea0003800000 */
[----:B------:R-:W-:-:S04]  /*7d20*/  ULEA.HI UR4, UR37, UR37, URZ, 0x1 ;  /* 0x0000002525047291 */ /* 0x000fc8000f8f083f */
[----:B------:R-:W-:-:S04]  /*7d30*/  ULOP3.LUT UR4, UR4, 0xfffffffe, URZ, 0xc0, !UPT ;  /* 0xfffffffe04047892 */ /* 0x000fc8000f8ec03f */
[----:B------:R-:W-:-:S06]  /*7d40*/  UIADD3 UR4, UR37, -UR4, URZ ;  /* 0x8000000425047290 */ /* 0x000fcc000fffe03f */
[----:B---3--:R-:W-:-:S05]  /*7d50*/  IMAD.U32 R3, RZ, RZ, UR4 ;  /* 0x00000004ff037e24 */ /* 0x008fca000f8e00ff */
[----:B------:R-:W-:-:S04]  /*7d60*/  SHF.L.U32 R3, R3, 0x1f, RZ ;  /* 0x0000001f03037819 */ /* 0x000fc800000006ff */
[----:B------:R3:W4:Y:S03]  /*7d70*/  SYNCS.PHASECHK.TRANS64.TRYWAIT P0, [R2+URZ+0x2d800], R3 ;  /* 0x02d80003020075a7 */ /* 0x000726000800017f */
[----:B----4-:R-:W-:Y:S05]  /*7d80*/  @!P0 NANOSLEEP.SYNCS 0x989680 ;  /* 0x009896800000895d */ /* 0x010fea0003900000 */
[----:B------:R-:W4:Y:S01]  /*7d90*/  @!P0 SYNCS.PHASECHK.TRANS64 P0, [R2+URZ+0x2d800], R3 ;  /* 0x02d80003020085a7 */ /* 0x000f22000800007f */
[----:B------:R-:W-:Y:S04]  /*7da0*/  BSSY B0, `(.L_x_1449) ;  /* 0x0000006000007945 */ /* 0x000fe80003800000 */
[----:B----4-:R-:W-:Y:S05]  /*7db0*/  @P0 BRA `(.L_x_1450) ;  /* 0x0000000000100947 */ /* 0x010fea0003800000 */
.L_x_1451:
[----:B----4-:R4:W0:Y:S02]  /*7dc0*/  SYNCS.PHASECHK.TRANS64.TRYWAIT P0, [R2+URZ+0x2d800], R3 ;  /* 0x02d80003020075a7 */ /* 0x010824000800017f */
[----:B0-----:R-:W-:Y:S05]  /*7dd0*/  @!P0 NANOSLEEP.SYNCS 0x989680 ;  /* 0x009896800000895d */ /* 0x001fea0003900000 */
[----:B------:R-:W0:Y:S02]  /*7de0*/  @!P0 SYNCS.PHASECHK.TRANS64 P0, [R2+URZ+0x2d800], R3 ;  /* 0x02d80003020085a7 */ /* 0x000e24000800007f */
[----:B0-----:R-:W-:Y:S05]  /*7df0*/  @!P0 BRA `(.L_x_1451) ;  /* 0xfffffffc00f08947 */ /* 0x001fea000383ffff */
.L_x_1450:
[----:B------:R-:W-:Y:S05]  /*7e00*/  BSYNC B0 ;  /* 0x0000000000007941 */ /* 0x000fea0003800000 */
.L_x_1449:
[----:B------:R-:W-:Y:S05]  /*7e10*/  BRA `(.L_x_1452) ;  /* 0x0000003c00c47947 */ /* 0x000fea0003800000 */
.L_x_1448:
[----:B------:R-:W-:Y:S01]  /*7e20*/  ULOP3.LUT UP0, URZ, UR40, 0x1bf, URZ, 0xc0, !UPT ;  /* 0x000001bf283f7892 */ /* 0x000fe2000f80c03f */
[----:B-----5:R-:W-:Y:S01]  /*7e30*/  SHF.R.S32.HI R0, RZ, 0x1f, R98 ;  /* 0x0000001fff007819 */ /* 0x020fe20000011462 */
[----:B------:R-:W-:Y:S01]  /*7e40*/  ULDC.64 UR4, c[0x0][0x3f8] ;  /* 0x0000fe0000047ab9 */ /* 0x000fe20000000a00 */
[----:B------:R-:W-:Y:S01]  /*7e50*/  ULDC.64 UR6, c[0x0][0x408] ;  /* 0x0001020000067ab9 */ /* 0x000fe20000000a00 */
[----:B------:R-:W-:Y:S02]  /*7e60*/  IMAD.WIDE.U32 R24, R98, UR4, RZ ;  /* 0x0000000462187c25 */ /* 0x000fe4000f8e00ff */
[----:B------:R-:W-:Y:S02]  /*7e70*/  PLOP3.LUT P0, PT, PT, PT, UP0, 0x80, 0x0 ;  /* 0x000000000000781c */ /* 0x000fe40003f0f008 */
[C---:B---3--:R-:W-:Y:S02]  /*7e80*/  IMAD R3, R0.reuse, UR4, RZ ;  /* 0x0000000400037c24 */ /* 0x048fe4000f8e02ff */
[----:B------:R-:W-:-:S02]  /*7e90*/  IMAD R5, R0, UR6, RZ ;  /* 0x0000000600057c24 */ /* 0x000fc4000f8e02ff */
[C---:B------:R-:W-:Y:S02]  /*7ea0*/  IMAD R3, R98.reuse, UR5, R3 ;  /* 0x0000000562037c24 */ /* 0x040fe4000f8e0203 */
[C---:B------:R-:W-:Y:S02]  /*7eb0*/  IMAD R5, R98.reuse, UR7, R5 ;  /* 0x0000000762057c24 */ /* 0x040fe4000f8e0205 */
[----:B------:R-:W-:-:S04]  /*7ec0*/  IMAD.WIDE.U32 R98, R98, UR6, RZ ;  /* 0x0000000662627c25 */ /* 0x000fc8000f8e00ff */
[----:B------:R-:W-:Y:S02]  /*7ed0*/  IMAD.IADD R27, R3, 0x1, R25 ;  /* 0x00000001031b7824 */ /* 0x000fe400078e0219 */
[----:B------:R-:W-:Y:S01]  /*7ee0*/  IMAD.IADD R29, R5, 0x1, R99 ;  /* 0x00000001051d7824 */ /* 0x000fe200078e0263 */
[----:B------:R-:W-:Y:S06]  /*7ef0*/  @!P0 BRA `(.L_x_1453) ;  /* 0x0000000000408947 */ /* 0x000fec0003800000 */
[----:B------:R-:W-:Y:S01]  /*7f00*/  MOV R0, 0x0 ;  /* 0x0000000000007802 */ /* 0x000fe20000000f00 */
[----:B------:R-:W-:Y:S01]  /*7f10*/  ULDC.64 UR4, c[0x4][0x88] ;  /* 0x0100220000047ab9 */ /* 0x000fe20000000a00 */
[----:B------:R-:W-:Y:S01]  /*7f20*/  ULDC.64 UR6, c[0x4][0x90] ;  /* 0x0100240000067ab9 */ /* 0x000fe20000000a00 */
[----:B------:R-:W-:Y:S01]  /*7f30*/  IMAD.U32 R4, RZ, RZ, UR4 ;  /* 0x00000004ff047e24 */ /* 0x000fe2000f8e00ff */
[----:B0-----:R0:W3:Y:S01]  /*7f40*/  LDC.64 R14, c[0x4][R0] ;  /* 0x01000000000e7b82 */ /* 0x0010e20000000a00 */
[----:B------:R-:W-:Y:S01]  /*7f50*/  IMAD.U32 R5, RZ, RZ, UR5 ;  /* 0x00000005ff057e24 */ /* 0x000fe2000f8e00ff */
[----:B------:R-:W-:Y:S01]  /*7f60*/  ULDC.64 UR4, c[0x4][0x20] ;  /* 0x0100080000047ab9 */ /* 0x000fe20000000a00 */
        /* <DEDUP_REMOVED lines=8> */
[----:B-123--:R-:W-:Y:S05]  /*7ff0*/  CALL.ABS.NOINC R14 ;  /* 0x000000000e007343 */ /* 0x00efea0003c00000 */
.L_x_1453:
[----:B------:R-:W3:Y:S01]  /*8000*/  S2R R20, SR_TID.X ;  /* 0x0000000000147919 */ /* 0x000ee20000002100 */
[----:B------:R-:W-:Y:S01]  /*8010*/  ULDC.U8 UR4, c[0x0][0x410] ;  /* 0x0001040000047ab9 */ /* 0x000fe20000000000 */
[----:B---3--:R-:W-:Y:S02]  /*8020*/  VIADD R21, R20, 0xffffff80 ;  /* 0xffffff8014157836 */ /* 0x008fe40000000000 */
[----:B------:R-:W3:Y:S01]  /*8030*/  LDL R20, [R1+0x60] ;  /* 0x0000600001147983 */ /* 0x000ee20000100800 */
[----:B------:R-:W-:Y:S01]  /*8040*/  ISETP.NE.AND P0, PT, RZ, UR4, PT ;  /* 0x00000004ff007c0c */ /* 0x000fe2000bf05270 */
[----:B------:R-:W-:Y:S01]  /*8050*/  BSSY B0, `(.L_x_1454) ;  /* 0x00003c5000007945 */ /* 0x000fe20003800000 */
[----:B------:R-:W-:-:S04]  /*8060*/  LEA.HI R54, R21, R21, RZ, 0x1 ;  /* 0x0000001515367211 */ /* 0x000fc800078f08ff */
[----:B------:R-:W-:-:S05]  /*8070*/  SHF.R.S32.HI R54, RZ, 0x1, R54 ;  /* 0x00000001ff367819 */ /* 0x000fca0000011436 */
[----:B---3--:R-:W-:Y:S02]  /*8080*/  IMAD.IADD R10, R54, 0x1, R20 ;  /* 0x00000001360a7824 */ /* 0x008fe400078e0214 */
[----:B------:R-:W-:Y:S05]  /*8090*/  @!P0 BRA `(.L_x_1455) ;  /* 0x0000001c00788947 */ /* 0x000fea0003800000 */
[----:B------:R-:W3:Y:S01]  /*80a0*/  LDC R45, c[0x0][0x448] ;  /* 0x00011200ff2d7b82 */ /* 0x000ee20000000800 */
[----:B------:R-:W-:Y:S01]  /*80b0*/  ULDC.64 UR4, c[0x0][0x3f8] ;  /* 0x0000fe0000047ab9 */ /* 0x000fe20000000a00 */
[----:B------:R-:W-:Y:S01]  /*80c0*/  ULDC.64 UR6, c[0x0][0x408] ;  /* 0x0001020000067ab9 */ /* 0x000fe20000000a00 */
[----:B------:R-:W-:Y:S02]  /*80d0*/  IMAD.MOV.U32 R6, RZ, RZ, R24 ;  /* 0x000000ffff067224 */ /* 0x000fe400078e0018 */
[----:B------:R-:W-:Y:S02]  /*80e0*/  IMAD.MOV.U32 R7, RZ, RZ, R27 ;  /* 0x000000ffff077224 */ /* 0x000fe400078e001b */
[----:B------:R-:W-:Y:S02]  /*80f0*/  IMAD.MOV.U32 R8, RZ, RZ, R98 ;  /* 0x000000ffff087224 */ /* 0x000fe400078e0062 */
[----:B------:R-:W-:Y:S01]  /*8100*/  IMAD.MOV.U32 R9, RZ, RZ, R29 ;  /* 0x000000ffff097224 */ /* 0x000fe200078e001d */
[----:B---3--:R-:W-:-:S13]  /*8110*/  ISETP.NE.AND P0, PT, R45, 0x1, PT ;  /* 0x000000012d00780c */ /* 0x008fda0003f05270 */
[----:B------:R-:W3:Y:S08]  /*8120*/  @P0 LDC R3, c[0x0][0x44c] ;  /* 0x00011300ff030b82 */ /* 0x000ef00000000800 */
[----:B------:R-:W4:Y:S01]  /*8130*/  @P0 LDC R5, c[0x0][0x450] ;  /* 0x00011400ff050b82 */ /* 0x000f220000000800 */
[----:B---3--:R-:W-:-:S04]  /*8140*/  @P0 IMAD.HI.U32 R0, R10, R3, RZ ;  /* 0x000000030a000227 */ /* 0x008fc800078e00ff */
[----:B------:R-:W-:Y:S01]  /*8150*/  IMAD.MOV.U32 R3, RZ, RZ, R10 ;  /* 0x000000ffff037224 */ /* 0x000fe200078e000a */
[----:B----4-:R-:W-:-:S04]  /*8160*/  @P0 SHF.R.U32.HI R3, RZ, R5, R0 ;  /* 0x00000005ff030219 */ /* 0x010fc80000011600 */
[----:B------:R-:W-:Y:S01]  /*8170*/  SHF.R.S32.HI R0, RZ, 0x1f, R3 ;  /* 0x0000001fff007819 */ /* 0x000fe20000011403 */
[----:B------:R-:W-:-:S04]  /*8180*/  IMAD.WIDE.U32 R6, R3, UR4, R6 ;  /* 0x0000000403067c25 */ /* 0x000fc8000f8e0006 */
[C---:B------:R-:W-:Y:S02]  /*8190*/  IMAD R4, R0.reuse, UR4, RZ ;  /* 0x0000000400047c24 */ /* 0x040fe4000f8e02ff */
[----:B------:R-:W-:Y:S02]  /*81a0*/  IMAD R0, R0, UR6, RZ ;  /* 0x0000000600007c24 */ /* 0x000fe4000f8e02ff */
[C---:B------:R-:W-:Y:S01]  /*81b0*/  IMAD R13, R3.reuse, UR5, R4 ;  /* 0x00000005030d7c24 */ /* 0x040fe2000f8e0204 */
[----:B------:R-:W-:Y:S01]  /*81c0*/  ULDC.64 UR4, c[0x0][0x3e8] ;  /* 0x0000fa0000047ab9 */ /* 0x000fe20000000a00 */
[----:B------:R-:W-:-:S04]  /*81d0*/  IMAD.WIDE.U32 R8, R3, UR6, R8 ;  /* 0x0000000603087c25 */ /* 0x000fc8000f8e0008 */
[----:B------:R-:W-:Y:S01]  /*81e0*/  IMAD R5, R3, UR7, R0 ;  /* 0x0000000703057c24 */ /* 0x000fe2000f8e0200 */
[----:B------:R-:W-:Y:S01]  /*81f0*/  ULDC.64 UR6, c[0x0][0x400] ;  /* 0x0001000000067ab9 */ /* 0x000fe20000000a00 */
[----:B------:R-:W-:Y:S01]  /*8200*/  IMAD.IADD R13, R7, 0x1, R13 ;  /* 0x00000001070d7824 */ /* 0x000fe200078e020d */
[----:B------:R-:W-:Y:S01]  /*8210*/  LEA R0, P0, R6, UR4, 0x1 ;  /* 0x0000000406007c11 */ /* 0x000fe2000f8008ff */
[----:B------:R-:W-:Y:S01]  /*8220*/  IMAD.IADD R5, R9, 0x1, R5 ;  /* 0x0000000109057824 */ /* 0x000fe200078e0205 */
[----:B------:R-:W-:Y:S01]  /*8230*/  LEA R4, P1, R8, UR6, 0x1 ;  /* 0x0000000608047c11 */ /* 0x000fe2000f8208ff */
[----:B------:R-:W-:Y:S01]  /*8240*/  UMOV UR4, 0xffffffff ;  /* 0xffffffff00047882 */ /* 0x000fe20000000000 */
[----:B------:R-:W-:Y:S02]  /*8250*/  LEA.HI.X R13, R6, UR5, R13, 0x1, P0 ;  /* 0x00000005060d7c11 */ /* 0x000fe400080f0c0d */
[----:B------:R-:W-:Y:S01]  /*8260*/  LEA.HI.X R5, R8, UR7, R5, 0x1, P1 ;  /* 0x0000000708057c11 */ /* 0x000fe200088f0c05 */
[----:B------:R-:W-:Y:S08]  /*8270*/  BRA.DIV UR4, `(.L_x_1456) ;  /* 0x000001ca04707947 */ /* 0x000ff0000b800000 */
[----:B------:R3:W4:Y:S04]  /*8280*/  SHFL.IDX PT, R3, R13, RZ, 0x1e1f ;  /* 0x001e1fff0d037589 */ /* 0x00072800000e0000 */
[----:B------:R-:W1:Y:S04]  /*8290*/  SHFL.IDX PT, R0, R0, RZ, 0x1e1f ;  /* 0x001e1fff00007589 */ /* 0x000e6800000e0000 */
[----:B------:R-:W1:Y:S04]  /*82a0*/  SHFL.IDX PT, R5, R5, RZ, 0x1e1f ;  /* 0x001e1fff05057589 */ /* 0x000e6800000e0000 */
[----:B0-----:R3:W0:Y:S02]  /*82b0*/  SHFL.IDX PT, R14, R4, RZ, 0x1e1f ;  /* 0x001e1fff040e7589 */ /* 0x00162400000e0000 */
.L_x_1738:
[----:B------:R-:W-:Y:S01]  /*82c0*/  IMAD R45, R154, R45, RZ ;  /* 0x0000002d9a2d7224 */ /* 0x000fe200078e02ff */
[----:B------:R-:W-:Y:S01]  /*82d0*/  BSSY B1, `(.L_x_1457) ;  /* 0x000005d000017945 */ /* 0x000fe20003800000 */
[----:B------:R-:W-:Y:S02]  /*82e0*/  CS2R R36, SRZ ;  /* 0x0000000000247805 */ /* 0x000fe4000001ff00 */
[----:B------:R-:W-:Y:S02]  /*82f0*/  CS2R R34, SRZ ;  /* 0x0000000000227805 */ /* 0x000fe4000001ff00 */
[----:B------:R-:W-:Y:S02]  /*8300*/  CS2R R28, SRZ ;  /* 0x00000000001c7805 */ /* 0x000fe4000001ff00 */
[----:B------:R-:W-:Y:S01]  /*8310*/  ISETP.GE.AND P0, PT, R10, R45, PT ;  /* 0x0000002d0a00720c */ /* 0x000fe20003f06270 */
[----:B------:R-:W-:Y:S01]  /*8320*/  IMAD R45, R33, -0xc0, R45 ;  /* 0xffffff40212d7824 */ /* 0x000fe200078e022d */
[----:B------:R-:W-:-:S02]  /*8330*/  CS2R R24, SRZ ;  /* 0x0000000000187805 */ /* 0x000fc4000001ff00 */
[----:B---3--:R-:W-:Y:S02]  /*8340*/  CS2R R12, SRZ ;  /* 0x00000000000c7805 */ /* 0x008fe4000001ff00 */
[----:B------:R-:W-:Y:S02]  /*8350*/  CS2R R8, SRZ ;  /* 0x0000000000087805 */ /* 0x000fe4000001ff00 */
[----:B------:R-:W-:Y:S02]  /*8360*/  CS2R R38, SRZ ;  /* 0x0000000000267805 */ /* 0x000fe4000001ff00 */
[----:B------:R-:W-:Y:S02]  /*8370*/  CS2R R32, SRZ ;  /* 0x0000000000207805 */ /* 0x000fe4000001ff00 */
[----:B------:R-:W-:Y:S02]  /*8380*/  CS2R R30, SRZ ;  /* 0x00000000001e7805 */ /* 0x000fe4000001ff00 */
[----:B------:R-:W-:-:S02]  /*8390*/  CS2R R26, SRZ ;  /* 0x00000000001a7805 */ /* 0x000fc4000001ff00 */
[----:B------:R-:W-:Y:S02]  /*83a0*/  CS2R R20, SRZ ;  /* 0x0000000000147805 */ /* 0x000fe4000001ff00 */
[----:B------:R-:W-:Y:S01]  /*83b0*/  CS2R R10, SRZ ;  /* 0x00000000000a7805 */ /* 0x000fe2000001ff00 */
[----:B------:R-:W-:Y:S06]  /*83c0*/  @P0 BRA `(.L_x_1458) ;  /* 0x0000000400340947 */ /* 0x000fec0003800000 */
[----:B------:R-:W3:Y:S01]  /*83d0*/  LDL R42, [R1+0x8c] ;  /* 0x00008c00012a7983 */ /* 0x000ee20000100800 */
[----:B------:R-:W-:-:S03]  /*83e0*/  ULDC UR4, c[0x0][0x3f4] ;  /* 0x0000fd0000047ab9 */ /* 0x000fc60000000800 */
[----:B--2---:R-:W2:Y:S04]  /*83f0*/  LDL R41, [R1+0x84] ;  /* 0x0000840001297983 */ /* 0x004ea80000100800 */
[----:B-1----:R-:W4:Y:S04]  /*8400*/  LDL R40, [R1+0x88] ;  /* 0x0000880001287983 */ /* 0x002f280000100800 */
[----:B------:R-:W4:Y:S04]  /*8410*/  LDL R15, [R1+0x80] ;  /* 0x00008000010f7983 */ /* 0x000f280000100800 */
[----:B------:R-:W4:Y:S04]  /*8420*/  LDL.64 R56, [R1+0x58] ;  /* 0x0000580001387983 */ /* 0x000f280000100a00 */
        /* <DEDUP_REMOVED lines=9> */
[C---:B---3--:R-:W-:Y:S01]  /*84c0*/  ISETP.GE.AND P3, PT, R42.reuse, UR4, PT ;  /* 0x000000042a007c0c */ /* 0x048fe2000bf66270 */
[----:B------:R-:W-:Y:S01]  /*84d0*/  IMAD.SHL.U32 R9, R42, 0x2, RZ ;  /* 0x000000022a097824 */ /* 0x000fe200078e00ff */
[----:B------:R-:W-:Y:S02]  /*84e0*/  SHF.R.S32.HI R4, RZ, 0x1f, R42 ;  /* 0x0000001fff047819 */ /* 0x000fe4000001142a */
[C---:B--2---:R-:W-:Y:S01]  /*84f0*/  ISETP.GE.AND P2, PT, R41.reuse, UR4, PT ;  /* 0x0000000429007c0c */ /* 0x044fe2000bf46270 */
[C---:B------:R-:W-:Y:S01]  /*8500*/  IMAD.SHL.U32 R49, R41.reuse, 0x2, RZ ;  /* 0x0000000229317824 */ /* 0x040fe200078e00ff */
[----:B------:R-:W-:Y:S02]  /*8510*/  SHF.R.S32.HI R8, RZ, 0x1f, R41 ;  /* 0x0000001fff087819 */ /* 0x000fe40000011429 */
[C---:B----4-:R-:W-:Y:S01]  /*8520*/  ISETP.GE.AND P1, PT, R40.reuse, UR4, PT ;  /* 0x0000000428007c0c */ /* 0x050fe2000bf26270 */
[----:B------:R-:W-:Y:S01]  /*8530*/  IMAD.SHL.U32 R43, R40, 0x2, RZ ;  /* 0x00000002282b7824 */ /* 0x000fe200078e00ff */
[----:B------:R-:W-:-:S02]  /*8540*/  SHF.L.U64.HI R20, R41, 0x1, R8 ;  /* 0x0000000129147819 */ /* 0x000fc40000010208 */
[----:B------:R-:W-:Y:S01]  /*8550*/  SHF.L.U64.HI R4, R42, 0x1, R4 ;  /* 0x000000012a047819 */ /* 0x000fe20000010204 */
[C---:B------:R-:W-:Y:S01]  /*8560*/  IMAD.SHL.U32 R7, R15.reuse, 0x2, RZ ;  /* 0x000000020f077824 */ /* 0x040fe200078e00ff */
[-C--:B0-----:R-:W-:Y:S02]  /*8570*/  @!P3 IADD3 R8, P5, R14, R9.reuse, RZ ;  /* 0x000000090e08b210 */ /* 0x081fe40007fbe0ff */
[----:B------:R-:W-:Y:S02]  /*8580*/  @!P3 IADD3 R10, P4, R0, R9, RZ ;  /* 0x00000009000ab210 */ /* 0x000fe40007f9e0ff */
[----:B------:R-:W-:Y:S02]  /*8590*/  ISETP.GE.AND P0, PT, R15, UR4, PT ;  /* 0x000000040f007c0c */ /* 0x000fe4000bf06270 */
[----:B------:R-:W-:Y:S01]  /*85a0*/  @!P3 IADD3.X R9, R5, R4, RZ, P5, !PT ;  /* 0x000000040509b210 */ /* 0x000fe20002ffe4ff */
[----:B------:R-:W-:Y:S01]  /*85b0*/  @!P3 IMAD.X R11, R3, 0x1, R4, P4 ;  /* 0x00000001030bb824 */ /* 0x000fe200020e0604 */
[----:B------:R-:W-:-:S02]  /*85c0*/  @!P2 IADD3 R48, P5, R14, R49, RZ ;  /* 0x000000310e30a210 */ /* 0x000fc40007fbe0ff */
[----:B------:R-:W-:Y:S01]  /*85d0*/  SHF.R.S32.HI R6, RZ, 0x1f, R40 ;  /* 0x0000001fff067819 */ /* 0x000fe20000011428 */
[----:B------:R-:W5:Y:S01]  /*85e0*/  @!P3 LD.E.64 R34, desc[UR54][R8.64] ;  /* 0x000000360822b980 */ /* 0x000f62000c101b00 */
[----:B------:R-:W-:Y:S01]  /*85f0*/  @!P2 IADD3 R50, P4, R0, R49, RZ ;  /* 0x000000310032a210 */ /* 0x000fe20007f9e0ff */
[----:B------:R-:W-:Y:S01]  /*8600*/  @!P2 IMAD.X R49, R5, 0x1, R20, P5 ;  /* 0x000000010531a824 */ /* 0x000fe200028e0614 */
[----:B------:R-:W-:Y:S01]  /*8610*/  SHF.L.U64.HI R6, R40, 0x1, R6 ;  /* 0x0000000128067819 */ /* 0x000fe20000010206 */
[----:B------:R0:W5:Y:S01]  /*8620*/  @!P3 LD.E.64 R32, desc[UR54][R10.64] ;  /* 0x000000360a20b980 */ /* 0x000162000c101b00 */
[-C--:B------:R-:W-:Y:S01]  /*8630*/  @!P1 IADD3 R42, P5, R14, R43.reuse, RZ ;  /* 0x0000002b0e2a9210 */ /* 0x080fe20007fbe0ff */
[----:B------:R-:W-:Y:S01]  /*8640*/  @!P2 IMAD.X R51, R3, 0x1, R20, P4 ;  /* 0x000000010333a824 */ /* 0x000fe200020e0614 */
[----:B------:R-:W-:Y:S01]  /*8650*/  SHF.R.S32.HI R12, RZ, 0x1f, R15 ;  /* 0x0000001fff0c7819 */ /* 0x000fe2000001140f */
[----:B------:R-:W5:Y:S01]  /*8660*/  @!P2 LD.E.64 R28, desc[UR54][R48.64] ;  /* 0x00000036301ca980 */ /* 0x000f62000c101b00 */
[----:B------:R-:W-:Y:S01]  /*8670*/  @!P1 IADD3 R46, P4, R0, R43, RZ ;  /* 0x0000002b002e9210 */ /* 0x000fe20007f9e0ff */
[----:B------:R-:W-:Y:S01]  /*8680*/  @!P1 IMAD.X R43, R5, 0x1, R6, P5 ;  /* 0x00000001052b9824 */ /* 0x000fe200028e0606 */
[----:B------:R-:W-:Y:S01]  /*8690*/  SHF.L.U64.HI R12, R15, 0x1, R12 ;  /* 0x000000010f0c7819 */ /* 0x000fe2000001020c */
[----:B------:R-:W-:Y:S01]  /*86a0*/  IMAD.SHL.U32 R15, R52, 0x2, RZ ;  /* 0x00000002340f7824 */ /* 0x000fe200078e00ff */
[----:B------:R-:W-:Y:S01]  /*86b0*/  @!P0 IADD3 R40, P5, R0, R7, RZ ;  /* 0x0000000700288210 */ /* 0x000fe20007fbe0ff */
[----:B------:R-:W-:Y:S01]  /*86c0*/  @!P1 IMAD.X R47, R3, 0x1, R6, P4 ;  /* 0x00000001032f9824 */ /* 0x000fe200020e0606 */
[----:B------:R-:W-:-:S02]  /*86d0*/  ISETP.GE.AND P4, PT, R56, UR4, PT ;  /* 0x0000000438007c0c */ /* 0x000fc4000bf86270 */
[----:B0-----:R-:W-:Y:S02]  /*86e0*/  CS2R R10, SRZ ;  /* 0x00000000000a7805 */ /* 0x001fe4000001ff00 */
[----:B------:R-:W-:Y:S01]  /*86f0*/  CS2R R8, SRZ ;  /* 0x0000000000087805 */ /* 0x000fe2000001ff00 */
[--C-:B------:R-:W-:Y:S01]  /*8700*/  @!P0 IMAD.X R41, R3, 0x1, R12.reuse, P5 ;  /* 0x0000000103298824 */ /* 0x100fe200028e060c */
[----:B------:R-:W-:Y:S01]  /*8710*/  @!P0 IADD3 R6, P5, R14, R7, RZ ;  /* 0x000000070e068210 */ /* 0x000fe20007fbe0ff */
[----:B------:R-:W5:Y:S04]  /*8720*/  @!P2 LD.E.64 R30, desc[UR54][R50.64] ;  /* 0x00000036321ea980 */ /* 0x000f68000c101b00 */
[----:B------:R-:W-:Y:S01]  /*8730*/  @!P0 IMAD.X R7, R5, 0x1, R12, P5 ;  /* 0x0000000105078824 */ /* 0x000fe200028e060c */
[----:B------:R-:W-:Y:S01]  /*8740*/  ISETP.GE.AND P5, PT, R52, UR4, PT ;  /* 0x0000000434007c0c */ /* 0x000fe2000bfa6270 */
[----:B------:R-:W5:Y:S01]  /*8750*/  @!P1 LD.E.64 R26, desc[UR54][R46.64] ;  /* 0x000000362e1a9980 */ /* 0x000f62000c101b00 */
[----:B------:R-:W-:-:S02]  /*8760*/  @!P4 IMAD.MOV.U32 R12, RZ, RZ, R0 ;  /* 0x000000ffff0cc224 */ /* 0x000fc400078e0000 */
[----:B------:R-:W-:Y:S01]  /*8770*/  @!P4 IMAD.MOV.U32 R13, RZ, RZ, R3 ;  /* 0x000000ffff0dc224 */ /* 0x000fe200078e0003 */
[----:B------:R-:W5:Y:S01]  /*8780*/  @!P1 LD.E.64 R24, desc[UR54][R42.64] ;  /* 0x000000362a189980 */ /* 0x000f62000c101b00 */
[----:B------:R-:W-:Y:S02]  /*8790*/  @!P4 IMAD.MOV.U32 R4, RZ, RZ, R14 ;  /* 0x000000ffff04c224 */ /* 0x000fe400078e000e */
[----:B------:R-:W-:-:S04]  /*87a0*/  @!P4 IMAD.WIDE R12, R56, 0x2, R12 ;  /* 0x00000002380cc825 */ /* 0x000fc800078e020c */
[----:B------:R-:W-:Y:S01]  /*87b0*/  @!P4 IMAD.WIDE R20, R56, 0x2, R4 ;  /* 0x000000023814c825 */ /* 0x000fe200078e0204 */
[----:B------:R-:W-:Y:S01]  /*87c0*/  SHF.R.S32.HI R4, RZ, 0x1f, R52 ;  /* 0x0000001fff047819 */ /* 0x000fe20000011434 */
[----:B------:R0:W5:Y:S03]  /*87d0*/  @!P4 LD.E.64 R38, desc[UR54][R12.64] ;  /* 0x000000360c26c980 */ /* 0x000166000c101b00 */
[----:B------:R-:W-:Y:S01]  /*87e0*/  SHF.L.U64.HI R4, R52, 0x1, R4 ;  /* 0x0000000134047819 */ /* 0x000fe20000010204 */
[----:B------:R1:W5:Y:S01]  /*87f0*/  @!P4 LD.E.64 R36, desc[UR54][R20.64] ;  /* 0x000000361424c980 */ /* 0x000362000c101b00 */
[----:B------:R-:W-:-:S05]  /*8800*/  @!P5 IADD3 R52, P4, R0, R15, RZ ;  /* 0x0000000f0034d210 */ /* 0x000fca0007f9e0ff */
[--C-:B------:R-:W-:Y:S01]  /*8810*/  @!P5 IMAD.X R53, R3, 0x1, R4.reuse, P4 ;  /* 0x000000010335d824 */ /* 0x100fe200020e0604 */
[----:B------:R-:W-:Y:S02]  /*8820*/  @!P5 IADD3 R14, P4, R14, R15, RZ ;  /* 0x0000000f0e0ed210 */ /* 0x000fe40007f9e0ff */
[----:B0-----:R-:W-:Y:S02]  /*8830*/  CS2R R12, SRZ ;  /* 0x00000000000c7805 */ /* 0x001fe4000001ff00 */
[----:B-1----:R-:W-:Y:S01]  /*8840*/  CS2R R20, SRZ ;  /* 0x0000000000147805 */ /* 0x002fe2000001ff00 */
[----:B------:R3:W5:Y:S01]  /*8850*/  @!P5 LD.E.64 R10, desc[UR54][R52.64] ;  /* 0x00000036340ad980 */ /* 0x000762000c101b00 */
[----:B------:R-:W-:-:S03]  /*8860*/  @!P5 IMAD.X R15, R5, 0x1, R4, P4 ;  /* 0x00000001050fd824 */ /* 0x000fc600020e0604 */
[----:B------:R3:W5:Y:S04]  /*8870*/  @!P0 LD.E.64 R12, desc[UR54][R6.64] ;  /* 0x00000036060c8980 */ /* 0x000768000c101b00 */
[----:B------:R3:W5:Y:S04]  /*8880*/  @!P0 LD.E.64 R20, desc[UR54][R40.64] ;  /* 0x0000003628148980 */ /* 0x000768000c101b00 */
[----:B------:R3:W5:Y:S02]  /*8890*/  @!P5 LD.E.64 R8, desc[UR54][R14.64] ;  /* 0x000000360e08d980 */ /* 0x000764000c101b00 */
.L_x_1458:
[----:B------:R-:W-:Y:S05]  /*88a0*/  BSYNC B1 ;  /* 0x0000000000017941 */ /* 0x000fea0003800000 */
.L_x_1457:
[----:B------:R-:W-:Y:S01]  /*88b0*/  ULEA.HI UR4, UR37, UR37, URZ, 0x1 ;  /* 0x0000002525047291 */ /* 0x000fe2000f8f083f */
[----:B----45:R-:W-:Y:S01]  /*88c0*/  IMAD.MOV.U32 R3, RZ, RZ, R37 ;  /* 0x000000ffff037224 */ /* 0x030fe200078e0025 */
[----:B------:R-:W-:Y:S01]  /*88d0*/  VIMNMX R45, R45, 0xc0, PT ;  /* 0x000000c02d2d7848 */ /* 0x000fe20003fe0100 */
[----:B-1----:R-:W-:Y:S01]  /*88e0*/  IMAD.MOV.U32 R0, RZ, RZ, R36 ;  /* 0x000000ffff007224 */ /* 0x002fe200078e0024 */
[----:B------:R-:W-:Y:S01]  /*88f0*/  ULOP3.LUT UR4, UR4, 0xfffffffe, URZ, 0xc0, !UPT ;  /* 0xfffffffe04047892 */ /* 0x000fe2000f8ec03f */
[----:B------:R-:W-:Y:S01]  /*8900*/  IMAD.MOV.U32 R4, RZ, RZ, R34 ;  /* 0x000000ffff047224 */ /* 0x000fe200078e0022 */
[----:B------:R-:W-:Y:S01]  /*8910*/  PRMT R47, R47, 0x5410, R3 ;  /* 0x000054102f2f7816 */ /* 0x000fe20000000003 */
[----:B------:R-:W-:Y:S01]  /*8920*/  IMAD.MOV.U32 R5, RZ, RZ, R29 ;  /* 0x000000ffff057224 */ /* 0x000fe200078e001d */
[----:B------:R-:W-:Y:S01]  /*8930*/  UIADD3 UR4, UR37, -UR4, URZ ;  /* 0x8000000425047290 */ /* 0x000fe2000fffe03f */
[----:B------:R-:W-:Y:S01]  /*8940*/  PRMT R50, R0, 0x7610, R50 ;  /* 0x0000761000327816 */ /* 0x000fe20000000032 */
[----:B------:R-:W-:Y:S01]  /*8950*/  IMAD.MOV.U32 R0, RZ, RZ, R35 ;  /* 0x000000ffff007224 */ /* 0x000fe200078e0023 */
[----:B------:R-:W-:Y:S01]  /*8960*/  PRMT R58, R4, 0x7610, R58 ;  /* 0x00007610043a7816 */ /* 0x000fe2000000003a */
[----:B------:R-:W-:Y:S01]  /*8970*/  IMAD.MOV.U32 R4, RZ, RZ, R28 ;  /* 0x000000ffff047224 */ /* 0x000fe200078e001c */
[----:B------:R-:W-:Y:S01]  /*8980*/  ISETP.GE.AND P1, PT, R54, R45, PT ;  /* 0x0000002d3600720c */ /* 0x000fe20003f26270 */
[----:B---3--:R-:W-:Y:S01]  /*8990*/  IMAD.MOV.U32 R6, RZ, RZ, R13 ;  /* 0x000000ffff067224 */ /* 0x008fe200078e000d */
[----:B------:R-:W-:Y:S01]  /*89a0*/  MOV R3, UR4 ;  /* 0x0000000400037c02 */ /* 0x000fe20008000f00 */
[----:B------:R-:W-:Y:S01]  /*89b0*/  BSSY B1, `(.L_x_1459) ;  /* 0x0000022000017945 */ /* 0x000fe20003800000 */
[----:B------:R-:W-:Y:S01]  /*89c0*/  PRMT R47, R0, 0x7610, R47 ;  /* 0x00007610002f7816 */ /* 0x000fe2000000002f */
[----:B------:R-:W-:Y:S01]  /*89d0*/  IMAD.MOV.U32 R0, RZ, RZ, R24 ;  /* 0x000000ffff007224 */ /* 0x000fe200078e0018 */
[----:B------:R-:W-:-:S02]  /*89e0*/  SHF.L.U32 R3, R3, 0x1f, RZ ;  /* 0x0000001f03037819 */ /* 0x000fc400000006ff */
[----:B------:R-:W-:Y:S01]  /*89f0*/  PRMT R46, R4, 0x7610, R46 ;  /* 0x00007610042e7816 */ /* 0x000fe2000000002e */
[----:B------:R-:W-:Y:S01]  /*8a00*/  IMAD.MOV.U32 R4, RZ, RZ, R25 ;  /* 0x000000ffff047224 */ /* 0x000fe200078e0019 */
[----:B------:R-:W1:Y:S01]  /*8a10*/  SYNCS.PHASECHK.TRANS64.TRYWAIT P0, [R2+URZ+0x2d800], R3 ;  /* 0x02d80003020075a7 */ /* 0x000e62000800017f */
[----:B------:R-:W-:Y:S01]  /*8a20*/  PRMT R45, R45, 0x5410, R5 ;  /* 0x000054102d2d7816 */ /* 0x000fe20000000005 */
[----:B------:R-:W-:Y:S02]  /*8a30*/  IMAD.MOV.U32 R5, RZ, RZ, R12 ;  /* 0x000000ffff057224 */ /* 0x000fe400078e000c */
[----:B------:R-:W-:Y:S01]  /*8a40*/  PRMT R42, R0, 0x5410, R4 ;  /* 0x00005410002a7816 */ /* 0x000fe20000000004 */
[----:B------:R-:W-:Y:S02]  /*8a50*/  IMAD.MOV.U32 R0, RZ, RZ, R8 ;  /* 0x000000ffff007224 */ /* 0x000fe400078e0008 */
[----:B------:R-:W-:Y:S01]  /*8a60*/  PRMT R40, R5, 0x5410, R6 ;  /* 0x0000541005287816 */ /* 0x000fe20000000006 */
[----:B------:R-:W-:-:S02]  /*8a70*/  IMAD.MOV.U32 R4, RZ, RZ, R9 ;  /* 0x000000ffff047224 */ /* 0x000fc400078e0009 */
[----:B------:R-:W-:Y:S02]  /*8a80*/  IMAD.MOV.U32 R5, RZ, RZ, R38 ;  /* 0x000000ffff057224 */ /* 0x000fe400078e0026 */
[----:B------:R-:W-:Y:S01]  /*8a90*/  IMAD.MOV.U32 R6, RZ, RZ, R39 ;  /* 0x000000ffff067224 */ /* 0x000fe200078e0027 */
[----:B0-----:R-:W-:Y:S01]  /*8aa0*/  PRMT R14, R0, 0x5410, R4 ;  /* 0x00005410000e7816 */ /* 0x001fe20000000004 */
[----:B------:R-:W-:Y:S01]  /*8ab0*/  IMAD.MOV.U32 R0, RZ, RZ, R32 ;  /* 0x000000ffff007224 */ /* 0x000fe200078e0020 */
[----:B------:R-:W-:Y:S01]  /*8ac0*/  PRMT R48, R5, 0x7610, R48 ;  /* 0x0000761005307816 */ /* 0x000fe20000000030 */
        /* <DEDUP_REMOVED lines=13> */
[----:B--2---:R-:W-:Y:S01]  /*8ba0*/  PRMT R41, R5, 0x5410, R6 ;  /* 0x0000541005297816 */ /* 0x004fe20000000006 */
[----:B------:R-:W-:Y:S01]  /*8bb0*/  IMAD.MOV.U32 R4, RZ, RZ, R11 ;  /* 0x000000ffff047224 */ /* 0x000fe200078e000b */
[----:B-1----:R-:W-:Y:S06]  /*8bc0*/  @!P0 BRA `(.L_x_1460) ;  /* 0x000001c000888947 */ /* 0x002fec0003800000 */
.L_x_1739:
[----:B------:R-:W-:Y:S05]  /*8bd0*/  BSYNC B1 ;  /* 0x0000000000017941 */ /* 0x000fea0003800000 */
.L_x_1459:
[----:B------:R-:W-:Y:S01]  /*8be0*/  PRMT R15, R0, 0x5410, R4 ;  /* 0x00005410000f7816 */ /* 0x000fe20000000004 */
[----:B------:R-:W-:Y:S06]  /*8bf0*/  @P1 BRA `(.L_x_1461) ;  /* 0x0000003000281947 */ /* 0x000fec0003800000 */
[----:B------:R-:W2:Y:S01]  /*8c00*/  LDL.64 R54, [R1+0x58] ;  /* 0x0000580001367983 */ /* 0x000ea20000100a00 */
[----:B------:R-:W2:Y:S03]  /*8c10*/  LDC R4, c[0x0][0x3f4] ;  /* 0x0000fd00ff047b82 */ /* 0x000ea60000000800 */
[----:B------:R-:W0:Y:S04]  /*8c20*/  LDL R53, [R1+0xa0] ;  /* 0x0000a00001357983 */ /* 0x000e280000100800 */
[----:B------:R-:W3:Y:S04]  /*8c30*/  LDL R52, [R1+0x8c] ;  /* 0x00008c0001347983 */ /* 0x000ee80000100800 */
[----:B------:R-:W4:Y:S04]  /*8c40*/  LDL R51, [R1+0x84] ;  /* 0x0000840001337983 */ /* 0x000f280000100800 */
[----:B------:R-:W5:Y:S04]  /*8c50*/  LDL R49, [R1+0x88] ;  /* 0x0000880001317983 */ /* 0x000f680000100800 */
[----:B------:R-:W5:Y:S04]  /*8c60*/  LDL R7, [R1+0x80] ;  /* 0x0000800001077983 */ /* 0x000f680000100800 */
[----:B------:R-:W5:Y:S01]  /*8c70*/  LDL R6, [R1+0x94] ;  /* 0x0000940001067983 */ /* 0x000f620000100800 */
[----:B------:R-:W1:Y:S01]  /*8c80*/  S2R R5, SR_TID.X ;  /* 0x0000000000057919 */ /* 0x000e620000002100 */
[----:B------:R-:W-:Y:S01]  /*8c90*/  BSSY B1, `(.L_x_1462) ;  /* 0x000003d000017945 */ /* 0x000fe20003800000 */
[----:B-1----:R-:W-:-:S05]  /*8ca0*/  VIADD R5, R5, 0xffffff80 ;  /* 0xffffff8005057836 */ /* 0x002fca0000000000 */
[----:B------:R-:W-:-:S04]  /*8cb0*/  SHF.R.S32.HI R0, RZ, 0x1f, R5 ;  /* 0x0000001fff007819 */ /* 0x000fc80000011405 */
[----:B------:R-:W-:-:S04]  /*8cc0*/  LEA.HI R0, R0, R5, RZ, 0x2 ;  /* 0x0000000500007211 */ /* 0x000fc800078f10ff */
[--C-:B------:R-:W-:Y:S02]  /*8cd0*/  SHF.R.S32.HI R5, RZ, 0x2, R0.reuse ;  /* 0x00000002ff057819 */ /* 0x100fe40000011400 */
[----:B------:R-:W-:-:S04]  /*8ce0*/  SHF.R.S32.HI R0, RZ, 0x1f, R0 ;  /* 0x0000001fff007819 */ /* 0x000fc80000011400 */
[----:B------:R-:W-:-:S04]  /*8cf0*/  LEA.HI R0, R0, R5, RZ, 0x2 ;  /* 0x0000000500007211 */ /* 0x000fc800078f10ff */
[----:B------:R-:W-:-:S05]  /*8d00*/  LOP3.LUT R0, R0, 0xfffffffc, RZ, 0xc0, !PT ;  /* 0xfffffffc00007812 */ /* 0x000fca00078ec0ff */
[----:B------:R-:W-:-:S05]  /*8d10*/  IMAD.IADD R5, R5, 0x1, -R0 ;  /* 0x0000000105057824 */ /* 0x000fca00078e0a00 */
[----:B------:R-:W-:Y:S02]  /*8d20*/  LOP3.LUT P0, RZ, R5, 0x2, RZ, 0xc0, !PT ;  /* 0x0000000205ff7812 */ /* 0x000fe4000780c0ff */
[----:B--2---:R-:W-:Y:S01]  /*8d30*/  ISETP.GE.AND P6, PT, R54, R4, PT ;  /* 0x000000043600720c */ /* 0x004fe20003fc6270 */
[----:B0-----:R-:W-:-:S04]  /*8d40*/  IMAD R3, R53, 0x2, R2 ;  /* 0x0000000235037824 */ /* 0x001fc800078e0202 */
[----:B------:R-:W-:Y:S01]  /*8d50*/  VIADD R0, R3, 0x20 ;  /* 0x0000002003007836 */ /* 0x000fe20000000000 */
[-C--:B---3--:R-:W-:Y:S02]  /*8d60*/  ISETP.GE.AND P1, PT, R52, R4.reuse, PT ;  /* 0x000000043400720c */ /* 0x088fe40003f26270 */
[-C--:B----4-:R-:W-:Y:S02]  /*8d70*/  ISETP.GE.AND P2, PT, R51, R4.reuse, PT ;  /* 0x000000043300720c */ /* 0x090fe40003f46270 */
[-C--:B-----5:R-:W-:Y:S02]  /*8d80*/  ISETP.GE.AND P3, PT, R49, R4.reuse, PT ;  /* 0x000000043100720c */ /* 0x0a0fe40003f66270 */
[-C--:B------:R-:W-:Y:S02]  /*8d90*/  ISETP.GE.AND P4, PT, R7, R4.reuse, PT ;  /* 0x000000040700720c */ /* 0x080fe40003f86270 */
[----:B------:R-:W-:Y:S01]  /*8da0*/  ISETP.GE.AND P5, PT, R6, R4, PT ;  /* 0x000000040600720c */ /* 0x000fe20003fa6270 */
        /* <DEDUP_REMOVED lines=43> */
.L_x_1463:
[----:B------:R-:W-:Y:S05]  /*9060*/  BSYNC B1 ;  /* 0x0000000000017941 */ /* 0x000fea0003800000 */
.L_x_1462:
[----:B------:R-:W-:Y:S01]  /*9070*/  BSSY B1, `(.L_x_1464) ;  /* 0x000002d000017945 */ /* 0x000fe20003800000 */
[----:B------:R-:W-:-:S03]  /*9080*/  @P0 VIADD R0, R3, 0xffffffe0 ;  /* 0xffffffe003000836 */ /* 0x000fc60000000000 */
[----:B------:R-:W-:Y:S05]  /*9090*/  @P1 BRA `(.L_x_1465) ;  /* 0x0000000000a81947 */ /* 0x000fea0003800000 */
[----:B0-----:R-:W0:Y:S01]  /*90a0*/  LDS.128 R4, [R0+0xc400] ;  /* 0x00c4000000047984 */ /* 0x001e220000000c00 */
[----:B------:R-:W-:Y:S01]  /*90b0*/  SHF.R.U32.HI R37, RZ, 0x10, R33 ;  /* 0x00000010ff257819 */ /* 0x000fe20000011621 */
[----:B------:R-:W-:Y:S01]  /*90c0*/  HADD2.F32 R36, -RZ, R59.H0_H0 ;  /* 0x2000003bff247230 */ /* 0x000fe20000004100 */
[--C-:B------:R-:W-:Y:S01]  /*90d0*/  SHF.R.U32.HI R39, RZ, 0x10, R35.reuse ;  /* 0x00000010ff277819 */ /* 0x100fe20000011623 */
        /* <DEDUP_REMOVED lines=38> */
.L_x_1465:
[----:B------:R-:W-:Y:S05]  /*9340*/  BSYNC B1 ;  /* 0x0000000000017941 */ /* 0x000fea0003800000 */
.L_x_1464:
        /* <DEDUP_REMOVED lines=44> */
.L_x_1467:
[----:B------:R-:W-:Y:S05]  /*9610*/  BSYNC B1 ;  /* 0x0000000000017941 */ /* 0x000fea0003800000 */
.L_x_1466:
        /* <DEDUP_REMOVED lines=44> */
.L_x_1469:
[----:B------:R-:W-:Y:S05]  /*98e0*/  BSYNC B1 ;  /* 0x0000000000017941 */ /* 0x000fea0003800000 */
.L_x_1468:
        /* <DEDUP_REMOVED lines=44> */
.L_x_1471:
[----:B------:R-:W-:Y:S05]  /*9bb0*/  BSYNC B1 ;  /* 0x0000000000017941 */ /* 0x000fea0003800000 */
.L_x_1470:
        /* <DEDUP_REMOVED lines=44> */
.L_x_1455:
[----:B------:R-:W3:Y:S01]  /*9e80*/  LDC R9, c[0x0][0x448] ;  /* 0x00011200ff097b82 */ /* 0x000ee20000000800 */
[----:B------:R-:W-:Y:S01]  /*9e90*/  ULDC.64 UR4, c[0x0][0x3f8] ;  /* 0x0000fe0000047ab9 */ /* 0x000fe20000000a00 */
[----:B------:R-:W-:Y:S01]  /*9ea0*/  ULDC.64 UR6, c[0x0][0x408] ;  /* 0x0001020000067ab9 */ /* 0x000fe20000000a00 */
        /* <DEDUP_REMOVED lines=8> */
[----:B----4-:R-:W-:Y:S01]  /*9f30*/  @P0 SHF.R.U32.HI R3, RZ, R5, R0 ;  /* 0x00000005ff030219 */ /* 0x010fe20000011600 */
[----:B------:R-:W-:-:S03]  /*9f40*/  IMAD.MOV.U32 R5, RZ, RZ, R27 ;  /* 0x000000ffff057224 */ /* 0x000fc600078e001b */
[----:B------:R-:W-:Y:S01]  /*9f50*/  SHF.R.S32.HI R0, RZ, 0x1f, R3 ;  /* 0x0000001fff007819 */ /* 0x000fe20000011403 */
[----:B------:R-:W-:-:S04]  /*9f60*/  IMAD.WIDE.U32 R4, R3, UR4, R4 ;  /* 0x0000000403047c25 */ /* 0x000fc8000f8e0004 */
[C---:B------:R-:W-:Y:S02]  /*9f70*/  IMAD R8, R0.reuse, UR4, RZ ;  /* 0x0000000400087c24 */ /* 0x040fe4000f8e02ff */
[----:B------:R-:W-:Y:S02]  /*9f80*/  IMAD R0, R0, UR6, RZ ;  /* 0x0000000600007c24 */ /* 0x000fe4000f8e02ff */
[C---:B------:R-:W-:Y:S01]  /*9f90*/  IMAD R13, R3.reuse, UR5, R8 ;  /* 0x00000005030d7c24 */ /* 0x040fe2000f8e0208 */
[----:B------:R-:W-:Y:S01]  /*9fa0*/  ULDC.64 UR4, c[0x0][0x3e8] ;  /* 0x0000fa0000047ab9 */ /* 0x000fe20000000a00 */
[----:B------:R-:W-:-:S03]  /*9fb0*/  IMAD.WIDE.U32 R6, R3, UR6, R6 ;  /* 0x0000000603067c25 */ /* 0x000fc6000f8e0006 */
[----:B------:R-:W-:Y:S01]  /*9fc0*/  IADD3 R13, R5, R13, RZ ;  /* 0x0000000d050d7210 */ /* 0x000fe20007ffe0ff */
[----:B------:R-:W-:Y:S01]  /*9fd0*/  IMAD R21, R3, UR7, R0 ;  /* 0x0000000703157c24 */ /* 0x000fe2000f8e0200 */
[----:B------:R-:W-:Y:S01]  /*9fe0*/  ULDC.64 UR6, c[0x0][0x400] ;  /* 0x0001000000067ab9 */ /* 0x000fe20000000a00 */
[----:B------:R-:W-:Y:S01]  /*9ff0*/  LEA R0, P0, R4, UR4, 0x1 ;  /* 0x0000000404007c11 */ /* 0x000fe2000f8008ff */
[----:B------:R-:W-:Y:S01]  /*a000*/  UMOV UR4, 0xffffffff ;  /* 0xffffffff00047882 */ /* 0x000fe20000000000 */
[----:B------:R-:W-:Y:S01]  /*a010*/  IMAD.IADD R21, R7, 0x1, R21 ;  /* 0x0000000107157824 */ /* 0x000fe200078e0215 */
[----:B------:R-:W-:Y:S02]  /*a020*/  LEA R20, P1, R6, UR6, 0x1 ;  /* 0x0000000606147c11 */ /* 0x000fe4000f8208ff */
[----:B------:R-:W-:Y:S02]  /*a030*/  LEA.HI.X R13, R4, UR5, R13, 0x1, P0 ;  /* 0x00000005040d7c11 */ /* 0x000fe400080f0c0d */
[----:B------:R-:W-:Y:S01]  /*a040*/  LEA.HI.X R21, R6, UR7, R21, 0x1, P1 ;  /* 0x0000000706157c11 */ /* 0x000fe200088f0c15 */
[----:B------:R-:W-:Y:S08]  /*a050*/  BRA.DIV UR4, `(.L_x_1472) ;  /* 0x000001ae04787947 */ /* 0x000ff0000b800000 */
[----:B------:R3:W4:Y:S04]  /*a060*/  SHFL.IDX PT, R3, R13, RZ, 0x1e1f ;  /* 0x001e1fff0d037589 */ /* 0x00072800000e0000 */
[----:B------:R-:W0:Y:S04]  /*a070*/  SHFL.IDX PT, R0, R0, RZ, 0x1e1f ;  /* 0x001e1fff00007589 */ /* 0x000e2800000e0000 */
[----:B------:R-:W0:Y:S04]  /*a080*/  SHFL.IDX PT, R21, R21, RZ, 0x1e1f ;  /* 0x001e1fff15157589 */ /* 0x000e2800000e0000 */
[----:B---3--:R-:W0:Y:S02]  /*a090*/  SHFL.IDX PT, R20, R20, RZ, 0x1e1f ;  /* 0x001e1fff14147589 */ /* 0x008e2400000e0000 */
.L_x_1745:
[----:B------:R-:W-:Y:S01]  /*a0a0*/  IMAD R9, R154, R9, RZ ;  /* 0x000000099a097224 */ /* 0x000fe200078e02ff */
[----:B------:R-:W-:Y:S01]  /*a0b0*/  BSSY B1, `(.L_x_1473) ;  /* 0x0000038000017945 */ /* 0x000fe20003800000 */
[----:B------:R-:W-:Y:S02]  /*a0c0*/  CS2R R4, SRZ ;  /* 0x0000000000047805 */ /* 0x000fe4000001ff00 */
[----:B------:R-:W-:Y:S01]  /*a0d0*/  CS2R R6, SRZ ;  /* 0x0000000000067805 */ /* 0x000fe2000001ff00 */
[----:B------:R-:W-:Y:S01]  /*a0e0*/  IMAD R45, R33, -0xc0, R9 ;  /* 0xffffff40212d7824 */ /* 0x000fe200078e0209 */
[----:B------:R-:W-:Y:S02]  /*a0f0*/  ISETP.GE.AND P0, PT, R10, R9, PT ;  /* 0x000000090a00720c */ /* 0x000fe40003f06270 */
[----:B------:R-:W-:Y:S02]  /*a100*/  CS2R R8, SRZ ;  /* 0x0000000000087805 */ /* 0x000fe4000001ff00 */
[----:B------:R-:W-:-:S02]  /*a110*/  CS2R R10, SRZ ;  /* 0x00000000000a7805 */ /* 0x000fc4000001ff00 */
[----:B------:R-:W-:Y:S02]  /*a120*/  CS2R R12, SRZ ;  /* 0x00000000000c7805 */ /* 0x000fe4000001ff00 */
[----:B0-----:R-:W-:Y:S02]  /*a130*/  CS2R R14, SRZ ;  /* 0x00000000000e7805 */ /* 0x001fe4000001ff00 */
        /* <DEDUP_REMOVED lines=9> */
[----:B------:R-:W2:Y:S01]  /*a1d0*/  LDL R37, [R1+0x64] ;  /* 0x0000640001257983 */ /* 0x000ea20000100800 */
[C---:B------:R-:W-:Y:S01]  /*a1e0*/  VIADD R5, R16.reuse, 0x20 ;  /* 0x0000002010057836 */ /* 0x040fe20000000000 */
[C---:B------:R-:W-:Y:S01]  /*a1f0*/  ISETP.GE.AND P2, PT, R16.reuse, UR4, PT ;  /* 0x0000000410007c0c */ /* 0x040fe2000bf46270 */
[----:B------:R-:W-:-:S03]  /*a200*/  VIADD R4, R16, 0x10 ;  /* 0x0000001010047836 */ /* 0x000fc60000000000 */
[----:B------:R-:W-:Y:S02]  /*a210*/  ISETP.GE.AND P4, PT, R5, UR4, PT ;  /* 0x0000000405007c0c */ /* 0x000fe4000bf86270 */
[----:B------:R-:W-:Y:S01]  /*a220*/  ISETP.GE.AND P3, PT, R4, UR4, PT ;  /* 0x0000000404007c0c */ /* 0x000fe2000bf66270 */
[----:B------:R-:W-:-:S06]  /*a230*/  IMAD.MOV.U32 R4, RZ, RZ, R0 ;  /* 0x000000ffff047224 */ /* 0x000fcc00078e0000 */
[----:B------:R-:W-:Y:S02]  /*a240*/  @!P2 IMAD.SHL.U32 R39, R16, 0x2, RZ ;  /* 0x000000021027a824 */ /* 0x000fe400078e00ff */
[----:B----4-:R-:W-:-:S03]  /*a250*/  IMAD.MOV.U32 R5, RZ, RZ, R3 ;  /* 0x000000ffff057224 */ /* 0x010fc600078e0003 */
[----:B------:R-:W-:Y:S02]  /*a260*/  @!P2 IADD3 R38, P1, R20, R39, RZ ;  /* 0x000000271426a210 */ /* 0x000fe40007f3e0ff */
        /* <DEDUP_REMOVED lines=11> */
[----:B---3--:R-:W-:Y:S01]  /*a320*/  @!P4 IMAD.SHL.U32 R49, R36, 0x8, RZ ;  /* 0x000000082431c824 */ /* 0x008fe200078e00ff */
[----:B------:R-:W-:-:S02]  /*a330*/  @!P2 IADD3 R36, P0, R0, R39, RZ ;  /* 0x000000270024a210 */ /* 0x000fc40007f1e0ff */
[----:B------:R-:W-:Y:S01]  /*a340*/  @!P2 SHF.L.U64.HI R0, R16, 0x1, R17 ;  /* 0x000000011000a819 */ /* 0x000fe20000010211 */
[----:B--2---:R-:W-:Y:S02]  /*a350*/  @!P3 IMAD.SHL.U32 R43, R37, 0x8, RZ ;  /* 0x00000008252bb824 */ /* 0x004fe400078e00ff */
[----:B------:R-:W-:-:S04]  /*a360*/  @!P4 IMAD.WIDE R46, R49, 0x2, R4 ;  /* 0x00000002312ec825 */ /* 0x000fc800078e0204 */
[C---:B-1----:R-:W-:Y:S01]  /*a370*/  @!P3 IMAD.WIDE R40, R43.reuse, 0x2, R4 ;  /* 0x000000022b28b825 */ /* 0x042fe200078e0204 */
[----:B------:R-:W-:Y:S01]  /*a380*/  CS2R R4, SRZ ;  /* 0x0000000000047805 */ /* 0x000fe2000001ff00 */
[----:B------:R0:W5:Y:S02]  /*a390*/  @!P4 LD.E.128 R32, desc[UR54][R46.64] ;  /* 0x000000362e20c980 */ /* 0x000164000c101d00 */
[--C-:B------:R-:W-:Y:S02]  /*a3a0*/  @!P3 IMAD.WIDE R42, R43, 0x2, R20.reuse ;  /* 0x000000022b2ab825 */ /* 0x100fe400078e0214 */
[----:B------:R0:W5:Y:S02]  /*a3b0*/  @!P3 LD.E.128 R28, desc[UR54][R40.64] ;  /* 0x00000036281cb980 */ /* 0x000164000c101d00 */
[----:B------:R-:W-:Y:S02]  /*a3c0*/  @!P4 IMAD.WIDE R48, R49, 0x2, R20 ;  /* 0x000000023130c825 */ /* 0x000fe400078e0214 */
[----:B------:R0:W5:Y:S02]  /*a3d0*/  @!P3 LD.E.128 R8, desc[UR54][R42.64] ;  /* 0x000000362a08b980 */ /* 0x000164000c101d00 */
[----:B------:R-:W-:-:S02]  /*a3e0*/  @!P2 IMAD.X R37, R3, 0x1, R0, P0 ;  /* 0x000000010325a824 */ /* 0x000fc400000e0600 */
[----:B------:R-:W-:Y:S01]  /*a3f0*/  @!P2 IMAD.X R39, R21, 0x1, R0, P1 ;  /* 0x000000011527a824 */ /* 0x000fe200008e0600 */
[----:B------:R0:W5:Y:S04]  /*a400*/  @!P4 LD.E.128 R12, desc[UR54][R48.64] ;  /* 0x00000036300cc980 */ /* 0x000168000c101d00 */
[----:B------:R0:W5:Y:S04]  /*a410*/  @!P2 LD.E.128 R24, desc[UR54][R36.64] ;  /* 0x000000362418a980 */ /* 0x000168000c101d00 */
[----:B------:R0:W5:Y:S02]  /*a420*/  @!P2 LD.E.128 R4, desc[UR54][R38.64] ;  /* 0x000000362604a980 */ /* 0x000164000c101d00 */
.L_x_1474:
[----:B------:R-:W-:Y:S05]  /*a430*/  BSYNC B1 ;  /* 0x0000000000017941 */ /* 0x000fea0003800000 */
.L_x_1473:
[----:B------:R-:W4:Y:S01]  /*a440*/  S2R R0, SR_TID.X ;  /* 0x0000000000007919 */ /* 0x000f220000002100 */
[----:B------:R-:W-:Y:S01]  /*a450*/  ULEA.HI UR4, UR37, UR37, URZ, 0x1 ;  /* 0x0000002525047291 */ /* 0x000fe2000f8f083f */
[----:B-----5:R-:W-:Y:S01]  /*a460*/  IMAD.MOV.U32 R20, RZ, RZ, R6 ;  /* 0x000000ffff147224 */ /* 0x020fe200078e0006 */
[----:B------:R-:W-:Y:S01]  /*a470*/  VIMNMX R45, R45, 0xc0, PT ;  /* 0x000000c02d2d7848 */ /* 0x000fe20003fe0100 */
[----:B0-----:R-:W-:Y:S01]  /*a480*/  IMAD.MOV.U32 R36, RZ, RZ, R13 ;  /* 0x000000ffff247224 */ /* 0x001fe200078e000d */
[----:B------:R-:W-:Y:S01]  /*a490*/  ULOP3.LUT UR4, UR4, 0xfffffffe, URZ, 0xc0, !UPT ;  /* 0xfffffffe04047892 */ /* 0x000fe2000f8ec03f */
[----:B------:R-:W-:Y:S01]  /*a4a0*/  IMAD.MOV.U32 R37, RZ, RZ, R25 ;  /* 0x000000ffff257224 */ /* 0x000fe200078e0019 */
[----:B------:R-:W-:Y:S01]  /*a4b0*/  PRMT R68, R20, 0x7610, R68 ;  /* 0x0000761014447816 */ /* 0x000fe20000000044 */
[----:B------:R-:W-:Y:S01]  /*a4c0*/  IMAD.MOV.U32 R20, RZ, RZ, R8 ;  /* 0x000000ffff147224 */ /* 0x000fe200078e0008 */
[----:B------:R-:W-:Y:S01]  /*a4d0*/  UIADD3 UR4, UR37, -UR4, URZ ;  /* 0x8000000425047290 */ /* 0x000fe2000fffe03f */
[----:B------:R-:W-:Y:S01]  /*a4e0*/  BSSY B1, `(.L_x_1475) ;  /* 0x000002a000017945 */ /* 0x000fe20003800000 */
[----:B------:R-:W-:Y:S01]  /*a4f0*/  PRMT R57, R37, 0x7610, R57 ;  /* 0x0000761025397816 */ /* 0x000fe20000000039 */
[----:B------:R-:W-:-:S02]  /*a500*/  IMAD.MOV.U32 R37, RZ, RZ, R29 ;  /* 0x000000ffff257224 */ /* 0x000fc400078e001d */
[----:B----4-:R-:W-:Y:S02]  /*a510*/  VIADD R3, R0, 0xffffff80 ;  /* 0xffffff8000037836 */ /* 0x010fe40000000000 */
[----:B------:R-:W-:-:S03]  /*a520*/  IMAD.MOV.U32 R0, RZ, RZ, R4 ;  /* 0x000000ffff007224 */ /* 0x000fc600078e0004 */
[----:B------:R-:W-:Y:S01]  /*a530*/  LEA.HI R21, R3, R3, RZ, 0x1 ;  /* 0x0000000303157211 */ /* 0x000fe200078f08ff */
[----:B------:R-:W-:Y:S01]  /*a540*/  IMAD.MOV.U32 R3, RZ, RZ, R5 ;  /* 0x000000ffff037224 */ /* 0x000fe200078e0005 */
[----:B------:R-:W-:Y:S02]  /*a550*/  PRMT R60, R0, 0x7610, R60 ;  /* 0x00007610003c7816 */ /* 0x000fe4000000003c */
[----:B------:R-:W-:Y:S02]  /*a560*/  SHF.R.S32.HI R21, RZ, 0x1, R21 ;  /* 0x00000001ff157819 */ /* 0x000fe40000011415 */
[----:B------:R-:W-:Y:S01]  /*a570*/  PRMT R59, R3, 0x7610, R59 ;  /* 0x00007610033b7816 */ /* 0x000fe2000000003b */
[----:B------:R-:W-:Y:S01]  /*a580*/  IMAD.U32 R3, RZ, RZ, UR4 ;  /* 0x00000004ff037e24 */ /* 0x000fe2000f8e00ff */
[----:B------:R-:W-:Y:S01]  /*a590*/  ISETP.GE.AND P1, PT, R21, R45, PT ;  /* 0x0000002d1500720c */ /* 0x000fe20003f26270 */
[----:B------:R-:W-:Y:S01]  /*a5a0*/  IMAD.MOV.U32 R21, RZ, RZ, R9 ;  /* 0x000000ffff157224 */ /* 0x000fe200078e0009 */
[----:B------:R-:W-:-:S02]  /*a5b0*/  MOV R0, R7 ;  /* 0x0000000700007202 */ /* 0x000fc40000000f00 */
[----:B------:R-:W-:Y:S02]  /*a5c0*/  SHF.L.U32 R3, R3, 0x1f, RZ ;  /* 0x0000001f03037819 */ /* 0x000fe400000006ff */
[----:B------:R-:W-:Y:S01]  /*a5d0*/  PRMT R68, R68, 0x5410, R0 ;  /* 0x0000541044447816 */ /* 0x000fe20000000000 */
[----:B------:R-:W-:Y:S01]  /*a5e0*/  IMAD.MOV.U32 R0, RZ, RZ, R10 ;  /* 0x000000ffff007224 */ /* 0x000fe200078e000a */
[----:B------:R-:W0:Y:S01]  /*a5f0*/  SYNCS.PHASECHK.TRANS64.TRYWAIT P0, [R2+URZ+0x2d800], R3 ;  /* 0x02d80003020075a7 */ /* 0x000e22000800017f */
[----:B------:R-:W-:Y:S01]  /*a600*/  PRMT R48, R20, 0x5410, R21 ;  /* 0x0000541014307816 */ /* 0x000fe20000000015 */
[----:B------:R-:W-:Y:S02]  /*a610*/  IMAD.MOV.U32 R20, RZ, RZ, R11 ;  /* 0x000000ffff147224 */ /* 0x000fe400078e000b */
[----:B------:R-:W-:-:S03]  /*a620*/  IMAD.MOV.U32 R21, RZ, RZ, R12 ;  /* 0x000000ffff157224 */ /* 0x000fc600078e000c */
[----:B------:R-:W-:Y:S01]  /*a630*/  PRMT R49, R0, 0x5410, R20 ;  /* 0x0000541000317816 */ /* 0x000fe20000000014 */
[----:B------:R-:W-:Y:S01]  /*a640*/  IMAD.MOV.U32 R0, RZ, RZ, R14 ;  /* 0x000000ffff007224 */ /* 0x000fe200078e000e */
        /* <DEDUP_REMOVED lines=18> */
[----:B0-----:R-:W-:Y:S06]  /*a770*/  @!P0 BRA `(.L_x_1476) ;  /* 0x000001a800208947 */ /* 0x001fec0003800000 */
.L_x_1746:
[----:B------:R-:W-:Y:S05]  /*a780*/  BSYNC B1 ;  /* 0x0000000000017941 */ /* 0x000fea0003800000 */
.L_x_1475:
[----:B------:R-:W-:Y:S01]  /*a790*/  PRMT R47, R0, 0x5410, R20 ;  /* 0x00005410002f7816 */ /* 0x000fe20000000014 */
[----:B------:R-:W-:Y:S06]  /*a7a0*/  @P1 BRA `(.L_x_1461) ;  /* 0x00000014003c1947 */ /* 0x000fec0003800000 */
[----:B------:R3:W5:Y:S01]  /*a7b0*/  LDL R72, [R1+0x4c] ;  /* 0x00004c0001487983 */ /* 0x0007620000100800 */
[----:B0-----:R-:W0:Y:S03]  /*a7c0*/  LDC R3, c[0x0][0x3f4] ;  /* 0x0000fd00ff037b82 */ /* 0x001e260000000800 */
[----:B------:R3:W5:Y:S04]  /*a7d0*/  LDL R71, [R1+0x54] ;  /* 0x0000540001477983 */ /* 0x0007680000100800 */
[----:B------:R3:W5:Y:S01]  /*a7e0*/  LDL R70, [R1+0x50] ;  /* 0x0000500001467983 */ /* 0x0007620000100800 */
[C---:B------:R-:W-:Y:S01]  /*a7f0*/  VIADD R0, R16.reuse, 0x10 ;  /* 0x0000001010007836 */ /* 0x040fe20000000000 */
[----:B------:R-:W-:Y:S01]  /*a800*/  BSSY B1, `(.L_x_1477) ;  /* 0x000006d000017945 */ /* 0x000fe20003800000 */
[C---:B------:R-:W-:Y:S01]  /*a810*/  VIADD R20, R16.reuse, 0x20 ;  /* 0x0000002010147836 */ /* 0x040fe20000000000 */
[----:B0-----:R-:W-:-:S02]  /*a820*/  ISETP.GE.AND P0, PT, R16, R3, PT ;  /* 0x000000031000720c */ /* 0x001fc40003f06270 */
[-C--:B------:R-:W-:Y:S02]  /*a830*/  ISETP.GE.AND P1, PT, R0, R3.reuse, PT ;  /* 0x000000030000720c */ /* 0x080fe40003f26270 */
[----:B------:R-:W-:-:S09]  /*a840*/  ISETP.GE.AND P2, PT, R20, R3, PT ;  /* 0x000000031400720c */ /* 0x000fd20003f46270 */
[----:B---3--:R-:W-:Y:S05]  /*a850*/  @P0 BRA `(.L_x_1478) ;  /* 0x00000004009c0947 */ /* 0x008fea0003800000 */
[----:B------:R-:W0:Y:S01]  /*a860*/  S2R R36, SR_TID.X ;  /* 0x0000000000247919 */ /* 0x000e220000002100 */
[----:B-----5:R-:W-:Y:S01]  /*a870*/  LOP3.LUT R20, R72, 0x18, R16, 0xf8, !PT ;  /* 0x0000001848147812 */ /* 0x020fe200078ef810 */
[----:B------:R-:W-:Y:S01]  /*a880*/  HADD2.F32 R59, -RZ, R59.H0_H0 ;  /* 0x2000003bff3b7230 */ /* 0x000fe20000004100 */
[--C-:B------:R-:W-:Y:S01]  /*a890*/  SHF.R.U64 R24, R24, 0x10, R25.reuse ;  /* 0x0000001018187819 */ /* 0x100fe20000001219 */
[----:B------:R-:W-:Y:S01]  /*a8a0*/  HADD2.F32 R57, -RZ, R57.H0_H0 ;  /* 0x20000039ff397230 */ /* 0x000fe20000004100 */
[----:B------:R-:W-:Y:S01]  /*a8b0*/  LOP3.LUT R20, R20, R70, RZ, 0x3c, !PT ;  /* 0x0000004614147212 */ /* 0x000fe200078e3cff */
[----:B------:R-:W-:Y:S01]  /*a8c0*/  HADD2.F32 R60, -RZ, R60.H0_H0 ;  /* 0x2000003cff3c7230 */ /* 0x000fe20000004100 */
[----:B------:R-:W-:Y:S01]  /*a8d0*/  SHF.R.U32.HI R58, RZ, 0x10, R25 ;  /* 0x00000010ff3a7819 */ /* 0x000fe20000011619 */
[----:B------:R-:W-:Y:S01]  /*a8e0*/  HADD2.F32 R56, -RZ, R56.H0_H0 ;  /* 0x20000038ff387230 */ /* 0x000fe20000004100 */
[--C-:B------:R-:W-:Y:S02]  /*a8f0*/  SHF.R.U32.HI R62, RZ, 0x10, R5.reuse ;  /* 0x00000010ff3e7819 */ /* 0x100fe40000011605 */
[----:B------:R-:W-:Y:S01]  /*a900*/  SHF.R.U64 R25, R4, 0x10, R5 ;  /* 0x0000001004197819 */ /* 0x000fe20000001205 */
[----:B------:R-:W-:Y:S01]  /*a910*/  HADD2.F32 R58, -RZ, R58.H0_H0 ;  /* 0x2000003aff3a7230 */ /* 0x000fe20000004100 */
[----:B------:R-:W-:Y:S01]  /*a920*/  SHF.R.U64 R5, R6, 0x10, R7 ;  /* 0x0000001006057819 */ /* 0x000fe20000001207 */
[----:B------:R-:W-:Y:S01]  /*a930*/  HADD2.F32 R62, -RZ, R62.H0_H0 ;  /* 0x2000003eff3e7230 */ /* 0x000fe20000004100 */
[--C-:B------:R-:W-:Y:S01]  /*a940*/  SHF.R.U64 R4, R26, 0x10, R27.reuse ;  /* 0x000000101a047819 */ /* 0x100fe2000000121b */
[----:B------:R-:W-:Y:S01]  /*a950*/  HADD2.F32 R25, -RZ, R25.H0_H0 ;  /* 0x20000019ff197230 */ /* 0x000fe20000004100 */
[----:B------:R-:W-:-:S02]  /*a960*/  SHF.R.U32.HI R67, RZ, 0x10, R27 ;  /* 0x00000010ff437819 */ /* 0x000fc4000001161b */
[----:B------:R-:W-:Y:S01]  /*a970*/  SHF.R.U32.HI R65, RZ, 0x10, R7 ;  /* 0x00000010ff417819 */ /* 0x000fe20000011607 */
[----:B0-----:R-:W-:-:S05]  /*a980*/  VIADD R37, R36, 0xffffff80 ;  /* 0xffffff8024257836 */ /* 0x001fca0000000000 */
[----:B------:R-:W-:-:S04]  /*a990*/  LEA.HI R36, R37, R37, RZ, 0x1 ;  /* 0x0000002525247211 */ /* 0x000fc800078f08ff */
[----:B------:R-:W-:-:S05]  /*a9a0*/  LOP3.LUT R36, R36, 0xfffffffe, RZ, 0xc0, !PT ;  /* 0xfffffffe24247812 */ /* 0x000fca00078ec0ff */
[----:B------:R-:W-:-:S05]  /*a9b0*/  IMAD.IADD R36, R37, 0x1, -R36 ;  /* 0x0000000125247824 */ /* 0x000fca00078e0a24 */
[----:B------:R-:W-:Y:S01]  /*a9c0*/  LEA.HI R0, R3, R36, RZ, 0x1d ;  /* 0x0000002403007211 */ /* 0x000fe200078fe8ff */
[----:B------:R-:W-:-:S03]  /*a9d0*/  IMAD.IADD R36, R71, 0x1, R20 ;  /* 0x0000000147247824 */ /* 0x000fc600078e0214 */
[----:B------:R-:W-:-:S04]  /*a9e0*/  SHF.R.S32.HI R37, RZ, 0x1f, R0 ;  /* 0x0000001fff257819 */ /* 0x000fc80000011400 */
[----:B------:R-:W-:Y:S01]  /*a9f0*/  LEA.HI R37, R37, R0, RZ, 0x2 ;  /* 0x0000000025257211 */ /* 0x000fe200078f10ff */
[----:B------:R-:W-:-:S03]  /*aa00*/  IMAD.SHL.U32 R0, R0, 0x8, RZ ;  /* 0x0000000800007824 */ /* 0x000fc600078e00ff */
[----:B------:R-:W-:Y:S02]  /*aa10*/  SHF.R.S32.HI R37, RZ, 0x2, R37 ;  /* 0x00000002ff257819 */ /* 0x000fe40000011425 */
[----:B------:R-:W-:Y:S02]  /*aa20*/  LOP3.LUT R20, R72, 0x18, R0, 0xf8, !PT ;  /* 0x0000001848147812 */ /* 0x000fe400078ef800 */
[----:B------:R-:W-:Y:S01]  /*aa30*/  LEA R0, R36, UR40, 0x1 ;  /* 0x0000002824007c11 */ /* 0x000fe2000f8e08ff */
[----:B-1----:R-:W-:Y:S01]  /*aa40*/  IMAD R40, R37, 0x1800, R71 ;  /* 0x0000180025287824 */ /* 0x002fe200078e0247 */
[----:B--2---:R-:W-:-:S03]  /*aa50*/  LOP3.LUT R41, R20, R70, RZ, 0x3c, !PT ;  /* 0x0000004614297212 */ /* 0x004fc600078e3cff */
[----:B------:R-:W0:Y:S02]  /*aa60*/  LDS.128 R36, [R0] ;  /* 0x0000000000247984 */ /* 0x000e240000000c00 */
[----:B------:R-:W-:-:S04]  /*aa70*/  IMAD.IADD R41, R40, 0x1, R41 ;  /* 0x0000000128297824 */ /* 0x000fc800078e0229 */
[----:B------:R-:W-:-:S05]  /*aa80*/  IMAD R20, R41, 0x2, R2 ;  /* 0x0000000229147824 */ /* 0x000fca00078e0202 */
[----:B------:R-:W1:Y:S01]  /*aa90*/  LDS.128 R40, [R20+0xc400] ;  /* 0x00c4000014287984 */ /* 0x000e620000000c00 */
[--C-:B0-----:R-:W-:Y:S02]  /*aaa0*/  HADD2.F32 R26, -RZ, R37.reuse.H0_H0 ;  /* 0x20000025ff1a7230 */ /* 0x101fe40000004100 */
[----:B------:R-:W-:Y:S02]  /*aab0*/  HADD2.F32 R37, -RZ, R37.H1_H1 ;  /* 0x30000025ff257230 */ /* 0x000fe40000004100 */
[----:B------:R-:W-:Y:S02]  /*aac0*/  HADD2.F32 R27, -RZ, R36.H0_H0 ;  /* 0x20000024ff1b7230 */ /* 0x000fe40000004100 */
[----:B------:R-:W-:Y:S02]  /*aad0*/  HADD2.F32 R52, -RZ, R38.H0_H0 ;  /* 0x20000026ff347230 */ /* 0x000fe40000004100 */
[--C-:B------:R-:W-:Y:S02]  /*aae0*/  HADD2.F32 R7, -RZ, R39.reuse.H0_H0 ;  /* 0x20000027ff077230 */ /* 0x100fe40000004100 */
[----:B------:R-:W-:-:S02]  /*aaf0*/  HADD2.F32 R39, -RZ, R39.H1_H1 ;  /* 0x30000027ff277230 */ /* 0x000fc40000004100 */
[--C-:B-1----:R-:W-:Y:S02]  /*ab00*/  HADD2.F32 R6, -RZ, R41.reuse.H0_H0 ;  /* 0x20000029ff067230 */ /* 0x102fe40000004100 */
[----:B------:R-:W-:Y:S02]  /*ab10*/  HADD2.F32 R53, -RZ, R41.H1_H1 ;  /* 0x30000029ff357230 */ /* 0x000fe40000004100 */
[----:B------:R-:W-:Y:S02]  /*ab20*/  HADD2.F32 R41, -RZ, R40.H0_H0 ;  /* 0x20000028ff297230 */ /* 0x000fe40000004100 */
[C---:B------:R-:W-:Y:S01]  /*ab30*/  FMUL.FTZ R61, R6.reuse, R59 ;  /* 0x0000003b063d7220 */ /* 0x040fe20000410000 */
[-C--:B------:R-:W-:Y:S01]  /*ab40*/  FMUL.FTZ R63, R6, R57.reuse ;  /* 0x00000039063f7220 */ /* 0x080fe20000410000 */
[C---:B------:R-:W-:Y:S01]  /*ab50*/  FMUL.FTZ R64, R53.reuse, R62 ;  /* 0x0000003e35407220 */ /* 0x040fe20000410000 */
[-C--:B------:R-:W-:Y:S01]  /*ab60*/  FMUL.FTZ R66, R53, R58.reuse ;  /* 0x0000003a35427220 */ /* 0x080fe20000410000 */
[C---:B------:R-:W-:Y:S01]  /*ab70*/  FFMA.FTZ R6, R26.reuse, R57, -R61 ;  /* 0x000000391a067223 */ /* 0x040fe2000001083d */
[----:B------:R-:W-:Y:S01]  /*ab80*/  FFMA.FTZ R26, R26, R59, R63 ;  /* 0x0000003b1a1a7223 */ /* 0x000fe2000001003f */
[----:B------:R-:W-:Y:S01]  /*ab90*/  FFMA.FTZ R59, R37, R58, -R64 ;  /* 0x0000003a253b7223 */ /* 0x000fe20000010840 */
[C---:B------:R-:W-:Y:S01]  /*aba0*/  FMUL.FTZ R58, R41.reuse, R60 ;  /* 0x0000003c293a7220 */ /* 0x040fe20000410000 */
[----:B------:R-:W-:Y:S01]  /*abb0*/  FMUL.FTZ R57, R41, R56 ;  /* 0x0000003829397220 */ /* 0x000fe20000410000 */
[----:B------:R-:W-:Y:S01]  /*abc0*/  FFMA.FTZ R61, R37, R62, R66 ;  /* 0x0000003e253d7223 */ /* 0x000fe20000010042 */
[----:B------:R-:W-:-:S02]  /*abd0*/  HADD2.F32 R54, -RZ, R42.H0_H0 ;  /* 0x2000002aff367230 */ /* 0x000fc40000004100 */
[C---:B------:R-:W-:Y:S01]  /*abe0*/  FFMA.FTZ R41, R27.reuse, R56, -R58 ;  /* 0x000000381b297223 */ /* 0x040fe2000001083a */
[--C-:B------:R-:W-:Y:S02]  /*abf0*/  HADD2.F32 R53, -RZ, R68.reuse.H0_H0 ;  /* 0x20000044ff357230 */ /* 0x100fe40000004100 */
[----:B------:R-:W-:Y:S01]  /*ac00*/  FFMA.FTZ R57, R27, R60, R57 ;  /* 0x0000003c1b397223 */ /* 0x000fe20000010039 */
[----:B------:R-:W-:Y:S02]  /*ac10*/  HADD2.F32 R37, -RZ, R69.H0_H0 ;  /* 0x20000045ff257230 */ /* 0x000fe40000004100 */
[----:B------:R-:W-:Y:S02]  /*ac20*/  HADD2.F32 R55, -RZ, R43.H0_H0 ;  /* 0x2000002bff377230 */ /* 0x000fe40000004100 */
[C---:B------:R-:W-:Y:S01]  /*ac30*/  FMUL.FTZ R27, R54.reuse, R53 ;  /* 0x00000035361b7220 */ /* 0x040fe20000410000 */
[----:B------:R-:W-:Y:S02]  /*ac40*/  HADD2.F32 R58, -RZ, R68.H1_H1 ;  /* 0x30000044ff3a7230 */ /* 0x000fe40000004100 */
[----:B------:R-:W-:Y:S01]  /*ac50*/  FMUL.FTZ R63, R54, R37 ;  /* 0x00000025363f7220 */ /* 0x000fe20000410000 */
[----:B------:R-:W-:-:S02]  /*ac60*/  HADD2.F32 R56, -RZ, R69.H1_H1 ;  /* 0x30000045ff387230 */ /* 0x000fc40000004100 */
[C---:B------:R-:W-:Y:S01]  /*ac70*/  FFMA.FTZ R62, R52.reuse, R37, -R27 ;  /* 0x00000025343e7223 */ /* 0x040fe2000001081b */
[----:B------:R-:W-:Y:S02]  /*ac80*/  HADD2.F32 R43, -RZ, R43.H1_H1 ;  /* 0x3000002bff2b7230 */ /* 0x000fe40000004100 */
[C---:B------:R-:W-:Y:S01]  /*ac90*/  FMUL.FTZ R64, R55.reuse, R58 ;  /* 0x0000003a37407220 */ /* 0x040fe20000410000 */
[----:B------:R-:W-:Y:S02]  /*aca0*/  HADD2.F32 R60, -RZ, R65.H0_H0 ;  /* 0x20000041ff3c7230 */ /* 0x000fe40000004100 */
[-C--:B------:R-:W-:Y:S01]  /*acb0*/  FMUL.FTZ R55, R55, R56.reuse ;  /* 0x0000003837377220 */ /* 0x080fe20000410000 */
[----:B------:R-:W-:Y:S02]  /*acc0*/  HADD2.F32 R54, -RZ, R67.H0_H0 ;  /* 0x20000043ff367230 */ /* 0x000fe40000004100 */
[----:B------:R-:W-:Y:S01]  /*acd0*/  FFMA.FTZ R63, R52, R53, R63 ;  /* 0x00000035343f7223 */ /* 0x000fe2000001003f */
[----:B------:R-:W-:Y:S01]  /*ace0*/  FFMA.FTZ R64, R7, R56, -R64 ;  /* 0x0000003807407223 */ /* 0x000fe20000010840 */
[----:B------:R-:W-:-:S02]  /*acf0*/  HADD2.F32 R40, -RZ, R40.H1_H1 ;  /* 0x30000028ff287230 */ /* 0x000fc40000004100 */
[----:B------:R-:W-:Y:S01]  /*ad00*/  FMUL.FTZ R52, R43, R60 ;  /* 0x0000003c2b347220 */ /* 0x000fe20000410000 */
[----:B------:R-:W-:Y:S02]  /*ad10*/  HADD2.F32 R42, -RZ, R42.H1_H1 ;  /* 0x3000002aff2a7230 */ /* 0x000fe40000004100 */
[----:B------:R-:W-:Y:S01]  /*ad20*/  FFMA.FTZ R55, R7, R58, R55 ;  /* 0x0000003a07377223 */ /* 0x000fe20000010037 */
[-C--:B------:R-:W-:Y:S01]  /*ad30*/  FMUL.FTZ R56, R43, R54.reuse ;  /* 0x000000362b387220 */ /* 0x080fe20000410000 */
[----:B------:R-:W-:Y:S02]  /*ad40*/  HADD2.F32 R27, -RZ, R5.H0_H0 ;  /* 0x20000005ff1b7230 */ /* 0x000fe40000004100 */
[C---:B------:R-:W-:Y:S01]  /*ad50*/  FFMA.FTZ R43, R39.reuse, R54, -R52 ;  /* 0x00000036272b7223 */ /* 0x040fe20000010834 */
[----:B------:R-:W-:Y:S02]  /*ad60*/  HADD2.F32 R7, -RZ, R24.H0_H0 ;  /* 0x20000018ff077230 */ /* 0x000fe40000004100 */
[----:B------:R-:W-:Y:S01]  /*ad70*/  FFMA.FTZ R56, R39, R60, R56 ;  /* 0x0000003c27387223 */ /* 0x000fe20000010038 */
[----:B------:R-:W-:-:S02]  /*ad80*/  HADD2.F32 R5, -RZ, R4.H0_H0 ;  /* 0x20000004ff057230 */ /* 0x000fc40000004100 */
        /* <DEDUP_REMOVED lines=16> */
[----:B------:R-:W-:Y:S01]  /*ae90*/  F2FP.F16.F32.PACK_AB R24, R24, R57 ;  /* 0x000000391818723e */ /* 0x000fe200000000ff */
[----:B------:R0:W-:Y:S01]  /*aea0*/  STS.128 [R0], R4 ;  /* 0x0000000400007388 */ /* 0x0001e20000000c00 */
[----:B------:R-:W-:-:S05]  /*aeb0*/  F2FP.F16.F32.PACK_AB R26, R42, R63 ;  /* 0x0000003f2a1a723e */ /* 0x000fca00000000ff */
[----:B------:R0:W-:Y:S02]  /*aec0*/  STS.128 [R20+0xc400], R24 ;  /* 0x00c4001814007388 */ /* 0x0001e40000000c00 */
.L_x_1478:
[----:B------:R-:W-:Y:S05]  /*aed0*/  BSYNC B1 ;  /* 0x0000000000017941 */ /* 0x000fea0003800000 */
.L_x_1477:
[----:B------:R-:W-:Y:S04]  /*aee0*/  BSSY B1, `(.L_x_1479) ;  /* 0x000006d000017945 */ /* 0x000fe80003800000 */
[----:B------:R-:W-:Y:S05]  /*aef0*/  @P1 BRA `(.L_x_1480) ;  /* 0x0000000400ac1947 */ /* 0x000fea0003800000 */
[----:B0-----:R-:W3:Y:S04]  /*af00*/  LDL R6, [R1+0x84] ;  /* 0x0000840001067983 */ /* 0x001ee80000100800 */
[----:B------:R-:W3:Y:S04]  /*af10*/  LDL.64 R4, [R1+0x58] ;  /* 0x0000580001047983 */ /* 0x000ee80000100a00 */
[----:B------:R-:W4:Y:S01]  /*af20*/  LDL R0, [R1+0x64] ;  /* 0x0000640001007983 */ /* 0x000f220000100800 */
[--C-:B------:R-:W-:Y:S01]  /*af30*/  SHF.R.U64 R56, R28, 0x10, R29.reuse ;  /* 0x000000101c387819 */ /* 0x100fe2000000121d */
[----:B------:R-:W-:Y:S01]  /*af40*/  HADD2.F32 R37, -RZ, R50.H1_H1 ;  /* 0x30000032ff257230 */ /* 0x000fe20000004100 */
[----:B------:R-:W-:Y:S01]  /*af50*/  SHF.R.U32.HI R38, RZ, 0x10, R29 ;  /* 0x00000010ff267819 */ /* 0x000fe2000001161d */
[--C-:B------:R-:W-:Y:S01]  /*af60*/  HADD2.F32 R39, -RZ, R48.reuse.H1_H1 ;  /* 0x30000030ff277230 */ /* 0x100fe20000004100 */
[--C-:B------:R-:W-:Y:S01]  /*af70*/  SHF.R.U32.HI R36, RZ, 0x10, R9.reuse ;  /* 0x00000010ff247819 */ /* 0x100fe20000011609 */
[----:B------:R-:W-:Y:S01]  /*af80*/  HADD2.F32 R48, -RZ, R48.H0_H0 ;  /* 0x20000030ff307230 */ /* 0x000fe20000004100 */
[----:B------:R-:W-:Y:S01]  /*af90*/  SHF.R.U64 R54, R8, 0x10, R9 ;  /* 0x0000001008367819 */ /* 0x000fe20000001209 */
[----:B------:R-:W-:Y:S01]  /*afa0*/  HADD2.F32 R50, -RZ, R50.H0_H0 ;  /* 0x20000032ff327230 */ /* 0x000fe20000004100 */
[--C-:B------:R-:W-:Y:S01]  /*afb0*/  SHF.R.U64 R55, R30, 0x10, R31.reuse ;  /* 0x000000101e377819 */ /* 0x100fe2000000121f */
[----:B------:R-:W-:Y:S01]  /*afc0*/  HADD2.F32 R36, -RZ, R36.H0_H0 ;  /* 0x20000024ff247230 */ /* 0x000fe20000004100 */
[----:B------:R-:W-:-:S02]  /*afd0*/  SHF.R.U32.HI R52, RZ, 0x10, R31 ;  /* 0x00000010ff347819 */ /* 0x000fc4000001161f */
[--C-:B------:R-:W-:Y:S02]  /*afe0*/  SHF.R.U32.HI R42, RZ, 0x10, R11.reuse ;  /* 0x00000010ff2a7819 */ /* 0x100fe4000001160b */
[----:B------:R-:W-:Y:S01]  /*aff0*/  SHF.R.U64 R53, R10, 0x10, R11 ;  /* 0x000000100a357819 */ /* 0x000fe2000000120b */
[----:B---3--:R-:W-:Y:S01]  /*b000*/  IMAD.IADD R4, R4, 0x1, R6 ;  /* 0x0000000104047824 */ /* 0x008fe200078e0206 */
[----:B----4-:R-:W-:-:S04]  /*b010*/  LEA.HI R0, R3, R0, RZ, 0x1d ;  /* 0x0000000003007211 */ /* 0x010fc800078fe8ff */
[----:B------:R-:W-:-:S04]  /*b020*/  SHF.R.S32.HI R5, RZ, 0x1f, R4 ;  /* 0x0000001fff057819 */ /* 0x000fc80000011404 */
[CC--:B------:R-:W-:Y:S02]  /*b030*/  LEA.HI R6, R5.reuse, R4.reuse, RZ, 0x5 ;  /* 0x0000000405067211 */ /* 0x0c0fe400078f28ff */
[----:B------:R-:W-:Y:S02]  /*b040*/  LEA.HI R4, R5, R4, RZ, 0x3 ;  /* 0x0000000405047211 */ /* 0x000fe400078f18ff */
[----:B------:R-:W-:Y:S02]  /*b050*/  SHF.R.S32.HI R5, RZ, 0x1f, R0 ;  /* 0x0000001fff057819 */ /* 0x000fe40000011400 */
[----:B-----5:R-:W-:Y:S02]  /*b060*/  LOP3.LUT R4, R72, 0x18, R4, 0xf8, !PT ;  /* 0x0000001848047812 */ /* 0x020fe400078ef804 */
[----:B------:R-:W-:Y:S01]  /*b070*/  LEA.HI R5, R5, R0, RZ, 0x2 ;  /* 0x0000000005057211 */ /* 0x000fe200078f10ff */
[----:B------:R-:W-:Y:S01]  /*b080*/  IMAD.SHL.U32 R0, R0, 0x8, RZ ;  /* 0x0000000800007824 */ /* 0x000fe200078e00ff */
[----:B------:R-:W-:-:S02]  /*b090*/  LOP3.LUT R7, R4, R70, RZ, 0x3c, !PT ;  /* 0x0000004604077212 */ /* 0x000fc400078e3cff */
[----:B------:R-:W-:Y:S02]  /*b0a0*/  SHF.R.S32.HI R5, RZ, 0x2, R5 ;  /* 0x00000002ff057819 */ /* 0x000fe40000011405 */
[----:B------:R-:W-:Y:S02]  /*b0b0*/  LOP3.LUT R4, R72, 0x18, R0, 0xf8, !PT ;  /* 0x0000001848047812 */ /* 0x000fe400078ef800 */
[----:B------:R-:W-:Y:S01]  /*b0c0*/  SHF.R.S32.HI R6, RZ, 0x5, R6 ;  /* 0x00000005ff067819 */ /* 0x000fe20000011406 */
[----:B------:R-:W-:Y:S01]  /*b0d0*/  IMAD R20, R5, 0x1800, R71 ;  /* 0x0000180005147824 */ /* 0x000fe200078e0247 */
[----:B------:R-:W-:-:S03]  /*b0e0*/  LOP3.LUT R25, R4, R70, RZ, 0x3c, !PT ;  /* 0x0000004604197212 */ /* 0x000fc600078e3cff */
[----:B------:R-:W-:Y:S01]  /*b0f0*/  IMAD R6, R6, 0x1800, R71 ;  /* 0x0000180006067824 */ /* 0x000fe200078e0247 */
[----:B------:R-:W-:-:S03]  /*b100*/  IADD3 R25, R20, R25, RZ ;  /* 0x0000001914197210 */ /* 0x000fc60007ffe0ff */
[----:B------:R-:W-:Y:S02]  /*b110*/  IMAD.IADD R6, R6, 0x1, R7 ;  /* 0x0000000106067824 */ /* 0x000fe400078e0207 */
[----:B------:R-:W-:-:S03]  /*b120*/  IMAD R20, R25, 0x2, R2 ;  /* 0x0000000219147824 */ /* 0x000fc600078e0202 */
[----:B------:R-:W-:Y:S02]  /*b130*/  LEA R0, R6, UR40, 0x1 ;  /* 0x0000002806007c11 */ /* 0x000fe4000f8e08ff */
[----:B------:R-:W0:Y:S04]  /*b140*/  LDS.128 R24, [R20+0xc400] ;  /* 0x00c4000014187984 */ /* 0x000e280000000c00 */
[----:B------:R-:W3:Y:S01]  /*b150*/  LDS.128 R4, [R0] ;  /* 0x0000000000047984 */ /* 0x000ee20000000c00 */
[--C-:B0-----:R-:W-:Y:S02]  /*b160*/  HADD2.F32 R28, -RZ, R25.reuse.H0_H0 ;  /* 0x20000019ff1c7230 */ /* 0x101fe40000004100 */
[----:B------:R-:W-:Y:S02]  /*b170*/  HADD2.F32 R29, -RZ, R25.H1_H1 ;  /* 0x30000019ff1d7230 */ /* 0x000fe40000004100 */
[----:B---3--:R-:W-:-:S02]  /*b180*/  HADD2.F32 R8, -RZ, R5.H0_H0 ;  /* 0x20000005ff087230 */ /* 0x008fc40000004100 */
[C---:B--2---:R-:W-:Y:S01]  /*b190*/  FMUL.FTZ R41, R28.reuse, R39 ;  /* 0x000000271c297220 */ /* 0x044fe20000410000 */
[-C--:B------:R-:W-:Y:S01]  /*b1a0*/  FMUL.FTZ R43, R28, R37.reuse ;  /* 0x000000251c2b7220 */ /* 0x080fe20000410000 */
[----:B------:R-:W-:Y:S02]  /*b1b0*/  HADD2.F32 R28, -RZ, R38.H0_H0 ;  /* 0x20000026ff1c7230 */ /* 0x000fe40000004100 */
[C---:B------:R-:W-:Y:S01]  /*b1c0*/  FMUL.FTZ R38, R29.reuse, R36 ;  /* 0x000000241d267220 */ /* 0x040fe20000410000 */
[----:B------:R-:W-:Y:S02]  /*b1d0*/  HADD2.F32 R25, -RZ, R24.H0_H0 ;  /* 0x20000018ff197230 */ /* 0x000fe40000004100 */
[----:B------:R-:W-:Y:S01]  /*b1e0*/  FFMA.FTZ R41, R8, R37, -R41 ;  /* 0x0000002508297223 */ /* 0x000fe20000010829 */
[----:B------:R-:W-:Y:S02]  /*b1f0*/  HADD2.F32 R9, -RZ, R5.H1_H1 ;  /* 0x30000005ff097230 */ /* 0x000fe40000004100 */
[----:B-1----:R-:W-:Y:S01]  /*b200*/  FMUL.FTZ R40, R29, R28 ;  /* 0x0000001c1d287220 */ /* 0x002fe20000410000 */
[----:B------:R-:W-:-:S02]  /*b210*/  HADD2.F32 R5, -RZ, R4.H0_H0 ;  /* 0x20000004ff057230 */ /* 0x000fc40000004100 */
[----:B------:R-:W-:Y:S01]  /*b220*/  FFMA.FTZ R43, R8, R39, R43 ;  /* 0x00000027082b7223 */ /* 0x000fe2000001002b */
[----:B------:R-:W-:Y:S01]  /*b230*/  FMUL.FTZ R8, R25, R48 ;  /* 0x0000003019087220 */ /* 0x000fe20000410000 */
[C---:B------:R-:W-:Y:S01]  /*b240*/  FFMA.FTZ R38, R9.reuse, R28, -R38 ;  /* 0x0000001c09267223 */ /* 0x040fe20000010826 */
[----:B------:R-:W-:Y:S01]  /*b250*/  FFMA.FTZ R40, R9, R36, R40 ;  /* 0x0000002409287223 */ /* 0x000fe20000010028 */
[----:B------:R-:W-:Y:S02]  /*b260*/  HADD2.F32 R30, -RZ, R26.H0_H0 ;  /* 0x2000001aff1e7230 */ /* 0x000fe40000004100 */
[-C--:B------:R-:W-:Y:S01]  /*b270*/  FMUL.FTZ R25, R25, R50.reuse ;  /* 0x0000003219197220 */ /* 0x080fe20000410000 */
[----:B------:R-:W-:Y:S02]  /*b280*/  HADD2.F32 R29, -RZ, R49.H0_H0 ;  /* 0x20000031ff1d7230 */ /* 0x000fe40000004100 */
[----:B------:R-:W-:Y:S01]  /*b290*/  FFMA.FTZ R50, R5, R50, -R8 ;  /* 0x0000003205327223 */ /* 0x000fe20000010808 */
[----:B------:R-:W-:-:S02]  /*b2a0*/  HADD2.F32 R9, -RZ, R51.H0_H0 ;  /* 0x20000033ff097230 */ /* 0x000fc40000004100 */
[----:B------:R-:W-:Y:S01]  /*b2b0*/  FFMA.FTZ R48, R5, R48, R25 ;  /* 0x0000003005307223 */ /* 0x000fe20000010019 */
[----:B------:R-:W-:Y:S02]  /*b2c0*/  HADD2.F32 R31, -RZ, R27.H0_H0 ;  /* 0x2000001bff1f7230 */ /* 0x000fe40000004100 */
[C---:B------:R-:W-:Y:S01]  /*b2d0*/  FMUL.FTZ R5, R30.reuse, R29 ;  /* 0x0000001d1e057220 */ /* 0x040fe20000410000 */
[----:B------:R-:W-:Y:S02]  /*b2e0*/  HADD2.F32 R36, -RZ, R49.H1_H1 ;  /* 0x30000031ff247230 */ /* 0x000fe40000004100 */
[----:B------:R-:W-:Y:S01]  /*b2f0*/  FMUL.FTZ R25, R30, R9 ;  /* 0x000000091e197220 */ /* 0x000fe20000410000 */
[----:B------:R-:W-:Y:S02]  /*b300*/  HADD2.F32 R8, -RZ, R51.H1_H1 ;  /* 0x30000033ff087230 */ /* 0x000fe40000004100 */
[----:B------:R-:W-:Y:S02]  /*b310*/  HADD2.F32 R30, -RZ, R42.H0_H0 ;  /* 0x2000002aff1e7230 */ /* 0x000fe40000004100 */
[----:B------:R-:W-:Y:S01]  /*b320*/  FMUL.FTZ R42, R31, R36 ;  /* 0x000000241f2a7220 */ /* 0x000fe20000410000 */
[----:B------:R-:W-:-:S02]  /*b330*/  HADD2.F32 R11, -RZ, R7.H0_H0 ;  /* 0x20000007ff0b7230 */ /* 0x000fc40000004100 */
[-C--:B------:R-:W-:Y:S01]  /*b340*/  FMUL.FTZ R31, R31, R8.reuse ;  /* 0x000000081f1f7220 */ /* 0x080fe20000410000 */
[----:B------:R-:W-:Y:S02]  /*b350*/  HADD2.F32 R10, -RZ, R6.H0_H0 ;  /* 0x20000006ff0a7230 */ /* 0x000fe40000004100 */
[----:B------:R-:W-:Y:S02]  /*b360*/  HADD2.F32 R27, -RZ, R27.H1_H1 ;  /* 0x3000001bff1b7230 */ /* 0x000fe40000004100 */
[C---:B------:R-:W-:Y:S01]  /*b370*/  FFMA.FTZ R42, R11.reuse, R8, -R42 ;  /* 0x000000080b2a7223 */ /* 0x040fe2000001082a */
[----:B------:R-:W-:Y:S02]  /*b380*/  HADD2.F32 R28, -RZ, R52.H0_H0 ;  /* 0x20000034ff1c7230 */ /* 0x000fe40000004100 */
[----:B------:R-:W-:Y:S01]  /*b390*/  FFMA.FTZ R36, R11, R36, R31 ;  /* 0x000000240b247223 */ /* 0x000fe2000001001f */
[----:B------:R-:W-:Y:S02]  /*b3a0*/  HADD2.F32 R7, -RZ, R7.H1_H1 ;  /* 0x30000007ff077230 */ /* 0x000fe40000004100 */
[----:B------:R-:W-:Y:S01]  /*b3b0*/  FFMA.FTZ R37, R10, R9, -R5 ;  /* 0x000000090a257223 */ /* 0x000fe20000010805 */
[----:B------:R-:W-:-:S02]  /*b3c0*/  HADD2.F32 R24, -RZ, R24.H1_H1 ;  /* 0x30000018ff187230 */ /* 0x000fc40000004100 */
[C---:B------:R-:W-:Y:S01]  /*b3d0*/  FMUL.FTZ R52, R27.reuse, R30 ;  /* 0x0000001e1b347220 */ /* 0x040fe20000410000 */
[-C--:B------:R-:W-:Y:S01]  /*b3e0*/  FMUL.FTZ R8, R27, R28.reuse ;  /* 0x0000001c1b087220 */ /* 0x080fe20000410000 */
[----:B------:R-:W-:Y:S02]  /*b3f0*/  HADD2.F32 R11, -RZ, R54.H0_H0 ;  /* 0x20000036ff0b7230 */ /* 0x000fe40000004100 */
[----:B------:R-:W-:Y:S01]  /*b400*/  FFMA.FTZ R10, R10, R29, R25 ;  /* 0x0000001d0a0a7223 */ /* 0x000fe20000010019 */
[----:B------:R-:W-:Y:S02]  /*b410*/  HADD2.F32 R5, -RZ, R56.H0_H0 ;  /* 0x20000038ff057230 */ /* 0x000fe40000004100 */
[C---:B------:R-:W-:Y:S01]  /*b420*/  FFMA.FTZ R39, R7.reuse, R28, -R52 ;  /* 0x0000001c07277223 */ /* 0x040fe20000010834 */
[----:B------:R-:W-:Y:S02]  /*b430*/  HADD2.F32 R26, -RZ, R26.H1_H1 ;  /* 0x3000001aff1a7230 */ /* 0x000fe40000004100 */
[----:B------:R-:W-:Y:S01]  /*b440*/  FFMA.FTZ R49, R7, R30, R8 ;  /* 0x0000001e07317223 */ /* 0x000fe20000010008 */
[----:B------:R-:W-:-:S02]  /*b450*/  HADD2.F32 R25, -RZ, R53.H0_H0 ;  /* 0x20000035ff197230 */ /* 0x000fc40000004100 */
[C---:B------:R-:W-:Y:S01]  /*b460*/  FMUL.FTZ R7, R24.reuse, R11 ;  /* 0x0000000b18077220 */ /* 0x040fe20000410000 */
[----:B------:R-:W-:Y:S02]  /*b470*/  HADD2.F32 R9, -RZ, R55.H0_H0 ;  /* 0x20000037ff097230 */ /* 0x000fe40000004100 */
[----:B------:R-:W-:Y:S01]  /*b480*/  FMUL.FTZ R24, R24, R5 ;  /* 0x0000000518187220 */ /* 0x000fe20000410000 */
[----:B------:R-:W-:Y:S02]  /*b490*/  HADD2.F32 R4, -RZ, R4.H1_H1 ;  /* 0x30000004ff047230 */ /* 0x000fe40000004100 */
[C---:B------:R-:W-:Y:S01]  /*b4a0*/  FMUL.FTZ R31, R26.reuse, R25 ;  /* 0x000000191a1f7220 */ /* 0x040fe20000410000 */
[----:B------:R-:W-:Y:S02]  /*b4b0*/  HADD2.F32 R6, -RZ, R6.H1_H1 ;  /* 0x30000006ff067230 */ /* 0x000fe40000004100 */
[----:B------:R-:W-:Y:S01]  /*b4c0*/  FMUL.FTZ R26, R26, R9 ;  /* 0x000000091a1a7220 */ /* 0x000fe20000410000 */
[C---:B------:R-:W-:Y:S01]  /*b4d0*/  FFMA.FTZ R29, R4.reuse, R11, R24 ;  /* 0x0000000b041d7223 */ /* 0x040fe20000010018 */
[----:B------:R-:W-:Y:S01]  /*b4e0*/  FFMA.FTZ R27, R4, R5, -R7 ;  /* 0x00000005041b7223 */ /* 0x000fe20000010807 */
[C---:B------:R-:W-:Y:S01]  /*b4f0*/  FFMA.FTZ R24, R6.reuse, R9, -R31 ;  /* 0x0000000906187223 */ /* 0x040fe2000001081f */
        /* <DEDUP_REMOVED lines=8> */
[----:B------:R-:W-:-:S02]  /*b580*/  F2FP.F16.F32.PACK_AB R8, R29, R48 ;  /* 0x000000301d08723e */ /* 0x000fc400000000ff */
[----:B------:R-:W-:-:S05]  /*b590*/  F2FP.F16.F32.PACK_AB R10, R25, R10 ;  /* 0x0000000a190a723e */ /* 0x000fca00000000ff */
[----:B------:R3:W-:Y:S02]  /*b5a0*/  STS.128 [R20+0xc400], R8 ;  /* 0x00c4000814007388 */ /* 0x0007e40000000c00 */
.L_x_1480:
[----:B------:R-:W-:Y:S05]  /*b5b0*/  BSYNC B1 ;  /* 0x0000000000017941 */ /* 0x000fea0003800000 */
.L_x_1479:
[----:B------:R-:W-:Y:S05]  /*b5c0*/  @P2 BRA `(.L_x_1461) ;  /* 0x0000000400b42947 */ /* 0x000fea0003800000 */
[----:B0--3--:R-:W3:Y:S04]  /*b5d0*/  LDL.64 R4, [R1+0x58] ;  /* 0x0000580001047983 */ /* 0x009ee80000100a00 */
[----:B------:R-:W4:Y:S01]  /*b5e0*/  LDL R0, [R1+0x80] ;  /* 0x0000800001007983 */ /* 0x000f220000100800 */
[----:B---3--:R-:W-:-:S03]  /*b5f0*/  IMAD.MOV.U32 R6, RZ, RZ, R4 ;  /* 0x000000ffff067224 */ /* 0x008fc600078e0004 */
[----:B------:R-:W3:Y:S01]  /*b600*/  LDL R4, [R1+0x68] ;  /* 0x0000680001047983 */ /* 0x000ee20000100800 */
[----:B------:R-:W-:Y:S02]  /*b610*/  IMAD.MOV.U32 R7, RZ, RZ, R5 ;  /* 0x000000ffff077224 */ /* 0x000fe400078e0005 */
[----:B----4-:R-:W-:-:S05]  /*b620*/  IMAD.IADD R0, R6, 0x1, R0 ;  /* 0x0000000106007824 */ /* 0x010fca00078e0200 */
[----:B------:R-:W-:Y:S02]  /*b630*/  SHF.R.S32.HI R5, RZ, 0x1f, R0 ;  /* 0x0000001fff057819 */ /* 0x000fe40000011400 */
[----:B------:R-:W-:Y:S01]  /*b640*/  SHF.R.U32.HI R30, RZ, 0x10, R13 ;  /* 0x00000010ff1e7819 */ /* 0x000fe2000001160d */
[----:B------:R-:W-:Y:S01]  /*b650*/  HADD2.F32 R27, -RZ, R46.H1_H1 ;  /* 0x3000002eff1b7230 */ /* 0x000fe20000004100 */
[--C-:B------:R-:W-:Y:S01]  /*b660*/  SHF.R.U64 R39, R32, 0x10, R33.reuse ;  /* 0x0000001020277819 */ /* 0x100fe20000001221 */
[--C-:B------:R-:W-:Y:S01]  /*b670*/  HADD2.F32 R29, -RZ, R21.reuse.H1_H1 ;  /* 0x30000015ff1d7230 */ /* 0x100fe20000004100 */
[----:B------:R-:W-:Y:S01]  /*b680*/  SHF.R.U32.HI R32, RZ, 0x10, R33 ;  /* 0x00000010ff207819 */ /* 0x000fe20000011621 */
[----:B------:R-:W-:Y:S01]  /*b690*/  HADD2.F32 R30, -RZ, R30.H0_H0 ;  /* 0x2000001eff1e7230 */ /* 0x000fe20000004100 */
[----:B------:R-:W-:Y:S01]  /*b6a0*/  SHF.R.U64 R36, R12, 0x10, R13 ;  /* 0x000000100c247819 */ /* 0x000fe2000000120d */
[----:B------:R-:W-:Y:S02]  /*b6b0*/  HADD2.F32 R28, -RZ, R21.H0_H0 ;  /* 0x20000015ff1c7230 */ /* 0x000fe40000004100 */
[----:B------:R-:W-:Y:S01]  /*b6c0*/  HADD2.F32 R46, -RZ, R46.H0_H0 ;  /* 0x2000002eff2e7230 */ /* 0x000fe20000004100 */
[----:B------:R-:W-:-:S02]  /*b6d0*/  SHF.R.U64 R38, R34, 0x10, R35 ;  /* 0x0000001022267819 */ /* 0x000fc40000001223 */
[----:B------:R-:W-:Y:S02]  /*b6e0*/  SHF.R.U32.HI R37, RZ, 0x10, R35 ;  /* 0x00000010ff257819 */ /* 0x000fe40000011623 */
[--C-:B------:R-:W-:Y:S02]  /*b6f0*/  SHF.R.U32.HI R34, RZ, 0x10, R15.reuse ;  /* 0x00000010ff227819 */ /* 0x100fe4000001160f */
[----:B------:R-:W-:Y:S02]  /*b700*/  SHF.R.U64 R35, R14, 0x10, R15 ;  /* 0x000000100e237819 */ /* 0x000fe4000000120f */
[----:B---3--:R-:W-:Y:S02]  /*b710*/  LEA.HI R3, R3, R4, RZ, 0x1d ;  /* 0x0000000403037211 */ /* 0x008fe400078fe8ff */
[CC--:B------:R-:W-:Y:S02]  /*b720*/  LEA.HI R4, R5.reuse, R0.reuse, RZ, 0x5 ;  /* 0x0000000005047211 */ /* 0x0c0fe400078f28ff */
[----:B------:R-:W-:-:S02]  /*b730*/  LEA.HI R5, R5, R0, RZ, 0x3 ;  /* 0x0000000005057211 */ /* 0x000fc400078f18ff */
[----:B------:R-:W-:Y:S02]  /*b740*/  SHF.R.S32.HI R0, RZ, 0x1f, R3 ;  /* 0x0000001fff007819 */ /* 0x000fe40000011403 */
[----:B------:R-:W-:Y:S02]  /*b750*/  SHF.R.S32.HI R4, RZ, 0x5, R4 ;  /* 0x00000005ff047819 */ /* 0x000fe40000011404 */
[----:B------:R-:W-:Y:S01]  /*b760*/  LEA.HI R0, R0, R3, RZ, 0x2 ;  /* 0x0000000300007211 */ /* 0x000fe200078f10ff */
[----:B------:R-:W-:Y:S02]  /*b770*/  IMAD.SHL.U32 R3, R3, 0x8, RZ ;  /* 0x0000000803037824 */ /* 0x000fe400078e00ff */
[----:B-----5:R-:W-:Y:S01]  /*b780*/  IMAD R6, R4, 0x1800, R71 ;  /* 0x0000180004067824 */ /* 0x020fe200078e0247 */
[----:B------:R-:W-:Y:S02]  /*b790*/  SHF.R.S32.HI R4, RZ, 0x2, R0 ;  /* 0x00000002ff047819 */ /* 0x000fe40000011400 */
[----:B------:R-:W-:-:S02]  /*b7a0*/  LOP3.LUT R3, R72, 0x18, R3, 0xf8, !PT ;  /* 0x0000001848037812 */ /* 0x000fc400078ef803 */
[----:B------:R-:W-:Y:S01]  /*b7b0*/  LOP3.LUT R5, R72, 0x18, R5, 0xf8, !PT ;  /* 0x0000001848057812 */ /* 0x000fe200078ef805 */
[----:B------:R-:W-:Y:S01]  /*b7c0*/  IMAD R8, R4, 0x1800, R71 ;  /* 0x0000180004087824 */ /* 0x000fe200078e0247 */
[-C--:B------:R-:W-:Y:S02]  /*b7d0*/  LOP3.LUT R3, R3, R70.reuse, RZ, 0x3c, !PT ;  /* 0x0000004603037212 */ /* 0x080fe400078e3cff */
[----:B------:R-:W-:-:S03]  /*b7e0*/  LOP3.LUT R5, R5, R70, RZ, 0x3c, !PT ;  /* 0x0000004605057212 */ /* 0x000fc600078e3cff */
[----:B------:R-:W-:Y:S02]  /*b7f0*/  IMAD.IADD R3, R8, 0x1, R3 ;  /* 0x0000000108037824 */ /* 0x000fe400078e0203 */
        /* <DEDUP_REMOVED lines=8> */
[C---:B------:R-:W-:Y:S01]  /*b880*/  FMUL.FTZ R31, R20.reuse, R29 ;  /* 0x0000001d141f7220 */ /* 0x040fe20000410000 */
[-C--:B------:R-:W-:Y:S01]  /*b890*/  FMUL.FTZ R33, R20, R27.reuse ;  /* 0x0000001b14217220 */ /* 0x080fe20000410000 */
[----:B------:R-:W-:Y:S02]  /*b8a0*/  HADD2.F32 R13, -RZ, R5.H1_H1 ;  /* 0x30000005ff0d7230 */ /* 0x000fe40000004100 */
[----:B------:R-:W-:Y:S02]  /*b8b0*/  HADD2.F32 R20, -RZ, R32.H0_H0 ;  /* 0x20000020ff147230 */ /* 0x000fe40000004100 */
[----:B------:R-:W-:Y:S01]  /*b8c0*/  FMUL.FTZ R32, R24, R30 ;  /* 0x0000001e18207220 */ /* 0x000fe20000410000 */
[----:B------:R-:W-:Y:S02]  /*b8d0*/  HADD2.F32 R9, -RZ, R8.H0_H0 ;  /* 0x20000008ff097230 */ /* 0x000fe40000004100 */
[----:B------:R-:W-:Y:S01]  /*b8e0*/  FFMA.FTZ R31, R12, R27, -R31 ;  /* 0x0000001b0c1f7223 */ /* 0x000fe2000001081f */
[----:B------:R-:W-:-:S02]  /*b8f0*/  HADD2.F32 R5, -RZ, R4.H0_H0 ;  /* 0x20000004ff057230 */ /* 0x000fc40000004100 */
[----:B------:R-:W-:Y:S01]  /*b900*/  FFMA.FTZ R33, R12, R29, R33 ;  /* 0x0000001d0c217223 */ /* 0x000fe20000010021 */
[-C--:B------:R-:W-:Y:S01]  /*b910*/  FMUL.FTZ R24, R24, R20.reuse ;  /* 0x0000001418187220 */ /* 0x080fe20000410000 */
[----:B------:R-:W-:Y:S01]  /*b920*/  FFMA.FTZ R32, R13, R20, -R32 ;  /* 0x000000140d207223 */ /* 0x000fe20000010820 */
[----:B------:R-:W-:Y:S02]  /*b930*/  HADD2.F32 R25, -RZ, R10.H0_H0 ;  /* 0x2000000aff197230 */ /* 0x000fe40000004100 */
[C---:B------:R-:W-:Y:S01]  /*b940*/  FMUL.FTZ R12, R9.reuse, R28 ;  /* 0x0000001c090c7220 */ /* 0x040fe20000410000 */
[----:B------:R-:W-:Y:S02]  /*b950*/  HADD2.F32 R20, -RZ, R45.H0_H0 ;  /* 0x2000002dff147230 */ /* 0x000fe40000004100 */
[-C--:B------:R-:W-:Y:S01]  /*b960*/  FMUL.FTZ R21, R9, R46.reuse ;  /* 0x0000002e09157220 */ /* 0x080fe20000410000 */
[----:B------:R-:W-:Y:S02]  /*b970*/  HADD2.F32 R9, -RZ, R47.H0_H0 ;  /* 0x2000002fff097230 */ /* 0x000fe40000004100 */
[----:B------:R-:W-:Y:S01]  /*b980*/  FFMA.FTZ R46, R5, R46, -R12 ;  /* 0x0000002e052e7223 */ /* 0x000fe2000001080c */
[----:B------:R-:W-:-:S02]  /*b990*/  HADD2.F32 R14, -RZ, R6.H0_H0 ;  /* 0x20000006ff0e7230 */ /* 0x000fc40000004100 */
[----:B------:R-:W-:Y:S01]  /*b9a0*/  FFMA.FTZ R21, R5, R28, R21 ;  /* 0x0000001c05157223 */ /* 0x000fe20000010015 */
[--C-:B------:R-:W-:Y:S02]  /*b9b0*/  HADD2.F32 R26, -RZ, R11.reuse.H0_H0 ;  /* 0x2000000bff1a7230 */ /* 0x100fe40000004100 */
[----:B------:R-:W-:Y:S01]  /*b9c0*/  FFMA.FTZ R30, R13, R30, R24 ;  /* 0x0000001e0d1e7223 */ /* 0x000fe20000010018 */
[C---:B------:R-:W-:Y:S01]  /*b9d0*/  FMUL.FTZ R5, R25.reuse, R20 ;  /* 0x0000001419057220 */ /* 0x040fe20000410000 */
[----:B------:R-:W-:Y:S02]  /*b9e0*/  HADD2.F32 R11, -RZ, R11.H1_H1 ;  /* 0x3000000bff0b7230 */ /* 0x000fe40000004100 */
[----:B------:R-:W-:Y:S01]  /*b9f0*/  FMUL.FTZ R13, R25, R9 ;  /* 0x00000009190d7220 */ /* 0x000fe20000410000 */
[----:B------:R-:W-:Y:S02]  /*ba00*/  HADD2.F32 R24, -RZ, R34.H0_H0 ;  /* 0x20000022ff187230 */ /* 0x000fe40000004100 */
[----:B------:R-:W-:-:S02]  /*ba10*/  HADD2.F32 R12, -RZ, R37.H0_H0 ;  /* 0x20000025ff0c7230 */ /* 0x000fc40000004100 */
[C---:B------:R-:W-:Y:S01]  /*ba20*/  FFMA.FTZ R25, R14.reuse, R9, -R5 ;  /* 0x000000090e197223 */ /* 0x040fe20000010805 */
[----:B------:R-:W-:Y:S02]  /*ba30*/  HADD2.F32 R15, -RZ, R7.H0_H0 ;  /* 0x20000007ff0f7230 */ /* 0x000fe40000004100 */
[----:B------:R-:W-:Y:S01]  /*ba40*/  FFMA.FTZ R14, R14, R20, R13 ;  /* 0x000000140e0e7223 */ /* 0x000fe2000001000d */
[----:B------:R-:W-:Y:S02]  /*ba50*/  HADD2.F32 R45, -RZ, R45.H1_H1 ;  /* 0x3000002dff2d7230 */ /* 0x000fe40000004100 */
[C---:B------:R-:W-:Y:S01]  /*ba60*/  FMUL.FTZ R20, R11.reuse, R24 ;  /* 0x000000180b147220 */ /* 0x040fe20000410000 */
[----:B------:R-:W-:Y:S02]  /*ba70*/  HADD2.F32 R7, -RZ, R7.H1_H1 ;  /* 0x30000007ff077230 */ /* 0x000fe40000004100 */
[----:B------:R-:W-:Y:S01]  /*ba80*/  FMUL.FTZ R34, R11, R12 ;  /* 0x0000000c0b227220 */ /* 0x000fe20000410000 */
[----:B------:R-:W-:-:S02]  /*ba90*/  HADD2.F32 R47, -RZ, R47.H1_H1 ;  /* 0x3000002fff2f7230 */ /* 0x000fc40000004100 */
[----:B------:R-:W-:Y:S02]  /*baa0*/  HADD2.F32 R8, -RZ, R8.H1_H1 ;  /* 0x30000008ff087230 */ /* 0x000fe40000004100 */
[----:B------:R-:W-:Y:S02]  /*bab0*/  HADD2.F32 R10, -RZ, R10.H1_H1 ;  /* 0x3000000aff0a7230 */ /* 0x000fe40000004100 */
[----:B------:R-:W-:Y:S02]  /*bac0*/  HADD2.F32 R11, -RZ, R36.H0_H0 ;  /* 0x20000024ff0b7230 */ /* 0x000fe40000004100 */
[----:B------:R-:W-:Y:S02]  /*bad0*/  HADD2.F32 R13, -RZ, R35.H0_H0 ;  /* 0x20000023ff0d7230 */ /* 0x000fe40000004100 */
[----:B------:R-:W-:Y:S02]  /*bae0*/  HADD2.F32 R5, -RZ, R39.H0_H0 ;  /* 0x20000027ff057230 */ /* 0x000fe40000004100 */
[----:B------:R-:W-:-:S02]  /*baf0*/  HADD2.F32 R9, -RZ, R38.H0_H0 ;  /* 0x20000026ff097230 */ /* 0x000fc40000004100 */
[C---:B------:R-:W-:Y:S01]  /*bb00*/  FMUL.FTZ R28, R26.reuse, R45 ;  /* 0x0000002d1a1c7220 */ /* 0x040fe20000410000 */
[----:B------:R-:W-:Y:S02]  /*bb10*/  HADD2.F32 R4, -RZ, R4.H1_H1 ;  /* 0x30000004ff047230 */ /* 0x000fe40000004100 */
[----:B------:R-:W-:Y:S01]  /*bb20*/  FMUL.FTZ R26, R26, R47 ;  /* 0x0000002f1a1a7220 */ /* 0x000fe20000410000 */
[----:B------:R-:W-:Y:S02]  /*bb30*/  HADD2.F32 R6, -RZ, R6.H1_H1 ;  /* 0x30000006ff067230 */ /* 0x000fe40000004100 */
[C---:B------:R-:W-:Y:S01]  /*bb40*/  FFMA.FTZ R29, R7.reuse, R12, -R20 ;  /* 0x0000000c071d7223 */ /* 0x040fe20000010814 */
[----:B------:R-:W-:Y:S01]  /*bb50*/  FFMA.FTZ R35, R7, R24, R34 ;  /* 0x0000001807237223 */ /* 0x000fe20000010022 */
[----:B------:R-:W-:Y:S01]  /*bb60*/  FMUL.FTZ R7, R8, R11 ;  /* 0x0000000b08077220 */ /* 0x000fe20000410000 */
[----:B------:R-:W-:Y:S01]  /*bb70*/  FMUL.FTZ R27, R10, R13 ;  /* 0x0000000d0a1b7220 */ /* 0x000fe20000410000 */
[----:B------:R-:W-:Y:S01]  /*bb80*/  FMUL.FTZ R8, R8, R5 ;  /* 0x0000000508087220 */ /* 0x000fe20000410000 */
[----:B------:R-:W-:Y:S01]  /*bb90*/  FMUL.FTZ R12, R10, R9 ;  /* 0x000000090a0c7220 */ /* 0x000fe20000410000 */
[C---:B------:R-:W-:Y:S01]  /*bba0*/  FFMA.FTZ R28, R15.reuse, R47, -R28 ;  /* 0x0000002f0f1c7223 */ /* 0x040fe2000001081c */
[----:B------:R-:W-:Y:S01]  /*bbb0*/  FFMA.FTZ R26, R15, R45, R26 ;  /* 0x0000002d0f1a7223 */ /* 0x000fe2000001001a */
        /* <DEDUP_REMOVED lines=14> */
.L_x_1461:
[----:B------:R-:W-:Y:S05]  /*bca0*/  BSYNC B0 ;  /* 0x0000000000007941 */ /* 0x000fea0003800000 */
.L_x_1454:
[----:B------:R-:W-:Y:S01]  /*bcb0*/  @!PT LDS RZ, [RZ] ;  /* 0x00000000fffff984 */ /* 0x000fe20000000800 */
[----:B------:R-:W-:Y:S01]  /*bcc0*/  @!PT LDS RZ, [RZ] ;  /* 0x00000000fffff984 */ /* 0x000fe20000000800 */
[----:B------:R-:W-:Y:S01]  /*bcd0*/  @!PT LDS RZ, [RZ] ;  /* 0x00000000fffff984 */ /* 0x000fe20000000800 */
[----:B------:R-:W-:Y:S01]  /*bce0*/  @!PT LDS RZ, [RZ] ;  /* 0x00000000fffff984 */ /* 0x000fe20000000800 */
[----:B------:R1:W-:Y:S06]  /*bcf0*/  MEMBAR.ALL.CTA ;  /* 0x0000000000007992 */ /* 0x0003ec0000008000 */
[----:B-1----:R-:W1:Y:S01]  /*bd00*/  FENCE.VIEW.ASYNC.S ;  /* 0x00000000000073c6 */ /* 0x002e620000000000 */
[----:B------:R-:W-:Y:S05]  /*bd10*/  WARPSYNC.ALL ;  /* 0x0000000000007948 */ /* 0x000fea0003800000 */
[----:B-1----:R-:W-:Y:S06]  /*bd20*/  BAR.SYNC.DEFER_BLOCKING 0xd, 0x180 ;  /* 0x0346000000007b1d */ /* 0x002fec0000010000 */
.L_x_1452:
[----:B0--3--:R-:W-:-:S05]  /*bd30*/  IMAD.U32 R0, RZ, RZ, UR39 ;  /* 0x00000027ff007e24 */ /* 0x009fca000f8e00ff */
[----:B------:R-:W-:-:S13]  /*bd40*/  ISETP.NE.AND P0, PT, R0, 0x3, PT ;  /* 0x000000030000780c */ /* 0x000fda0003f05270 */
[----:B------:R-:W-:Y:S05]  /*bd50*/  @!P0 BRA `(.L_x_1481) ;  /* 0x0000000000048947 */ /* 0x000fea0003800000 */
[----:B------:R-:W-:Y:S01]  /*bd60*/  BPT.TRAP 0x1 ;  /* 0x000000040000795c */ /* 0x000fe20000300000 */
.L_x_1481:
[----:B------:R-:W-:Y:S01]  /*bd70*/  IMAD R0, R18, 0x8, R2 ;  /* 0x0000000812007824 */ /* 0x000fe200078e0202 */
[----:B--2-4-:R-:W-:-:S04]  /*bd80*/  SHF.L.U32 R5, R23, 0x1f, RZ ;  /* 0x0000001f17057819 */ /* 0x014fc800000006ff */
[----:B------:R0:W2:Y:S01]  /*bd90*/  SYNCS.PHASECHK.TRANS64.TRYWAIT P1, [R0+URZ+0x2d830], R5 ;  /* 0x02d83005000075a7 */ /* 0x0000a2000802017f */
[----:B------:R-:W-:Y:S05]  /*bda0*/  @!P0 BRA `(.L_x_1482) ;  /* 0x0000000000048947 */ /* 0x000fea0003800000 */
[----:B------:R-:W-:Y:S01]  /*bdb0*/  BPT.TRAP 0x1 ;  /* 0x000000040000795c */ /* 0x000fe20000300000 */
.L_x_1482:
[----:B------:R-:W-:Y:S01]  /*bdc0*/  VIADD R3, R2, 0x15400 ;  /* 0x0001540002037836 */ /* 0x000fe20000000000 */
[----:B------:R-:W-:Y:S01]  /*bdd0*/  LOP3.LUT R6, R44, 0x10000, RZ, 0xfc, !PT ;  /* 0x000100002c067812 */ /* 0x000fe200078efcff */
[----:B------:R-:W-:-:S03]  /*bde0*/  IMAD.MOV.U32 R7, RZ, RZ, -0x7fffffe0 ;  /* 0x80000020ff077424 */ /* 0x000fc600078e00ff */
[----:B------:R-:W-:Y:S02]  /*bdf0*/  SHF.R.U32.HI R3, RZ, 0x4, R3 ;  /* 0x00000004ff037819 */ /* 0x000fe40000011603 */
[----:B------:R3:W-:Y:S02]  /*be00*/  STL.64 [R1+0x8], R6 ;  /* 0x0000080601007387 */ /* 0x0007e40000100a00 */
[----:B------:R-:W-:-:S04]  /*be10*/  LOP3.LUT R3, R3, 0x3fff, RZ, 0xc0, !PT ;  /* 0x00003fff03037812 */ /* 0x000fc800078ec0ff */
[----:B------:R-:W-:-:S05]  /*be20*/  LOP3.LUT R3, R3, 0x10000, RZ, 0xfc, !PT ;  /* 0x0001000003037812 */ /* 0x000fca00078efcff */
[----:B------:R3:W-:Y:S01]  /*be30*/  STL [R1+0x48], R3 ;  /* 0x0000480301007387 */ /* 0x0007e20000100800 */
[----:B--2---:R-:W-:Y:S05]  /*be40*/  @P1 BRA `(.L_x_1483) ;  /* 0x0000000000081947 */ /* 0x004fea0003800000 */
[----:B------:R-:W2:Y:S02]  /*be50*/  SYNCS.PHASECHK.TRANS64.TRYWAIT P1, [R0+URZ+0x2d830], R5 ;  /* 0x02d83005000075a7 */ /* 0x000ea4000802017f */
[----:B--2---:R-:W-:Y:S05]  /*be60*/  @!P1 BRA `(.L_x_1484) ;  /* 0x0000019000789947 */ /* 0x004fea0003800000 */
.L_x_1483:
[----:B---3--:R-:W3:Y:S04]  /*be70*/  LDL R3, [R1+0x48] ;  /* 0x0000480001037983 */ /* 0x008ee80000100800 */
[----:B------:R-:W4:Y:S01]  /*be80*/  LDL.64 R10, [R1+0x8] ;  /* 0x00000800010a7983 */ /* 0x000f220000100a00 */
[----:B0-2---:R-:W-:Y:S01]  /*be90*/  IMAD.MOV.U32 R5, RZ, RZ, -0x7fffffe0 ;  /* 0x80000020ff057424 */ /* 0x005fe200078e00ff */
[----:B------:R-:W-:Y:S05]  /*bea0*/  WARPSYNC.ALL ;  /* 0x0000000000007948 */ /* 0x000fea0003800000 */
[----:B------:R-:W-:Y:S01]  /*beb0*/  R2UR UR7, R5 ;  /* 0x00000000050772ca */ /* 0x000fe200000e0000 */
[----:B-1---5:R-:W-:Y:S01]  /*bec0*/  WARPGROUP.ARRIVE ;  /* 0x00000000000079c5 */ /* 0x022fe20000000000 */
[----:B------:R-:W-:Y:S01]  /*bed0*/  IMAD.MOV.U32 R7, RZ, RZ, -0x7fffffe0 ;  /* 0x80000020ff077424 */ /* 0x000fe200078e00ff */
[----:B------:R-:W-:Y:S01]  /*bee0*/  MOV R91, 0x80000020 ;  /* 0x80000020005b7802 */ /* 0x000fe20000000f00 */
[----:B------:R-:W-:Y:S01]  /*bef0*/  IMAD.MOV.U32 R21, RZ, RZ, -0x7fffffe0 ;  /* 0x80000020ff157424 */ /* 0x000fe200078e00ff */
[----:B------:R-:W-:Y:S01]  /*bf00*/  MOV R9, 0x80000020 ;  /* 0x8000002000097802 */ /* 0x000fe20000000f00 */
[----:B------:R-:W-:-:S02]  /*bf10*/  IMAD.MOV.U32 R15, RZ, RZ, -0x7fffffe0 ;  /* 0x80000020ff0f7424 */ /* 0x000fc400078e00ff */
[----:B------:R-:W-:Y:S02]  /*bf20*/  IMAD.MOV.U32 R13, RZ, RZ, -0x7fffffe0 ;  /* 0x80000020ff0d7424 */ /* 0x000fe400078e00ff */
[----:B------:R-:W-:Y:S02]  /*bf30*/  IMAD.MOV.U32 R5, RZ, RZ, -0x7fffffe0 ;  /* 0x80000020ff057424 */ /* 0x000fe400078e00ff */
[----:B---3--:R-:W-:Y:S01]  /*bf40*/  IMAD R4, R18, 0x600, R3 ;  /* 0x0000060012047824 */ /* 0x008fe200078e0203 */
[C---:B----4-:R-:W-:Y:S01]  /*bf50*/  R2UR UR4, R10.reuse ;  /* 0x000000000a0472ca */ /* 0x050fe200000e0000 */
[----:B------:R-:W-:Y:S01]  /*bf60*/  VIADD R90, R10, 0x2 ;  /* 0x000000020a5a7836 */ /* 0x000fe20000000000 */
[----:B------:R-:W-:Y:S01]  /*bf70*/  R2UR UR5, R11 ;  /* 0x000000000b0572ca */ /* 0x000fe200000e0000 */
[C---:B------:R-:W-:Y:S01]  /*bf80*/  VIADD R6, R4.reuse, 0x2 ;  /* 0x0000000204067836 */ /* 0x040fe20000000000 */
[----:B------:R-:W-:Y:S01]  /*bf90*/  R2UR UR6, R4 ;  /* 0x00000000040672ca */ /* 0x000fe200000e0000 */
[C---:B------:R-:W-:Y:S01]  /*bfa0*/  VIADD R20, R10.reuse, 0x300 ;  /* 0x000003000a147836 */ /* 0x040fe20000000000 */
[----:B------:R0:W-:Y:S01]  /*bfb0*/  STL.64 [R1+0x30], R90 ;  /* 0x0000305a01007387 */ /* 0x0001e20000100a00 */
[----:B------:R-:W-:-:S02]  /*bfc0*/  VIADD R14, R10, 0x302 ;  /* 0x000003020a0e7836 */ /* 0x000fc40000000000 */
[C---:B------:R-:W-:Y:S01]  /*bfd0*/  VIADD R12, R10.reuse, 0x600 ;  /* 0x000006000a0c7836 */ /* 0x040fe20000000000 */
[----:B------:R0:W-:Y:S01]  /*bfe0*/  STL.64 [R1+0x28], R20 ;  /* 0x0000281401007387 */ /* 0x0001e20000100a00 */
[----:B------:R-:W-:-:S03]  /*bff0*/  VIADD R8, R10, 0x602 ;  /* 0x000006020a087836 */ /* 0x000fc60000000000 */
[----:B------:R0:W-:Y:S03]  /*c000*/  STL.64 [R1+0x20], R14 ;  /* 0x0000200e01007387 */ /* 0x0001e60000100a00 */
[----:B------:R-:W-:Y:S01]  /*c010*/  HGMMA.64x128x16.F32 R24, gdesc[UR4], RZ, !UPT, gsb0 ;  /* 0x01e00000041879f0 */ /* 0x000fe2000c0008ff */
[----:B------:R-:W-:Y:S01]  /*c020*/  R2UR UR4, R90 ;  /* 0x000000005a0472ca */ /* 0x000fe200000e0000 */
[----:B------:R0:W-:Y:S01]  /*c030*/  STL.64 [R1+0x18], R12 ;  /* 0x0000180c01007387 */ /* 0x0001e20000100a00 */
[----:B------:R-:W-:Y:S02]  /*c040*/  R2UR UR5, R91 ;  /* 0x000000005b0572ca */ /* 0x000fe400000e0000 */
[----:B------:R-:W-:Y:S01]  /*c050*/  R2UR UR6, R6 ;  /* 0x00000000060672ca */ /* 0x000fe200000e0000 */
[----:B------:R-:W-:Y:S01]  /*c060*/  VIADD R6, R4, 0x200 ;  /* 0x0000020004067836 */ /* 0x000fe20000000000 */
[----:B------:R-:W-:Y:S01]  /*c070*/  R2UR UR7, R7 ;  /* 0x00000000070772ca */ /* 0x000fe200000e0000 */
[----:B------:R-:W-:Y:S01]  /*c080*/  IMAD.MOV.U32 R7, RZ, RZ, -0x7fffffe0 ;  /* 0x80000020ff077424 */ /* 0x000fe200078e00ff */
[----:B------:R0:W-:Y:S01]  /*c090*/  STL.64 [R1+0x10], R8 ;  /* 0x0000100801007387 */ /* 0x0001e20000100a00 */
[----:B------:R-:W-:-:S02]  /*c0a0*/  WARPGROUP.DEPBAR.LE gsb0, 0x0 ;  /* 0x00008000000079c5 */ /* 0x000fc40000010000 */
[----:B------:R-:W-:-:S08]  /*c0b0*/  WARPGROUP.ARRIVE ;  /* 0x00000000000079c5 */ /* 0x000fd00000000000 */
[----:B------:R-:W-:Y:S01]  /*c0c0*/  HGMMA.64x128x16.F32 R24, gdesc[UR4], R24, gsb0 ;  /* 0x01e00000041879f0 */ /* 0x000fe20008000818 */
[----:B------:R-:W-:Y:S02]  /*c0d0*/  R2UR UR4, R20 ;  /* 0x00000000140472ca */ /* 0x000fe400000e0000 */
[----:B------:R-:W-:Y:S02]  /*c0e0*/  R2UR UR5, R21 ;  /* 0x00000000150572ca */ /* 0x000fe400000e0000 */
[----:B------:R-:W-:Y:S01]  /*c0f0*/  R2UR UR6, R6 ;  /* 0x00000000060672ca */ /* 0x000fe200000e0000 */
[----:B------:R-:W-:Y:S01]  /*c100*/  VIADD R6, R4, 0x202 ;  /* 0x0000020204067836 */ /* 0x000fe20000000000 */
[----:B------:R-:W-:Y:S01]  /*c110*/  R2UR UR7, R7 ;  /* 0x00000000070772ca */ /* 0x000fe200000e0000 */
[----:B------:R-:W-:Y:S01]  /*c120*/  IMAD.MOV.U32 R7, RZ, RZ, -0x7fffffe0 ;  /* 0x80000020ff077424 */ /* 0x000fe200078e00ff */
[----:B------:R-:W-:Y:S02]  /*c130*/  WARPGROUP.DEPBAR.LE gsb0, 0x0 ;  /* 0x00008000000079c5 */ /* 0x000fe40000010000 */
[----:B------:R-:W-:-:S09]  /*c140*/  WARPGROUP.ARRIVE ;  /* 0x00000000000079c5 */ /* 0x000fd20000000000 */
[----:B------:R-:W-:Y:S01]  /*c150*/  HGMMA.64x128x16.F32 R24, gdesc[UR4], R24, gsb0 ;  /* 0x01e00000041879f0 */ /* 0x000fe20008000818 */
[----:B------:R-:W-:Y:S02]  /*c160*/  R2UR UR4, R14 ;  /* 0x000000000e0472ca */ /* 0x000fe400000e0000 */
[----:B------:R-:W-:Y:S02]  /*c170*/  R2UR UR5, R15 ;  /* 0x000000000f0572ca */ /* 0x000fe400000e0000 */
[----:B------:R-:W-:Y:S01]  /*c180*/  R2UR UR6, R6 ;  /* 0x00000000060672ca */ /* 0x000fe200000e0000 */
[C---:B------:R-:W-:Y:S01]  /*c190*/  VIADD R6, R4.reuse, 0x400 ;  /* 0x0000040004067836 */ /* 0x040fe20000000000 */
[----:B------:R-:W-:Y:S01]  /*c1a0*/  R2UR UR7, R7 ;  /* 0x00000000070772ca */ /* 0x000fe200000e0000 */
[----:B------:R-:W-:Y:S02]  /*c1b0*/  IMAD.MOV.U32 R7, RZ, RZ, -0x7fffffe0 ;  /* 0x80000020ff077424 */ /* 0x000fe400078e00ff */
[----:B------:R-:W-:Y:S01]  /*c1c0*/  VIADD R4, R4, 0x402 ;  /* 0x0000040204047836 */ /* 0x000fe20000000000 */
[----:B------:R-:W-:-:S02]  /*c1d0*/  WARPGROUP.DEPBAR.LE gsb0, 0x0 ;  /* 0x00008000000079c5 */ /* 0x000fc40000010000 */
[----:B------:R-:W-:-:S07]  /*c1e0*/  WARPGROUP.ARRIVE ;  /* 0x00000000000079c5 */ /* 0x000fce0000000000 */
[----:B------:R-:W-:Y:S01]  /*c1f0*/  HGMMA.64x128x16.F32 R24, gdesc[UR4], R24, gsb0 ;  /* 0x01e00000041879f0 */ /* 0x000fe20008000818 */
[----:B------:R-:W-:Y:S02]  /*c200*/  R2UR UR4, R12 ;  /* 0x000000000c0472ca */ /* 0x000fe400000e0000 */
[----:B------:R-:W-:Y:S02]  /*c210*/  R2UR UR5, R13 ;  /* 0x000000000d0572ca */ /* 0x000fe400000e0000 */
[----:B------:R-:W-:Y:S02]  /*c220*/  R2UR UR6, R6 ;  /* 0x00000000060672ca */ /* 0x000fe400000e0000 */
[----:B------:R-:W-:Y:S01]  /*c230*/  R2UR UR7, R7 ;  /* 0x00000000070772ca */ /* 0x000fe200000e0000 */
[----:B------:R-:W-:Y:S02]  /*c240*/  WARPGROUP.DEPBAR.LE gsb0, 0x0 ;  /* 0x00008000000079c5 */ /* 0x000fe40000010000 */
[----:B------:R-:W-:-:S10]  /*c250*/  WARPGROUP.ARRIVE ;  /* 0x00000000000079c5 */ /* 0x000fd40000000000 */
        /* <DEDUP_REMOVED lines=11> */
.L_x_1485:
[----:B------:R-:W2:Y:S01]  /*c310*/  LDL R90, [R1+0x98] ;  /* 0x00009800015a7983 */ /* 0x000ea20000100800 */
[----:B------:R-:W0:Y:S01]  /*c320*/  LDC R142, c[0x0][0x448] ;  /* 0x00011200ff8e7b82 */ /* 0x000e220000000800 */
[----:B------:R-:W-:Y:S02]  /*c330*/  ULDC UR4, c[0x0][0x9d8] ;  /* 0x0002760000047ab9 */ /* 0x000fe40000000800 */
[----:B------:R-:W2:Y:S01]  /*c340*/  LDL R89, [R1+0x60] ;  /* 0x0000600001597983 */ /* 0x000ea20000100800 */
        /* <DEDUP_REMOVED lines=20> */
[----:B0-----:R-:W-:Y:S01]  /*c490*/  ISETP.NE.AND P1, PT, R142, 0x1, PT ;  /* 0x000000018e00780c */ /* 0x001fe20003f25270 */
[----:B------:R-:W-:Y:S01]  /*c4a0*/  FMUL.FTZ R45, R60, UR4 ;  /* 0x000000043c2d7c20 */ /* 0x000fe20008410000 */
[----:B------:R-:W-:-:S02]  /*c4b0*/  IMAD.MOV.U32 R73, RZ, RZ, -0x80 ;  /* 0xffffff80ff497424 */ /* 0x000fc400078e00ff */
[----:B------:R-:W-:Y:S01]  /*c4c0*/  FMUL.FTZ R52, R67, UR4 ;  /* 0x0000000443347c20 */ /* 0x000fe20008410000 */
[----:B------:R-:W-:Y:S01]  /*c4d0*/  FMUL.FTZ R60, R75, UR4 ;  /* 0x000000044b3c7c20 */ /* 0x000fe20008410000 */
[----:B------:R-:W-:Y:S01]  /*c4e0*/  FMUL.FTZ R67, R81, UR4 ;  /* 0x0000000451437c20 */ /* 0x000fe20008410000 */
[----:B------:R-:W-:Y:S01]  /*c4f0*/  VIADD R0, R0, 0x2d840 ;  /* 0x0002d84000007836 */ /* 0x000fe20000000000 */
[----:B------:R-:W-:Y:S01]  /*c500*/  ULDC.64 UR6, c[0x0][0x9e0] ;  /* 0x0002780000067ab9 */ /* 0x000fe20000000a00 */
[----:B------:R-:W-:Y:S02]  /*c510*/  IMAD.U32 R75, RZ, RZ, UR38 ;  /* 0x00000026ff4b7e24 */ /* 0x000fe4000f8e00ff */
[----:B------:R-:W-:Y:S01]  /*c520*/  FMUL.FTZ R3, R24, UR4 ;  /* 0x0000000418037c20 */ /* 0x000fe20008410000 */
[----:B------:R-:W-:Y:S01]  /*c530*/  FMUL.FTZ R8, R29, UR4 ;  /* 0x000000041d087c20 */ /* 0x000fe20008410000 */
[----:B------:R-:W-:Y:S01]  /*c540*/  FMUL.FTZ R10, R31, UR4 ;  /* 0x000000041f0a7c20 */ /* 0x000fe20008410000 */
[----:B------:R-:W-:Y:S01]  /*c550*/  FMUL.FTZ R11, R32, UR4 ;  /* 0x00000004200b7c20 */ /* 0x000fe20008410000 */
[----:B------:R-:W0:Y:S01]  /*c560*/  @P1 LDC R71, c[0x0][0x44c] ;  /* 0x00011300ff471b82 */ /* 0x000e220000000800 */
[----:B------:R-:W-:Y:S01]  /*c570*/  FMUL.FTZ R12, R33, UR4 ;  /* 0x00000004210c7c20 */ /* 0x000fe20008410000 */
[----:B------:R-:W-:Y:S01]  /*c580*/  FMUL.FTZ R13, R34, UR4 ;  /* 0x00000004220d7c20 */ /* 0x000fe20008410000 */
[----:B------:R-:W-:Y:S01]  /*c590*/  FMUL.FTZ R14, R35, UR4 ;  /* 0x00000004230e7c20 */ /* 0x000fe20008410000 */
[----:B------:R-:W-:Y:S01]  /*c5a0*/  FMUL.FTZ R15, R36, UR4 ;  /* 0x00000004240f7c20 */ /* 0x000fe20008410000 */
[----:B------:R-:W-:Y:S01]  /*c5b0*/  FMUL.FTZ R21, R38, UR4 ;  /* 0x0000000426157c20 */ /* 0x000fe20008410000 */
[----:B------:R-:W-:Y:S01]  /*c5c0*/  FMUL.FTZ R24, R39, UR4 ;  /* 0x0000000427187c20 */ /* 0x000fe20008410000 */
[----:B------:R-:W-:Y:S01]  /*c5d0*/  UISETP.GE.AND UP0, UPT, UR7, 0x1, UPT ;  /* 0x000000010700788c */ /* 0x000fe2000bf06270 */
[----:B------:R-:W1:Y:S01]  /*c5e0*/  @P1 LDC R72, c[0x0][0x450] ;  /* 0x00011400ff481b82 */ /* 0x000e620000000800 */
        /* <DEDUP_REMOVED lines=9> */
[----:B------:R-:W-:Y:S01]  /*c680*/  LOP3.LUT R22, R22, 0xffffffdf, RZ, 0xc0, !PT ;  /* 0xffffffdf16167812 */ /* 0x000fe200078ec0ff */
[----:B------:R-:W-:Y:S01]  /*c690*/  FMUL.FTZ R44, R59, UR4 ;  /* 0x000000043b2c7c20 */ /* 0x000fe20008410000 */
[----:B------:R-:W-:Y:S01]  /*c6a0*/  PRMT R0, R75, 0x654, R0 ;  /* 0x000006544b007816 */ /* 0x000fe20000000000 */
        /* <DEDUP_REMOVED lines=17> */
[----:B------:R-:W-:Y:S01]  /*c7c0*/  @P1 LOP3.LUT R22, R22, 0x20, RZ, 0xfc, !PT ;  /* 0x0000002016161812 */ /* 0x000fe200078efcff */
[----:B------:R-:W-:Y:S01]  /*c7d0*/  FMUL.FTZ R86, R86, UR4 ;  /* 0x0000000456567c20 */ /* 0x000fe20008410000 */
[----:B------:R3:W-:Y:S01]  /*c7e0*/  SYNCS.ARRIVE.TRANS64.RED.A1T0 RZ, [R0+URZ], RZ ;  /* 0x000000ff00ff79a7 */ /* 0x0007e2000810043f */
[----:B------:R-:W4:Y:S01]  /*c7f0*/  MUFU.TANH R3, R3 ;  /* 0x0000000300037308 */ /* 0x000f220000002400 */
[----:B------:R-:W-:Y:S01]  /*c800*/  ULDC UR52, c[0x0][0x9dc] ;  /* 0x0002770000347ab9 */ /* 0x000fe20000000800 */
[----:B------:R-:W-:Y:S01]  /*c810*/  LEA R77, R88, 0xffffff80, 0x7 ;  /* 0xffffff80584d7811 */ /* 0x000fe200078e38ff */
[----:B------:R-:W-:-:S05]  /*c820*/  ULOP3.LUT UR52, URZ, UR52, URZ, 0x33, !UPT ;  /* 0x000000343f347292 */ /* 0x000fca000f8e333f */
        /* <DEDUP_REMOVED lines=26> */
[----:B------:R-:W1:Y:S08]  /*c9d0*/  MUFU.TANH R36, R36 ;  /* 0x0000002400247308 */ /* 0x000e700000002400 */
[----:B------:R-:W3:Y:S01]  /*c9e0*/  MUFU.TANH R37, R37 ;  /* 0x0000002500257308 */ /* 0x000ee20000002400 */
[----:B--2---:R-:W-:-:S04]  /*c9f0*/  IMAD.IADD R70, R90, 0x1, R89 ;  /* 0x000000015a467824 */ /* 0x004fc800078e0259 */
[----:B0-----:R-:W-:-:S03]  /*ca00*/  @P1 IMAD.HI.U32 R71, R70, R71, RZ ;  /* 0x0000004746471227 */ /* 0x001fc600078e00ff */
[----:B------:R-:W0:Y:S02]  /*ca10*/  MUFU.TANH R38, R38 ;  /* 0x0000002600267308 */ /* 0x000e240000002400 */
[----:B-1----:R-:W-:Y:S01]  /*ca20*/  @P1 SHF.R.U32.HI R70, RZ, R72, R71 ;  /* 0x00000048ff461219 */ /* 0x002fe20000011647 */
[----:B------:R-:W-:Y:S02]  /*ca30*/  IMAD R72, R88, R73, 0x80 ;  /* 0x0000008058487424 */ /* 0x000fe400078e0249 */
[----:B------:R-:W-:Y:S01]  /*ca40*/  FMUL.FTZ R71, R85, UR4 ;  /* 0x0000000455477c20 */ /* 0x000fe20008410000 */
[----:B------:R-:W-:Y:S01]  /*ca50*/  FMUL.FTZ R73, R87, UR4 ;  /* 0x0000000457497c20 */ /* 0x000fe20008410000 */
[----:B------:R-:W-:Y:S01]  /*ca60*/  PLOP3.LUT P1, PT, PT, PT, UP0, 0x40, 0x0 ;  /* 0x000000000000781c */ /* 0x000fe20003f2e808 */
[----:B------:R-:W1:Y:S01]  /*ca70*/  SHFL.IDX PT, R81, R70, RZ, 0x1c1f ;  /* 0x001c1fff46517589 */ /* 0x000e6200000e0000 */
[----:B------:R-:W-:Y:S01]  /*ca80*/  VIADD R75, R72, 0x1 ;  /* 0x00000001484b7836 */ /* 0x000fe20000000000 */
[----:B------:R-:W2:Y:S03]  /*ca90*/  MUFU.TANH R39, R39 ;  /* 0x0000002700277308 */ /* 0x000ea60000002400 */
[----:B------:R-:W-:-:S02]  /*caa0*/  IMAD R74, R156, -0x2, R75 ;  /* 0xfffffffe9c4a7824 */ /* 0x000fc400078e024b */
[----:B------:R-:W-:-:S03]  /*cab0*/  IMAD.IADD R75, R155, 0x1, R72 ;  /* 0x000000019b4b7824 */ /* 0x000fc600078e0248 */
[----:B------:R-:W0:Y:S01]  /*cac0*/  MUFU.TANH R40, R40 ;  /* 0x0000002800287308 */ /* 0x000e220000002400 */
[----:B------:R-:W-:Y:S01]  /*cad0*/  IADD3 R74, -R154, R74, R155 ;  /* 0x0000004a9a4a7210 */ /* 0x000fe20007ffe19b */
[----:B------:R-:W-:-:S04]  /*cae0*/  IMAD R80, R156, -0x2, R75 ;  /* 0xfffffffe9c507824 */ /* 0x000fc800078e024b */
[C---:B------:R-:W-:Y:S02]  /*caf0*/  VIADD R79, R74.reuse, UR6 ;  /* 0x000000064a4f7c36 */ /* 0x040fe40008000000 */
[----:B------:R-:W0:Y:S01]  /*cb00*/  MUFU.TANH R41, R41 ;  /* 0x0000002900297308 */ /* 0x000e220000002400 */
[----:B------:R-:W-:Y:S02]  /*cb10*/  VIADD R78, R74, UR52 ;  /* 0x000000344a4e7c36 */ /* 0x000fe40008000000 */
[----:B-1----:R-:W-:Y:S02]  /*cb20*/  VIADDMNMX R76, R81, R79, R80, PT ;  /* 0x0000004f514c7246 */ /* 0x002fe40003800150 */
[----:B------:R-:W-:-:S03]  /*cb30*/  IMAD.IADD R75, R78, 0x1, R81 ;  /* 0x000000014e4b7824 */ /* 0x000fc600078e0251 */
[----:B------:R-:W1:Y:S08]  /*cb40*/  MUFU.TANH R42, R42 ;  /* 0x0000002a002a7308 */ /* 0x000e700000002400 */
        /* <DEDUP_REMOVED lines=28> */
[----:B---3--:R3:W0:Y:S08]  /*cd10*/  MUFU.TANH R0, R86 ;  /* 0x0000005600007308 */ /* 0x0086300000002400 */
[----:B------:R-:W0:Y:S01]  /*cd20*/  MUFU.TANH R73, R73 ;  /* 0x0000004900497308 */ /* 0x000e220000002400 */
[----:B-1234-:R-:W-:Y:S05]  /*cd30*/  @P1 BRA `(.L_x_1486) ;  /* 0x0000000000581947 */ /* 0x01efea0003800000 */
[----:B------:R-:W-:Y:S01]  /*cd40*/  IADD3 R74, -R154, R155, R81 ;  /* 0x0000009b9a4a7210 */ /* 0x000fe20007ffe151 */
[----:B------:R-:W-:Y:S03]  /*cd50*/  BSSY B0, `(.L_x_1487) ;  /* 0x0000010000007945 */ /* 0x000fe60003800000 */
[----:B------:R-:W-:-:S13]  /*cd60*/  ISETP.GT.AND P1, PT, R74, -0x1, PT ;  /* 0xffffffff4a00780c */ /* 0x000fda0003f24270 */
[----:B------:R-:W-:Y:S05]  /*cd70*/  @P1 BRA `(.L_x_1488) ;  /* 0x0000000000201947 */ /* 0x000fea0003800000 */
[----:B------:R-:W-:Y:S01]  /*cd80*/  UISETP.NE.AND UP1, UPT, UR7, 0x1, UPT ;  /* 0x000000010700788c */ /* 0x000fe2000bf25270 */
[----:B------:R-:W-:-:S05]  /*cd90*/  LOP3.LUT R74, RZ, R74, RZ, 0x33, !PT ;  /* 0x0000004aff4a7212 */ /* 0x000fca00078e33ff */
[----:B------:R-:W-:-:S05]  /*cda0*/  PLOP3.LUT P1, PT, PT, PT, UP1, 0x80, 0x0 ;  /* 0x000000000000781c */ /* 0x000fca0003f2f018 */
[----:B------:R-:W-:-:S08]  /*cdb0*/  @UP1 ULDC.64 UR4, c[0x0][0x9e8] ;  /* 0x00027a0000041ab9 */ /* 0x000fd00000000a00 */
[----:B------:R-:W-:-:S05]  /*cdc0*/  @P1 IMAD.HI.U32 R81, R74, UR4, RZ ;  /* 0x000000044a511c27 */ /* 0x000fca000f8e00ff */
[----:B------:R-:W-:-:S04]  /*cdd0*/  @P1 SHF.R.U32.HI R74, RZ, UR5, R81 ;  /* 0x00000005ff4a1c19 */ /* 0x000fc80008011651 */
[----:B------:R-:W-:Y:S01]  /*cde0*/  LOP3.LUT R74, RZ, R74, RZ, 0x33, !PT ;  /* 0x0000004aff4a7212 */ /* 0x000fe200078e33ff */
[----:B------:R-:W-:Y:S06]  /*cdf0*/  BRA `(.L_x_1489) ;  /* 0x0000000000147947 */ /* 0x000fec0003800000 */
.L_x_1488:
[----:B------:R-:W-:-:S06]  /*ce00*/  UISETP.NE.AND UP1, UPT, UR7, 0x1, UPT ;  /* 0x000000010700788c */ /* 0x000fcc000bf25270 */
[----:B------:R-:W-:-:S05]  /*ce10*/  PLOP3.LUT P1, PT, PT, PT, UP1, 0x80, 0x0 ;  /* 0x000000000000781c */ /* 0x000fca0003f2f018 */
[----:B------:R-:W-:-:S08]  /*ce20*/  @UP1 ULDC.64 UR4, c[0x0][0x9e8] ;  /* 0x00027a0000041ab9 */ /* 0x000fd00000000a00 */
[----:B------:R-:W-:-:S05]  /*ce30*/  @P1 IMAD.HI.U32 R81, R74, UR4, RZ ;  /* 0x000000044a511c27 */ /* 0x000fca000f8e00ff */
[----:B------:R-:W-:-:S07]  /*ce40*/  @P1 SHF.R.U32.HI R74, RZ, UR5, R81 ;  /* 0x00000005ff4a1c19 */ /* 0x000fce0008011651 */
.L_x_1489:
[----:B------:R-:W-:Y:S05]  /*ce50*/  BSYNC B0 ;  /* 0x0000000000007941 */ /* 0x000fea0003800000 */
.L_x_1487:
[----:B------:R-:W-:-:S04]  /*ce60*/  IMAD R81, R74, UR7, -R77 ;  /* 0x000000074a517c24 */ /* 0x000fc8000f8e0a4d */
[----:B------:R-:W-:-:S05]  /*ce70*/  IMAD R81, R156, -0x2, R81 ;  /* 0xfffffffe9c517824 */ /* 0x000fca00078e0251 */
[----:B------:R-:W-:Y:S02]  /*ce80*/  VIMNMX R75, R75, R81, !PT ;  /* 0x000000514b4b7248 */ /* 0x000fe40007fe0100 */
[----:B------:R-:W-:-:S07]  /*ce90*/  VIADDMNMX R76, R81, UR7, R76, PT ;  /* 0x00000007514c7c46 */ /* 0x000fce000b80014c */
.L_x_1486:
[C---:B------:R-:W-:Y:S02]  /*cea0*/  ISETP.GE.AND P2, PT, R72.reuse, 0x9, PT ;  /* 0x000000094800780c */ /* 0x040fe40003f46270 */
[----:B------:R-:W-:Y:S02]  /*ceb0*/  ISETP.GE.AND P1, PT, R72, 0x2, PT ;  /* 0x000000024800780c */ /* 0x000fe40003f26270 */
[----:B------:R-:W-:Y:S02]  /*cec0*/  LOP3.LUT R22, R22, 0xfffffffe, RZ, 0xc0, !PT ;  /* 0xfffffffe16167812 */ /* 0x000fe400078ec0ff */
[----:B------:R-:W-:Y:S02]  /*ced0*/  ISETP.GT.AND P3, PT, R75, 0x1, !P1 ;  /* 0x000000014b00780c */ /* 0x000fe40004f64270 */
[----:B------:R-:W-:Y:S02]  /*cee0*/  ISETP.GE.AND P4, PT, R72, 0xa, PT ;  /* 0x0000000a4800780c */ /* 0x000fe40003f86270 */
[----:B------:R-:W-:-:S02]  /*cef0*/  ISETP.LT.OR P3, PT, R76, 0x2, P3 ;  /* 0x000000024c00780c */ /* 0x000fc40001f61670 */
[----:B------:R-:W-:Y:S02]  /*cf00*/  ISETP.GE.AND P6, PT, R72, 0x1, PT ;  /* 0x000000014800780c */ /* 0x000fe40003fc6270 */
[----:B------:R-:W-:Y:S02]  /*cf10*/  @P2 LOP3.LUT R22, R22, 0x1, RZ, 0xfc, !PT ;  /* 0x0000000116162812 */ /* 0x000fe400078efcff */
[----:B------:R-:W-:Y:S02]  /*cf20*/  ISETP.GT.AND P2, PT, R75, 0x8, !P2 ;  /* 0x000000084b00780c */ /* 0x000fe40005744270 */
[----:B------:R-:W-:Y:S02]  /*cf30*/  FSEL R74, R5, -INF , !P3 ;  /* 0xff800000054a7808 */ /* 0x000fe40005800000 */
[----:B------:R-:W-:Y:S01]  /*cf40*/  ISETP.LT.OR P2, PT, R76, 0x9, P2 ;  /* 0x000000094c00780c */ /* 0x000fe20001741670 */
[----:B------:R-:W1:Y:S01]  /*cf50*/  SHFL.IDX PT, R5, R70, 0x1, 0x1c1f ;  /* 0x003c1f0046057f89 */ /* 0x000e6200000e0000 */
[----:B------:R-:W-:-:S02]  /*cf60*/  ISETP.GE.AND P3, PT, R72, 0x11, PT ;  /* 0x000000114800780c */ /* 0x000fc40003f66270 */
[----:B------:R-:W-:Y:S02]  /*cf70*/  LOP3.LUT R22, R22, 0xfffffffd, RZ, 0xc0, !PT ;  /* 0xfffffffd16167812 */ /* 0x000fe400078ec0ff */
[----:B------:R-:W-:Y:S02]  /*cf80*/  FSEL R7, R7, -INF , !P2 ;  /* 0xff80000007077808 */ /* 0x000fe40005000000 */
[----:B------:R-:W-:Y:S02]  /*cf90*/  ISETP.GT.AND P2, PT, R75, 0x9, !P4 ;  /* 0x000000094b00780c */ /* 0x000fe40006744270 */
[----:B------:R-:W-:Y:S02]  /*cfa0*/  @P4 LOP3.LUT R22, R22, 0x2, RZ, 0xfc, !PT ;  /* 0x0000000216164812 */ /* 0x000fe400078efcff */
[----:B------:R-:W-:Y:S02]  /*cfb0*/  ISETP.LT.OR P2, PT, R76, 0xa, P2 ;  /* 0x0000000a4c00780c */ /* 0x000fe40001741670 */
[----:B------:R-:W-:-:S02]  /*cfc0*/  LOP3.LUT R22, R22, 0xfffffffb, RZ, 0xc0, !PT ;  /* 0xfffffffb16167812 */ /* 0x000fc400078ec0ff */
[----:B------:R-:W-:Y:S02]  /*cfd0*/  FSEL R8, R8, -INF , !P2 ;  /* 0xff80000008087808 */ /* 0x000fe40005000000 */
[----:B------:R-:W-:Y:S02]  /*cfe0*/  @P3 LOP3.LUT R22, R22, 0x4, RZ, 0xfc, !PT ;  /* 0x0000000416163812 */ /* 0x000fe400078efcff */
[----:B------:R-:W-:Y:S02]  /*cff0*/  ISETP.GT.AND P2, PT, R75, 0x10, !P3 ;  /* 0x000000104b00780c */ /* 0x000fe40005f44270 */
[----:B------:R-:W-:Y:S02]  /*d000*/  ISETP.GE.AND P3, PT, R72, 0x12, PT ;  /* 0x000000124800780c */ /* 0x000fe40003f66270 */
[----:B------:R-:W-:Y:S01]  /*d010*/  ISETP.LT.OR P2, PT, R76, 0x11, P2 ;  /* 0x000000114c00780c */ /* 0x000fe20001741670 */
[----:B-1----:R-:W-:Y:S01]  /*d020*/  IMAD.IADD R78, R78, 0x1, R5 ;  /* 0x000000014e4e7824 */ /* 0x002fe200078e0205 */
[----:B------:R-:W-:-:S02]  /*d030*/  LOP3.LUT R22, R22, 0xfbffffff, RZ, 0xc0, !PT ;  /* 0xfbffffff16167812 */ /* 0x000fc400078ec0ff */
[----:B------:R-:W-:Y:S02]  /*d040*/  FSEL R11, R11, -INF , !P2 ;  /* 0xff8000000b0b7808 */ /* 0x000fe40005000000 */
[----:B------:R-:W-:Y:S02]  /*d050*/  ISETP.GT.AND P2, PT, R75, 0x11, !P3 ;  /* 0x000000114b00780c */ /* 0x000fe40005f44270 */
[----:B------:R-:W-:Y:S02]  /*d060*/  VIADDMNMX R79, R5, R79, R80, PT ;  /* 0x0000004f054f7246 */ /* 0x000fe40003800150 */
[----:B------:R-:W-:Y:S02]  /*d070*/  ISETP.LT.OR P2, PT, R76, 0x12, P2 ;  /* 0x000000124c00780c */ /* 0x000fe40001741670 */
[----:B------:R-:W-:Y:S02]  /*d080*/  @P3 LOP3.LUT R22, R22, 0x4000000, RZ, 0xfc, !PT ;  /* 0x0400000016163812 */ /* 0x000fe400078efcff */
[----:B------:R-:W-:-:S02]  /*d090*/  ISETP.GE.AND P3, PT, R72, 0x19, PT ;  /* 0x000000194800780c */ /* 0x000fc40003f66270 */
        /* <DEDUP_REMOVED lines=61> */
[----:B0-----:R-:W-:Y:S02]  /*d470*/  FSEL R38, R38, -INF , !P2 ;  /* 0xff80000026267808 */ /* 0x001fe40005000000 */
        /* <DEDUP_REMOVED lines=83> */
[----:B------:R-:W-:-:S04]  /*d9b0*/  ISETP.GT.AND P5, PT, R75, RZ, !P6 ;  /* 0x000000ff4b00720c */ /* 0x000fc800077a4270 */
        /* <DEDUP_REMOVED lines=17> */
[----:B------:R-:W-:Y:S01]  /*dad0*/  @P5 IMAD.HI.U32 R5, R70, UR4, RZ ;  /* 0x0000000446055c27 */ /* 0x000fe2000f8e00ff */
[----:B------:R-:W-:-:S13]  /*dae0*/  PLOP3.LUT P5, PT, PT, PT, UP1, 0x80, 0x0 ;  /* 0x000000000000781c */ /* 0x000fda0003faf018 */
[----:B------:R-:W-:-:S04]  /*daf0*/  @P5 SHF.R.U32.HI R70, RZ, UR5, R5 ;  /* 0x00000005ff465c19 */ /* 0x000fc80008011605 */
[----:B------:R-:W-:Y:S01]  /*db00*/  LOP3.LUT R70, RZ, R70, RZ, 0x33, !PT ;  /* 0x00000046ff467212 */ /* 0x000fe200078e33ff */
[----:B------:R-:W-:Y:S06]  /*db10*/  BRA `(.L_x_1493) ;  /* 0x0000000000187947 */ /* 0x000fec0003800000 */
.L_x_1492:
[----:B------:R-:W-:-:S06]  /*db20*/  UISETP.NE.AND UP1, UPT, UR7, 0x1, UPT ;  /* 0x000000010700788c */ /* 0x000fcc000bf25270 */
[----:B------:R-:W-:-:S05]  /*db30*/  PLOP3.LUT P5, PT, PT, PT, UP1, 0x80, 0x0 ;  /* 0x000000000000781c */ /* 0x000fca0003faf018 */
[----:B------:R-:W-:-:S08]  /*db40*/  @UP1 ULDC.64 UR4, c[0x0][0x9e8] ;  /* 0x00027a0000041ab9 */ /* 0x000fd00000000a00 */
[----:B------:R-:W-:Y:S01]  /*db50*/  @P5 IMAD.HI.U32 R5, R70, UR4, RZ ;  /* 0x0000000446055c27 */ /* 0x000fe2000f8e00ff */
[----:B------:R-:W-:-:S13]  /*db60*/  PLOP3.LUT P5, PT, PT, PT, UP1, 0x80, 0x0 ;  /* 0x000000000000781c */ /* 0x000fda0003faf018 */
[----:B------:R-:W-:-:S07]  /*db70*/  @P5 SHF.R.U32.HI R70, RZ, UR5, R5 ;  /* 0x00000005ff465c19 */ /* 0x000fce0008011605 */
.L_x_1493:
[----:B------:R-:W-:Y:S05]  /*db80*/  BSYNC B0 ;  /* 0x0000000000007941 */ /* 0x000fea0003800000 */
.L_x_1491:
[----:B------:R-:W-:-:S04]  /*db90*/  IMAD R77, R70, UR7, -R77 ;  /* 0x00000007464d7c24 */ /* 0x000fc8000f8e0a4d */
[----:B------:R-:W-:-:S05]  /*dba0*/  IMAD R77, R156, -0x2, R77 ;  /* 0xfffffffe9c4d7824 */ /* 0x000fca00078e024d */
[----:B------:R-:W-:Y:S02]  /*dbb0*/  VIMNMX R78, R78, R77, !PT ;  /* 0x0000004d4e4e7248 */ /* 0x000fe40007fe0100 */
[----:B------:R-:W-:-:S07]  /*dbc0*/  VIADDMNMX R79, R77, UR7, R79, PT ;  /* 0x000000074d4f7c46 */ /* 0x000fce000b80014f */
.L_x_1490:
[----:B------:R-:W-:Y:S01]  /*dbd0*/  ISETP.GT.AND P1, PT, R78, 0x1, !P1 ;  /* 0x000000014e00780c */ /* 0x000fe20004f24270 */
[----:B------:R-:W-:Y:S01]  /*dbe0*/  ULDC UR51, c[0x0][0x988] ;  /* 0x0002620000337ab9 */ /* 0x000fe20000000800 */
[----:B------:R-:W2:Y:S02]  /*dbf0*/  LDL R86, [R1+0x6c] ;  /* 0x00006c0001567983 */ /* 0x000ea40000100800 */
[----:B------:R-:W-:Y:S02]  /*dc00*/  ISETP.LT.OR P1, PT, R79, 0x2, P1 ;  /* 0x000000024f00780c */ /* 0x000fe40000f21670 */
[----:B------:R-:W3:Y:S02]  /*dc10*/  LDL R85, [R1+0x4] ;  /* 0x0000040001557983 */ /* 0x000ee40000100800 */
[----:B------:R-:W-:Y:S02]  /*dc20*/  FSEL R70, R6, -INF , !P1 ;  /* 0xff80000006467808 */ /* 0x000fe40004800000 */
[C---:B------:R-:W-:Y:S01]  /*dc30*/  LOP3.LUT P1, RZ, R22.reuse, 0x1, RZ, 0xc0, !PT ;  /* 0x0000000116ff7812 */ /* 0x040fe2000782c0ff */
[----:B------:R-:W4:Y:S01]  /*dc40*/  LDL R84, [R1] ;  /* 0x0000000001547983 */ /* 0x000f220000100800 */
[----:B------:R-:W-:-:S02]  /*dc50*/  LOP3.LUT P5, RZ, R22, 0x4000000, RZ, 0xc0, !PT ;  /* 0x0400000016ff7812 */ /* 0x000fc400078ac0ff */
        /* <DEDUP_REMOVED lines=20> */
[----:B------:R-:W-:Y:S02]  /*dda0*/  LOP3.LUT P5, RZ, R22, 0x8000, RZ, 0xc0, !PT ;  /* 0x0000800016ff7812 */ /* 0x000fe400078ac0ff */
        /* <DEDUP_REMOVED lines=10> */
[----:B------:R-:W-:Y:S02]  /*de50*/  LOP3.LUT P1, RZ, R22, 0x1000000, RZ, 0xc0, !PT ;  /* 0x0100000016ff7812 */ /* 0x000fe4000782c0ff */
[----:B------:R-:W-:Y:S02]  /*de60*/  FMNMX.FTZ R6, R34, R5, !PT ;  /* 0x0000000522067209 */ /* 0x000fe40007810000 */
[----:B------:R-:W-:Y:S02]  /*de70*/  ISETP.GT.AND P1, PT, R78, 0x19, !P1 ;  /* 0x000000194e00780c */ /* 0x000fe40004f24270 */
[----:B------:R-:W-:Y:S02]  /*de80*/  FMNMX.FTZ R5, R37, R6, !PT ;  /* 0x0000000625057209 */ /* 0x000fe40007810000 */
        /* <DEDUP_REMOVED lines=40> */
[C---:B------:R-:W-:Y:S02]  /*e110*/  ISETP.GT.AND P1, PT, R78.reuse, 0x31, !P1 ;  /* 0x000000314e00780c */ /* 0x040fe40004f24270 */
[----:B------:R-:W-:Y:S01]  /*e120*/  ISETP.GT.AND P6, PT, R78, RZ, !P6 ;  /* 0x000000ff4e00720c */ /* 0x000fe200077c4270 */
[----:B------:R-:W0:Y:S01]  /*e130*/  SHFL.BFLY PT, R5, R6, 0x2, 0x1f ;  /* 0x0c401f0006057f89 */ /* 0x000e2200000e0000 */
[----:B------:R-:W-:-:S02]  /*e140*/  ISETP.LT.OR P1, PT, R79, 0x32, P1 ;  /* 0x000000324f00780c */ /* 0x000fc40000f21670 */
[----:B------:R-:W-:Y:S02]  /*e150*/  ISETP.LT.OR P6, PT, R79, 0x1, P6 ;  /* 0x000000014f00780c */ /* 0x000fe400037c1670 */
[----:B------:R-:W-:Y:S02]  /*e160*/  FSEL R36, R36, -INF , !P1 ;  /* 0xff80000024247808 */ /* 0x000fe40004800000 */
[----:B------:R-:W-:Y:S02]  /*e170*/  LOP3.LUT P1, RZ, R22, 0x20000, RZ, 0xc0, !PT ;  /* 0x0002000016ff7812 */ /* 0x000fe4000782c0ff */
[----:B------:R-:W-:Y:S02]  /*e180*/  FSEL R75, R4, -INF , !P6 ;  /* 0xff800000044b7808 */ /* 0x000fe40007000000 */
[----:B------:R-:W-:Y:S02]  /*e190*/  ISETP.GT.AND P1, PT, R78, 0x38, !P1 ;  /* 0x000000384e00780c */ /* 0x000fe40004f24270 */
[----:B------:R-:W-:-:S02]  /*e1a0*/  FMNMX.FTZ R4, R75, R70, !PT ;  /* 0x000000464b047209 */ /* 0x000fc40007810000 */
[----:B------:R-:W-:Y:S02]  /*e1b0*/  ISETP.LT.OR P1, PT, R79, 0x39, P1 ;  /* 0x000000394f00780c */ /* 0x000fe40000f21670 */
[----:B------:R-:W-:Y:S02]  /*e1c0*/  ISETP.GT.AND P2, PT, R78, 0x70, !P2 ;  /* 0x000000704e00780c */ /* 0x000fe40005744270 */
[----:B------:R-:W-:Y:S02]  /*e1d0*/  FSEL R39, R39, -INF , !P1 ;  /* 0xff80000027277808 */ /* 0x000fe40004800000 */
[----:B------:R-:W-:Y:S02]  /*e1e0*/  LOP3.LUT P1, RZ, R22, 0x10000, RZ, 0xc0, !PT ;  /* 0x0001000016ff7812 */ /* 0x000fe4000782c0ff */
[C---:B------:R-:W-:Y:S02]  /*e1f0*/  ISETP.GT.AND P3, PT, R78.reuse, 0x71, !P3 ;  /* 0x000000714e00780c */ /* 0x040fe40005f64270 */
[----:B------:R-:W-:-:S02]  /*e200*/  ISETP.GT.AND P1, PT, R78, 0x39, !P1 ;  /* 0x000000394e00780c */ /* 0x000fc40004f24270 */
[----:B0-----:R-:W-:Y:S02]  /*e210*/  FMNMX.FTZ R76, R6, R5, !PT ;  /* 0x00000005064c7209 */ /* 0x001fe40007810000 */
[C---:B------:R-:W-:Y:S02]  /*e220*/  ISETP.LT.OR P1, PT, R79.reuse, 0x3a, P1 ;  /* 0x0000003a4f00780c */ /* 0x040fe40000f21670 */
[----:B------:R-:W-:Y:S01]  /*e230*/  ISETP.LT.OR P2, PT, R79, 0x71, P2 ;  /* 0x000000714f00780c */ /* 0x000fe20001741670 */
[----:B------:R-:W0:Y:S01]  /*e240*/  SHFL.BFLY PT, R5, R76, 0x1, 0x1f ;  /* 0x0c201f004c057f89 */ /* 0x000e2200000e0000 */
[----:B------:R-:W-:Y:S02]  /*e250*/  FSEL R40, R40, -INF , !P1 ;  /* 0xff80000028287808 */ /* 0x000fe40004800000 */
[----:B------:R-:W-:Y:S02]  /*e260*/  ISETP.GT.AND P1, PT, R78, 0x40, !P5 ;  /* 0x000000404e00780c */ /* 0x000fe40006f24270 */
[----:B------:R-:W-:-:S02]  /*e270*/  LOP3.LUT P5, RZ, R22, 0x8, RZ, 0xc0, !PT ;  /* 0x0000000816ff7812 */ /* 0x000fc400078ac0ff */
[----:B------:R-:W-:Y:S02]  /*e280*/  ISETP.LT.OR P1, PT, R79, 0x41, P1 ;  /* 0x000000414f00780c */ /* 0x000fe40000f21670 */
[----:B------:R-:W-:Y:S02]  /*e290*/  ISETP.GT.AND P4, PT, R78, 0x78, !P4 ;  /* 0x000000784e00780c */ /* 0x000fe40006784270 */
[----:B------:R-:W-:Y:S02]  /*e2a0*/  FSEL R43, R43, -INF , !P1 ;  /* 0xff8000002b2b7808 */ /* 0x000fe40004800000 */
[----:B------:R-:W-:Y:S02]  /*e2b0*/  LOP3.LUT P1, RZ, R22, 0x4000, RZ, 0xc0, !PT ;  /* 0x0000400016ff7812 */ /* 0x000fe4000782c0ff */
[----:B------:R-:W-:Y:S02]  /*e2c0*/  ISETP.LT.OR P3, PT, R79, 0x72, P3 ;  /* 0x000000724f00780c */ /* 0x000fe40001f61670 */
[----:B------:R-:W-:-:S02]  /*e2d0*/  ISETP.GT.AND P1, PT, R78, 0x41, !P1 ;  /* 0x000000414e00780c */ /* 0x000fc40004f24270 */
[C---:B------:R-:W-:Y:S02]  /*e2e0*/  ISETP.LT.OR P4, PT, R79.reuse, 0x79, P4 ;  /* 0x000000794f00780c */ /* 0x040fe40002781670 */
[----:B------:R-:W-:Y:S02]  /*e2f0*/  ISETP.LT.OR P1, PT, R79, 0x42, P1 ;  /* 0x000000424f00780c */ /* 0x000fe40000f21670 */
[----:B------:R-:W-:Y:S02]  /*e300*/  FSEL R68, R68, -INF , !P3 ;  /* 0xff80000044447808 */ /* 0x000fe40005800000 */
[----:B------:R-:W-:Y:S02]  /*e310*/  FSEL R44, R44, -INF , !P1 ;  /* 0xff8000002c2c7808 */ /* 0x000fe40004800000 */
[----:B------:R-:W-:Y:S02]  /*e320*/  LOP3.LUT P1, RZ, R22, 0x2000, RZ, 0xc0, !PT ;  /* 0x0000200016ff7812 */ /* 0x000fe4000782c0ff */
[----:B0-----:R-:W-:-:S02]  /*e330*/  FMNMX.FTZ R5, R76, R5, !PT ;  /* 0x000000054c057209 */ /* 0x001fc40007810000 */
        /* <DEDUP_REMOVED lines=38> */
[----:B------:R-:W-:Y:S01]  /*e5a0*/  FSEL R72, R64, -INF , !P1 ;  /* 0xff80000040487808 */ /* 0x000fe20004800000 */
[C---:B------:R-:W-:Y:S01]  /*e5b0*/  FMUL.FTZ R64, R5.reuse, UR51 ;  /* 0x0000003305407c20 */ /* 0x040fe20008410000 */
[----:B------:R-:W-:-:S04]  /*e5c0*/  FSETP.NEU.FTZ.AND P1, PT, R5, -INF , PT ;  /* 0xff8000000500780b */ /* 0x000fc80003f3d000 */
[----:B------:R-:W-:Y:S02]  /*e5d0*/  FSEL R64, R64, RZ, P1 ;  /* 0x000000ff40407208 */ /* 0x000fe40000800000 */
[----:B------:R-:W-:Y:S02]  /*e5e0*/  ISETP.GT.AND P1, PT, R78, 0x79, !P5 ;  /* 0x000000794e00780c */ /* 0x000fe40006f24270 */
        /* <DEDUP_REMOVED lines=28> */
[--C-:B------:R-:W-:Y:S01]  /*e7b0*/  FFMA.FTZ R30, R37, UR51, -R64.reuse ;  /* 0x00000033251e7c23 */ /* 0x100fe20008010840 */
[--C-:B------:R-:W-:Y:S01]  /*e7c0*/  FFMA.FTZ R37, R49, UR51, -R64.reuse ;  /* 0x0000003331257c23 */ /* 0x100fe20008010840 */
[----:B------:R-:W-:Y:S01]  /*e7d0*/  FMNMX.FTZ R4, R28, R7, !PT ;  /* 0x000000071c047209 */ /* 0x000fe20007810000 */
[----:B------:R-:W0:Y:S01]  /*e7e0*/  MUFU.EX2 R74, R74 ;  /* 0x0000004a004a7308 */ /* 0x000e220000000800 */
[--C-:B------:R-:W-:Y:S01]  /*e7f0*/  FFMA.FTZ R49, R58, UR51, -R64.reuse ;  /* 0x000000333a317c23 */ /* 0x100fe20008010840 */
[--C-:B------:R-:W-:Y:S01]  /*e800*/  FFMA.FTZ R15, R15, UR51, -R64.reuse ;  /* 0x000000330f0f7c23 */ /* 0x100fe20008010840 */
[----:B------:R-:W-:Y:S01]  /*e810*/  FMNMX.FTZ R7, R31, R4, !PT ;  /* 0x000000041f077209 */ /* 0x000fe20007810000 */
[--C-:B------:R-:W-:Y:S01]  /*e820*/  FFMA.FTZ R42, R42, UR51, -R64.reuse ;  /* 0x000000332a2a7c23 */ /* 0x100fe20008010840 */
[--C-:B------:R-:W-:Y:S01]  /*e830*/  FFMA.FTZ R25, R25, UR51, -R64.reuse ;  /* 0x0000003319197c23 */ /* 0x100fe20008010840 */
[----:B------:R-:W-:Y:S01]  /*e840*/  FFMA.FTZ R26, R26, UR51, -R64 ;  /* 0x000000331a1a7c23 */ /* 0x000fe20008010840 */
[----:B------:R-:W-:Y:S01]  /*e850*/  FMNMX.FTZ R4, R32, R7, !PT ;  /* 0x0000000720047209 */ /* 0x000fe20007810000 */
[----:B------:R-:W1:Y:S03]  /*e860*/  MUFU.EX2 R77, R77 ;  /* 0x0000004d004d7308 */ /* 0x000e660000000800 */
[----:B------:R-:W-:-:S04]  /*e870*/  FMNMX.FTZ R7, R35, R4, !PT ;  /* 0x0000000423077209 */ /* 0x000fc80007810000 */
[----:B------:R-:W-:Y:S01]  /*e880*/  FMNMX.FTZ R4, R36, R7, !PT ;  /* 0x0000000724047209 */ /* 0x000fe20007810000 */
[----:B------:R-:W5:Y:S03]  /*e890*/  MUFU.EX2 R11, R11 ;  /* 0x0000000b000b7308 */ /* 0x000f660000000800 */
[----:B------:R-:W-:-:S04]  /*e8a0*/  FMNMX.FTZ R7, R39, R4, !PT ;  /* 0x0000000427077209 */ /* 0x000fc80007810000 */
[----:B------:R-:W-:Y:S01]  /*e8b0*/  FMNMX.FTZ R4, R40, R7, !PT ;  /* 0x0000000728047209 */ /* 0x000fe20007810000 */
[----:B------:R-:W2:Y:S03]  /*e8c0*/  MUFU.EX2 R12, R12 ;  /* 0x0000000c000c7308 */ /* 0x000ea60000000800 */
[----:B------:R-:W-:-:S04]  /*e8d0*/  FMNMX.FTZ R7, R43, R4, !PT ;  /* 0x000000042b077209 */ /* 0x000fc80007810000 */
[----:B------:R-:W-:Y:S01]  /*e8e0*/  FMNMX.FTZ R4, R44, R7, !PT ;  /* 0x000000072c047209 */ /* 0x000fe20007810000 */
[----:B------:R-:W-:Y:S03]  /*e8f0*/  MUFU.EX2 R15, R15 ;  /* 0x0000000f000f7308 */ /* 0x000fe60000000800 */
[----:B------:R-:W-:-:S04]  /*e900*/  FMNMX.FTZ R7, R47, R4, !PT ;  /* 0x000000042f077209 */ /* 0x000fc80007810000 */
[----:B------:R-:W-:Y:S01]  /*e910*/  FMNMX.FTZ R6, R48, R7, !PT ;  /* 0x0000000730067209 */ /* 0x000fe20007810000 */
[----:B------:R3:W-:Y:S01]  /*e920*/  MUFU.EX2 R4, R33 ;  /* 0x0000002100047308 */ /* 0x0007e20000000800 */
[----:B------:R-:W-:Y:S02]  /*e930*/  FFMA.FTZ R7, R34, UR51, -R64 ;  /* 0x0000003322077c23 */ /* 0x000fe40008010840 */
[----:B------:R-:W-:-:S04]  /*e940*/  FMNMX.FTZ R29, R51, R6, !PT ;  /* 0x00000006331d7209 */ /* 0x000fc80007810000 */
[----:B------:R-:W-:Y:S01]  /*e950*/  FMNMX.FTZ R6, R52, R29, !PT ;  /* 0x0000001d34067209 */ /* 0x000fe20007810000 */
[----:B------:R4:W-:Y:S03]  /*e960*/  MUFU.EX2 R79, R42 ;  /* 0x0000002a004f7308 */ /* 0x0009e60000000800 */
[----:B------:R-:W-:-:S04]  /*e970*/  FMNMX.FTZ R29, R55, R6, !PT ;  /* 0x00000006371d7209 */ /* 0x000fc80007810000 */
[----:B------:R-:W-:Y:S01]  /*e980*/  FMNMX.FTZ R6, R56, R29, !PT ;  /* 0x0000001d38067209 */ /* 0x000fe20007810000 */
[--C-:B------:R-:W-:Y:S01]  /*e990*/  FFMA.FTZ R29, R38, UR51, -R64.reuse ;  /* 0x00000033261d7c23 */ /* 0x100fe20008010840 */
[--C-:B------:R-:W-:Y:S01]  /*e9a0*/  FFMA.FTZ R38, R50, UR51, -R64.reuse ;  /* 0x0000003332267c23 */ /* 0x100fe20008010840 */
[--C-:B------:R-:W-:Y:S01]  /*e9b0*/  FFMA.FTZ R50, R61, UR51, -R64.reuse ;  /* 0x000000333d327c23 */ /* 0x100fe20008010840 */
[----:B---3--:R-:W-:Y:S01]  /*e9c0*/  FMNMX.FTZ R33, R59, R6, !PT ;  /* 0x000000063b217209 */ /* 0x008fe20007810000 */
[--C-:B----4-:R-:W-:Y:S01]  /*e9d0*/  FFMA.FTZ R42, R53, UR51, -R64.reuse ;  /* 0x00000033352a7c23 */ /* 0x110fe20008010840 */
[----:B------:R-:W-:Y:S01]  /*e9e0*/  MUFU.EX2 R80, R80 ;  /* 0x0000005000507308 */ /* 0x000fe20000000800 */
[----:B------:R-:W-:Y:S01]  /*e9f0*/  FFMA.FTZ R53, R62, UR51, -R64 ;  /* 0x000000333e357c23 */ /* 0x000fe20008010840 */
[----:B------:R-:W-:-:S04]  /*ea00*/  FMNMX.FTZ R6, R60, R33, !PT ;  /* 0x000000213c067209 */ /* 0x000fc80007810000 */
[----:B------:R-:W-:Y:S02]  /*ea10*/  FMNMX.FTZ R33, R63, R6, !PT ;  /* 0x000000063f217209 */ /* 0x000fe40007810000 */
[----:B------:R-:W-:Y:S02]  /*ea20*/  MUFU.EX2 R25, R25 ;  /* 0x0000001900197308 */ /* 0x000fe40000000800 */
[----:B------:R-:W-:-:S04]  /*ea30*/  FMNMX.FTZ R33, R72, R33, !PT ;  /* 0x0000002148217209 */ /* 0x000fc80007810000 */
[----:B------:R-:W-:Y:S02]  /*ea40*/  FMNMX.FTZ R33, R8, R33, !PT ;  /* 0x0000002108217209 */ /* 0x000fe40007810000 */
[----:B------:R-:W-:Y:S02]  /*ea50*/  MUFU.EX2 R26, R26 ;  /* 0x0000001a001a7308 */ /* 0x000fe40000000800 */
[----:B------:R-:W-:-:S04]  /*ea60*/  FMNMX.FTZ R33, R68, R33, !PT ;  /* 0x0000002144217209 */ /* 0x000fc80007810000 */
[----:B------:R-:W-:Y:S02]  /*ea70*/  FMNMX.FTZ R0, R78, R33, !PT ;  /* 0x000000214e007209 */ /* 0x000fe40007810000 */
[----:B------:R-:W-:Y:S02]  /*ea80*/  MUFU.EX2 R81, R81 ;  /* 0x0000005100517308 */ /* 0x000fe40000000800 */
[----:B------:R-:W-:-:S05]  /*ea90*/  FMNMX.FTZ R0, R83, R0, !PT ;  /* 0x0000000053007209 */ /* 0x000fca0007810000 */
[----:B------:R-:W3:Y:S01]  /*eaa0*/  SHFL.BFLY PT, R33, R0, 0x2, 0x1f ;  /* 0x0c401f0000217f89 */ /* 0x000ee200000e0000 */
[----:B------:R-:W-:Y:S08]  /*eab0*/  MUFU.EX2 R82, R82 ;  /* 0x0000005200527308 */ /* 0x000ff00000000800 */
[----:B------:R-:W-:Y:S08]  /*eac0*/  MUFU.EX2 R7, R7 ;  /* 0x0000000700077308 */ /* 0x000ff00000000800 */
[----:B------:R-:W-:Y:S01]  /*ead0*/  MUFU.EX2 R30, R30 ;  /* 0x0000001e001e7308 */ /* 0x000fe20000000800 */
[----:B---3--:R-:W-:Y:S01]  /*eae0*/  FMNMX.FTZ R34, R0, R33, !PT ;  /* 0x0000002100227209 */ /* 0x008fe20007810000 */
[--C-:B------:R-:W-:Y:S01]  /*eaf0*/  FFMA.FTZ R0, R65, UR51, -R64.reuse ;  /* 0x0000003341007c23 */ /* 0x100fe20008010840 */
[----:B------:R-:W-:-:S05]  /*eb00*/  FFMA.FTZ R33, R67, UR51, -R64 ;  /* 0x0000003343217c23 */ /* 0x000fca0008010840 */
[----:B------:R-:W-:Y:S01]  /*eb10*/  MUFU.EX2 R29, R29 ;  /* 0x0000001d001d7308 */ /* 0x000fe20000000800 */
[----:B------:R-:W3:Y:S07]  /*eb20*/  SHFL.BFLY PT, R41, R34, 0x1, 0x1f ;  /* 0x0c201f0022297f89 */ /* 0x000eee00000e0000 */
[----:B------:R-:W-:Y:S08]  /*eb30*/  MUFU.EX2 R20, R20 ;  /* 0x0000001400147308 */ /* 0x000ff00000000800 */
[----:B------:R-:W-:Y:S08]  /*eb40*/  MUFU.EX2 R66, R66 ;  /* 0x0000004200427308 */ /* 0x000ff00000000800 */
[----:B------:R-:W-:Y:S01]  /*eb50*/  MUFU.EX2 R73, R73 ;  /* 0x0000004900497308 */ /* 0x000fe20000000800 */
[----:B---3--:R-:W-:Y:S01]  /*eb60*/  FMNMX.FTZ R6, R34, R41, !PT ;  /* 0x0000002922067209 */ /* 0x008fe20007810000 */
[--C-:B------:R-:W-:Y:S01]  /*eb70*/  FFMA.FTZ R34, R69, UR51, -R64.reuse ;  /* 0x0000003345227c23 */ /* 0x100fe20008010840 */
[----:B------:R-:W-:-:S02]  /*eb80*/  FFMA.FTZ R41, R71, UR51, -R64 ;  /* 0x0000003347297c23 */ /* 0x000fc40008010840 */
[C---:B------:R-:W-:Y:S01]  /*eb90*/  FSETP.NEU.FTZ.AND P1, PT, R6.reuse, -INF , PT ;  /* 0xff8000000600780b */ /* 0x040fe20003f3d000 */
[----:B------:R-:W-:Y:S02]  /*eba0*/  FMUL.FTZ R69, R6, UR51 ;  /* 0x0000003306457c20 */ /* 0x000fe40008410000 */
[----:B------:R-:W-:Y:S03]  /*ebb0*/  MUFU.EX2 R37, R37 ;  /* 0x0000002500257308 */ /* 0x000fe60000000800 */
[----:B------:R-:W-:-:S05]  /*ebc0*/  FSEL R69, R69, RZ, P1 ;  /* 0x000000ff45457208 */ /* 0x000fca0000800000 */
[----:B------:R-:W-:Y:S01]  /*ebd0*/  MUFU.EX2 R38, R38 ;  /* 0x0000002600267308 */ /* 0x000fe20000000800 */
[--C-:B------:R-:W-:Y:S01]  /*ebe0*/  FFMA.FTZ R54, R75, UR51, -R69.reuse ;  /* 0x000000334b367c23 */ /* 0x100fe20008010845 */
[--C-:B------:R-:W-:Y:S01]  /*ebf0*/  FFMA.FTZ R57, R70, UR51, -R69.reuse ;  /* 0x0000003346397c23 */ /* 0x100fe20008010845 */
[--C-:B------:R-:W-:Y:S01]  /*ec00*/  FFMA.FTZ R58, R9, UR51, -R69.reuse ;  /* 0x00000033093a7c23 */ /* 0x100fe20008010845 */
[--C-:B------:R-:W-:Y:S01]  /*ec10*/  FFMA.FTZ R61, R10, UR51, -R69.reuse ;  /* 0x000000330a3d7c23 */ /* 0x100fe20008010845 */
[----:B0-----:R-:W-:Y:S01]  /*ec20*/  FADD.FTZ R9, R3, R74 ;  /* 0x0000004a03097221 */ /* 0x001fe20000010000 */
[--C-:B------:R-:W-:Y:S01]  /*ec30*/  FFMA.FTZ R13, R13, UR51, -R69.reuse ;  /* 0x000000330d0d7c23 */ /* 0x100fe20008010845 */
[----:B------:R-:W-:Y:S01]  /*ec40*/  FFMA.FTZ R62, R14, UR51, -R69 ;  /* 0x000000330e3e7c23 */ /* 0x000fe20008010845 */
[----:B------:R-:W-:Y:S01]  /*ec50*/  MUFU.EX2 R54, R54 ;  /* 0x0000003600367308 */ /* 0x000fe20000000800 */
[----:B------:R-:W-:Y:S01]  /*ec60*/  FADD.FTZ R10, R76, R9 ;  /* 0x000000094c0a7221 */ /* 0x000fe20000010000 */
[--C-:B------:R-:W-:Y:S01]  /*ec70*/  FFMA.FTZ R64, R21, UR51, -R69.reuse ;  /* 0x0000003315407c23 */ /* 0x100fe20008010845 */
[--C-:B------:R-:W-:Y:S01]  /*ec80*/  FFMA.FTZ R21, R35, UR51, -R69.reuse ;  /* 0x0000003323157c23 */ /* 0x100fe20008010845 */
[--C-:B------:R-:W-:Y:S01]  /*ec90*/  FFMA.FTZ R35, R43, UR51, -R69.reuse ;  /* 0x000000332b237c23 */ /* 0x100fe20008010845 */
[----:B-1----:R-:W-:Y:S01]  /*eca0*/  FADD.FTZ R10, R77, R10 ;  /* 0x0000000a4d0a7221 */ /* 0x002fe20000010000 */
[--C-:B------:R-:W-:Y:S01]  /*ecb0*/  FFMA.FTZ R43, R51, UR51, -R69.reuse ;  /* 0x00000033332b7c23 */ /* 0x100fe20008010845 */
[--C-:B------:R-:W-:Y:S01]  /*ecc0*/  FFMA.FTZ R65, R24, UR51, -R69.reuse ;  /* 0x0000003318417c23 */ /* 0x100fe20008010845 */
[----:B------:R-:W0:Y:S01]  /*ecd0*/  MUFU.EX2 R57, R57 ;  /* 0x0000003900397308 */ /* 0x000e220000000800 */
[----:B-----5:R-:W-:Y:S01]  /*ece0*/  FADD.FTZ R51, R11, R10 ;  /* 0x0000000a0b337221 */ /* 0x020fe20000010000 */
[--C-:B------:R-:W-:Y:S01]  /*ecf0*/  FFMA.FTZ R27, R27, UR51, -R69.reuse ;  /* 0x000000331b1b7c23 */ /* 0x100fe20008010845 */
[--C-:B------:R-:W-:Y:S01]  /*ed00*/  FFMA.FTZ R67, R31, UR51, -R69.reuse ;  /* 0x000000331f437c23 */ /* 0x100fe20008010845 */
[----:B------:R-:W-:Y:S01]  /*ed10*/  FFMA.FTZ R31, R39, UR51, -R69 ;  /* 0x00000033271f7c23 */ /* 0x000fe20008010845 */
[----:B--2---:R-:W-:Y:S01]  /*ed20*/  FADD.FTZ R10, R12, R51 ;  /* 0x000000330c0a7221 */ /* 0x004fe20000010000 */
        /* <DEDUP_REMOVED lines=11> */
[----:B0-----:R-:W-:Y:S01]  /*ede0*/  FADD.FTZ R9, R54, R57 ;  /* 0x0000003936097221 */ /* 0x001fe20000010000 */
[--C-:B------:R-:W-:Y:S01]  /*edf0*/  FFMA.FTZ R52, R56, UR51, -R69.reuse ;  /* 0x0000003338347c23 */ /* 0x100fe20008010845 */
[--C-:B------:R-:W-:Y:S01]  /*ee00*/  FFMA.FTZ R28, R28, UR51, -R69.reuse ;  /* 0x000000331c1c7c23 */ /* 0x100fe20008010845 */
[----:B------:R-:W-:Y:S01]  /*ee10*/  F2FP.F16.F32.PACK_AB R12, R12, R11 ;  /* 0x0000000b0c0c723e */ /* 0x000fe200000000ff */
[--C-:B------:R-:W-:Y:S01]  /*ee20*/  FFMA.FTZ R59, R59, UR51, -R69.reuse ;  /* 0x000000333b3b7c23 */ /* 0x100fe20008010845 */
[--C-:B------:R-:W-:Y:S01]  /*ee30*/  FFMA.FTZ R60, R60, UR51, -R69.reuse ;  /* 0x000000333c3c7c23 */ /* 0x100fe20008010845 */
[----:B------:R-:W-:Y:S01]  /*ee40*/  FFMA.FTZ R63, R63, UR51, -R69 ;  /* 0x000000333f3f7c23 */ /* 0x000fe20008010845 */
[----:B------:R-:W0:Y:S01]  /*ee50*/  MUFU.EX2 R13, R13 ;  /* 0x0000000d000d7308 */ /* 0x000e220000000800 */
[----:B-1----:R-:W-:Y:S01]  /*ee60*/  FADD.FTZ R8, R58, R9 ;  /* 0x000000093a087221 */ /* 0x002fe20000010000 */
[----:B------:R-:W-:Y:S01]  /*ee70*/  FADD.FTZ R9, R15, R10 ;  /* 0x0000000a0f097221 */ /* 0x000fe20000010000 */
[--C-:B------:R-:W-:Y:S01]  /*ee80*/  FFMA.FTZ R72, R72, UR51, -R69.reuse ;  /* 0x0000003348487c23 */ /* 0x100fe20008010845 */
[--C-:B------:R-:W-:Y:S01]  /*ee90*/  FFMA.FTZ R68, R68, UR51, -R69.reuse ;  /* 0x0000003344447c23 */ /* 0x100fe20008010845 */
[----:B------:R-:W-:Y:S01]  /*eea0*/  FFMA.FTZ R78, R78, UR51, -R69 ;  /* 0x000000334e4e7c23 */ /* 0x000fe20008010845 */
[----:B------:R-:W-:Y:S01]  /*eeb0*/  FADD.FTZ R10, R80, R9 ;  /* 0x00000009500a7221 */ /* 0x000fe20000010000 */
[----:B------:R-:W-:Y:S01]  /*eec0*/  FFMA.FTZ R69, R83, UR51, -R69 ;  /* 0x0000003353457c23 */ /* 0x000fe20008010845 */
[----:B------:R-:W1:Y:S01]  /*eed0*/  MUFU.EX2 R62, R62 ;  /* 0x0000003e003e7308 */ /* 0x000e620000000800 */
[----:B--2---:R-:W-:Y:S01]  /*eee0*/  FADD.FTZ R8, R61, R8 ;  /* 0x000000083d087221 */ /* 0x004fe20000010000 */
[----:B------:R-:W-:Y:S01]  /*eef0*/  FADD.FTZ R55, R25, R10 ;  /* 0x0000000a19377221 */ /* 0x000fe20000010000 */
[----:B------:R-:W-:-:S02]  /*ef00*/  F2FP.F16.F32.PACK_AB R10, R77, R76 ;  /* 0x0000004c4d0a723e */ /* 0x000fc400000000ff */
[----:B------:R-:W-:Y:S01]  /*ef10*/  F2FP.F16.F32.PACK_AB R11, R61, R58 ;  /* 0x0000003a3d0b723e */ /* 0x000fe200000000ff */
[----:B------:R-:W-:Y:S02]  /*ef20*/  FADD.FTZ R14, R26, R55 ;  /* 0x000000371a0e7221 */ /* 0x000fe40000010000 */
[----:B------:R-:W2:Y:S01]  /*ef30*/  MUFU.EX2 R64, R64 ;  /* 0x0000004000407308 */ /* 0x000ea20000000800 */
[----:B0-----:R-:W-:Y:S01]  /*ef40*/  FADD.FTZ R9, R13, R8 ;  /* 0x000000080d097221 */ /* 0x001fe20000010000 */
[----:B------:R-:W-:Y:S01]  /*ef50*/  F2FP.F16.F32.PACK_AB R8, R74, R3 ;  /* 0x000000034a08723e */ /* 0x000fe200000000ff */
[----:B------:R-:W-:Y:S01]  /*ef60*/  FADD.FTZ R3, R81, R14 ;  /* 0x0000000e51037221 */ /* 0x000fe20000010000 */
[----:B------:R-:W-:-:S04]  /*ef70*/  F2FP.F16.F32.PACK_AB R14, R80, R15 ;  /* 0x0000000f500e723e */ /* 0x000fc800000000ff */
[----:B------:R-:W0:Y:S01]  /*ef80*/  MUFU.EX2 R65, R65 ;  /* 0x0000004100417308 */ /* 0x000e220000000800 */
[C---:B-1----:R-:W-:Y:S01]  /*ef90*/  FADD.FTZ R9, R62.reuse, R9 ;  /* 0x000000093e097221 */ /* 0x042fe20000010000 */
[----:B------:R-:W-:-:S06]  /*efa0*/  F2FP.F16.F32.PACK_AB R13, R62, R13 ;  /* 0x0000000d3e0d723e */ /* 0x000fcc00000000ff */
[----:B------:R-:W1:Y:S01]  /*efb0*/  MUFU.EX2 R27, R27 ;  /* 0x0000001b001b7308 */ /* 0x000e620000000800 */
[----:B--2---:R-:W-:Y:S01]  /*efc0*/  FADD.FTZ R24, R64, R9 ;  /* 0x0000000940187221 */ /* 0x004fe20000010000 */
[----:B------:R-:W-:-:S06]  /*efd0*/  FADD.FTZ R9, R82, R3 ;  /* 0x0000000352097221 */ /* 0x000fcc0000010000 */
[----:B------:R-:W2:Y:S01]  /*efe0*/  MUFU.EX2 R28, R28 ;  /* 0x0000001c001c7308 */ /* 0x000ea20000000800 */
[----:B0-----:R-:W-:Y:S01]  /*eff0*/  FADD.FTZ R56, R65, R24 ;  /* 0x0000001841387221 */ /* 0x001fe20000010000 */
[----:B------:R-:W-:Y:S02]  /*f000*/  F2FP.F16.F32.PACK_AB R24, R26, R25 ;  /* 0x000000191a18723e */ /* 0x000fe400000000ff */
[----:B------:R-:W-:Y:S02]  /*f010*/  ISETP.NE.AND P5, PT, R142, 0x1, PT ;  /* 0x000000018e00780c */ /* 0x000fe40003fa5270 */
[----:B------:R-:W-:Y:S02]  /*f020*/  F2FP.F16.F32.PACK_AB R26, R82, R81 ;  /* 0x00000051521a723e */ /* 0x000fe400000000ff */
[----:B------:R-:W0:Y:S01]  /*f030*/  MUFU.EX2 R67, R67 ;  /* 0x0000004300437308 */ /* 0x000e220000000800 */
[----:B-1----:R-:W-:Y:S01]  /*f040*/  FADD.FTZ R3, R27, R56 ;  /* 0x000000381b037221 */ /* 0x002fe20000010000 */
[----:B------:R-:W-:Y:S01]  /*f050*/  FADD.FTZ R56, R4, R9 ;  /* 0x0000000904387221 */ /* 0x000fe20000010000 */
[----:B------:R-:W-:-:S03]  /*f060*/  F2FP.F16.F32.PACK_AB R9, R57, R54 ;  /* 0x000000363909723e */ /* 0x000fc600000000ff */
[----:B------:R-:W-:Y:S02]  /*f070*/  FADD.FTZ R15, R7, R56 ;  /* 0x00000038070f7221 */ /* 0x000fe40000010000 */
[----:B------:R-:W1:Y:S01]  /*f080*/  MUFU.EX2 R70, R70 ;  /* 0x0000004600467308 */ /* 0x000e620000000800 */
[----:B--2---:R-:W-:Y:S01]  /*f090*/  FADD.FTZ R54, R28, R3 ;  /* 0x000000031c367221 */ /* 0x004fe20000010000 */
[----:B------:R-:W-:Y:S01]  /*f0a0*/  FADD.FTZ R56, R30, R15 ;  /* 0x0000000f1e387221 */ /* 0x000fe20000010000 */
[----:B------:R-:W-:Y:S01]  /*f0b0*/  F2FP.F16.F32.PACK_AB R25, R28, R27 ;  /* 0x0000001b1c19723e */ /* 0x000fe200000000ff */
[----:B------:R-:W-:Y:S01]  /*f0c0*/  STSM.16.M88.4 [R157+0x21800], R8 ;  /* 0x021800089d007844 */ /* 0x000fe20000000200 */
[----:B------:R-:W-:Y:S01]  /*f0d0*/  F2FP.F16.F32.PACK_AB R15, R65, R64 ;  /* 0x00000040410f723e */ /* 0x000fe200000000ff */
[----:B------:R-:W-:Y:S02]  /*f0e0*/  FADD.FTZ R55, R29, R56 ;  /* 0x000000381d377221 */ /* 0x000fe40000010000 */
[----:B------:R-:W2:Y:S01]  /*f0f0*/  LDL R56, [R1+0x70] ;  /* 0x0000700001387983 */ /* 0x000ea20000100800 */
[----:B------:R-:W3:Y:S01]  /*f100*/  MUFU.EX2 R21, R21 ;  /* 0x0000001500157308 */ /* 0x000ee20000000800 */
[----:B0-----:R-:W-:-:S02]  /*f110*/  FADD.FTZ R3, R67, R54 ;  /* 0x0000003643037221 */ /* 0x001fc40000010000 */
[----:B------:R0:W-:Y:S05]  /*f120*/  STSM.16.M88.4 [R86], R12 ;  /* 0x0000000c56007844 */ /* 0x0001ea0000000200 */
[----:B------:R-:W4:Y:S01]  /*f130*/  MUFU.EX2 R32, R32 ;  /* 0x0000002000207308 */ /* 0x000f220000000800 */
[C---:B-1----:R-:W-:Y:S01]  /*f140*/  FADD.FTZ R54, R70.reuse, R3 ;  /* 0x0000000346367221 */ /* 0x042fe20000010000 */
[----:B------:R-:W-:-:S06]  /*f150*/  F2FP.F16.F32.PACK_AB R27, R70, R67 ;  /* 0x00000043461b723e */ /* 0x000fcc00000000ff */
[----:B------:R-:W1:Y:S01]  /*f160*/  MUFU.EX2 R31, R31 ;  /* 0x0000001f001f7308 */ /* 0x000e620000000800 */
[----:B---3--:R-:W-:Y:S01]  /*f170*/  FADD.FTZ R3, R21, R54 ;  /* 0x0000003615037221 */ /* 0x008fe20000010000 */
[----:B------:R-:W-:-:S06]  /*f180*/  FADD.FTZ R54, R20, R55 ;  /* 0x0000003714367221 */ /* 0x000fcc0000010000 */
[----:B------:R-:W3:Y:S01]  /*f190*/  MUFU.EX2 R36, R36 ;  /* 0x0000002400247308 */ /* 0x000ee20000000800 */
[----:B------:R-:W-:Y:S01]  /*f1a0*/  FADD.FTZ R55, R79, R54 ;  /* 0x000000364f377221 */ /* 0x000fe20000010000 */
[----:B----4-:R-:W-:-:S06]  /*f1b0*/  FADD.FTZ R28, R32, R3 ;  /* 0x00000003201c7221 */ /* 0x010fcc0000010000 */
[----:B------:R-:W4:Y:S01]  /*f1c0*/  MUFU.EX2 R35, R35 ;  /* 0x0000002300237308 */ /* 0x000f220000000800 */
[----:B------:R-:W-:Y:S01]  /*f1d0*/  FADD.FTZ R54, R66, R55 ;  /* 0x0000003742367221 */ /* 0x000fe20000010000 */
[----:B-1----:R-:W-:-:S06]  /*f1e0*/  FADD.FTZ R3, R31, R28 ;  /* 0x0000001c1f037221 */ /* 0x002fcc0000010000 */
[----:B------:R-:W1:Y:S01]  /*f1f0*/  MUFU.EX2 R40, R40 ;  /* 0x0000002800287308 */ /* 0x000e620000000800 */
[----:B------:R-:W-:-:S07]  /*f200*/  FADD.FTZ R54, R73, R54 ;  /* 0x0000003649367221 */ /* 0x000fce0000010000 */
[----:B------:R-:W0:Y:S01]  /*f210*/  MUFU.EX2 R42, R42 ;  /* 0x0000002a002a7308 */ /* 0x000e220000000800 */
[----:B------:R-:W-:Y:S01]  /*f220*/  F2FP.F16.F32.PACK_AB R28, R7, R4 ;  /* 0x00000004071c723e */ /* 0x000fe200000000ff */
[----:B---3--:R-:W-:-:S06]  /*f230*/  FADD.FTZ R4, R36, R3 ;  /* 0x0000000324047221 */ /* 0x008fcc0000010000 */
[----:B------:R-:W3:Y:S01]  /*f240*/  MUFU.EX2 R39, R39 ;  /* 0x0000002700277308 */ /* 0x000ee20000000800 */
[----:B------:R-:W-:-:S07]  /*f250*/  FADD.FTZ R7, R37, R54 ;  /* 0x0000003625077221 */ /* 0x000fce0000010000 */
[----:B------:R-:W5:Y:S01]  /*f260*/  MUFU.EX2 R45, R45 ;  /* 0x0000002d002d7308 */ /* 0x000f620000000800 */
[----:B----4-:R-:W-:Y:S01]  /*f270*/  FADD.FTZ R3, R35, R4 ;  /* 0x0000000423037221 */ /* 0x010fe20000010000 */
[----:B------:R-:W-:-:S06]  /*f280*/  FADD.FTZ R7, R38, R7 ;  /* 0x0000000726077221 */ /* 0x000fcc0000010000 */
[----:B------:R-:W4:Y:S08]  /*f290*/  MUFU.EX2 R44, R44 ;  /* 0x0000002c002c7308 */ /* 0x000f300000000800 */
[----:B------:R-:W4:Y:S01]  /*f2a0*/  MUFU.EX2 R46, R46 ;  /* 0x0000002e002e7308 */ /* 0x000f220000000800 */
[----:B-1----:R-:W-:Y:S01]  /*f2b0*/  FADD.FTZ R4, R40, R3 ;  /* 0x0000000328047221 */ /* 0x002fe20000010000 */
[----:B0-----:R-:W-:-:S06]  /*f2c0*/  FADD.FTZ R12, R42, R7 ;  /* 0x000000072a0c7221 */ /* 0x001fcc0000010000 */
[----:B------:R-:W0:Y:S08]  /*f2d0*/  MUFU.EX2 R43, R43 ;  /* 0x0000002b002b7308 */ /* 0x000e300000000800 */
[----:B------:R-:W1:Y:S01]  /*f2e0*/  MUFU.EX2 R49, R49 ;  /* 0x0000003100317308 */ /* 0x000e620000000800 */
[----:B---3--:R-:W-:Y:S01]  /*f2f0*/  FADD.FTZ R3, R39, R4 ;  /* 0x0000000427037221 */ /* 0x008fe20000010000 */
[----:B-----5:R-:W-:-:S06]  /*f300*/  FADD.FTZ R7, R45, R12 ;  /* 0x0000000c2d077221 */ /* 0x020fcc0000010000 */
[----:B------:R-:W3:Y:S08]  /*f310*/  MUFU.EX2 R48, R48 ;  /* 0x0000003000307308 */ /* 0x000ef00000000800 */
[----:B------:R-:W5:Y:S01]  /*f320*/  MUFU.EX2 R50, R50 ;  /* 0x0000003200327308 */ /* 0x000f620000000800 */
[----:B----4-:R-:W-:Y:S01]  /*f330*/  FADD.FTZ R4, R44, R3 ;  /* 0x000000032c047221 */ /* 0x010fe20000010000 */
[----:B------:R-:W-:-:S06]  /*f340*/  FADD.FTZ R12, R46, R7 ;  /* 0x000000072e0c7221 */ /* 0x000fcc0000010000 */
[----:B------:R-:W4:Y:S08]  /*f350*/  MUFU.EX2 R47, R47 ;  /* 0x0000002f002f7308 */ /* 0x000f300000000800 */
[----:B------:R-:W4:Y:S08]  /*f360*/  MUFU.EX2 R53, R53 ;  /* 0x0000003500357308 */ /* 0x000f300000000800 */
[----:B------:R-:W-:Y:S01]  /*f370*/  MUFU.EX2 R52, R52 ;  /* 0x0000003400347308 */ /* 0x000fe20000000800 */
[----:B0-----:R-:W-:-:S07]  /*f380*/  FADD.FTZ R3, R43, R4 ;  /* 0x000000042b037221 */ /* 0x001fce0000010000 */
[----:B------:R-:W-:Y:S08]  /*f390*/  MUFU.EX2 R59, R59 ;  /* 0x0000003b003b7308 */ /* 0x000ff00000000800 */
[----:B------:R-:W0:Y:S08]  /*f3a0*/  MUFU.EX2 R60, R60 ;  /* 0x0000003c003c7308 */ /* 0x000e300000000800 */
[----:B------:R-:W-:Y:S08]  /*f3b0*/  MUFU.EX2 R63, R63 ;  /* 0x0000003f003f7308 */ /* 0x000ff00000000800 */
[----:B------:R-:W0:Y:S01]  /*f3c0*/  MUFU.EX2 R72, R72 ;  /* 0x0000004800487308 */ /* 0x000e220000000800 */
[----:B------:R-:W-:-:S07]  /*f3d0*/  F2FP.F16.F32.PACK_AB R30, R29, R30 ;  /* 0x0000001e1d1e723e */ /* 0x000fce00000000ff */
[----:B------:R-:W-:Y:S01]  /*f3e0*/  MUFU.EX2 R0, R0 ;  /* 0x0000000000007308 */ /* 0x000fe20000000800 */
[----:B-1----:R-:W-:-:S07]  /*f3f0*/  FADD.FTZ R7, R49, R12 ;  /* 0x0000000c31077221 */ /* 0x002fce0000010000 */
[----:B------:R-:W1:Y:S08]  /*f400*/  MUFU.EX2 R33, R33 ;  /* 0x0000002100217308 */ /* 0x000e700000000800 */
[----:B------:R-:W-:Y:S08]  /*f410*/  MUFU.EX2 R34, R34 ;  /* 0x0000002200227308 */ /* 0x000ff00000000800 */
[----:B------:R-:W1:Y:S08]  /*f420*/  MUFU.EX2 R41, R41 ;  /* 0x0000002900297308 */ /* 0x000e700000000800 */
[----:B------:R-:W-:Y:S08]  /*f430*/  MUFU.EX2 R51, R51 ;  /* 0x0000003300337308 */ /* 0x000ff00000000800 */
[----:B------:R-:W1:Y:S08]  /*f440*/  MUFU.EX2 R68, R68 ;  /* 0x0000004400447308 */ /* 0x000e700000000800 */
[----:B------:R-:W-:Y:S08]  /*f450*/  MUFU.EX2 R78, R78 ;  /* 0x0000004e004e7308 */ /* 0x000ff00000000800 */
[----:B------:R-:W1:Y:S01]  /*f460*/  MUFU.EX2 R69, R69 ;  /* 0x0000004500457308 */ /* 0x000e620000000800 */
[----:B------:R-:W-:-:S02]  /*f470*/  F2FP.F16.F32.PACK_AB R29, R32, R21 ;  /* 0x00000015201d723e */ /* 0x000fc400000000ff */
[----:B------:R-:W-:Y:S01]  /*f480*/  F2FP.F16.F32.PACK_AB R31, R36, R31 ;  /* 0x0000001f241f723e */ /* 0x000fe200000000ff */
[----:B---3--:R-:W-:Y:S01]  /*f490*/  FADD.FTZ R4, R48, R3 ;  /* 0x0000000330047221 */ /* 0x008fe20000010000 */
[----:B------:R-:W-:Y:S02]  /*f4a0*/  F2FP.F16.F32.PACK_AB R8, R79, R20 ;  /* 0x000000144f08723e */ /* 0x000fe400000000ff */
[----:B------:R-:W-:Y:S02]  /*f4b0*/  F2FP.F16.F32.PACK_AB R10, R73, R66 ;  /* 0x00000042490a723e */ /* 0x000fe400000000ff */
[----:B------:R-:W-:Y:S02]  /*f4c0*/  F2FP.F16.F32.PACK_AB R9, R40, R35 ;  /* 0x000000232809723e */ /* 0x000fe400000000ff */
[----:B------:R-:W-:Y:S01]  /*f4d0*/  F2FP.F16.F32.PACK_AB R11, R44, R39 ;  /* 0x000000272c0b723e */ /* 0x000fe200000000ff */
[----:B-----5:R-:W-:Y:S01]  /*f4e0*/  FADD.FTZ R14, R50, R7 ;  /* 0x00000007320e7221 */ /* 0x020fe20000010000 */
[----:B------:R1:W-:Y:S01]  /*f4f0*/  STSM.16.M88.4 [R85], R24 ;  /* 0x0000001855007844 */ /* 0x0003e20000000200 */
[----:B------:R-:W3:Y:S01]  /*f500*/  @P5 LDC R20, c[0x0][0x44c] ;  /* 0x00011300ff145b82 */ /* 0x000ee20000000800 */
[----:B----4-:R-:W-:-:S02]  /*f510*/  FADD.FTZ R3, R47, R4 ;  /* 0x000000042f037221 */ /* 0x010fc40000010000 */
[----:B------:R-:W-:Y:S01]  /*f520*/  STSM.16.M88.4 [R84], R28 ;  /* 0x0000001c54007844 */ /* 0x000fe20000000200 */
[----:B------:R-:W-:Y:S01]  /*f530*/  FADD.FTZ R7, R53, R14 ;  /* 0x0000000e35077221 */ /* 0x000fe20000010000 */
[----:B------:R-:W-:Y:S02]  /*f540*/  F2FP.F16.F32.PACK_AB R12, R49, R46 ;  /* 0x0000002e310c723e */ /* 0x000fe400000000ff */
[----:B------:R4:W-:Y:S01]  /*f550*/  STSM.16.M88.4 [R157+0x27800], R8 ;  /* 0x027800089d007844 */ /* 0x0009e20000000200 */
[----:B------:R-:W-:Y:S01]  /*f560*/  F2FP.F16.F32.PACK_AB R14, R53, R50 ;  /* 0x00000032350e723e */ /* 0x000fe200000000ff */
[----:B------:R-:W5:Y:S01]  /*f570*/  @P5 LDC R21, c[0x0][0x450] ;  /* 0x00011400ff155b82 */ /* 0x000f620000000800 */
[----:B0-----:R-:W-:Y:S02]  /*f580*/  F2FP.F16.F32.PACK_AB R13, R60, R59 ;  /* 0x0000003b3c0d723e */ /* 0x001fe400000000ff */
[----:B------:R-:W-:Y:S01]  /*f590*/  F2FP.F16.F32.PACK_AB R15, R72, R63 ;  /* 0x0000003f480f723e */ /* 0x000fe200000000ff */
[----:B------:R-:W-:Y:S01]  /*f5a0*/  FADD.FTZ R4, R52, R3 ;  /* 0x0000000334047221 */ /* 0x000fe20000010000 */
[----:B-1----:R-:W-:-:S02]  /*f5b0*/  F2FP.F16.F32.PACK_AB R24, R33, R0 ;  /* 0x000000002118723e */ /* 0x002fc400000000ff */
[----:B------:R-:W-:Y:S02]  /*f5c0*/  F2FP.F16.F32.PACK_AB R26, R41, R34 ;  /* 0x00000022291a723e */ /* 0x000fe400000000ff */
[----:B------:R-:W-:Y:S02]  /*f5d0*/  F2FP.F16.F32.PACK_AB R25, R68, R51 ;  /* 0x000000334419723e */ /* 0x000fe400000000ff */
[----:B------:R-:W-:Y:S02]  /*f5e0*/  F2FP.F16.F32.PACK_AB R27, R69, R78 ;  /* 0x0000004e451b723e */ /* 0x000fe400000000ff */
[----:B----4-:R-:W-:Y:S02]  /*f5f0*/  F2FP.F16.F32.PACK_AB R8, R38, R37 ;  /* 0x000000252608723e */ /* 0x010fe400000000ff */
[----:B------:R-:W-:Y:S02]  /*f600*/  F2FP.F16.F32.PACK_AB R10, R45, R42 ;  /* 0x0000002a2d0a723e */ /* 0x000fe400000000ff */
[----:B------:R-:W-:-:S02]  /*f610*/  F2FP.F16.F32.PACK_AB R9, R48, R43 ;  /* 0x0000002b3009723e */ /* 0x000fc400000000ff */
[----:B------:R-:W-:Y:S01]  /*f620*/  F2FP.F16.F32.PACK_AB R11, R52, R47 ;  /* 0x0000002f340b723e */ /* 0x000fe200000000ff */
[----:B------:R-:W-:-:S04]  /*f630*/  FADD.FTZ R3, R59, R4 ;  /* 0x000000043b037221 */ /* 0x000fc80000010000 */
[----:B------:R-:W-:-:S04]  /*f640*/  FADD.FTZ R4, R60, R3 ;  /* 0x000000033c047221 */ /* 0x000fc80000010000 */
[----:B------:R-:W-:Y:S01]  /*f650*/  FADD.FTZ R3, R63, R4 ;  /* 0x000000043f037221 */ /* 0x000fe20000010000 */
[----:B--2---:R0:W-:Y:S04]  /*f660*/  STSM.16.M88.4 [R56], R8 ;  /* 0x0000000838007844 */ /* 0x0041e80000000200 */
[----:B------:R0:W-:Y:S04]  /*f670*/  STSM.16.M88.4 [R85+0x6000], R12 ;  /* 0x0060000c55007844 */ /* 0x0001e80000000200 */
[----:B------:R0:W-:Y:S01]  /*f680*/  STSM.16.M88.4 [R84+0x6000], R24 ;  /* 0x0060001854007844 */ /* 0x0001e20000000200 */
[----:B------:R1:W-:Y:S06]  /*f690*/  MEMBAR.ALL.CTA ;  /* 0x0000000000007992 */ /* 0x0003ec0000008000 */
[----:B-1----:R-:W1:Y:S01]  /*f6a0*/  FENCE.VIEW.ASYNC.S ;  /* 0x00000000000073c6 */ /* 0x002e620000000000 */
[----:B------:R-:W-:Y:S01]  /*f6b0*/  FADD.FTZ R72, R72, R3 ;  /* 0x0000000348487221 */ /* 0x000fe20000010000 */
[----:B------:R-:W-:Y:S01]  /*f6c0*/  FADD.FTZ R0, R0, R7 ;  /* 0x0000000700007221 */ /* 0x000fe20000010000 */
[----:B------:R-:W-:Y:S01]  /*f6d0*/  PLOP3.LUT P1, PT, PT, PT, UP0, 0x40, 0x0 ;  /* 0x000000000000781c */ /* 0x000fe20003f2e808 */
[----:B---3--:R-:W-:-:S04]  /*f6e0*/  @P5 IMAD.HI.U32 R20, R89, R20, RZ ;  /* 0x0000001459145227 */ /* 0x008fc800078e00ff */
[----:B------:R-:W-:Y:S01]  /*f6f0*/  FADD.FTZ R51, R51, R72 ;  /* 0x0000004833337221 */ /* 0x000fe20000010000 */
[----:B------:R-:W-:Y:S01]  /*f700*/  FADD.FTZ R33, R33, R0 ;  /* 0x0000000021217221 */ /* 0x000fe20000010000 */
[----:B------:R-:W-:Y:S01]  /*f710*/  IMAD.MOV.U32 R0, RZ, RZ, R89 ;  /* 0x000000ffff007224 */ /* 0x000fe200078e0059 */
[----:B-----5:R-:W-:Y:S01]  /*f720*/  @P5 SHF.R.U32.HI R0, RZ, R21, R20 ;  /* 0x00000015ff005219 */ /* 0x020fe20000011614 */
[----:B------:R-:W-:Y:S01]  /*f730*/  FADD.FTZ R51, R68, R51 ;  /* 0x0000003344337221 */ /* 0x000fe20000010000 */
[----:B------:R-:W-:-:S03]  /*f740*/  FADD.FTZ R4, R34, R33 ;  /* 0x0000002122047221 */ /* 0x000fc60000010000 */
[----:B------:R-:W-:Y:S01]  /*f750*/  FADD.FTZ R78, R78, R51 ;  /* 0x000000334e4e7221 */ /* 0x000fe20000010000 */
[----:B------:R-:W-:Y:S02]  /*f760*/  IMAD.IADD R103, R103, 0x1, R0 ;  /* 0x0000000167677824 */ /* 0x000fe400078e0200 */
[----:B------:R-:W-:Y:S01]  /*f770*/  FADD.FTZ R4, R41, R4 ;  /* 0x0000000429047221 */ /* 0x000fe20000010000 */
[----:B------:R-:W-:Y:S02]  /*f780*/  VIADD R0, R88, 0xfffffffe ;  /* 0xfffffffe58007836 */ /* 0x000fe40000000000 */
[----:B------:R-:W-:Y:S01]  /*f790*/  FADD.FTZ R3, R69, R78 ;  /* 0x0000004e45037221 */ /* 0x000fe20000010000 */
[----:B------:R-:W-:Y:S01]  /*f7a0*/  VIADD R7, R103, UR6 ;  /* 0x0000000667077c36 */ /* 0x000fe20008000000 */
[----:B-1----:R-:W-:Y:S01]  /*f7b0*/  NOP ;  /* 0x0000000000007918 */ /* 0x002fe20000000000 */
[----:B0-----:R-:W-:Y:S05]  /*f7c0*/  @P1 BRA `(.L_x_1494) ;  /* 0x0000000000541947 */ /* 0x001fea0003800000 */
[C---:B------:R-:W-:Y:S01]  /*f7d0*/  ISETP.GT.AND P1, PT, R103.reuse, RZ, PT ;  /* 0x000000ff6700720c */ /* 0x040fe20003f24270 */
[----:B------:R-:W-:Y:S01]  /*f7e0*/  BSSY B0, `(.L_x_1495) ;  /* 0x0000010000007945 */ /* 0x000fe20003800000 */
[----:B------:R-:W-:-:S11]  /*f7f0*/  IADD3 R8, R103, -0x1, RZ ;  /* 0xffffffff67087810 */ /* 0x000fd60007ffe0ff */
[----:B------:R-:W-:Y:S05]  /*f800*/  @P1 BRA `(.L_x_1496) ;  /* 0x0000000000201947 */ /* 0x000fea0003800000 */
[----:B------:R-:W-:Y:S01]  /*f810*/  UISETP.NE.AND UP1, UPT, UR7, 0x1, UPT ;  /* 0x000000010700788c */ /* 0x000fe2000bf25270 */
[----:B------:R-:W-:-:S05]  /*f820*/  IMAD.MOV R8, RZ, RZ, -R103 ;  /* 0x000000ffff087224 */ /* 0x000fca00078e0a67 */
[----:B------:R-:W-:-:S05]  /*f830*/  PLOP3.LUT P1, PT, PT, PT, UP1, 0x80, 0x0 ;  /* 0x000000000000781c */ /* 0x000fca0003f2f018 */
[----:B------:R-:W-:-:S08]  /*f840*/  @UP1 ULDC.64 UR4, c[0x0][0x9e8] ;  /* 0x00027a0000041ab9 */ /* 0x000fd00000000a00 */
[----:B------:R-:W-:-:S05]  /*f850*/  @P1 IMAD.HI.U32 R9, R8, UR4, RZ ;  /* 0x0000000408091c27 */ /* 0x000fca000f8e00ff */
[----:B------:R-:W-:-:S04]  /*f860*/  @P1 SHF.R.U32.HI R8, RZ, UR5, R9 ;  /* 0x00000005ff081c19 */ /* 0x000fc80008011609 */
[----:B------:R-:W-:Y:S01]  /*f870*/  LOP3.LUT R8, RZ, R8, RZ, 0x33, !PT ;  /* 0x00000008ff087212 */ /* 0x000fe200078e33ff */
[----:B------:R-:W-:Y:S06]  /*f880*/  BRA `(.L_x_1497) ;  /* 0x0000000000147947 */ /* 0x000fec0003800000 */
.L_x_1496:
[----:B------:R-:W-:-:S06]  /*f890*/  UISETP.NE.AND UP1, UPT, UR7, 0x1, UPT ;  /* 0x000000010700788c */ /* 0x000fcc000bf25270 */
[----:B------:R-:W-:-:S05]  /*f8a0*/  PLOP3.LUT P1, PT, PT, PT, UP1, 0x80, 0x0 ;  /* 0x000000000000781c */ /* 0x000fca0003f2f018 */
[----:B------:R-:W-:-:S08]  /*f8b0*/  @UP1 ULDC.64 UR4, c[0x0][0x9e8] ;  /* 0x00027a0000041ab9 */ /* 0x000fd00000000a00 */
[----:B------:R-:W-:-:S05]  /*f8c0*/  @P1 IMAD.HI.U32 R9, R8, UR4, RZ ;  /* 0x0000000408091c27 */ /* 0x000fca000f8e00ff */
[----:B------:R-:W-:-:S07]  /*f8d0*/  @P1 SHF.R.U32.HI R8, RZ, UR5, R9 ;  /* 0x00000005ff081c19 */ /* 0x000fce0008011609 */
.L_x_1497:
[----:B------:R-:W-:Y:S05]  /*f8e0*/  BSYNC B0 ;  /* 0x0000000000007941 */ /* 0x000fea0003800000 */
.L_x_1495:
[----:B------:R-:W-:-:S04]  /*f8f0*/  IMAD.U32 R9, RZ, RZ, UR7 ;  /* 0x00000007ff097e24 */ /* 0x000fc8000f8e00ff */
[----:B------:R-:W-:-:S05]  /*f900*/  IMAD R8, R8, R9, UR7 ;  /* 0x0000000708087e24 */ /* 0x000fca000f8e0209 */
[----:B------:R-:W-:-:S07]  /*f910*/  VIMNMX R7, R7, R8, PT ;  /* 0x0000000807077248 */ /* 0x000fce0003fe0100 */
.L_x_1494:
[----:B------:R-:W2:Y:S01]  /*f920*/  LDL R9, [R1+0x9c] ;  /* 0x00009c0001097983 */ /* 0x000ea20000100800 */
[----:B------:R-:W-:Y:S01]  /*f930*/  SHF.R.S32.HI R8, RZ, 0x1f, R7 ;  /* 0x0000001fff087819 */ /* 0x000fe20000011407 */
[----:B------:R-:W-:Y:S01]  /*f940*/  ULDC UR41, c[0x0][0x9e4] ;  /* 0x0002790000297ab9 */ /* 0x000fe20000000800 */
[----:B------:R-:W-:Y:S01]  /*f950*/  ULDC UR5, c[0x0][0x9e4] ;  /* 0x0002790000057ab9 */ /* 0x000fe20000000800 */
[----:B------:R-:W-:Y:S01]  /*f960*/  ULDC UR43, c[0x0][0x9d8] ;  /* 0x00027600002b7ab9 */ /* 0x000fe20000000800 */
[----:B------:R-:W-:Y:S01]  /*f970*/  LEA.HI R8, R8, R7, RZ, 0x7 ;  /* 0x0000000708087211 */ /* 0x000fe200078f38ff */
[----:B------:R-:W-:Y:S01]  /*f980*/  ULDC UR50, c[0x0][0x9d8] ;  /* 0x0002760000327ab9 */ /* 0x000fe20000000800 */
[----:B------:R-:W-:Y:S01]  /*f990*/  ULDC UR48, c[0x0][0x9d8] ;  /* 0x0002760000307ab9 */ /* 0x000fe20000000800 */
[----:B------:R-:W-:Y:S01]  /*f9a0*/  ULDC UR4, c[0x0][0x988] ;  /* 0x0002620000047ab9 */ /* 0x000fe20000000800 */
[----:B------:R-:W-:Y:S01]  /*f9b0*/  SHF.R.S32.HI R8, RZ, 0x7, R8 ;  /* 0x00000007ff087819 */ /* 0x000fe20000011408 */
[----:B------:R-:W-:Y:S01]  /*f9c0*/  ULDC UR7, c[0x0][0x988] ;  /* 0x0002620000077ab9 */ /* 0x000fe20000000800 */
[----:B------:R-:W-:Y:S01]  /*f9d0*/  ULDC UR6, c[0x0][0x988] ;  /* 0x0002620000067ab9 */ /* 0x000fe20000000800 */
[----:B------:R-:W-:Y:S01]  /*f9e0*/  ULDC UR49, c[0x0][0x9e0] ;  /* 0x0002780000317ab9 */ /* 0x000fe20000000800 */
[----:B------:R-:W-:Y:S01]  /*f9f0*/  ULDC UR42, c[0x0][0x9e0] ;  /* 0x00027800002a7ab9 */ /* 0x000fe20000000800 */
        /* <DEDUP_REMOVED lines=24> */
[----:B--2---:R-:W-:-:S04]  /*fb80*/  VIMNMX R140, R9, R8, !PT ;  /* 0x00000008098c7248 */ /* 0x004fc80007fe0100 */
[----:B------:R-:W-:-:S13]  /*fb90*/  ISETP.GE.AND P1, PT, R0, R140, PT ;  /* 0x0000008c0000720c */ /* 0x000fda0003f26270 */
[----:B------:R-:W-:Y:S05]  /*fba0*/  @!P1 BRA `(.L_x_1498) ;  /* 0x0000003c00809947 */ /* 0x000fea0003800000 */
[----:B------:R-:W-:-:S07]  /*fbb0*/  IMAD.MOV.U32 R135, RZ, RZ, RZ ;  /* 0x000000ffff877224 */ /* 0x000fce00078e00ff */
.L_x_1518:
[----:B------:R-:W2:Y:S01]  /*fbc0*/  LDL R9, [R1+0x44] ;  /* 0x0000440001097983 */ /* 0x000ea20000100800 */
[----:B------:R-:W-:Y:S01]  /*fbd0*/  VIADD R7, R18, 0x1 ;  /* 0x0000000112077836 */ /* 0x000fe20000000000 */
[----:B------:R-:W-:Y:S05]  /*fbe0*/  YIELD ;  /* 0x0000000000007946 */ /* 0x000fea0003800000 */
[----:B------:R-:W-:-:S04]  /*fbf0*/  ISETP.NE.AND P2, PT, R7, 0x2, PT ;  /* 0x000000020700780c */ /* 0x000fc80003f45270 */
[----:B------:R-:W-:Y:S02]  /*fc00*/  SEL R8, RZ, 0x1, P2 ;  /* 0x00000001ff087807 */ /* 0x000fe40001000000 */
[----:B------:R-:W-:Y:S02]  /*fc10*/  SEL R7, R7, RZ, P2 ;  /* 0x000000ff07077207 */ /* 0x000fe40001000000 */
[----:B------:R-:W-:Y:S02]  /*fc20*/  LOP3.LUT R139, R23, R8, RZ, 0x3c, !PT ;  /* 0x00000008178b7212 */ /* 0x000fe400078e3cff */
[----:B--2---:R-:W-:-:S13]  /*fc30*/  ISETP.NE.AND P1, PT, R9, RZ, PT ;  /* 0x000000ff0900720c */ /* 0x004fda0003f25270 */
[----:B-1----:R-:W-:Y:S05]  /*fc40*/  @P1 BRA `(.L_x_1499) ;  /* 0x0000000000301947 */ /* 0x002fea0003800000 */
[----:B------:R-:W-:Y:S05]  /*fc50*/  @!P0 BRA `(.L_x_1500) ;  /* 0x0000000000048947 */ /* 0x000fea0003800000 */
[----:B------:R-:W-:Y:S01]  /*fc60*/  BPT.TRAP 0x1 ;  /* 0x000000040000795c */ /* 0x000fe20000300000 */
.L_x_1500:
[----:B------:R-:W-:Y:S01]  /*fc70*/  IMAD R9, R7, 0x8, R2 ;  /* 0x0000000807097824 */ /* 0x000fe200078e0202 */
[----:B------:R-:W-:-:S04]  /*fc80*/  SHF.L.U32 R8, R139, 0x1f, RZ ;  /* 0x0000001f8b087819 */ /* 0x000fc800000006ff */
[----:B------:R0:W1:Y:S01]  /*fc90*/  SYNCS.PHASECHK.TRANS64.TRYWAIT P2, [R9+URZ+0x2d830], R8 ;  /* 0x02d83008090075a7 */ /* 0x000062000804017f */
[----:B------:R-:W-:Y:S05]  /*fca0*/  @!P0 BRA `(.L_x_1501) ;  /* 0x0000000000048947 */ /* 0x000fea0003800000 */
[----:B------:R-:W-:Y:S01]  /*fcb0*/  BPT.TRAP 0x1 ;  /* 0x000000040000795c */ /* 0x000fe20000300000 */
.L_x_1501:
[----:B------:R-:W-:Y:S04]  /*fcc0*/  BSSY B0, `(.L_x_1499) ;  /* 0x0000004000007945 */ /* 0x000fe80003800000 */
[----:B-1----:R-:W-:Y:S05]  /*fcd0*/  @P2 BRA `(.L_x_1502) ;  /* 0x0000000000082947 */ /* 0x002fea0003800000 */
[----:B------:R-:W1:Y:S02]  /*fce0*/  SYNCS.PHASECHK.TRANS64.TRYWAIT P2, [R9+URZ+0x2d830], R8 ;  /* 0x02d83008090075a7 */ /* 0x000e64000804017f */
[----:B-1----:R-:W-:Y:S05]  /*fcf0*/  @!P2 BRA `(.L_x_1503) ;  /* 0x0000015000e8a947 */ /* 0x002fea0003800000 */
.L_x_1502:
[----:B------:R-:W-:Y:S05]  /*fd00*/  BSYNC B0 ;  /* 0x0000000000007941 */ /* 0x000fea0003800000 */
.L_x_1499:
[----:B01----:R-:W2:Y:S04]  /*fd10*/  LDL R8, [R1+0x48] ;  /* 0x0000480001087983 */ /* 0x003ea80000100800 */
[----:B------:R-:W3:Y:S04]  /*fd20*/  LDL.64 R24, [R1+0x8] ;  /* 0x0000080001187983 */ /* 0x000ee80000100a00 */
[----:B------:R-:W4:Y:S04]  /*fd30*/  LDL.64 R152, [R1+0x30] ;  /* 0x0000300001987983 */ /* 0x000f280000100a00 */
[----:B------:R-:W5:Y:S01]  /*fd40*/  LDL.64 R150, [R1+0x28] ;  /* 0x0000280001967983 */ /* 0x000f620000100a00 */
[----:B------:R-:W0:Y:S01]  /*fd50*/  S2R R10, SR_TID.X ;  /* 0x00000000000a7919 */ /* 0x000e220000002100 */
[----:B------:R-:W-:Y:S05]  /*fd60*/  WARPSYNC.ALL ;  /* 0x0000000000007948 */ /* 0x000fea0003800000 */
[----:B------:R-:W-:Y:S01]  /*fd70*/  IMAD.MOV.U32 R9, RZ, RZ, -0x7fffffe0 ;  /* 0x80000020ff097424 */ /* 0x000fe200078e00ff */
[----:B------:R-:W5:Y:S04]  /*fd80*/  LDL.64 R148, [R1+0x20] ;  /* 0x0000200001947983 */ /* 0x000f680000100a00 */
[----:B------:R-:W5:Y:S04]  /*fd90*/  LDL.64 R146, [R1+0x18] ;  /* 0x0000180001927983 */ /* 0x000f680000100a00 */
[----:B------:R-:W5:Y:S01]  /*fda0*/  LDL.64 R144, [R1+0x10] ;  /* 0x0000100001907983 */ /* 0x000f620000100a00 */
[----:B0-----:R-:W-:-:S05]  /*fdb0*/  SHF.R.U32.HI R10, RZ, 0x7, R10 ;  /* 0x00000007ff0a7819 */ /* 0x001fca000001160a */
[----:B------:R-:W-:Y:S01]  /*fdc0*/  VIADD R20, R10, 0x8 ;  /* 0x000000080a147836 */ /* 0x000fe20000000000 */
[----:B------:R-:W-:Y:S01]  /*fdd0*/  R2UR UR11, R9 ;  /* 0x00000000090b72ca */ /* 0x000fe200000e0000 */
[----:B------:R-:W-:-:S05]  /*fde0*/  IMAD.MOV.U32 R13, RZ, RZ, -0x7fffffe0 ;  /* 0x80000020ff0d7424 */ /* 0x000fca00078e00ff */
[----:B------:R-:W-:Y:S01]  /*fdf0*/  R2UR UR15, R13 ;  /* 0x000000000d0f72ca */ /* 0x000fe200000e0000 */
[----:B------:R0:W-:Y:S01]  /*fe00*/  BAR.SYNC.DEFER_BLOCKING R20, 0x100 ;  /* 0x000400140000751d */ /* 0x0001e20000010000 */
[----:B------:R-:W-:Y:S02]  /*fe10*/  IMAD.MOV.U32 R11, RZ, RZ, -0x7fffffe0 ;  /* 0x80000020ff0b7424 */ /* 0x000fe400078e00ff */
[----:B--2---:R-:W-:Y:S01]  /*fe20*/  IMAD R8, R7, 0x600, R8 ;  /* 0x0000060007087824 */ /* 0x004fe200078e0208 */
[----:B---3--:R-:W-:-:S04]  /*fe30*/  R2UR UR8, R24 ;  /* 0x00000000180872ca */ /* 0x008fc800000e0000 */
[----:B------:R-:W-:Y:S02]  /*fe40*/  R2UR UR10, R8 ;  /* 0x00000000080a72ca */ /* 0x000fe400000e0000 */
[----:B------:R-:W-:Y:S02]  /*fe50*/  R2UR UR9, R25 ;  /* 0x00000000190972ca */ /* 0x000fe400000e0000 */
[----:B------:R-:W-:-:S11]  /*fe60*/  WARPGROUP.ARRIVE ;  /* 0x00000000000079c5 */ /* 0x000fd60000000000 */
[----:B------:R-:W-:Y:S01]  /*fe70*/  HGMMA.64x128x16.F32 R24, gdesc[UR8], RZ, !UPT, gsb0 ;  /* 0x01e00000081879f0 */ /* 0x000fe2000c0008ff */
[----:B------:R-:W-:Y:S01]  /*fe80*/  VIADD R12, R8, 0x2 ;  /* 0x00000002080c7836 */ /* 0x000fe20000000000 */
[----:B----4-:R-:W-:Y:S02]  /*fe90*/  R2UR UR12, R152 ;  /* 0x00000000980c72ca */ /* 0x010fe400000e0000 */
[----:B------:R-:W-:Y:S02]  /*fea0*/  R2UR UR13, R153 ;  /* 0x00000000990d72ca */ /* 0x000fe400000e0000 */
[----:B------:R-:W-:Y:S01]  /*feb0*/  R2UR UR14, R12 ;  /* 0x000000000c0e72ca */ /* 0x000fe200000e0000 */
[----:B------:R-:W-:Y:S01]  /*fec0*/  VIADD R10, R8, 0x200 ;  /* 0x00000200080a7836 */ /* 0x000fe20000000000 */
[----:B------:R-:W-:Y:S02]  /*fed0*/  R2UR UR19, R11 ;  /* 0x000000000b1372ca */ /* 0x000fe400000e0000 */
[----:B-----5:R-:W-:-:S02]  /*fee0*/  R2UR UR16, R150 ;  /* 0x00000000961072ca */ /* 0x020fc400000e0000 */
[----:B------:R-:W-:Y:S02]  /*fef0*/  R2UR UR18, R10 ;  /* 0x000000000a1272ca */ /* 0x000fe400000e0000 */
[----:B------:R-:W-:Y:S01]  /*ff00*/  R2UR UR17, R151 ;  /* 0x00000000971172ca */ /* 0x000fe200000e0000 */
[----:B------:R-:W-:Y:S02]  /*ff10*/  WARPGROUP.DEPBAR.LE gsb0, 0x0 ;  /* 0x00008000000079c5 */ /* 0x000fe40000010000 */
[----:B------:R-:W-:-:S06]  /*ff20*/  WARPGROUP.ARRIVE ;  /* 0x00000000000079c5 */ /* 0x000fcc0000000000 */
[----:B------:R-:W-:Y:S01]  /*ff30*/  HGMMA.64x128x16.F32 R24, gdesc[UR12], R24, gsb0 ;  /* 0x01e000000c1879f0 */ /* 0x000fe20008000818 */
[----:B------:R-:W-:Y:S01]  /*ff40*/  VIADD R12, R8, 0x202 ;  /* 0x00000202080c7836 */ /* 0x000fe20000000000 */
[----:B------:R-:W-:Y:S02]  /*ff50*/  R2UR UR23, R13 ;  /* 0x000000000d1772ca */ /* 0x000fe400000e0000 */
[----:B------:R-:W-:Y:S02]  /*ff60*/  R2UR UR20, R148 ;  /* 0x00000000941472ca */ /* 0x000fe400000e0000 */
[----:B------:R-:W-:Y:S02]  /*ff70*/  R2UR UR22, R12 ;  /* 0x000000000c1672ca */ /* 0x000fe400000e0000 */
[----:B------:R-:W-:Y:S01]  /*ff80*/  R2UR UR21, R149 ;  /* 0x00000000951572ca */ /* 0x000fe200000e0000 */
[----:B------:R-:W-:Y:S02]  /*ff90*/  WARPGROUP.DEPBAR.LE gsb0, 0x0 ;  /* 0x00008000000079c5 */ /* 0x000fe40000010000 */
[----:B------:R-:W-:-:S06]  /*ffa0*/  WARPGROUP.ARRIVE ;  /* 0x00000000000079c5 */ /* 0x000fcc0000000000 */
[----:B------:R-:W-:Y:S01]  /*ffb0*/  HGMMA.64x128x16.F32 R24, gdesc[UR16], R24, gsb0 ;  /* 0x01e00000101879f0 */ /* 0x000fe20008000818 */
[----:B------:R-:W-:Y:S02]  /*ffc0*/  VIADD R14, R8, 0x400 ;  /* 0x00000400080e7836 */ /* 0x000fe40000000000 */
[----:B------:R-:W-:Y:S01]  /*ffd0*/  IMAD.MOV.U32 R15, RZ, RZ, -0x7fffffe0 ;  /* 0x80000020ff0f7424 */ /* 0x000fe200078e00ff */
[----:B------:R-:W-:Y:S02]  /*ffe0*/  R2UR UR24, R146 ;  /* 0x00000000921872ca */ /* 0x000fe400000e0000 */
[----:B------:R-:W-:Y:S02]  /*fff0*/  R2UR UR26, R14 ;  /* 0x000000000e1a72ca */ /* 0x000fe400000e0000 */
[----:B------:R-:W-:Y:S02]  /*10000*/  R2UR UR27, R15 ;  /* 0x000000000f1b72ca */ /* 0x000fe400000e0000 */
[----:B------:R-:W-:Y:S01]  /*10010*/  R2UR UR25, R147 ;  /* 0x00000000931972ca */ /* 0x000fe200000e0000 */
[----:B------:R-:W-:-:S02]  /*10020*/  WARPGROUP.DEPBAR.LE gsb0, 0x0 ;  /* 0x00008000000079c5 */ /* 0x000fc40000010000 */
        /* <DEDUP_REMOVED lines=17> */
.L_x_1505:
[----:B------:R-:W-:Y:S02]  /*10140*/  SHF.L.U32 R8, R23, 0x1f, RZ ;  /* 0x0000001f17087819 */ /* 0x000fe400000006ff */
[----:B------:R-:W-:-:S04]  /*10150*/  LEA R9, R18, R2, 0x3 ;  /* 0x0000000212097211 */ /* 0x000fc800078e18ff */
[----:B------:R0:W1:Y:S01]  /*10160*/  SYNCS.PHASECHK.TRANS64.TRYWAIT P1, [R9+URZ+0x2d850], R8 ;  /* 0x02d85008090075a7 */ /* 0x000062000802017f */
[----:B------:R-:W-:Y:S05]  /*10170*/  @!P0 BRA `(.L_x_1506) ;  /* 0x0000000000048947 */ /* 0x000fea0003800000 */
[----:B------:R-:W-:Y:S01]  /*10180*/  BPT.TRAP 0x1 ;  /* 0x000000040000795c */ /* 0x000fe20000300000 */
.L_x_1506:
[----:B-1----:R-:W-:Y:S05]  /*10190*/  @P1 BRA `(.L_x_1504) ;  /* 0x0000000000081947 */ /* 0x002fea0003800000 */
[----:B------:R-:W1:Y:S02]  /*101a0*/  SYNCS.PHASECHK.TRANS64.TRYWAIT P1, [R9+URZ+0x2d850], R8 ;  /* 0x02d85008090075a7 */ /* 0x000e64000802017f */
[----:B-1----:R-:W-:Y:S05]  /*101b0*/  @!P1 BRA `(.L_x_1507) ;  /* 0x0000014c00cc9947 */ /* 0x002fea0003800000 */
.L_x_1504:
[----:B01----:R-:W-:Y:S01]  /*101c0*/  VIADD R8, R2, 0x400 ;  /* 0x0000040002087836 */ /* 0x003fe20000000000 */
[----:B------:R-:W-:Y:S05]  /*101d0*/  WARPSYNC.ALL ;  /* 0x0000000000007948 */ /* 0x000fea0003800000 */
[----:B------:R-:W-:Y:S01]  /*101e0*/  SHF.R.U32.HI R8, RZ, 0x4, R8 ;  /* 0x00000004ff087819 */ /* 0x000fe20000011608 */
[----:B------:R-:W-:Y:S01]  /*101f0*/  IMAD.MOV.U32 R9, RZ, RZ, -0x7fffffe0 ;  /* 0x80000020ff097424 */ /* 0x000fe200078e00ff */
[----:B------:R-:W-:Y:S01]  /*10200*/  WARPGROUP.ARRIVE ;  /* 0x00000000000079c5 */ /* 0x000fe20000000000 */
[----:B------:R-:W-:Y:S01]  /*10210*/  UMOV UR9, 0x40000040 ;  /* 0x4000004000097882 */ /* 0x000fe20000000000 */
[----:B------:R-:W-:Y:S01]  /*10220*/  LOP3.LUT R8, R8, 0x3fff, RZ, 0xc0, !PT ;  /* 0x00003fff08087812 */ /* 0x000fe200078ec0ff */
[----:B------:R-:W-:Y:S01]  /*10230*/  IMAD.MOV.U32 R11, RZ, RZ, -0x7fffffe0 ;  /* 0x80000020ff0b7424 */ /* 0x000fe200078e00ff */
[----:B------:R-:W-:Y:S01]  /*10240*/  R2UR UR11, R9 ;  /* 0x00000000090b72ca */ /* 0x000fe200000e0000 */
[----:B------:R-:W-:Y:S01]  /*10250*/  UMOV UR13, 0x40000040 ;  /* 0x40000040000d7882 */ /* 0x000fe20000000000 */
[----:B------:R-:W-:Y:S01]  /*10260*/  LOP3.LUT R8, R8, 0x2000000, RZ, 0xfc, !PT ;  /* 0x0200000008087812 */ /* 0x000fe200078efcff */
[----:B------:R-:W-:Y:S01]  /*10270*/  UMOV UR17, 0x40000040 ;  /* 0x4000004000117882 */ /* 0x000fe20000000000 */
[C---:B------:R-:W-:Y:S01]  /*10280*/  R2UR UR15, R11.reuse ;  /* 0x000000000b0f72ca */ /* 0x040fe200000e0000 */
[----:B------:R-:W-:Y:S01]  /*10290*/  UMOV UR21, 0x40000040 ;  /* 0x4000004000157882 */ /* 0x000fe20000000000 */
[C---:B------:R-:W-:Y:S01]  /*102a0*/  R2UR UR19, R11.reuse ;  /* 0x000000000b1372ca */ /* 0x040fe200000e0000 */
[----:B------:R-:W-:Y:S01]  /*102b0*/  IMAD R8, R18, 0x600, R8 ;  /* 0x0000060012087824 */ /* 0x000fe200078e0208 */
[C---:B------:R-:W-:Y:S01]  /*102c0*/  R2UR UR23, R11.reuse ;  /* 0x000000000b1772ca */ /* 0x040fe200000e0000 */
[----:B------:R-:W-:Y:S01]  /*102d0*/  UMOV UR25, 0x40000040 ;  /* 0x4000004000197882 */ /* 0x000fe20000000000 */
[C---:B------:R-:W-:Y:S01]  /*102e0*/  R2UR UR27, R11.reuse ;  /* 0x000000000b1b72ca */ /* 0x040fe200000e0000 */
[C---:B------:R-:W-:Y:S01]  /*102f0*/  VIADD R10, R8.reuse, 0x40 ;  /* 0x00000040080a7836 */ /* 0x040fe20000000000 */
[----:B------:R-:W-:Y:S01]  /*10300*/  R2UR UR10, R8 ;  /* 0x00000000080a72ca */ /* 0x000fe200000e0000 */
[----:B------:R-:W-:Y:S01]  /*10310*/  UMOV UR29, 0x40000040 ;  /* 0x40000040001d7882 */ /* 0x000fe20000000000 */
[C---:B------:R-:W-:Y:S01]  /*10320*/  R2UR UR31, R11.reuse ;  /* 0x000000000b1f72ca */ /* 0x040fe200000e0000 */
[----:B------:R-:W-:Y:S01]  /*10330*/  UMOV UR33, 0x40000040 ;  /* 0x4000004000217882 */ /* 0x000fe20000000000 */
[----:B------:R-:W-:Y:S01]  /*10340*/  R2UR UR14, R10 ;  /* 0x000000000a0e72ca */ /* 0x000fe200000e0000 */
[----:B------:R-:W-:Y:S01]  /*10350*/  VIADD R10, R8, 0x80 ;  /* 0x00000080080a7836 */ /* 0x000fe20000000000 */
[----:B------:R-:W-:Y:S01]  /*10360*/  R2UR UR35, R11 ;  /* 0x000000000b2372ca */ /* 0x000fe200000e0000 */
[----:B------:R-:W-:Y:S01]  /*10370*/  UMOV UR45, 0x40000040 ;  /* 0x40000040002d7882 */ /* 0x000fe20000000000 */
[----:B------:R-:W-:Y:S01]  /*10380*/  R2UR UR47, R9 ;  /* 0x00000000092f72ca */ /* 0x000fe200000e0000 */
[----:B------:R-:W0:Y:S01]  /*10390*/  S2R R13, SR_TID.X ;  /* 0x00000000000d7919 */ /* 0x000e220000002100 */
[----:B------:R-:W-:Y:S01]  /*103a0*/  R2UR UR18, R10 ;  /* 0x000000000a1272ca */ /* 0x000fe200000e0000 */
[----:B------:R-:W-:-:S05]  /*103b0*/  VIADD R10, R8, 0xc0 ;  /* 0x000000c0080a7836 */ /* 0x000fca0000000000 */
[----:B------:R-:W-:Y:S01]  /*103c0*/  R2UR UR22, R10 ;  /* 0x000000000a1672ca */ /* 0x000fe200000e0000 */
[----:B------:R-:W-:-:S05]  /*103d0*/  VIADD R10, R8, 0x100 ;  /* 0x00000100080a7836 */ /* 0x000fca0000000000 */
[----:B------:R-:W-:Y:S01]  /*103e0*/  R2UR UR26, R10 ;  /* 0x000000000a1a72ca */ /* 0x000fe200000e0000 */
[----:B------:R-:W-:-:S05]  /*103f0*/  VIADD R10, R8, 0x140 ;  /* 0x00000140080a7836 */ /* 0x000fca0000000000 */
[----:B------:R-:W-:Y:S01]  /*10400*/  R2UR UR30, R10 ;  /* 0x000000000a1e72ca */ /* 0x000fe200000e0000 */
[C---:B------:R-:W-:Y:S02]  /*10410*/  VIADD R10, R8.reuse, 0x180 ;  /* 0x00000180080a7836 */ /* 0x040fe40000000000 */
[----:B------:R-:W-:-:S03]  /*10420*/  VIADD R8, R8, 0x1c0 ;  /* 0x000001c008087836 */ /* 0x000fc60000000000 */
[----:B------:R-:W-:Y:S02]  /*10430*/  R2UR UR34, R10 ;  /* 0x000000000a2272ca */ /* 0x000fe400000e0000 */
[----:B------:R-:W-:Y:S01]  /*10440*/  R2UR UR46, R8 ;  /* 0x00000000082e72ca */ /* 0x000fe200000e0000 */
[----:B------:R-:W-:Y:S01]  /*10450*/  IMAD R8, R141, 0x2000, R2 ;  /* 0x000020008d087824 */ /* 0x000fe200078e0202 */
[----:B0-----:R-:W-:-:S04]  /*10460*/  SHF.R.U32.HI R12, RZ, 0x7, R13 ;  /* 0x00000007ff0c7819 */ /* 0x001fc8000001160d */
[----:B------:R-:W-:Y:S02]  /*10470*/  R2UR UR8, R8 ;  /* 0x00000000080872ca */ /* 0x000fe400000e0000 */
[----:B------:R-:W-:Y:S01]  /*10480*/  ISETP.GE.U32.AND P1, PT, R13, 0x180, PT ;  /* 0x000001800d00780c */ /* 0x000fe20003f26070 */
[----:B------:R-:W-:-:S05]  /*10490*/  VIADD R8, R12, 0x9 ;  /* 0x000000090c087836 */ /* 0x000fca0000000000 */
[----:B------:R-:W-:-:S05]  /*104a0*/  SEL R8, R8, 0x9, !P1 ;  /* 0x0000000908087807 */ /* 0x000fca0004800000 */
[----:B------:R-:W-:-:S04]  /*104b0*/  UIADD3 UR8, UR8, 0x21800, URZ ;  /* 0x0002180008087890 */ /* 0x000fc8000fffe03f */
[----:B------:R-:W-:-:S04]  /*104c0*/  USHF.R.U32.HI UR8, URZ, 0x4, UR8 ;  /* 0x000000043f087899 */ /* 0x000fc80008011608 */
[----:B------:R-:W-:-:S04]  /*104d0*/  ULOP3.LUT UR8, UR8, 0x3fff, URZ, 0xc0, !UPT ;  /* 0x00003fff08087892 */ /* 0x000fc8000f8ec03f */
[----:B------:R-:W-:-:S04]  /*104e0*/  ULOP3.LUT UR8, UR8, 0x10000, URZ, 0xfc, !UPT ;  /* 0x0001000008087892 */ /* 0x000fc8000f8efc3f */
[----:B------:R-:W-:Y:S02]  /*104f0*/  UIADD3 UR12, UR8, 0x2, URZ ;  /* 0x00000002080c7890 */ /* 0x000fe4000fffe03f */
[----:B------:R-:W-:Y:S02]  /*10500*/  UIADD3 UR16, UR8, 0x4, URZ ;  /* 0x0000000408107890 */ /* 0x000fe4000fffe03f */
[----:B------:R-:W-:Y:S02]  /*10510*/  UIADD3 UR20, UR8, 0x6, URZ ;  /* 0x0000000608147890 */ /* 0x000fe4000fffe03f */
[----:B------:R-:W-:Y:S01]  /*10520*/  HGMMA.64x96x16.F32 R88, gdesc[UR8].tnspB, R88, gsb0 ;  /* 0x41600000085879f0 */ /* 0x000fe20008000858 */
[----:B------:R-:W-:Y:S02]  /*10530*/  UIADD3 UR24, UR8, 0x600, URZ ;  /* 0x0000060008187890 */ /* 0x000fe4000fffe03f */
[----:B------:R-:W-:Y:S02]  /*10540*/  UIADD3 UR28, UR8, 0x602, URZ ;  /* 0x00000602081c7890 */ /* 0x000fe4000fffe03f */
[----:B------:R-:W-:-:S02]  /*10550*/  UIADD3 UR32, UR8, 0x604, URZ ;  /* 0x0000060408207890 */ /* 0x000fc4000fffe03f */
[----:B------:R-:W-:Y:S01]  /*10560*/  UIADD3 UR44, UR8, 0x606, URZ ;  /* 0x00000606082c7890 */ /* 0x000fe2000fffe03f */
        /* <DEDUP_REMOVED lines=25> */
.L_x_1508:
[----:B------:R-:W2:Y:S04]  /*10700*/  LDL R11, [R1+0x60] ;  /* 0x00006000010b7983 */ /* 0x000ea80000100800 */
[----:B0-----:R-:W2:Y:S01]  /*10710*/  LDL R8, [R1+0x98] ;  /* 0x0000980001087983 */ /* 0x001ea20000100800 */
[----:B------:R-:W-:Y:S01]  /*10720*/  ISETP.NE.AND P1, PT, R142, 0x1, PT ;  /* 0x000000018e00780c */ /* 0x000fe20003f25270 */
[----:B------:R-:W-:Y:S01]  /*10730*/  FMUL.FTZ R21, R32, UR50 ;  /* 0x0000003220157c20 */ /* 0x000fe20008410000 */
[----:B------:R-:W-:Y:S01]  /*10740*/  FMUL.FTZ R32, R42, UR50 ;  /* 0x000000322a207c20 */ /* 0x000fe20008410000 */
[----:B------:R-:W-:Y:S01]  /*10750*/  FMUL.FTZ R42, R52, UR50 ;  /* 0x00000032342a7c20 */ /* 0x000fe20008410000 */
[----:B------:R-:W-:Y:S02]  /*10760*/  IMAD R52, R7, 0x8, R2 ;  /* 0x0000000807347824 */ /* 0x000fe400078e0202 */
        /* <DEDUP_REMOVED lines=8> */
[----:B------:R-:W0:Y:S01]  /*107f0*/  @P1 LDC R10, c[0x0][0x44c] ;  /* 0x00011300ff0a1b82 */ /* 0x000e220000000800 */
[----:B------:R-:W-:Y:S01]  /*10800*/  MOV R53, UR38 ;  /* 0x0000002600357c02 */ /* 0x000fe20008000f00 */
[----:B------:R-:W-:Y:S01]  /*10810*/  FMUL.FTZ R61, R69, UR50 ;  /* 0x00000032453d7c20 */ /* 0x000fe20008410000 */
[----:B------:R-:W-:Y:S01]  /*10820*/  FMUL.FTZ R69, R77, UR50 ;  /* 0x000000324d457c20 */ /* 0x000fe20008410000 */
[----:B------:R-:W-:Y:S01]  /*10830*/  FMUL.FTZ R77, R85, UR50 ;  /* 0x00000032554d7c20 */ /* 0x000fe20008410000 */
[----:B------:R-:W-:Y:S01]  /*10840*/  FMUL.FTZ R12, R27, UR50 ;  /* 0x000000321b0c7c20 */ /* 0x000fe20008410000 */
[----:B------:R-:W-:Y:S01]  /*10850*/  FMUL.FTZ R13, R28, UR50 ;  /* 0x000000321c0d7c20 */ /* 0x000fe20008410000 */
[----:B------:R-:W-:Y:S01]  /*10860*/  FMUL.FTZ R14, R29, UR50 ;  /* 0x000000321d0e7c20 */ /* 0x000fe20008410000 */
[----:B------:R-:W1:Y:S01]  /*10870*/  @P1 LDC R9, c[0x0][0x450] ;  /* 0x00011400ff091b82 */ /* 0x000e620000000800 */
        /* <DEDUP_REMOVED lines=18> */
[----:B------:R3:W-:Y:S01]  /*109a0*/  SYNCS.ARRIVE.TRANS64.RED.A1T0 RZ, [R52+URZ], RZ ;  /* 0x000000ff34ff79a7 */ /* 0x0007e2000810043f */
        /* <DEDUP_REMOVED lines=40> */
[----:B--2---:R-:W-:-:S02]  /*10c30*/  IMAD.IADD R8, R8, 0x1, R11 ;  /* 0x0000000108087824 */ /* 0x004fc400078e020b */
[----:B------:R-:W-:Y:S01]  /*10c40*/  FMUL.FTZ R11, R26, UR50 ;  /* 0x000000321a0b7c20 */ /* 0x000fe20008410000 */
[----:B------:R-:W-:Y:S01]  /*10c50*/  FMUL.FTZ R26, R36, UR50 ;  /* 0x00000032241a7c20 */ /* 0x000fe20008410000 */
[----:B------:R-:W-:Y:S01]  /*10c60*/  FMUL.FTZ R36, R46, UR50 ;  /* 0x000000322e247c20 */ /* 0x000fe20008410000 */
[----:B0-----:R-:W-:-:S04]  /*10c70*/  @P1 IMAD.HI.U32 R10, R8, R10, RZ ;  /* 0x0000000a080a1227 */ /* 0x001fc800078e00ff */
[----:B------:R-:W-:Y:S01]  /*10c80*/  FMUL.FTZ R46, R56, UR50 ;  /* 0x00000032382e7c20 */ /* 0x000fe20008410000 */
[----:B------:R-:W-:Y:S01]  /*10c90*/  FMUL.FTZ R56, R64, UR50 ;  /* 0x0000003240387c20 */ /* 0x000fe20008410000 */
[----:B------:R-:W-:Y:S01]  /*10ca0*/  FMUL.FTZ R64, R72, UR50 ;  /* 0x0000003248407c20 */ /* 0x000fe20008410000 */
[----:B------:R-:W-:Y:S01]  /*10cb0*/  FMUL.FTZ R72, R80, UR50 ;  /* 0x0000003250487c20 */ /* 0x000fe20008410000 */
[----:B-1----:R-:W-:Y:S01]  /*10cc0*/  @P1 SHF.R.U32.HI R8, RZ, R9, R10 ;  /* 0x00000009ff081219 */ /* 0x002fe2000001160a */
        /* <DEDUP_REMOVED lines=9> */
[----:B------:R-:W0:Y:S01]  /*10d60*/  SHFL.IDX PT, R85, R8, RZ, 0x1c1f ;  /* 0x001c1fff08557589 */ /* 0x000e2200000e0000 */
[----:B------:R-:W-:-:S02]  /*10d70*/  IMAD.SHL.U32 R79, R0, 0x80, RZ ;  /* 0x00000080004f7824 */ /* 0x000fc400078e00ff */
[----:B------:R-:W-:Y:S01]  /*10d80*/  FMUL.FTZ R34, R44, UR50 ;  /* 0x000000322c227c20 */ /* 0x000fe20008410000 */
[----:B------:R-:W-:Y:S01]  /*10d90*/  FMUL.FTZ R44, R54, UR50 ;  /* 0x00000032362c7c20 */ /* 0x000fe20008410000 */
[----:B------:R-:W-:Y:S01]  /*10da0*/  FMUL.FTZ R54, R62, UR50 ;  /* 0x000000323e367c20 */ /* 0x000fe20008410000 */
[----:B------:R-:W-:Y:S01]  /*10db0*/  FMUL.FTZ R62, R70, UR50 ;  /* 0x00000032463e7c20 */ /* 0x000fe20008410000 */
[----:B------:R-:W-:Y:S01]  /*10dc0*/  FMUL.FTZ R70, R78, UR50 ;  /* 0x000000324e467c20 */ /* 0x000fe20008410000 */
[----:B---3--:R-:W-:Y:S01]  /*10dd0*/  IADD3 R52, -R79, 0x1, RZ ;  /* 0x000000014f347810 */ /* 0x008fe20007ffe1ff */
[----:B------:R-:W-:Y:S01]  /*10de0*/  FMUL.FTZ R78, R86, UR50 ;  /* 0x00000032564e7c20 */ /* 0x000fe20008410000 */
[----:B------:R-:W-:Y:S01]  /*10df0*/  FMUL.FTZ R80, R87, UR50 ;  /* 0x0000003257507c20 */ /* 0x000fe20008410000 */
[----:B------:R-:W-:Y:S01]  /*10e00*/  PLOP3.LUT P1, PT, PT, PT, UP0, 0x40, 0x0 ;  /* 0x000000000000781c */ /* 0x000fe20003f2e808 */
[----:B------:R-:W1:Y:S01]  /*10e10*/  MUFU.TANH R9, R9 ;  /* 0x0000000900097308 */ /* 0x000e620000002400 */
[----:B------:R-:W-:-:S05]  /*10e20*/  IMAD R52, R156, -0x2, R52 ;  /* 0xfffffffe9c347824 */ /* 0x000fca00078e0234 */
[----:B------:R-:W-:Y:S02]  /*10e30*/  IADD3 R52, -R154, R52, R155 ;  /* 0x000000349a347210 */ /* 0x000fe40007ffe19b */
[----:B------:R-:W2:Y:S03]  /*10e40*/  MUFU.TANH R10, R10 ;  /* 0x0000000a000a7308 */ /* 0x000ea60000002400 */
[C---:B------:R-:W-:Y:S02]  /*10e50*/  VIADD R84, R52.reuse, UR49 ;  /* 0x0000003134547c36 */ /* 0x040fe40008000000 */
[----:B------:R-:W-:Y:S02]  /*10e60*/  VIADD R83, R52, UR52 ;  /* 0x0000003434537c36 */ /* 0x000fe40008000000 */
[C---:B0-----:R-:W-:Y:S01]  /*10e70*/  IMAD.IADD R82, R85.reuse, 0x1, R84 ;  /* 0x0000000155527824 */ /* 0x041fe200078e0254 */
[----:B------:R-:W0:Y:S01]  /*10e80*/  MUFU.TANH R11, R11 ;  /* 0x0000000b000b7308 */ /* 0x000e220000002400 */
[----:B------:R-:W-:-:S07]  /*10e90*/  IMAD.IADD R81, R85, 0x1, R83 ;  /* 0x0000000155517824 */ /* 0x000fce00078e0253 */
[----:B------:R-:W3:Y:S08]  /*10ea0*/  MUFU.TANH R24, R24 ;  /* 0x0000001800187308 */ /* 0x000ef00000002400 */
        /* <DEDUP_REMOVED lines=29> */
[----:B------:R-:W-:Y:S01]  /*11080*/  IADD3 R85, -R154, R155, R85 ;  /* 0x0000009b9a557210 */ /* 0x000fe20007ffe155 */
[----:B------:R-:W-:Y:S03]  /*11090*/  BSSY B0, `(.L_x_1510) ;  /* 0x0000010000007945 */ /* 0x000fe60003800000 */
        /* <DEDUP_REMOVED lines=10> */
.L_x_1511:
[----:B------:R-:W-:-:S05]  /*11140*/  IMAD.U32 R86, RZ, RZ, UR41 ;  /* 0x00000029ff567e24 */ /* 0x000fca000f8e00ff */
[----:B------:R-:W-:-:S13]  /*11150*/  ISETP.NE.AND P1, PT, R86, 0x1, PT ;  /* 0x000000015600780c */ /* 0x000fda0003f25270 */
[----:B------:R-:W1:Y:S02]  /*11160*/  @P1 LDC.64 R52, c[0x0][0x9e8] ;  /* 0x00027a00ff341b82 */ /* 0x000e640000000a00 */
[----:B-1----:R-:W-:-:S05]  /*11170*/  @P1 IMAD.HI.U32 R52, R85, R52, RZ ;  /* 0x0000003455341227 */ /* 0x002fca00078e00ff */
[----:B------:R-:W-:-:S07]  /*11180*/  @P1 SHF.R.U32.HI R85, RZ, R53, R52 ;  /* 0x00000035ff551219 */ /* 0x000fce0000011634 */
.L_x_1512:
[----:B------:R-:W-:Y:S05]  /*11190*/  BSYNC B0 ;  /* 0x0000000000007941 */ /* 0x000fea0003800000 */
.L_x_1510:
[----:B------:R-:W-:-:S04]  /*111a0*/  IMAD R85, R85, R86, -R79 ;  /* 0x0000005655557224 */ /* 0x000fc800078e0a4f */
[----:B------:R-:W-:-:S05]  /*111b0*/  IMAD R85, R156, -0x2, R85 ;  /* 0xfffffffe9c557824 */ /* 0x000fca00078e0255 */
[----:B------:R-:W-:Y:S02]  /*111c0*/  VIMNMX R81, R81, R85, !PT ;  /* 0x0000005551517248 */ /* 0x000fe40007fe0100 */
[----:B------:R-:W-:-:S07]  /*111d0*/  VIADDMNMX R82, R85, R86, R82, PT ;  /* 0x0000005655527246 */ /* 0x000fce0003800152 */
.L_x_1509:
[----:B------:R-:W-:Y:S01]  /*111e0*/  ISETP.GT.AND P1, PT, R0, -0x1, PT ;  /* 0xffffffff0000780c */ /* 0x000fe20003f24270 */
[----:B------:R-:W1:Y:S03]  /*111f0*/  SHFL.IDX PT, R8, R8, 0x1, 0x1c1f ;  /* 0x003c1f0008087f89 */ /* 0x000e6600000e0000 */
        /* <DEDUP_REMOVED lines=14> */
[----:B------:R-:W-:Y:S02]  /*112e0*/  ISETP.GT.AND P2, PT, R81, 0x10, P1 ;  /* 0x000000105100780c */ /* 0x000fe40000f44270 */
[----:B------:R-:W-:Y:S02]  /*112f0*/  FSEL R23, R23, -INF , !P4 ;  /* 0xff80000017177808 */ /* 0x000fe40006000000 */
[----:B------:R-:W-:Y:S02]  /*11300*/  ISETP.GT.AND P4, PT, R81, 0x20, P1 ;  /* 0x000000205100780c */ /* 0x000fe40000f84270 */
[----:B------:R-:W-:-:S02]  /*11310*/  ISETP.LT.OR P3, PT, R82, 0xa, P3 ;  /* 0x0000000a5200780c */ /* 0x000fc40001f61670 */
[C---:B------:R-:W-:Y:S02]  /*11320*/  ISETP.LT.OR P2, PT, R82.reuse, 0x11, P2 ;  /* 0x000000115200780c */ /* 0x040fe40001741670 */
[----:B------:R-:W-:Y:S02]  /*11330*/  ISETP.LT.OR P4, PT, R82, 0x21, P4 ;  /* 0x000000215200780c */ /* 0x000fe40002781670 */
[----:B------:R-:W-:Y:S02]  /*11340*/  FSEL R14, R14, -INF , !P3 ;  /* 0xff8000000e0e7808 */ /* 0x000fe40005800000 */
[----:B------:R-:W-:Y:S02]  /*11350*/  FSEL R21, R21, -INF , !P2 ;  /* 0xff80000015157808 */ /* 0x000fe40005000000 */
[C---:B------:R-:W-:Y:S02]  /*11360*/  ISETP.GT.AND P3, PT, R81.reuse, 0x18, P1 ;  /* 0x000000185100780c */ /* 0x040fe40000f64270 */
[----:B------:R-:W-:-:S02]  /*11370*/  ISETP.GT.AND P2, PT, R81, 0x19, P1 ;  /* 0x000000195100780c */ /* 0x000fc40000f44270 */
[----:B------:R-:W-:Y:S02]  /*11380*/  FSEL R30, R30, -INF , !P4 ;  /* 0xff8000001e1e7808 */ /* 0x000fe40006000000 */
[----:B------:R-:W-:Y:S02]  /*11390*/  ISETP.GT.AND P4, PT, R81, 0x29, P1 ;  /* 0x000000295100780c */ /* 0x000fe40000f84270 */
[C---:B------:R-:W-:Y:S02]  /*113a0*/  ISETP.LT.OR P3, PT, R82.reuse, 0x19, P3 ;  /* 0x000000195200780c */ /* 0x040fe40001f61670 */
[C---:B------:R-:W-:Y:S02]  /*113b0*/  ISETP.LT.OR P2, PT, R82.reuse, 0x1a, P2 ;  /* 0x0000001a5200780c */ /* 0x040fe40001741670 */
[----:B------:R-:W-:Y:S02]  /*113c0*/  ISETP.LT.OR P4, PT, R82, 0x2a, P4 ;  /* 0x0000002a5200780c */ /* 0x000fe40002781670 */
[----:B0-----:R-:W-:-:S02]  /*113d0*/  FSEL R52, R26, -INF , !P3 ;  /* 0xff8000001a347808 */ /* 0x001fc40005800000 */
[----:B------:R-:W-:Y:S02]  /*113e0*/  FSEL R53, R27, -INF , !P2 ;  /* 0xff8000001b357808 */ /* 0x000fe40005000000 */
[C---:B------:R-:W-:Y:S02]  /*113f0*/  ISETP.GT.AND P3, PT, R81.reuse, 0x21, P1 ;  /* 0x000000215100780c */ /* 0x040fe40000f64270 */
        /* <DEDUP_REMOVED lines=15> */
[----:B------:R-:W-:-:S02]  /*114f0*/  FSEL R38, R38, -INF , !P3 ;  /* 0xff80000026267808 */ /* 0x000fc40005800000 */
        /* <DEDUP_REMOVED lines=40> */
[----:B------:R-:W-:Y:S02]  /*11780*/  PLOP3.LUT P4, PT, PT, PT, UP0, 0x40, 0x0 ;  /* 0x000000000000781c */ /* 0x000fe40003f8e808 */
[----:B------:R-:W-:-:S02]  /*11790*/  ISETP.LT.OR P3, PT, R82, 0x6a, P3 ;  /* 0x0000006a5200780c */ /* 0x000fc40001f61670 */
[----:B------:R-:W-:Y:S02]  /*117a0*/  ISETP.LT.OR P2, PT, R82, 0x71, P2 ;  /* 0x000000715200780c */ /* 0x000fe40001741670 */
[----:B------:R-:W-:Y:S02]  /*117b0*/  FSEL R69, R69, -INF , !P3 ;  /* 0xff80000045457808 */ /* 0x000fe40005800000 */
[----:B------:R-:W-:Y:S02]  /*117c0*/  FSEL R72, R72, -INF , !P2 ;  /* 0xff80000048487808 */ /* 0x000fe40005000000 */
[C---:B------:R-:W-:Y:S02]  /*117d0*/  ISETP.GT.AND P3, PT, R81.reuse, 0x78, P1 ;  /* 0x000000785100780c */ /* 0x040fe40000f64270 */
[----:B------:R-:W-:Y:S02]  /*117e0*/  ISETP.GT.AND P2, PT, R81, 0x79, P1 ;  /* 0x000000795100780c */ /* 0x000fe40000f44270 */
[----:B------:R-:W-:-:S02]  /*117f0*/  ISETP.LT.OR P3, PT, R82, 0x79, P3 ;  /* 0x000000795200780c */ /* 0x000fc40001f61670 */
[----:B------:R-:W-:Y:S02]  /*11800*/  ISETP.LT.OR P2, PT, R82, 0x7a, P2 ;  /* 0x0000007a5200780c */ /* 0x000fe40001741670 */
[----:B------:R-:W-:Y:S02]  /*11810*/  FSEL R76, R76, -INF , !P3 ;  /* 0xff8000004c4c7808 */ /* 0x000fe40005800000 */
[----:B------:R-:W-:Y:S01]  /*11820*/  FSEL R77, R77, -INF , !P2 ;  /* 0xff8000004d4d7808 */ /* 0x000fe20005000000 */
[----:B------:R-:W-:Y:S08]  /*11830*/  @P4 BRA `(.L_x_1513) ;  /* 0x0000000000584947 */ /* 0x000ff00003800000 */
[----:B------:R-:W-:Y:S01]  /*11840*/  IADD3 R8, -R154, R155, R8 ;  /* 0x0000009b9a087210 */ /* 0x000fe20007ffe108 */
[----:B------:R-:W-:Y:S03]  /*11850*/  BSSY B0, `(.L_x_1514) ;  /* 0x0000010000007945 */ /* 0x000fe60003800000 */
        /* <DEDUP_REMOVED lines=10> */
.L_x_1515:
[----:B------:R-:W-:-:S05]  /*11900*/  IMAD.U32 R81, RZ, RZ, UR41 ;  /* 0x00000029ff517e24 */ /* 0x000fca000f8e00ff */
[----:B------:R-:W-:-:S13]  /*11910*/  ISETP.NE.AND P2, PT, R81, 0x1, PT ;  /* 0x000000015100780c */ /* 0x000fda0003f45270 */
[----:B------:R-:W0:Y:S02]  /*11920*/  @P2 LDC.64 R26, c[0x0][0x9e8] ;  /* 0x00027a00ff1a2b82 */ /* 0x000e240000000a00 */
[----:B0-----:R-:W-:-:S05]  /*11930*/  @P2 IMAD.HI.U32 R26, R8, R26, RZ ;  /* 0x0000001a081a2227 */ /* 0x001fca00078e00ff */
[----:B------:R-:W-:-:S07]  /*11940*/  @P2 SHF.R.U32.HI R8, RZ, R27, R26 ;  /* 0x0000001bff082219 */ /* 0x000fce000001161a */
.L_x_1516:
[----:B------:R-:W-:Y:S05]  /*11950*/  BSYNC B0 ;  /* 0x0000000000007941 */ /* 0x000fea0003800000 */
.L_x_1514:
[----:B------:R-:W-:-:S04]  /*11960*/  IMAD R8, R8, R81, -R79 ;  /* 0x0000005108087224 */ /* 0x000fc800078e0a4f */
[----:B------:R-:W-:-:S05]  /*11970*/  IMAD R8, R156, -0x2, R8 ;  /* 0xfffffffe9c087824 */ /* 0x000fca00078e0208 */
[----:B------:R-:W-:Y:S02]  /*11980*/  VIMNMX R83, R83, R8, !PT ;  /* 0x0000000853537248 */ /* 0x000fe40007fe0100 */
[----:B------:R-:W-:-:S07]  /*11990*/  VIADDMNMX R84, R8, R81, R84, PT ;  /* 0x0000005108547246 */ /* 0x000fce0003800154 */
.L_x_1513:
[----:B------:R-:W-:Y:S01]  /*119a0*/  FMNMX.FTZ R8, R9, R5, !PT ;  /* 0x0000000509087209 */ /* 0x000fe20007810000 */
[----:B------:R-:W-:Y:S01]  /*119b0*/  UMOV UR51, UR7 ;  /* 0x0000000700337c82 */ /* 0x000fe20008000000 */
[C---:B------:R-:W-:Y:S02]  /*119c0*/  ISETP.GT.AND P4, PT, R83.reuse, 0x1, P1 ;  /* 0x000000015300780c */ /* 0x040fe40000f84270 */
[C---:B------:R-:W-:Y:S02]  /*119d0*/  ISETP.GT.AND P2, PT, R83.reuse, 0x8, P1 ;  /* 0x000000085300780c */ /* 0x040fe40000f44270 */
[----:B------:R-:W-:Y:S02]  /*119e0*/  ISETP.GT.AND P3, PT, R83, 0x9, P1 ;  /* 0x000000095300780c */ /* 0x000fe40000f64270 */
[----:B------:R-:W-:Y:S02]  /*119f0*/  FMNMX.FTZ R8, R10, R8, !PT ;  /* 0x000000080a087209 */ /* 0x000fe40007810000 */
[----:B------:R-:W-:-:S02]  /*11a00*/  ISETP.LT.OR P4, PT, R84, 0x2, P4 ;  /* 0x000000025400780c */ /* 0x000fc40002781670 */
[C---:B------:R-:W-:Y:S02]  /*11a10*/  ISETP.LT.OR P2, PT, R84.reuse, 0x9, P2 ;  /* 0x000000095400780c */ /* 0x040fe40001741670 */
[----:B------:R-:W-:Y:S02]  /*11a20*/  ISETP.LT.OR P3, PT, R84, 0xa, P3 ;  /* 0x0000000a5400780c */ /* 0x000fe40001f61670 */
[----:B------:R-:W-:Y:S02]  /*11a30*/  FMNMX.FTZ R8, R13, R8, !PT ;  /* 0x000000080d087209 */ /* 0x000fe40007810000 */
[----:B------:R-:W-:Y:S02]  /*11a40*/  FSEL R12, R12, -INF , !P4 ;  /* 0xff8000000c0c7808 */ /* 0x000fe40006000000 */
[----:B------:R-:W-:Y:S02]  /*11a50*/  FSEL R15, R15, -INF , !P2 ;  /* 0xff8000000f0f7808 */ /* 0x000fe40005000000 */
[----:B------:R-:W-:-:S02]  /*11a60*/  FSEL R20, R20, -INF , !P3 ;  /* 0xff80000014147808 */ /* 0x000fc40005800000 */
[----:B------:R-:W-:Y:S02]  /*11a70*/  FMNMX.FTZ R8, R14, R8, !PT ;  /* 0x000000080e087209 */ /* 0x000fe40007810000 */
        /* <DEDUP_REMOVED lines=11> */
[C---:B------:R-:W-:Y:S02]  /*11b30*/  ISETP.GT.AND P4, PT, R83.reuse, 0x19, P1 ;  /* 0x000000195300780c */ /* 0x040fe40000f84270 */
[C---:B------:R-:W-:Y:S02]  /*11b40*/  ISETP.GT.AND P2, PT, R83.reuse, 0x20, P1 ;  /* 0x000000205300780c */ /* 0x040fe40000f44270 */
[----:B------:R-:W-:Y:S02]  /*11b50*/  ISETP.GT.AND P3, PT, R83, 0x21, P1 ;  /* 0x000000215300780c */ /* 0x000fe40000f64270 */
[----:B------:R-:W-:Y:S02]  /*11b60*/  FMNMX.FTZ R8, R52, R8, !PT ;  /* 0x0000000834087209 */ /* 0x000fe40007810000 */
[C---:B------:R-:W-:Y:S02]  /*11b70*/  ISETP.LT.OR P4, PT, R84.reuse, 0x1a, P4 ;  /* 0x0000001a5400780c */ /* 0x040fe40002781670 */
[----:B------:R-:W-:-:S02]  /*11b80*/  ISETP.LT.OR P2, PT, R84, 0x21, P2 ;  /* 0x000000215400780c */ /* 0x000fc40001741670 */
[----:B------:R-:W-:Y:S02]  /*11b90*/  ISETP.LT.OR P3, PT, R84, 0x22, P3 ;  /* 0x000000225400780c */ /* 0x000fe40001f61670 */
[----:B------:R-:W-:Y:S02]  /*11ba0*/  FMNMX.FTZ R8, R53, R8, !PT ;  /* 0x0000000835087209 */ /* 0x000fe40007810000 */
[----:B------:R-:W-:Y:S02]  /*11bb0*/  FSEL R29, R29, -INF , !P4 ;  /* 0xff8000001d1d7808 */ /* 0x000fe40006000000 */
[----:B------:R-:W-:Y:S02]  /*11bc0*/  FSEL R32, R32, -INF , !P2 ;  /* 0xff80000020207808 */ /* 0x000fe40005000000 */
[----:B------:R-:W-:Y:S02]  /*11bd0*/  FSEL R33, R33, -INF , !P3 ;  /* 0xff80000021217808 */ /* 0x000fe40005800000 */
[----:B------:R-:W-:-:S02]  /*11be0*/  ISETP.GT.AND P4, PT, R83, 0x28, P1 ;  /* 0x000000285300780c */ /* 0x000fc40000f84270 */
[C---:B------:R-:W-:Y:S02]  /*11bf0*/  ISETP.GT.AND P2, PT, R83.reuse, 0x29, P1 ;  /* 0x000000295300780c */ /* 0x040fe40000f44270 */
[----:B------:R-:W-:Y:S02]  /*11c00*/  ISETP.GT.AND P3, PT, R83, 0x30, P1 ;  /* 0x000000305300780c */ /* 0x000fe40000f64270 */
[----:B------:R-:W-:Y:S02]  /*11c10*/  FMNMX.FTZ R8, R30, R8, !PT ;  /* 0x000000081e087209 */ /* 0x000fe40007810000 */
[C---:B------:R-:W-:Y:S02]  /*11c20*/  ISETP.LT.OR P4, PT, R84.reuse, 0x29, P4 ;  /* 0x000000295400780c */ /* 0x040fe40002781670 */
[C---:B------:R-:W-:Y:S02]  /*11c30*/  ISETP.LT.OR P2, PT, R84.reuse, 0x2a, P2 ;  /* 0x0000002a5400780c */ /* 0x040fe40001741670 */
[----:B------:R-:W-:-:S02]  /*11c40*/  ISETP.LT.OR P3, PT, R84, 0x31, P3 ;  /* 0x000000315400780c */ /* 0x000fc40001f61670 */
[----:B------:R-:W-:Y:S02]  /*11c50*/  FMNMX.FTZ R8, R31, R8, !PT ;  /* 0x000000081f087209 */ /* 0x000fe40007810000 */
[----:B------:R-:W-:Y:S02]  /*11c60*/  FSEL R36, R36, -INF , !P4 ;  /* 0xff80000024247808 */ /* 0x000fe40006000000 */
[----:B------:R-:W-:Y:S02]  /*11c70*/  FSEL R37, R37, -INF , !P2 ;  /* 0xff80000025257808 */ /* 0x000fe40005000000 */
[----:B------:R-:W-:Y:S02]  /*11c80*/  FSEL R40, R40, -INF , !P3 ;  /* 0xff80000028287808 */ /* 0x000fe40005800000 */
[C---:B------:R-:W-:Y:S02]  /*11c90*/  ISETP.GT.AND P4, PT, R83.reuse, 0x31, P1 ;  /* 0x000000315300780c */ /* 0x040fe40000f84270 */
[----:B------:R-:W-:-:S02]  /*11ca0*/  ISETP.GT.AND P2, PT, R83, 0x38, P1 ;  /* 0x000000385300780c */ /* 0x000fc40000f44270 */
[----:B------:R-:W-:Y:S02]  /*11cb0*/  ISETP.GT.AND P3, PT, R83, 0x39, P1 ;  /* 0x000000395300780c */ /* 0x000fe40000f64270 */
[----:B------:R-:W-:Y:S02]  /*11cc0*/  FMNMX.FTZ R8, R34, R8, !PT ;  /* 0x0000000822087209 */ /* 0x000fe40007810000 */
[C---:B------:R-:W-:Y:S02]  /*11cd0*/  ISETP.LT.OR P4, PT, R84.reuse, 0x32, P4 ;  /* 0x000000325400780c */ /* 0x040fe40002781670 */
[C---:B------:R-:W-:Y:S02]  /*11ce0*/  ISETP.LT.OR P2, PT, R84.reuse, 0x39, P2 ;  /* 0x000000395400780c */ /* 0x040fe40001741670 */
[----:B------:R-:W-:Y:S02]  /*11cf0*/  ISETP.LT.OR P3, PT, R84, 0x3a, P3 ;  /* 0x0000003a5400780c */ /* 0x000fe40001f61670 */
[----:B------:R-:W-:-:S02]  /*11d00*/  FMNMX.FTZ R8, R35, R8, !PT ;  /* 0x0000000823087209 */ /* 0x000fc40007810000 */
[----:B------:R-:W-:Y:S02]  /*11d10*/  FSEL R41, R41, -INF , !P4 ;  /* 0xff80000029297808 */ /* 0x000fe40006000000 */
[----:B------:R-:W-:Y:S02]  /*11d20*/  FSEL R44, R44, -INF , !P2 ;  /* 0xff8000002c2c7808 */ /* 0x000fe40005000000 */
[----:B------:R-:W-:Y:S02]  /*11d30*/  FSEL R45, R45, -INF , !P3 ;  /* 0xff8000002d2d7808 */ /* 0x000fe40005800000 */
[----:B------:R-:W-:Y:S02]  /*11d40*/  FMNMX.FTZ R8, R38, R8, !PT ;  /* 0x0000000826087209 */ /* 0x000fe40007810000 */
[----:B------:R-:W-:Y:S02]  /*11d50*/  LOP3.LUT R22, R22, 0xdfffffff, RZ, 0xc0, !PT ;  /* 0xdfffffff16167812 */ /* 0x000fe400078ec0ff */
[----:B------:R-:W-:-:S02]  /*11d60*/  ISETP.GT.AND P4, PT, R83, 0x40, P1 ;  /* 0x000000405300780c */ /* 0x000fc40000f84270 */
[C---:B------:R-:W-:Y:S02]  /*11d70*/  ISETP.GT.AND P2, PT, R83.reuse, 0x41, P1 ;  /* 0x000000415300780c */ /* 0x040fe40000f44270 */
[----:B------:R-:W-:Y:S02]  /*11d80*/  ISETP.GT.AND P3, PT, R83, 0x48, P1 ;  /* 0x000000485300780c */ /* 0x000fe40000f64270 */
[----:B------:R-:W-:Y:S02]  /*11d90*/  FMNMX.FTZ R8, R39, R8, !PT ;  /* 0x0000000827087209 */ /* 0x000fe40007810000 */
[----:B------:R-:W-:Y:S02]  /*11da0*/  @P0 LOP3.LUT R22, R22, 0x20000000, RZ, 0xfc, !PT ;  /* 0x2000000016160812 */ /* 0x000fe400078efcff */
[C---:B------:R-:W-:Y:S02]  /*11db0*/  ISETP.LT.OR P4, PT, R84.reuse, 0x41, P4 ;  /* 0x000000415400780c */ /* 0x040fe40002781670 */
[----:B------:R-:W-:-:S02]  /*11dc0*/  ISETP.LT.OR P2, PT, R84, 0x42, P2 ;  /* 0x000000425400780c */ /* 0x000fc40001741670 */
[----:B------:R-:W-:Y:S02]  /*11dd0*/  ISETP.LT.OR P3, PT, R84, 0x49, P3 ;  /* 0x000000495400780c */ /* 0x000fe40001f61670 */
[----:B------:R-:W-:Y:S02]  /*11de0*/  ISETP.GT.AND P0, PT, R83, 0x61, P1 ;  /* 0x000000615300780c */ /* 0x000fe40000f04270 */
        /* <DEDUP_REMOVED lines=11> */
[----:B------:R-:W-:Y:S02]  /*11ea0*/  LOP3.LUT R22, R22, 0x7fffffff, RZ, 0xc0, !PT ;  /* 0x7fffffff16167812 */ /* 0x000fe400078ec0ff */
[----:B------:R-:W-:Y:S02]  /*11eb0*/  FMNMX.FTZ R8, R46, R8, !PT ;  /* 0x000000082e087209 */ /* 0x000fe40007810000 */
[----:B------:R-:W-:Y:S02]  /*11ec0*/  FSEL R55, R55, -INF , !P4 ;  /* 0xff80000037377808 */ /* 0x000fe40006000000 */
[----:B------:R-:W-:Y:S02]  /*11ed0*/  FSEL R58, R58, -INF , !P2 ;  /* 0xff8000003a3a7808 */ /* 0x000fe40005000000 */
[----:B------:R-:W-:-:S02]  /*11ee0*/  FSEL R59, R59, -INF , !P3 ;  /* 0xff8000003b3b7808 */ /* 0x000fc40005800000 */
[C---:B------:R-:W-:Y:S02]  /*11ef0*/  ISETP.GT.AND P4, PT, R83.reuse, 0x58, P1 ;  /* 0x000000585300780c */ /* 0x040fe40000f84270 */
[C---:B------:R-:W-:Y:S02]  /*11f00*/  ISETP.GT.AND P2, PT, R83.reuse, 0x59, P1 ;  /* 0x000000595300780c */ /* 0x040fe40000f44270 */
[C---:B------:R-:W-:Y:S02]  /*11f10*/  ISETP.GT.AND P3, PT, R83.reuse, 0x60, P1 ;  /* 0x000000605300780c */ /* 0x040fe40000f64270 */
[----:B------:R-:W-:Y:S02]  /*11f20*/  @P0 LOP3.LUT R22, R22, 0x80000000, RZ, 0xfc, !PT ;  /* 0x8000000016160812 */ /* 0x000fe400078efcff */
[----:B------:R-:W-:Y:S02]  /*11f30*/  ISETP.GT.AND P0, PT, R83, RZ, P1 ;  /* 0x000000ff5300720c */ /* 0x000fe40000f04270 */
[----:B------:R-:W-:-:S02]  /*11f40*/  FMNMX.FTZ R8, R47, R8, !PT ;  /* 0x000000082f087209 */ /* 0x000fc40007810000 */
[C---:B------:R-:W-:Y:S02]  /*11f50*/  ISETP.LT.OR P4, PT, R84.reuse, 0x59, P4 ;  /* 0x000000595400780c */ /* 0x040fe40002781670 */
[C---:B------:R-:W-:Y:S02]  /*11f60*/  ISETP.LT.OR P2, PT, R84.reuse, 0x5a, P2 ;  /* 0x0000005a5400780c */ /* 0x040fe40001741670 */
[----:B------:R-:W-:Y:S02]  /*11f70*/  ISETP.LT.OR P3, PT, R84, 0x61, P3 ;  /* 0x000000615400780c */ /* 0x000fe40001f61670 */
[----:B------:R-:W-:Y:S02]  /*11f80*/  FMNMX.FTZ R8, R50, R8, !PT ;  /* 0x0000000832087209 */ /* 0x000fe40007810000 */
[----:B------:R-:W-:Y:S02]  /*11f90*/  FSEL R62, R62, -INF , !P4 ;  /* 0xff8000003e3e7808 */ /* 0x000fe40006000000 */
[----:B------:R-:W-:-:S02]  /*11fa0*/  FSEL R63, R63, -INF , !P2 ;  /* 0xff8000003f3f7808 */ /* 0x000fc40005000000 */
[----:B------:R-:W-:Y:S02]  /*11fb0*/  FSEL R66, R66, -INF , !P3 ;  /* 0xff80000042427808 */ /* 0x000fe40005800000 */
[C---:B------:R-:W-:Y:S02]  /*11fc0*/  ISETP.GT.AND P2, PT, R83.reuse, 0x68, P1 ;  /* 0x000000685300780c */ /* 0x040fe40000f44270 */
[C---:B------:R-:W-:Y:S02]  /*11fd0*/  ISETP.GT.AND P3, PT, R83.reuse, 0x69, P1 ;  /* 0x000000695300780c */ /* 0x040fe40000f64270 */
[C---:B------:R-:W-:Y:S02]  /*11fe0*/  ISETP.GT.AND P4, PT, R83.reuse, 0x70, P1 ;  /* 0x000000705300780c */ /* 0x040fe40000f84270 */
[C---:B------:R-:W-:Y:S02]  /*11ff0*/  ISETP.GT.AND P5, PT, R83.reuse, 0x71, P1 ;  /* 0x000000715300780c */ /* 0x040fe40000fa4270 */
[----:B------:R-:W-:-:S02]  /*12000*/  ISETP.GT.AND P6, PT, R83, 0x78, P1 ;  /* 0x000000785300780c */ /* 0x000fc40000fc4270 */
[----:B------:R-:W-:Y:S02]  /*12010*/  FMNMX.FTZ R8, R51, R8, !PT ;  /* 0x0000000833087209 */ /* 0x000fe40007810000 */
[----:B------:R-:W-:Y:S02]  /*12020*/  LOP3.LUT R22, R22, 0xfffffff7, RZ, 0xc0, !PT ;  /* 0xfffffff716167812 */ /* 0x000fe400078ec0ff */
[----:B------:R-:W-:Y:S02]  /*12030*/  ISETP.GT.AND P1, PT, R83, 0x79, P1 ;  /* 0x000000795300780c */ /* 0x000fe40000f24270 */
[----:B------:R-:W-:Y:S02]  /*12040*/  FMNMX.FTZ R8, R56, R8, !PT ;  /* 0x0000000838087209 */ /* 0x000fe40007810000 */
[----:B------:R-:W-:Y:S02]  /*12050*/  @P0 LOP3.LUT R22, R22, 0x8, RZ, 0xfc, !PT ;  /* 0x0000000816160812 */ /* 0x000fe400078efcff */
[----:B------:R-:W-:-:S02]  /*12060*/  FMNMX.FTZ R8, R57, R8, !PT ;  /* 0x0000000839087209 */ /* 0x000fc40007810000 */
[C---:B------:R-:W-:Y:S02]  /*12070*/  LOP3.LUT P0, RZ, R22.reuse, 0x80000000, RZ, 0xc0, !PT ;  /* 0x8000000016ff7812 */ /* 0x040fe4000780c0ff */
[----:B------:R-:W-:Y:S02]  /*12080*/  LOP3.LUT R22, R22, 0xfffffffd, RZ, 0xc0, !PT ;  /* 0xfffffffd16167812 */ /* 0x000fe400078ec0ff */
[----:B------:R-:W-:Y:S02]  /*12090*/  FMNMX.FTZ R8, R60, R8, !PT ;  /* 0x000000083c087209 */ /* 0x000fe40007810000 */
[----:B------:R-:W-:Y:S02]  /*120a0*/  @P1 LOP3.LUT R22, R22, 0x2, RZ, 0xfc, !PT ;  /* 0x0000000216161812 */ /* 0x000fe400078efcff */
[----:B------:R-:W-:Y:S02]  /*120b0*/  FMNMX.FTZ R8, R61, R8, !PT ;  /* 0x000000083d087209 */ /* 0x000fe40007810000 */
[----:B------:R-:W-:-:S02]  /*120c0*/  LOP3.LUT P1, RZ, R22, 0x8, RZ, 0xc0, !PT ;  /* 0x0000000816ff7812 */ /* 0x000fc4000782c0ff */
[----:B------:R-:W-:Y:S02]  /*120d0*/  FMNMX.FTZ R8, R64, R8, !PT ;  /* 0x0000000840087209 */ /* 0x000fe40007810000 */
[----:B------:R-:W-:Y:S02]  /*120e0*/  ISETP.LT.OR P1, PT, R84, 0x1, P1 ;  /* 0x000000015400780c */ /* 0x000fe40000f21670 */
[----:B------:R-:W-:Y:S02]  /*120f0*/  FMNMX.FTZ R8, R65, R8, !PT ;  /* 0x0000000841087209 */ /* 0x000fe40007810000 */
[----:B------:R-:W-:Y:S02]  /*12100*/  FSEL R11, R11, -INF , !P1 ;  /* 0xff8000000b0b7808 */ /* 0x000fe40004800000 */
[----:B------:R-:W-:Y:S02]  /*12110*/  FMNMX.FTZ R8, R68, R8, !PT ;  /* 0x0000000844087209 */ /* 0x000fe40007810000 */
[----:B------:R-:W-:-:S02]  /*12120*/  FMNMX.FTZ R27, R11, R6, !PT ;  /* 0x000000060b1b7209 */ /* 0x000fc40007810000 */
[----:B------:R-:W-:Y:S02]  /*12130*/  FMNMX.FTZ R8, R69, R8, !PT ;  /* 0x0000000845087209 */ /* 0x000fe40007810000 */
[----:B------:R-:W-:Y:S02]  /*12140*/  FMNMX.FTZ R27, R12, R27, !PT ;  /* 0x0000001b0c1b7209 */ /* 0x000fe40007810000 */
[----:B------:R-:W-:Y:S02]  /*12150*/  FMNMX.FTZ R8, R72, R8, !PT ;  /* 0x0000000848087209 */ /* 0x000fe40007810000 */
[----:B------:R-:W-:Y:S02]  /*12160*/  FMNMX.FTZ R27, R15, R27, !PT ;  /* 0x0000001b0f1b7209 */ /* 0x000fe40007810000 */
[----:B------:R-:W-:Y:S02]  /*12170*/  FMNMX.FTZ R8, R73, R8, !PT ;  /* 0x0000000849087209 */ /* 0x000fe40007810000 */
[----:B------:R-:W-:-:S02]  /*12180*/  FMNMX.FTZ R27, R20, R27, !PT ;  /* 0x0000001b141b7209 */ /* 0x000fc40007810000 */
[----:B------:R-:W-:Y:S02]  /*12190*/  FMNMX.FTZ R8, R76, R8, !PT ;  /* 0x000000084c087209 */ /* 0x000fe40007810000 */
[----:B------:R-:W-:Y:S02]  /*121a0*/  FMNMX.FTZ R27, R24, R27, !PT ;  /* 0x0000001b181b7209 */ /* 0x000fe40007810000 */
[----:B------:R-:W-:Y:S02]  /*121b0*/  FMNMX.FTZ R8, R77, R8, !PT ;  /* 0x000000084d087209 */ /* 0x000fe40007810000 */
[----:B------:R-:W-:Y:S02]  /*121c0*/  FMNMX.FTZ R27, R25, R27, !PT ;  /* 0x0000001b191b7209 */ /* 0x000fe40007810000 */
[----:B------:R-:W-:Y:S01]  /*121d0*/  ISETP.LT.OR P0, PT, R84, 0x62, P0 ;  /* 0x000000625400780c */ /* 0x000fe20000701670 */
[----:B------:R-:W0:Y:S01]  /*121e0*/  SHFL.BFLY PT, R26, R8, 0x2, 0x1f ;  /* 0x0c401f00081a7f89 */ /* 0x000e2200000e0000 */
[----:B------:R-:W-:-:S02]  /*121f0*/  FMNMX.FTZ R27, R28, R27, !PT ;  /* 0x0000001b1c1b7209 */ /* 0x000fc40007810000 */
[----:B------:R-:W-:Y:S02]  /*12200*/  LOP3.LUT R22, R22, 0xffffffef, RZ, 0xc0, !PT ;  /* 0xffffffef16167812 */ /* 0x000fe400078ec0ff */
[----:B------:R-:W-:Y:S02]  /*12210*/  FMNMX.FTZ R27, R29, R27, !PT ;  /* 0x0000001b1d1b7209 */ /* 0x000fe40007810000 */
[----:B------:R-:W-:Y:S02]  /*12220*/  ISETP.LT.OR P4, PT, R84, 0x71, P4 ;  /* 0x000000715400780c */ /* 0x000fe40002781670 */
[----:B------:R-:W-:Y:S02]  /*12230*/  FMNMX.FTZ R27, R32, R27, !PT ;  /* 0x0000001b201b7209 */ /* 0x000fe40007810000 */
[----:B------:R-:W-:Y:S02]  /*12240*/  ISETP.LT.OR P5, PT, R84, 0x72, P5 ;  /* 0x000000725400780c */ /* 0x000fe40002fa1670 */
[----:B------:R-:W-:-:S02]  /*12250*/  FMNMX.FTZ R27, R33, R27, !PT ;  /* 0x0000001b211b7209 */ /* 0x000fc40007810000 */
[----:B------:R-:W-:Y:S02]  /*12260*/  @P0 LOP3.LUT R22, R22, 0x10, RZ, 0xfc, !PT ;  /* 0x0000001016160812 */ /* 0x000fe400078efcff */
[----:B------:R-:W-:Y:S02]  /*12270*/  FMNMX.FTZ R27, R36, R27, !PT ;  /* 0x0000001b241b7209 */ /* 0x000fe40007810000 */
[----:B------:R-:W-:Y:S02]  /*12280*/  ISETP.LT.OR P0, PT, R84, 0x69, P2 ;  /* 0x000000695400780c */ /* 0x000fe40001701670 */
[----:B------:R-:W-:Y:S02]  /*12290*/  FMNMX.FTZ R27, R37, R27, !PT ;  /* 0x0000001b251b7209 */ /* 0x000fe40007810000 */
[----:B------:R-:W-:Y:S02]  /*122a0*/  LOP3.LUT P2, RZ, R22, 0x2, RZ, 0xc0, !PT ;  /* 0x0000000216ff7812 */ /* 0x000fe4000784c0ff */
[----:B0-----:R-:W-:-:S02]  /*122b0*/  FMNMX.FTZ R8, R8, R26, !PT ;  /* 0x0000001a08087209 */ /* 0x001fc40007810000 */
[----:B------:R-:W-:Y:S02]  /*122c0*/  FMNMX.FTZ R27, R40, R27, !PT ;  /* 0x0000001b281b7209 */ /* 0x000fe40007810000 */
[----:B------:R-:W-:Y:S01]  /*122d0*/  LOP3.LUT R22, R22, 0xfffffffb, RZ, 0xc0, !PT ;  /* 0xfffffffb16167812 */ /* 0x000fe200078ec0ff */
[----:B------:R-:W0:Y:S01]  /*122e0*/  SHFL.BFLY PT, R26, R8, 0x1, 0x1f ;  /* 0x0c201f00081a7f89 */ /* 0x000e2200000e0000 */
[----:B------:R-:W-:Y:S02]  /*122f0*/  FMNMX.FTZ R27, R41, R27, !PT ;  /* 0x0000001b291b7209 */ /* 0x000fe40007810000 */
[----:B------:R-:W-:Y:S02]  /*12300*/  @P0 LOP3.LUT R22, R22, 0x4, RZ, 0xfc, !PT ;  /* 0x0000000416160812 */ /* 0x000fe400078efcff */
[----:B------:R-:W-:Y:S02]  /*12310*/  FMNMX.FTZ R27, R44, R27, !PT ;  /* 0x0000001b2c1b7209 */ /* 0x000fe40007810000 */
[----:B------:R-:W-:-:S02]  /*12320*/  ISETP.LT.OR P0, PT, R84, 0x6a, P3 ;  /* 0x0000006a5400780c */ /* 0x000fc40001f01670 */
[----:B------:R-:W-:Y:S02]  /*12330*/  FMNMX.FTZ R27, R45, R27, !PT ;  /* 0x0000001b2d1b7209 */ /* 0x000fe40007810000 */
[----:B------:R-:W-:Y:S02]  /*12340*/  LOP3.LUT R22, R22, 0xbfffffff, RZ, 0xc0, !PT ;  /* 0xbfffffff16167812 */ /* 0x000fe400078ec0ff */
[----:B------:R-:W-:Y:S02]  /*12350*/  FMNMX.FTZ R27, R48, R27, !PT ;  /* 0x0000001b301b7209 */ /* 0x000fe40007810000 */
[----:B------:R-:W-:Y:S02]  /*12360*/  FSEL R74, R74, -INF , !P4 ;  /* 0xff8000004a4a7808 */ /* 0x000fe40006000000 */
[----:B------:R-:W-:Y:S02]  /*12370*/  FMNMX.FTZ R27, R49, R27, !PT ;  /* 0x0000001b311b7209 */ /* 0x000fe40007810000 */
[----:B------:R-:W-:-:S02]  /*12380*/  ISETP.LT.OR P6, PT, R84, 0x79, P6 ;  /* 0x000000795400780c */ /* 0x000fc400037c1670 */
[----:B------:R-:W-:Y:S02]  /*12390*/  FMNMX.FTZ R27, R54, R27, !PT ;  /* 0x0000001b361b7209 */ /* 0x000fe40007810000 */
[----:B------:R-:W-:Y:S02]  /*123a0*/  @P0 LOP3.LUT R22, R22, 0x40000000, RZ, 0xfc, !PT ;  /* 0x4000000016160812 */ /* 0x000fe400078efcff */
[----:B0-----:R-:W-:Y:S02]  /*123b0*/  FMNMX.FTZ R8, R8, R26, !PT ;  /* 0x0000001a08087209 */ /* 0x001fe40007810000 */
[----:B------:R-:W-:Y:S02]  /*123c0*/  FMNMX.FTZ R27, R55, R27, !PT ;  /* 0x0000001b371b7209 */ /* 0x000fe40007810000 */
[----:B------:R-:W-:Y:S02]  /*123d0*/  FSETP.NEU.FTZ.AND P3, PT, R8, -INF , PT ;  /* 0xff8000000800780b */ /* 0x000fe40003f7d000 */
[----:B------:R-:W-:-:S02]  /*123e0*/  FMNMX.FTZ R27, R58, R27, !PT ;  /* 0x0000001b3a1b7209 */ /* 0x000fc40007810000 */
[----:B------:R-:W-:Y:S02]  /*123f0*/  FSEL R26, R8, RZ, P3 ;  /* 0x000000ff081a7208 */ /* 0x000fe40001800000 */
[----:B------:R-:W-:Y:S02]  /*12400*/  FMNMX.FTZ R27, R59, R27, !PT ;  /* 0x0000001b3b1b7209 */ /* 0x000fe40007810000 */
[----:B------:R-:W-:Y:S01]  /*12410*/  LOP3.LUT P0, RZ, R22, 0x10, RZ, 0xc0, !PT ;  /* 0x0000001016ff7812 */ /* 0x000fe2000780c0ff */
[----:B------:R-:W-:Y:S01]  /*12420*/  FADD.FTZ R5, -R26, R5 ;  /* 0x000000051a057221 */ /* 0x000fe20000010100 */
[----:B------:R-:W-:Y:S01]  /*12430*/  FMNMX.FTZ R27, R62, R27, !PT ;  /* 0x0000001b3e1b7209 */ /* 0x000fe20007810000 */
[----:B------:R-:W-:Y:S01]  /*12440*/  FMUL.FTZ R26, R8, UR51 ;  /* 0x00000033081a7c20 */ /* 0x000fe20008410000 */
[----:B------:R-:W-:Y:S01]  /*12450*/  FSEL R67, R67, -INF , !P0 ;  /* 0xff80000043437808 */ /* 0x000fe20004000000 */
[----:B------:R-:W-:Y:S01]  /*12460*/  FMUL.FTZ R5, R5, UR51 ;  /* 0x0000003305057c20 */ /* 0x000fe20008410000 */
[----:B------:R-:W-:-:S02]  /*12470*/  FMNMX.FTZ R27, R63, R27, !PT ;  /* 0x0000001b3f1b7209 */ /* 0x000fc40007810000 */
[----:B------:R-:W-:Y:S02]  /*12480*/  FSEL R26, R26, RZ, P3 ;  /* 0x000000ff1a1a7208 */ /* 0x000fe40001800000 */
[----:B------:R-:W-:Y:S01]  /*12490*/  LOP3.LUT P3, RZ, R22, 0x4, RZ, 0xc0, !PT ;  /* 0x0000000416ff7812 */ /* 0x000fe2000786c0ff */
[----:B------:R-:W-:Y:S01]  /*124a0*/  MUFU.EX2 R5, R5 ;  /* 0x0000000500057308 */ /* 0x000fe20000000800 */
[----:B------:R-:W-:Y:S01]  /*124b0*/  FMNMX.FTZ R27, R66, R27, !PT ;  /* 0x0000001b421b7209 */ /* 0x000fe20007810000 */
[--C-:B------:R-:W-:Y:S01]  /*124c0*/  FFMA.FTZ R9, R9, UR51, -R26.reuse ;  /* 0x0000003309097c23 */ /* 0x100fe2000801081a */
[----:B------:R-:W-:Y:S01]  /*124d0*/  LOP3.LUT P0, RZ, R22, 0x40000000, RZ, 0xc0, !PT ;  /* 0x4000000016ff7812 */ /* 0x000fe2000780c0ff */
        /* <DEDUP_REMOVED lines=45> */
[----:B------:R-:W1:Y:S01]  /*127b0*/  SHFL.BFLY PT, R77, R27, 0x2, 0x1f ;  /* 0x0c401f001b4d7f89 */ /* 0x000e6200000e0000 */
[----:B------:R-:W-:-:S06]  /*127c0*/  LOP3.LUT P0, RZ, R22, 0x20000000, RZ, 0xc0, !PT ;  /* 0x2000000016ff7812 */ /* 0x000fcc000780c0ff */
[----:B------:R-:W2:Y:S08]  /*127d0*/  MUFU.EX2 R10, R10 ;  /* 0x0000000a000a7308 */ /* 0x000eb00000000800 */
[----:B------:R-:W3:Y:S01]  /*127e0*/  MUFU.EX2 R13, R13 ;  /* 0x0000000d000d7308 */ /* 0x000ee20000000800 */
[----:B0-----:R-:W-:-:S07]  /*127f0*/  FFMA.FTZ R4, R5, R4, R9 ;  /* 0x0000000405047223 */ /* 0x001fce0000010009 */
[----:B------:R-:W0:Y:S01]  /*12800*/  MUFU.EX2 R14, R14 ;  /* 0x0000000e000e7308 */ /* 0x000e220000000800 */
[----:B-1----:R-:W-:Y:S01]  /*12810*/  FMNMX.FTZ R27, R27, R77, !PT ;  /* 0x0000004d1b1b7209 */ /* 0x002fe20007810000 */
[----:B--2---:R-:W-:-:S04]  /*12820*/  FADD.FTZ R4, R10, R4 ;  /* 0x000000040a047221 */ /* 0x004fc80000010000 */
[----:B------:R-:W1:Y:S02]  /*12830*/  SHFL.BFLY PT, R79, R27, 0x1, 0x1f ;  /* 0x0c201f001b4f7f89 */ /* 0x000e6400000e0000 */
[----:B------:R1:W-:Y:S01]  /*12840*/  MUFU.EX2 R77, R69 ;  /* 0x00000045004d7308 */ /* 0x0003e20000000800 */
[----:B---3--:R-:W-:-:S07]  /*12850*/  FADD.FTZ R4, R13, R4 ;  /* 0x000000040d047221 */ /* 0x008fce0000010000 */
[----:B------:R-:W2:Y:S01]  /*12860*/  MUFU.EX2 R21, R21 ;  /* 0x0000001500157308 */ /* 0x000ea20000000800 */
[----:B0-----:R-:W-:-:S07]  /*12870*/  FADD.FTZ R4, R14, R4 ;  /* 0x000000040e047221 */ /* 0x001fce0000010000 */
[----:B------:R-:W0:Y:S01]  /*12880*/  MUFU.EX2 R23, R23 ;  /* 0x0000001700177308 */ /* 0x000e220000000800 */
[----:B-1----:R-:W-:-:S07]  /*12890*/  FMNMX.FTZ R69, R27, R79, !PT ;  /* 0x0000004f1b457209 */ /* 0x002fce0007810000 */
[----:B------:R-:W1:Y:S01]  /*128a0*/  MUFU.EX2 R52, R52 ;  /* 0x0000003400347308 */ /* 0x000e620000000800 */
[----:B--2---:R-:W-:Y:S01]  /*128b0*/  FADD.FTZ R4, R21, R4 ;  /* 0x0000000415047221 */ /* 0x004fe20000010000 */
[C---:B------:R-:W-:Y:S01]  /*128c0*/  FSETP.NEU.FTZ.AND P1, PT, R69.reuse, -INF , PT ;  /* 0xff8000004500780b */ /* 0x040fe20003f3d000 */
[----:B------:R-:W-:-:S03]  /*128d0*/  FMUL.FTZ R79, R69, UR51 ;  /* 0x00000033454f7c20 */ /* 0x000fc60008410000 */
[----:B------:R-:W-:Y:S02]  /*128e0*/  FSEL R27, R69, RZ, P1 ;  /* 0x000000ff451b7208 */ /* 0x000fe40000800000 */
[----:B------:R-:W-:Y:S01]  /*128f0*/  FSEL R79, R79, RZ, P1 ;  /* 0x000000ff4f4f7208 */ /* 0x000fe20000800000 */
[----:B------:R-:W2:Y:S01]  /*12900*/  MUFU.EX2 R53, R53 ;  /* 0x0000003500357308 */ /* 0x000ea20000000800 */
[----:B0-----:R-:W-:Y:S01]  /*12910*/  FADD.FTZ R4, R23, R4 ;  /* 0x0000000417047221 */ /* 0x001fe20000010000 */
[----:B------:R-:W-:Y:S02]  /*12920*/  FADD.FTZ R27, -R27, R6 ;  /* 0x000000061b1b7221 */ /* 0x000fe40000010100 */
        /* <DEDUP_REMOVED lines=21> */
[----:B0-----:R-:W-:Y:S01]  /*12a80*/  FMUL.FTZ R11, R27, UR51 ;  /* 0x000000331b0b7c20 */ /* 0x001fe20008410000 */
        /* <DEDUP_REMOVED lines=14> */
[----:B------:R-:W3:Y:S01]  /*12b70*/  MUFU.EX2 R12, R15 ;  /* 0x0000000f000c7308 */ /* 0x000ee20000000800 */
[----:B------:R-:W-:Y:S01]  /*12b80*/  FFMA.FTZ R80, R80, UR51, -R79 ;  /* 0x0000003350507c23 */ /* 0x000fe2000801084f */
[----:B-1----:R-:W-:-:S04]  /*12b90*/  FADD.FTZ R4, R52, R4 ;  /* 0x0000000434047221 */ /* 0x002fc80000010000 */
[----:B--2---:R-:W-:Y:S02]  /*12ba0*/  FADD.FTZ R4, R53, R4 ;  /* 0x0000000435047221 */ /* 0x004fe40000010000 */
[----:B------:R-:W1:Y:S01]  /*12bb0*/  MUFU.EX2 R82, R20 ;  /* 0x0000001400527308 */ /* 0x000e620000000800 */
[----:B0-----:R-:W-:-:S04]  /*12bc0*/  FFMA.FTZ R3, R11, R3, R26 ;  /* 0x000000030b037223 */ /* 0x001fc8000001001a */
[----:B------:R-:W-:-:S03]  /*12bd0*/  FADD.FTZ R3, R83, R3 ;  /* 0x0000000353037221 */ /* 0x000fc60000010000 */
[----:B------:R-:W0:Y:S01]  /*12be0*/  MUFU.EX2 R79, R24 ;  /* 0x00000018004f7308 */ /* 0x000e220000000800 */
[----:B---3--:R-:W-:-:S07]  /*12bf0*/  FADD.FTZ R3, R12, R3 ;  /* 0x000000030c037221 */ /* 0x008fce0000010000 */
        /* <DEDUP_REMOVED lines=83> */
[----:B--2---:R-:W-:-:S04]  /*13130*/  FADD.FTZ R4, R68, R4 ;  /* 0x0000000444047221 */ /* 0x004fc80000010000 */
[----:B------:R-:W-:-:S03]  /*13140*/  FADD.FTZ R4, R77, R4 ;  /* 0x000000044d047221 */ /* 0x000fc60000010000 */
        /* <DEDUP_REMOVED lines=13> */
[----:B-1----:R-:W-:-:S04]  /*13220*/  FADD.FTZ R4, R76, R4 ;  /* 0x000000044c047221 */ /* 0x002fc80000010000 */
[----:B------:R-:W-:Y:S01]  /*13230*/  FADD.FTZ R4, R6, R4 ;  /* 0x0000000406047221 */ /* 0x000fe20000010000 */
[----:B0-----:R-:W-:-:S04]  /*13240*/  FADD.FTZ R3, R78, R3 ;  /* 0x000000034e037221 */ /* 0x001fc80000010000 */
[----:B--2---:R-:W-:Y:S01]  /*13250*/  FADD.FTZ R3, R80, R3 ;  /* 0x0000000350037221 */ /* 0x004fe20000010000 */
[----:B------:R-:W-:Y:S06]  /*13260*/  @!P0 BRA `(.L_x_1517) ;  /* 0x0000000000048947 */ /* 0x000fec0003800000 */
[----:B------:R-:W-:Y:S01]  /*13270*/  BPT.TRAP 0x1 ;  /* 0x000000040000795c */ /* 0x000fe20000300000 */
.L_x_1517:
[----:B------:R-:W2:Y:S04]  /*13280*/  LDL R40, [R1+0x6c] ;  /* 0x00006c0001287983 */ /* 0x000ea80000100800 */
[----:B------:R-:W3:Y:S04]  /*13290*/  LDL R71, [R1+0x4] ;  /* 0x0000040001477983 */ /* 0x000ee80000100800 */
[----:B------:R-:W4:Y:S04]  /*132a0*/  LDL R62, [R1] ;  /* 0x00000000013e7983 */ /* 0x000f280000100800 */
[----:B------:R-:W5:Y:S01]  /*132b0*/  LDL R87, [R1+0x70] ;  /* 0x0000700001577983 */ /* 0x000f620000100800 */
[----:B------:R-:W-:-:S02]  /*132c0*/  IMAD R18, R18, 0x8, R2 ;  /* 0x0000000812127824 */ /* 0x000fc400078e0202 */
[----:B------:R-:W-:Y:S02]  /*132d0*/  IMAD.U32 R24, RZ, RZ, UR38 ;  /* 0x00000026ff187e24 */ /* 0x000fe4000f8e00ff */
        /* <DEDUP_REMOVED lines=10> */
[----:B------:R-:W-:Y:S01]  /*13380*/  F2FP.F16.F32.PACK_AB R15, R29, R15 ;  /* 0x0000000f1d0f723e */ /* 0x000fe200000000ff */
[----:B------:R-:W-:Y:S01]  /*13390*/  STSM.16.M88.4 [R157+0x21800], R24 ;  /* 0x021800189d007844 */ /* 0x000fe20000000200 */
        /* <DEDUP_REMOVED lines=23> */
[----:B------:R-:W-:Y:S01]  /*13510*/  ISETP.GT.AND P1, PT, R0, R140, PT ;  /* 0x0000008c0000720c */ /* 0x000fe20003f24270 */
        /* <DEDUP_REMOVED lines=51> */
[----:B------:R-:W-:Y:S02]  /*13850*/  IMAD.MOV.U32 R23, RZ, RZ, R139 ;  /* 0x000000ffff177224 */ /* 0x000fe400078e008b */
[----:B0-----:R-:W-:Y:S01]  /*13860*/  IMAD.MOV.U32 R18, RZ, RZ, R7 ;  /* 0x000000ffff127224 */ /* 0x001fe200078e0007 */
[----:B--2---:R0:W-:Y:S04]  /*13870*/  STSM.16.M88.4 [R40], R12 ;  /* 0x0000000c28007844 */ /* 0x0041e80000000200 */
[----:B---3--:R1:W-:Y:S01]  /*13880*/  STSM.16.M88.4 [R71], R32 ;  /* 0x0000002047007844 */ /* 0x0083e20000000200 */
[----:B0-----:R-:W-:-:S05]  /*13890*/  F2FP.F16.F32.PACK_AB R40, R39, R38 ;  /* 0x000000262728723e */ /* 0x001fca00000000ff */
[----:B----4-:R1:W-:Y:S04]  /*138a0*/  STSM.16.M88.4 [R62], R40 ;  /* 0x000000283e007844 */ /* 0x0103e80000000200 */
[----:B------:R1:W-:Y:S04]  /*138b0*/  STSM.16.M88.4 [R157+0x27800], R48 ;  /* 0x027800309d007844 */ /* 0x0003e80000000200 */
[----:B-----5:R1:W-:Y:S04]  /*138c0*/  STSM.16.M88.4 [R87], R56 ;  /* 0x0000003857007844 */ /* 0x0203e80000000200 */
[----:B------:R1:W-:Y:S04]  /*138d0*/  STSM.16.M88.4 [R71+0x6000], R64 ;  /* 0x0060004047007844 */ /* 0x0003e80000000200 */
[----:B------:R1:W-:Y:S01]  /*138e0*/  STSM.16.M88.4 [R62+0x6000], R72 ;  /* 0x006000483e007844 */ /* 0x0003e20000000200 */
[----:B------:R-:W-:Y:S01]  /*138f0*/  @!PT LDS RZ, [RZ] ;  /* 0x00000000fffff984 */ /* 0x000fe20000000800 */
[----:B------:R-:W-:Y:S01]  /*13900*/  @!PT LDS RZ, [RZ] ;  /* 0x00000000fffff984 */ /* 0x000fe20000000800 */
[----:B------:R-:W-:Y:S01]  /*13910*/  @!PT LDS RZ, [RZ] ;  /* 0x00000000fffff984 */ /* 0x000fe20000000800 */
[----:B------:R-:W-:Y:S01]  /*13920*/  @!PT LDS RZ, [RZ] ;  /* 0x00000000fffff984 */ /* 0x000fe20000000800 */
[----:B------:R0:W-:Y:S06]  /*13930*/  MEMBAR.ALL.CTA ;  /* 0x0000000000007992 */ /* 0x0001ec0000008000 */
[----:B0-----:R-:W0:Y:S02]  /*13940*/  FENCE.VIEW.ASYNC.S ;  /* 0x00000000000073c6 */ /* 0x001e240000000000 */
[----:B0-----:R-:W-:Y:S01]  /*13950*/  NOP ;  /* 0x0000000000007918 */ /* 0x001fe20000000000 */
[----:B------:R-:W-:Y:S05]  /*13960*/  @P1 BRA `(.L_x_1518) ;  /* 0xffffffc000941947 */ /* 0x000fea000383ffff */
[----:B------:R-:W-:Y:S02]  /*13970*/  IMAD.MOV.U32 R6, RZ, RZ, R69 ;  /* 0x000000ffff067224 */ /* 0x000fe400078e0045 */
[----:B------:R-:W-:Y:S02]  /*13980*/  IMAD.MOV.U32 R5, RZ, RZ, R8 ;  /* 0x000000ffff057224 */ /* 0x000fe400078e0008 */
[----:B------:R-:W-:Y:S02]  /*13990*/  IMAD.MOV.U32 R18, RZ, RZ, R7 ;  /* 0x000000ffff127224 */ /* 0x000fe400078e0007 */
[----:B------:R-:W-:-:S07]  /*139a0*/  IMAD.MOV.U32 R23, RZ, RZ, R139 ;  /* 0x000000ffff177224 */ /* 0x000fce00078e008b */
.L_x_1498:
[----:B------:R-:W2:Y:S01]  /*139b0*/  LDL R7, [R1+0x60] ;  /* 0x0000600001077983 */ /* 0x000ea20000100800 */
[----:B------:R-:W0:Y:S01]  /*139c0*/  LDC R8, c[0x0][0x448] ;  /* 0x00011200ff087b82 */ /* 0x000e220000000800 */
[----:B------:R-:W-:Y:S01]  /*139d0*/  LOP3.LUT R22, R22, 0xfffffffb, RZ, 0xc0, !PT ;  /* 0xfffffffb16167812 */ /* 0x000fe200078ec0ff */
[----:B------:R-:W-:Y:S01]  /*139e0*/  ULDC UR8, c[0x0][0x9dc] ;  /* 0x0002770000087ab9 */ /* 0x000fe20000000800 */
[----:B------:R-:W-:-:S05]  /*139f0*/  IADD3 R10, R155, 0x1, -R154 ;  /* 0x000000019b0a7810 */ /* 0x000fca0007ffe89a */
[----:B------:R-:W3:Y:S01]  /*13a00*/  LDC R11, c[0x0][0x9e4] ;  /* 0x00027900ff0b7b82 */ /* 0x000ee20000000800 */
[----:B0-----:R-:W-:-:S13]  /*13a10*/  ISETP.NE.AND P1, PT, R8, 0x1, PT ;  /* 0x000000010800780c */ /* 0x001fda0003f25270 */
[----:B------:R-:W0:Y:S01]  /*13a20*/  @P1 LDC R8, c[0x0][0x44c] ;  /* 0x00011300ff081b82 */ /* 0x000e220000000800 */
[----:B------:R-:W-:-:S04]  /*13a30*/  @P1 LOP3.LUT R22, R22, 0x4, RZ, 0xfc, !PT ;  /* 0x0000000416161812 */ /* 0x000fc800078efcff */
[----:B------:R-:W-:-:S03]  /*13a40*/  LOP3.LUT R22, R22, 0xfffffff7, RZ, 0xc0, !PT ;  /* 0xfffffff716167812 */ /* 0x000fc600078ec0ff */
[----:B------:R-:W4:Y:S01]  /*13a50*/  @P1 LDC R9, c[0x0][0x450] ;  /* 0x00011400ff091b82 */ /* 0x000f220000000800 */
[----:B--2---:R-:W-:-:S04]  /*13a60*/  VIADD R7, R7, 0xbf ;  /* 0x000000bf07077836 */ /* 0x004fc80000000000 */
[----:B0-----:R-:W-:-:S05]  /*13a70*/  @P1 IMAD.HI.U32 R8, R7, R8, RZ ;  /* 0x0000000807081227 */ /* 0x001fca00078e00ff */
[----:B----4-:R-:W-:Y:S02]  /*13a80*/  @P1 SHF.R.U32.HI R7, RZ, R9, R8 ;  /* 0x00000009ff071219 */ /* 0x010fe40000011608 */
[----:B---3--:R-:W-:-:S03]  /*13a90*/  ISETP.GE.AND P1, PT, R11, 0x1, PT ;  /* 0x000000010b00780c */ /* 0x008fc60003f26270 */
[----:B------:R-:W-:-:S04]  /*13aa0*/  IMAD.IADD R7, R10, 0x1, R7 ;  /* 0x000000010a077824 */ /* 0x000fc800078e0207 */
[----:B------:R-:W-:-:S06]  /*13ab0*/  VIADD R10, R7, -UR8 ;  /* 0x80000008070a7c36 */ /* 0x000fcc0008000000 */
[----:B------:R-:W-:Y:S01]  /*13ac0*/  @P1 LOP3.LUT R22, R22, 0x8, RZ, 0xfc, !PT ;  /* 0x0000000816161812 */ /* 0x000fe200078efcff */
        /* <DEDUP_REMOVED lines=11> */
.L_x_1521:
[----:B------:R-:W-:-:S13]  /*13b80*/  ISETP.NE.AND P1, PT, R11, 0x1, PT ;  /* 0x000000010b00780c */ /* 0x000fda0003f25270 */
[----:B------:R-:W0:Y:S02]  /*13b90*/  @P1 LDC.64 R8, c[0x0][0x9e8] ;  /* 0x00027a00ff081b82 */ /* 0x000e240000000a00 */
[----:B0-----:R-:W-:-:S05]  /*13ba0*/  @P1 IMAD.HI.U32 R8, R7, R8, RZ ;  /* 0x0000000807081227 */ /* 0x001fca00078e00ff */
[----:B------:R-:W-:-:S07]  /*13bb0*/  @P1 SHF.R.U32.HI R7, RZ, R9, R8 ;  /* 0x00000009ff071219 */ /* 0x000fce0000011608 */
.L_x_1522:
[----:B------:R-:W-:Y:S05]  /*13bc0*/  BSYNC B0 ;  /* 0x0000000000007941 */ /* 0x000fea0003800000 */
.L_x_1520:
[----:B------:R-:W-:-:S05]  /*13bd0*/  IMAD R7, R7, R11, RZ ;  /* 0x0000000b07077224 */ /* 0x000fca00078e02ff */
[----:B------:R-:W-:-:S07]  /*13be0*/  VIMNMX R10, R10, R7, !PT ;  /* 0x000000070a0a7248 */ /* 0x000fce0007fe0100 */
.L_x_1519:
[----:B------:R-:W2:Y:S01]  /*13bf0*/  LDL R8, [R1+0x9c] ;  /* 0x00009c0001087983 */ /* 0x000ea20000100800 */
[----:B------:R-:W-:-:S05]  /*13c00*/  VIADD R10, R10, 0x7f ;  /* 0x0000007f0a0a7836 */ /* 0x000fca0000000000 */
[----:B------:R-:W-:-:S04]  /*13c10*/  SHF.R.S32.HI R7, RZ, 0x1f, R10 ;  /* 0x0000001fff077819 */ /* 0x000fc8000001140a */
[----:B------:R-:W-:-:S04]  /*13c20*/  LEA.HI R7, R7, R10, RZ, 0x7 ;  /* 0x0000000a07077211 */ /* 0x000fc800078f38ff */
[----:B------:R-:W-:-:S04]  /*13c30*/  SHF.R.S32.HI R7, RZ, 0x7, R7 ;  /* 0x00000007ff077819 */ /* 0x000fc80000011407 */
[----:B--2---:R-:W-:-:S04]  /*13c40*/  VIMNMX R8, R8, R7, !PT ;  /* 0x0000000708087248 */ /* 0x004fc80007fe0100 */
[----:B------:R-:W-:Y:S01]  /*13c50*/  ISETP.GE.AND P1, PT, R0, R8, PT ;  /* 0x000000080000720c */ /* 0x000fe20003f26270 */
[----:B------:R0:W-:-:S12]  /*13c60*/  STL [R1+0x40], R8 ;  /* 0x0000400801007387 */ /* 0x0001d80000100800 */
[----:B0-----:R-:W-:Y:S05]  /*13c70*/  @!P1 BRA `(.L_x_1523) ;  /* 0x0000002c00409947 */ /* 0x001fea0003800000 */
[----:B------:R-:W-:Y:S02]  /*13c80*/  IMAD.MOV.U32 R8, RZ, RZ, R6 ;  /* 0x000000ffff087224 */ /* 0x000fe400078e0006 */
[----:B------:R-:W-:Y:S02]  /*13c90*/  IMAD.MOV.U32 R7, RZ, RZ, R5 ;  /* 0x000000ffff077224 */ /* 0x000fe400078e0005 */
[----:B------:R-:W-:Y:S02]  /*13ca0*/  IMAD.MOV.U32 R10, RZ, RZ, R23 ;  /* 0x000000ffff0a7224 */ /* 0x000fe400078e0017 */
[----:B------:R-:W-:-:S07]  /*13cb0*/  IMAD.MOV.U32 R9, RZ, RZ, R18 ;  /* 0x000000ffff097224 */ /* 0x000fce00078e0012 */
.L_x_1535:
[----:B------:R-:W2:Y:S01]  /*13cc0*/  LDL R5, [R1+0x44] ;  /* 0x0000440001057983 */ /* 0x000ea20000100800 */
[----:B------:R-:W-:Y:S01]  /*13cd0*/  ISETP.NE.AND P1, PT, R9, 0x1, PT ;  /* 0x000000010900780c */ /* 0x000fe20003f25270 */
[----:B------:R-:W-:Y:S05]  /*13ce0*/  YIELD ;  /* 0x0000000000007946 */ /* 0x000fea0003800000 */
[----:B------:R-:W-:-:S04]  /*13cf0*/  SEL R23, RZ, 0x1, P1 ;  /* 0x00000001ff177807 */ /* 0x000fc80000800000 */
[----:B------:R-:W-:Y:S02]  /*13d00*/  LOP3.LUT R23, R10, R23, RZ, 0x3c, !PT ;  /* 0x000000170a177212 */ /* 0x000fe400078e3cff */
[----:B--2---:R-:W-:-:S13]  /*13d10*/  ISETP.NE.AND P1, PT, R5, RZ, PT ;  /* 0x000000ff0500720c */ /* 0x004fda0003f25270 */
[----:B------:R-:W-:Y:S05]  /*13d20*/  @P1 BRA `(.L_x_1524) ;  /* 0x00000000003c1947 */ /* 0x000fea0003800000 */
[----:B------:R-:W-:Y:S05]  /*13d30*/  @!P0 BRA `(.L_x_1525) ;  /* 0x0000000000048947 */ /* 0x000fea0003800000 */
[----:B------:R-:W-:Y:S01]  /*13d40*/  BPT.TRAP 0x1 ;  /* 0x000000040000795c */ /* 0x000fe20000300000 */
.L_x_1525:
[----:B------:R-:W-:Y:S02]  /*13d50*/  IADD3 R5, R9, 0x1, RZ ;  /* 0x0000000109057810 */ /* 0x000fe40007ffe0ff */
[----:B------:R-:W-:Y:S02]  /*13d60*/  SHF.L.U32 R6, R23, 0x1f, RZ ;  /* 0x0000001f17067819 */ /* 0x000fe400000006ff */
[----:B------:R-:W-:-:S04]  /*13d70*/  ISETP.NE.AND P2, PT, R5, 0x2, PT ;  /* 0x000000020500780c */ /* 0x000fc80003f45270 */
[----:B------:R-:W-:-:S05]  /*13d80*/  SEL R5, R5, RZ, P2 ;  /* 0x000000ff05057207 */ /* 0x000fca0001000000 */
[----:B------:R-:W-:-:S04]  /*13d90*/  IMAD R5, R5, 0x8, R2 ;  /* 0x0000000805057824 */ /* 0x000fc800078e0202 */
[----:B------:R0:W2:Y:S01]  /*13da0*/  SYNCS.PHASECHK.TRANS64.TRYWAIT P2, [R5+URZ+0x2d830], R6 ;  /* 0x02d83006050075a7 */ /* 0x0000a2000804017f */
[----:B------:R-:W-:Y:S05]  /*13db0*/  @!P0 BRA `(.L_x_1526) ;  /* 0x0000000000048947 */ /* 0x000fea0003800000 */
[----:B------:R-:W-:Y:S01]  /*13dc0*/  BPT.TRAP 0x1 ;  /* 0x000000040000795c */ /* 0x000fe20000300000 */
.L_x_1526:
[----:B------:R-:W-:Y:S04]  /*13dd0*/  BSSY B0, `(.L_x_1524) ;  /* 0x0000004000007945 */ /* 0x000fe80003800000 */
[----:B--2---:R-:W-:Y:S05]  /*13de0*/  @P2 BRA `(.L_x_1527) ;  /* 0x0000000000082947 */ /* 0x004fea0003800000 */
[----:B------:R-:W2:Y:S02]  /*13df0*/  SYNCS.PHASECHK.TRANS64.TRYWAIT P2, [R5+URZ+0x2d830], R6 ;  /* 0x02d83006050075a7 */ /* 0x000ea4000804017f */
[----:B--2---:R-:W-:Y:S05]  /*13e00*/  @!P2 BRA `(.L_x_1528) ;  /* 0x0000011000cca947 */ /* 0x004fea0003800000 */
.L_x_1527:
[----:B------:R-:W-:Y:S05]  /*13e10*/  BSYNC B0 ;  /* 0x0000000000007941 */ /* 0x000fea0003800000 */
.L_x_1524:
[----:B0-2---:R-:W2:Y:S04]  /*13e20*/  LDL R6, [R1+0x48] ;  /* 0x0000480001067983 */ /* 0x005ea80000100800 */
[----:B------:R-:W3:Y:S04]  /*13e30*/  LDL.64 R26, [R1+0x8] ;  /* 0x00000800011a7983 */ /* 0x000ee80000100a00 */
[----:B------:R-:W4:Y:S04]  /*13e40*/  LDL.64 R148, [R1+0x30] ;  /* 0x0000300001947983 */ /* 0x000f280000100a00 */
[----:B------:R-:W5:Y:S01]  /*13e50*/  LDL.64 R146, [R1+0x28] ;  /* 0x0000280001927983 */ /* 0x000f620000100a00 */
[----:B------:R-:W0:Y:S01]  /*13e60*/  S2R R5, SR_TID.X ;  /* 0x0000000000057919 */ /* 0x000e220000002100 */
[----:B------:R-:W-:Y:S01]  /*13e70*/  VIADD R18, R9, 0x1 ;  /* 0x0000000109127836 */ /* 0x000fe20000000000 */
[----:B------:R-:W-:Y:S05]  /*13e80*/  WARPSYNC.ALL ;  /* 0x0000000000007948 */ /* 0x000fea0003800000 */
[C---:B------:R-:W-:Y:S01]  /*13e90*/  ISETP.NE.AND P2, PT, R18.reuse, 0x2, PT ;  /* 0x000000021200780c */ /* 0x040fe20003f45270 */
[----:B------:R-:W5:Y:S03]  /*13ea0*/  LDL.64 R144, [R1+0x20] ;  /* 0x0000200001907983 */ /* 0x000f660000100a00 */
[----:B------:R-:W-:Y:S01]  /*13eb0*/  SEL R18, R18, RZ, P2 ;  /* 0x000000ff12127207 */ /* 0x000fe20001000000 */
[----:B------:R-:W5:Y:S04]  /*13ec0*/  LDL.64 R142, [R1+0x18] ;  /* 0x00001800018e7983 */ /* 0x000f680000100a00 */
[----:B------:R-:W5:Y:S01]  /*13ed0*/  LDL.64 R140, [R1+0x10] ;  /* 0x00001000018c7983 */ /* 0x000f620000100a00 */
[----:B0-----:R-:W-:-:S05]  /*13ee0*/  SHF.R.U32.HI R5, RZ, 0x7, R5 ;  /* 0x00000007ff057819 */ /* 0x001fca0000011605 */
[----:B------:R-:W-:Y:S02]  /*13ef0*/  VIADD R5, R5, 0x8 ;  /* 0x0000000805057836 */ /* 0x000fe40000000000 */
[----:B------:R-:W-:Y:S02]  /*13f00*/  IMAD.MOV.U32 R13, RZ, RZ, -0x7fffffe0 ;  /* 0x80000020ff0d7424 */ /* 0x000fe400078e00ff */
[----:B------:R-:W-:-:S03]  /*13f10*/  IMAD.MOV.U32 R25, RZ, RZ, -0x7fffffe0 ;  /* 0x80000020ff197424 */ /* 0x000fc600078e00ff */
[----:B------:R-:W-:Y:S02]  /*13f20*/  R2UR UR11, R13 ;  /* 0x000000000d0b72ca */ /* 0x000fe400000e0000 */
[----:B------:R-:W-:Y:S01]  /*13f30*/  R2UR UR27, R25 ;  /* 0x00000000191b72ca */ /* 0x000fe200000e0000 */
[----:B------:R-:W-:-:S05]  /*13f40*/  IMAD.MOV.U32 R21, RZ, RZ, -0x7fffffe0 ;  /* 0x80000020ff157424 */ /* 0x000fca00078e00ff */
[----:B------:R-:W-:Y:S01]  /*13f50*/  R2UR UR15, R21 ;  /* 0x00000000150f72ca */ /* 0x000fe200000e0000 */
[----:B------:R0:W-:Y:S01]  /*13f60*/  BAR.SYNC.DEFER_BLOCKING R5, 0x100 ;  /* 0x000400050000751d */ /* 0x0001e20000010000 */
[----:B------:R-:W-:Y:S02]  /*13f70*/  IMAD.MOV.U32 R15, RZ, RZ, -0x7fffffe0 ;  /* 0x80000020ff0f7424 */ /* 0x000fe400078e00ff */
[----:B--2---:R-:W-:Y:S01]  /*13f80*/  IMAD R12, R18, 0x600, R6 ;  /* 0x00000600120c7824 */ /* 0x004fe200078e0206 */
[----:B---3--:R-:W-:-:S03]  /*13f90*/  R2UR UR8, R26 ;  /* 0x000000001a0872ca */ /* 0x008fc600000e0000 */
[C---:B------:R-:W-:Y:S01]  /*13fa0*/  VIADD R24, R12.reuse, 0x400 ;  /* 0x000004000c187836 */ /* 0x040fe20000000000 */
[----:B------:R-:W-:Y:S02]  /*13fb0*/  R2UR UR10, R12 ;  /* 0x000000000c0a72ca */ /* 0x000fe400000e0000 */
[----:B------:R-:W-:Y:S02]  /*13fc0*/  R2UR UR9, R27 ;  /* 0x000000001b0972ca */ /* 0x000fe400000e0000 */
[----:B------:R-:W-:Y:S02]  /*13fd0*/  R2UR UR26, R24 ;  /* 0x00000000181a72ca */ /* 0x000fe400000e0000 */
[----:B-1----:R-:W-:-:S09]  /*13fe0*/  WARPGROUP.ARRIVE ;  /* 0x00000000000079c5 */ /* 0x002fd20000000000 */
        /* <DEDUP_REMOVED lines=41> */
.L_x_1530:
[----:B------:R-:W-:Y:S01]  /*14280*/  SHF.L.U32 R5, R10, 0x1f, RZ ;  /* 0x0000001f0a057819 */ /* 0x000fe200000006ff */
[----:B------:R-:W-:-:S04]  /*14290*/  IMAD R6, R9, 0x8, R2 ;  /* 0x0000000809067824 */ /* 0x000fc800078e0202 */
[----:B------:R0:W1:Y:S01]  /*142a0*/  SYNCS.PHASECHK.TRANS64.TRYWAIT P1, [R6+URZ+0x2d850], R5 ;  /* 0x02d85005060075a7 */ /* 0x000062000802017f */
[----:B------:R-:W-:Y:S05]  /*142b0*/  @!P0 BRA `(.L_x_1531) ;  /* 0x0000000000048947 */ /* 0x000fea0003800000 */
[----:B------:R-:W-:Y:S01]  /*142c0*/  BPT.TRAP 0x1 ;  /* 0x000000040000795c */ /* 0x000fe20000300000 */
.L_x_1531:
[----:B-1----:R-:W-:Y:S05]  /*142d0*/  @P1 BRA `(.L_x_1529) ;  /* 0x0000000000081947 */ /* 0x002fea0003800000 */
[----:B------:R-:W1:Y:S02]  /*142e0*/  SYNCS.PHASECHK.TRANS64.TRYWAIT P1, [R6+URZ+0x2d850], R5 ;  /* 0x02d85005060075a7 */ /* 0x000e64000802017f */
[----:B-1----:R-:W-:Y:S05]  /*142f0*/  @!P1 BRA `(.L_x_1532) ;  /* 0x0000010c00a49947 */ /* 0x002fea0003800000 */
.L_x_1529:
[----:B------:R-:W2:Y:S01]  /*14300*/  LDL R14, [R1+0x90] ;  /* 0x00009000010e7983 */ /* 0x000ea20000100800 */
[----:B01----:R-:W-:Y:S01]  /*14310*/  VIADD R5, R2, 0x400 ;  /* 0x0000040002057836 */ /* 0x003fe20000000000 */
[----:B------:R-:W-:Y:S05]  /*14320*/  WARPSYNC.ALL ;  /* 0x0000000000007948 */ /* 0x000fea0003800000 */
[----:B------:R-:W-:Y:S01]  /*14330*/  SHF.R.U32.HI R5, RZ, 0x4, R5 ;  /* 0x00000004ff057819 */ /* 0x000fe20000011605 */
[----:B------:R-:W-:Y:S01]  /*14340*/  IMAD.MOV.U32 R11, RZ, RZ, -0x7fffffe0 ;  /* 0x80000020ff0b7424 */ /* 0x000fe200078e00ff */
[----:B------:R-:W-:Y:S01]  /*14350*/  WARPGROUP.ARRIVE ;  /* 0x00000000000079c5 */ /* 0x000fe20000000000 */
[----:B------:R-:W-:Y:S01]  /*14360*/  IMAD.MOV.U32 R13, RZ, RZ, -0x7fffffe0 ;  /* 0x80000020ff0d7424 */ /* 0x000fe200078e00ff */
[----:B------:R-:W-:-:S02]  /*14370*/  LOP3.LUT R5, R5, 0x3fff, RZ, 0xc0, !PT ;  /* 0x00003fff05057812 */ /* 0x000fc400078ec0ff */
[----:B------:R-:W-:Y:S02]  /*14380*/  R2UR UR11, R11 ;  /* 0x000000000b0b72ca */ /* 0x000fe400000e0000 */
[----:B------:R-:W-:Y:S02]  /*14390*/  LOP3.LUT R5, R5, 0x2000000, RZ, 0xfc, !PT ;  /* 0x0200000005057812 */ /* 0x000fe400078efcff */
[----:B------:R-:W-:Y:S01]  /*143a0*/  R2UR UR47, R11 ;  /* 0x000000000b2f72ca */ /* 0x000fe200000e0000 */
[----:B------:R-:W-:Y:S01]  /*143b0*/  IMAD.MOV.U32 R11, RZ, RZ, 0x40000040 ;  /* 0x40000040ff0b7424 */ /* 0x000fe200078e00ff */
[----:B------:R-:W-:Y:S01]  /*143c0*/  R2UR UR15, R13 ;  /* 0x000000000d0f72ca */ /* 0x000fe200000e0000 */
[----:B------:R-:W-:Y:S01]  /*143d0*/  IMAD R10, R9, 0x600, R5 ;  /* 0x00000600090a7824 */ /* 0x000fe200078e0205 */
[----:B------:R-:W-:Y:S02]  /*143e0*/  R2UR UR19, R13 ;  /* 0x000000000d1372ca */ /* 0x000fe400000e0000 */
[----:B------:R-:W-:Y:S01]  /*143f0*/  R2UR UR9, R11 ;  /* 0x000000000b0972ca */ /* 0x000fe200000e0000 */
[----:B------:R-:W-:Y:S01]  /*14400*/  IMAD.MOV.U32 R11, RZ, RZ, 0x40000040 ;  /* 0x40000040ff0b7424 */ /* 0x000fe200078e00ff */
[----:B------:R-:W-:-:S02]  /*14410*/  IADD3 R12, R10, 0x40, RZ ;  /* 0x000000400a0c7810 */ /* 0x000fc40007ffe0ff */
[----:B------:R-:W-:Y:S02]  /*14420*/  R2UR UR10, R10 ;  /* 0x000000000a0a72ca */ /* 0x000fe400000e0000 */
[----:B------:R-:W-:Y:S01]  /*14430*/  R2UR UR14, R12 ;  /* 0x000000000c0e72ca */ /* 0x000fe200000e0000 */
[----:B------:R-:W-:Y:S01]  /*14440*/  VIADD R12, R10, 0x80 ;  /* 0x000000800a0c7836 */ /* 0x000fe20000000000 */
[C---:B------:R-:W-:Y:S02]  /*14450*/  R2UR UR23, R13.reuse ;  /* 0x000000000d1772ca */ /* 0x040fe400000e0000 */
[C---:B------:R-:W-:Y:S02]  /*14460*/  R2UR UR27, R13.reuse ;  /* 0x000000000d1b72ca */ /* 0x040fe400000e0000 */
[----:B------:R-:W-:Y:S01]  /*14470*/  R2UR UR18, R12 ;  /* 0x000000000c1272ca */ /* 0x000fe200000e0000 */
[----:B------:R-:W-:Y:S01]  /*14480*/  VIADD R12, R10, 0xc0 ;  /* 0x000000c00a0c7836 */ /* 0x000fe20000000000 */
[----:B------:R-:W-:-:S02]  /*14490*/  R2UR UR31, R13 ;  /* 0x000000000d1f72ca */ /* 0x000fc400000e0000 */
[----:B------:R-:W-:Y:S01]  /*144a0*/  R2UR UR35, R13 ;  /* 0x000000000d2372ca */ /* 0x000fe200000e0000 */
[----:B------:R-:W-:Y:S01]  /*144b0*/  IMAD.MOV.U32 R13, RZ, RZ, 0x40000040 ;  /* 0x40000040ff0d7424 */ /* 0x000fe200078e00ff */
[----:B------:R-:W-:Y:S01]  /*144c0*/  R2UR UR22, R12 ;  /* 0x000000000c1672ca */ /* 0x000fe200000e0000 */
[----:B------:R-:W-:Y:S01]  /*144d0*/  VIADD R12, R10, 0x100 ;  /* 0x000001000a0c7836 */ /* 0x000fe20000000000 */
[----:B------:R-:W-:Y:S02]  /*144e0*/  R2UR UR45, R11 ;  /* 0x000000000b2d72ca */ /* 0x000fe400000e0000 */
[----:B------:R-:W-:Y:S01]  /*144f0*/  R2UR UR13, R13 ;  /* 0x000000000d0d72ca */ /* 0x000fe200000e0000 */
[----:B------:R-:W-:Y:S01]  /*14500*/  IMAD.MOV.U32 R13, RZ, RZ, 0x40000040 ;  /* 0x40000040ff0d7424 */ /* 0x000fe200078e00ff */
[----:B------:R-:W-:Y:S01]  /*14510*/  R2UR UR26, R12 ;  /* 0x000000000c1a72ca */ /* 0x000fe200000e0000 */
[----:B------:R-:W-:-:S03]  /*14520*/  VIADD R12, R10, 0x140 ;  /* 0x000001400a0c7836 */ /* 0x000fc60000000000 */
[----:B------:R-:W-:Y:S01]  /*14530*/  R2UR UR17, R13 ;  /* 0x000000000d1172ca */ /* 0x000fe200000e0000 */
[----:B------:R-:W-:Y:S01]  /*14540*/  IMAD.MOV.U32 R13, RZ, RZ, 0x40000040 ;  /* 0x40000040ff0d7424 */ /* 0x000fe200078e00ff */
[----:B------:R-:W-:Y:S01]  /*14550*/  R2UR UR30, R12 ;  /* 0x000000000c1e72ca */ /* 0x000fe200000e0000 */
[C---:B------:R-:W-:Y:S02]  /*14560*/  VIADD R12, R10.reuse, 0x180 ;  /* 0x000001800a0c7836 */ /* 0x040fe40000000000 */
[----:B------:R-:W-:Y:S01]  /*14570*/  VIADD R10, R10, 0x1c0 ;  /* 0x000001c00a0a7836 */ /* 0x000fe20000000000 */
[----:B------:R-:W-:Y:S02]  /*14580*/  R2UR UR21, R13 ;  /* 0x000000000d1572ca */ /* 0x000fe400000e0000 */
[----:B------:R-:W-:Y:S02]  /*14590*/  R2UR UR34, R12 ;  /* 0x000000000c2272ca */ /* 0x000fe400000e0000 */
[----:B------:R-:W-:-:S02]  /*145a0*/  R2UR UR46, R10 ;  /* 0x000000000a2e72ca */ /* 0x000fc400000e0000 */
[----:B------:R-:W-:-:S04]  /*145b0*/  MOV R13, 0x40000040 ;  /* 0x40000040000d7802 */ /* 0x000fc80000000f00 */
        /* <DEDUP_REMOVED lines=9> */
[----:B------:R-:W-:Y:S01]  /*14650*/  R2UR UR12, R12 ;  /* 0x000000000c0c72ca */ /* 0x000fe200000e0000 */
[----:B------:R-:W-:-:S05]  /*14660*/  VIADD R12, R10, 0x4 ;  /* 0x000000040a0c7836 */ /* 0x000fca0000000000 */
[----:B------:R-:W-:Y:S01]  /*14670*/  R2UR UR16, R12 ;  /* 0x000000000c1072ca */ /* 0x000fe200000e0000 */
[----:B------:R-:W-:Y:S01]  /*14680*/  HGMMA.64x96x16.F32 R88, gdesc[UR8].tnspB, R88, gsb0 ;  /* 0x41600000085879f0 */ /* 0x000fe20008000858 */
[----:B------:R-:W-:-:S05]  /*14690*/  VIADD R12, R10, 0x6 ;  /* 0x000000060a0c7836 */ /* 0x000fca0000000000 */
[----:B------:R-:W-:Y:S01]  /*146a0*/  R2UR UR20, R12 ;  /* 0x000000000c1472ca */ /* 0x000fe200000e0000 */
[----:B------:R-:W-:-:S05]  /*146b0*/  VIADD R12, R10, 0x600 ;  /* 0x000006000a0c7836 */ /* 0x000fca0000000000 */
[----:B------:R-:W-:Y:S01]  /*146c0*/  R2UR UR24, R12 ;  /* 0x000000000c1872ca */ /* 0x000fe200000e0000 */
[----:B------:R-:W-:Y:S01]  /*146d0*/  VIADD R12, R10, 0x602 ;  /* 0x000006020a0c7836 */ /* 0x000fe20000000000 */
[----:B0-----:R-:W-:-:S04]  /*146e0*/  SHF.R.U32.HI R5, RZ, 0x7, R14 ;  /* 0x00000007ff057819 */ /* 0x001fc8000001160e */
[----:B------:R-:W-:Y:S01]  /*146f0*/  R2UR UR28, R12 ;  /* 0x000000000c1c72ca */ /* 0x000fe200000e0000 */
[----:B------:R-:W-:Y:S01]  /*14700*/  VIADD R12, R10, 0x604 ;  /* 0x000006040a0c7836 */ /* 0x000fe20000000000 */
[----:B------:R-:W-:Y:S01]  /*14710*/  ISETP.GE.U32.AND P1, PT, R14, 0x180, PT ;  /* 0x000001800e00780c */ /* 0x000fe20003f26070 */
[----:B------:R-:W-:Y:S02]  /*14720*/  VIADD R10, R10, 0x606 ;  /* 0x000006060a0a7836 */ /* 0x000fe40000000000 */
[----:B------:R-:W-:Y:S01]  /*14730*/  VIADD R5, R5, 0x9 ;  /* 0x0000000905057836 */ /* 0x000fe20000000000 */
[----:B------:R-:W-:Y:S02]  /*14740*/  R2UR UR32, R12 ;  /* 0x000000000c2072ca */ /* 0x000fe400000e0000 */
[----:B------:R-:W-:Y:S02]  /*14750*/  R2UR UR44, R10 ;  /* 0x000000000a2c72ca */ /* 0x000fe400000e0000 */
[----:B------:R-:W-:Y:S01]  /*14760*/  SEL R5, R5, 0x9, !P1 ;  /* 0x0000000905057807 */ /* 0x000fe20004800000 */
[----:B------:R-:W-:-:S02]  /*14770*/  WARPGROUP.DEPBAR.LE gsb0, 0x0 ;  /* 0x00008000000079c5 */ /* 0x000fc40000010000 */
        /* <DEDUP_REMOVED lines=24> */
.L_x_1533:
[----:B------:R-:W-:Y:S01]  /*14900*/  FMUL.FTZ R11, R24, UR48 ;  /* 0x00000030180b7c20 */ /* 0x000fe20008410000 */
[----:B------:R-:W-:Y:S01]  /*14910*/  FMUL.FTZ R24, R25, UR48 ;  /* 0x0000003019187c20 */ /* 0x000fe20008410000 */
[----:B------:R-:W-:Y:S01]  /*14920*/  FMUL.FTZ R153, R26, UR48 ;  /* 0x000000301a997c20 */ /* 0x000fe20008410000 */
[----:B------:R-:W-:Y:S01]  /*14930*/  FMUL.FTZ R26, R28, UR48 ;  /* 0x000000301c1a7c20 */ /* 0x000fe20008410000 */
[----:B0-----:R-:W-:Y:S02]  /*14940*/  IMAD R5, R18, 0x8, R2 ;  /* 0x0000000812057824 */ /* 0x001fe400078e0202 */
[----:B------:R-:W-:Y:S01]  /*14950*/  FMUL.FTZ R28, R29, UR48 ;  /* 0x000000301d1c7c20 */ /* 0x000fe20008410000 */
[----:B------:R-:W0:Y:S01]  /*14960*/  MUFU.TANH R11, R11 ;  /* 0x0000000b000b7308 */ /* 0x000e220000002400 */
[----:B------:R-:W-:Y:S02]  /*14970*/  IMAD.U32 R6, RZ, RZ, UR38 ;  /* 0x00000026ff067e24 */ /* 0x000fe4000f8e00ff */
[----:B------:R-:W-:Y:S01]  /*14980*/  FMUL.FTZ R151, R30, UR48 ;  /* 0x000000301e977c20 */ /* 0x000fe20008410000 */
[----:B------:R-:W-:-:S02]  /*14990*/  VIADD R5, R5, 0x2d840 ;  /* 0x0002d84005057836 */ /* 0x000fc40000000000 */
[----:B------:R-:W-:Y:S01]  /*149a0*/  FMUL.FTZ R30, R32, UR48 ;  /* 0x00000030201e7c20 */ /* 0x000fe20008410000 */
[----:B------:R-:W-:Y:S01]  /*149b0*/  FMUL.FTZ R32, R33, UR48 ;  /* 0x0000003021207c20 */ /* 0x000fe20008410000 */
[----:B------:R-:W-:Y:S01]  /*149c0*/  FMUL.FTZ R33, R36, UR48 ;  /* 0x0000003024217c20 */ /* 0x000fe20008410000 */
[----:B------:R-:W-:Y:S01]  /*149d0*/  FMUL.FTZ R149, R34, UR48 ;  /* 0x0000003022957c20 */ /* 0x000fe20008410000 */
[----:B------:R-:W1:Y:S01]  /*149e0*/  MUFU.TANH R24, R24 ;  /* 0x0000001800187308 */ /* 0x000e620000002400 */
[----:B------:R-:W-:Y:S01]  /*149f0*/  PRMT R5, R6, 0x654, R5 ;  /* 0x0000065406057816 */ /* 0x000fe20000000005 */
[----:B------:R-:W-:Y:S01]  /*14a00*/  FMUL.FTZ R34, R37, UR48 ;  /* 0x0000003025227c20 */ /* 0x000fe20008410000 */
[----:B------:R-:W-:Y:S01]  /*14a10*/  FMUL.FTZ R10, R35, UR48 ;  /* 0x00000030230a7c20 */ /* 0x000fe20008410000 */
[----:B------:R-:W-:Y:S01]  /*14a20*/  FMUL.FTZ R35, R40, UR48 ;  /* 0x0000003028237c20 */ /* 0x000fe20008410000 */
[----:B------:R0:W-:Y:S01]  /*14a30*/  SYNCS.ARRIVE.TRANS64.RED.A1T0 RZ, [R5+URZ], RZ ;  /* 0x000000ff05ff79a7 */ /* 0x0001e2000810043f */
[----:B------:R-:W-:Y:S01]  /*14a40*/  FMUL.FTZ R36, R41, UR48 ;  /* 0x0000003029247c20 */ /* 0x000fe20008410000 */
[----:B------:R-:W-:Y:S01]  /*14a50*/  FMUL.FTZ R37, R44, UR48 ;  /* 0x000000302c257c20 */ /* 0x000fe20008410000 */
[----:B------:R-:W2:Y:S01]  /*14a60*/  MUFU.TANH R26, R26 ;  /* 0x0000001a001a7308 */ /* 0x000ea20000002400 */
[----:B------:R-:W-:Y:S01]  /*14a70*/  FMUL.FTZ R40, R45, UR48 ;  /* 0x000000302d287c20 */ /* 0x000fe20008410000 */
[----:B------:R-:W-:Y:S01]  /*14a80*/  FMUL.FTZ R45, R48, UR48 ;  /* 0x00000030302d7c20 */ /* 0x000fe20008410000 */
[----:B------:R-:W-:Y:S01]  /*14a90*/  FMUL.FTZ R139, R49, UR48 ;  /* 0x00000030318b7c20 */ /* 0x000fe20008410000 */
[----:B------:R-:W-:Y:S01]  /*14aa0*/  FMUL.FTZ R140, R52, UR48 ;  /* 0x00000030348c7c20 */ /* 0x000fe20008410000 */
[----:B0-----:R-:W-:Y:S01]  /*14ab0*/  FMNMX.FTZ R5, R11, R7, !PT ;  /* 0x000000070b057209 */ /* 0x001fe20007810000 */
        /* <DEDUP_REMOVED lines=61> */
[----:B------:R-:W-:-:S05]  /*14e90*/  UMOV UR51, UR6 ;  /* 0x0000000600337c82 */ /* 0x000fca0008000000 */
        /* <DEDUP_REMOVED lines=46> */
[----:B------:R-:W1:Y:S02]  /*15180*/  SHFL.BFLY PT, R6, R5, 0x2, 0x1f ;  /* 0x0c401f0005067f89 */ /* 0x000e6400000e0000 */
[----:B------:R-:W3:Y:S08]  /*15190*/  MUFU.TANH R151, R151 ;  /* 0x0000009700977308 */ /* 0x000ef00000002400 */
[----:B------:R-:W4:Y:S08]  /*151a0*/  MUFU.TANH R150, R150 ;  /* 0x0000009600967308 */ /* 0x000f300000002400 */
[----:B------:R-:W5:Y:S01]  /*151b0*/  MUFU.TANH R149, R149 ;  /* 0x0000009500957308 */ /* 0x000f620000002400 */
[----:B-1----:R-:W-:-:S07]  /*151c0*/  FMNMX.FTZ R5, R5, R6, !PT ;  /* 0x0000000605057209 */ /* 0x002fce0007810000 */
[----:B------:R-:W1:Y:S01]  /*151d0*/  MUFU.TANH R10, R10 ;  /* 0x0000000a000a7308 */ /* 0x000e620000002400 */
[----:B------:R-:W2:Y:S07]  /*151e0*/  SHFL.BFLY PT, R6, R5, 0x1, 0x1f ;  /* 0x0c201f0005067f89 */ /* 0x000eae00000e0000 */
[----:B------:R-:W1:Y:S08]  /*151f0*/  MUFU.TANH R72, R72 ;  /* 0x0000004800487308 */ /* 0x000e700000002400 */
[----:B------:R-:W1:Y:S08]  /*15200*/  MUFU.TANH R39, R39 ;  /* 0x0000002700277308 */ /* 0x000e700000002400 */
[----:B------:R-:W1:Y:S01]  /*15210*/  MUFU.TANH R13, R13 ;  /* 0x0000000d000d7308 */ /* 0x000e620000002400 */
[----:B--2---:R-:W-:-:S02]  /*15220*/  FMNMX.FTZ R5, R5, R6, !PT ;  /* 0x0000000605057209 */ /* 0x004fc40007810000 */
[----:B------:R-:W-:-:S05]  /*15230*/  FMNMX.FTZ R6, R153, R8, !PT ;  /* 0x0000000899067209 */ /* 0x000fca0007810000 */
[----:B------:R-:W2:Y:S01]  /*15240*/  MUFU.TANH R25, R25 ;  /* 0x0000001900197308 */ /* 0x000ea20000002400 */
[----:B0-----:R-:W-:Y:S01]  /*15250*/  FMNMX.FTZ R6, R152, R6, !PT ;  /* 0x0000000698067209 */ /* 0x001fe20007810000 */
[----:B------:R-:W-:-:S03]  /*15260*/  FADD.FTZ R7, -R5, R7 ;  /* 0x0000000705077221 */ /* 0x000fc60000010100 */
[----:B---3--:R-:W-:-:S03]  /*15270*/  FMNMX.FTZ R6, R151, R6, !PT ;  /* 0x0000000697067209 */ /* 0x008fc60007810000 */
[----:B------:R-:W0:Y:S01]  /*15280*/  MUFU.TANH R68, R68 ;  /* 0x0000004400447308 */ /* 0x000e220000002400 */
[----:B----4-:R-:W-:-:S04]  /*15290*/  FMNMX.FTZ R6, R150, R6, !PT ;  /* 0x0000000696067209 */ /* 0x010fc80007810000 */
[----:B-----5:R-:W-:-:S03]  /*152a0*/  FMNMX.FTZ R6, R149, R6, !PT ;  /* 0x0000000695067209 */ /* 0x020fc60007810000 */
[----:B------:R-:W3:Y:S01]  /*152b0*/  MUFU.TANH R27, R27 ;  /* 0x0000001b001b7308 */ /* 0x000ee20000002400 */
[----:B-1----:R-:W-:-:S04]  /*152c0*/  FMNMX.FTZ R6, R10, R6, !PT ;  /* 0x000000060a067209 */ /* 0x002fc80007810000 */
[----:B------:R-:W-:-:S03]  /*152d0*/  FMNMX.FTZ R6, R72, R6, !PT ;  /* 0x0000000648067209 */ /* 0x000fc60007810000 */
[----:B------:R-:W1:Y:S01]  /*152e0*/  MUFU.TANH R12, R12 ;  /* 0x0000000c000c7308 */ /* 0x000e620000002400 */
[----:B------:R-:W-:-:S04]  /*152f0*/  FMNMX.FTZ R6, R39, R6, !PT ;  /* 0x0000000627067209 */ /* 0x000fc80007810000 */
[----:B------:R-:W-:-:S03]  /*15300*/  FMNMX.FTZ R6, R13, R6, !PT ;  /* 0x000000060d067209 */ /* 0x000fc60007810000 */
[----:B------:R-:W4:Y:S01]  /*15310*/  MUFU.TANH R29, R29 ;  /* 0x0000001d001d7308 */ /* 0x000f220000002400 */
[----:B--2---:R-:W-:-:S04]  /*15320*/  FMNMX.FTZ R6, R25, R6, !PT ;  /* 0x0000000619067209 */ /* 0x004fc80007810000 */
[----:B0-----:R-:W-:-:S03]  /*15330*/  FMNMX.FTZ R6, R68, R6, !PT ;  /* 0x0000000644067209 */ /* 0x001fc60007810000 */
[----:B------:R-:W0:Y:S01]  /*15340*/  MUFU.TANH R64, R64 ;  /* 0x0000004000407308 */ /* 0x000e220000002400 */
[----:B---3--:R-:W-:-:S04]  /*15350*/  FMNMX.FTZ R6, R27, R6, !PT ;  /* 0x000000061b067209 */ /* 0x008fc80007810000 */
[----:B-1----:R-:W-:-:S03]  /*15360*/  FMNMX.FTZ R6, R12, R6, !PT ;  /* 0x000000060c067209 */ /* 0x002fc60007810000 */
[----:B------:R-:W1:Y:S01]  /*15370*/  MUFU.TANH R31, R31 ;  /* 0x0000001f001f7308 */ /* 0x000e620000002400 */
[----:B----4-:R-:W-:-:S07]  /*15380*/  FMNMX.FTZ R6, R29, R6, !PT ;  /* 0x000000061d067209 */ /* 0x010fce0007810000 */
        /* <DEDUP_REMOVED lines=31> */
[----:B0-----:R-:W-:-:S04]  /*15580*/  FMNMX.FTZ R6, R15, R6, !PT ;  /* 0x000000060f067209 */ /* 0x001fc80007810000 */
[----:B-1----:R-:W-:-:S04]  /*15590*/  FMNMX.FTZ R6, R20, R6, !PT ;  /* 0x0000000614067209 */ /* 0x002fc80007810000 */
[----:B--2---:R-:W-:-:S05]  /*155a0*/  FMNMX.FTZ R6, R21, R6, !PT ;  /* 0x0000000615067209 */ /* 0x004fca0007810000 */
[----:B------:R-:W0:Y:S02]  /*155b0*/  SHFL.BFLY PT, R38, R6, 0x2, 0x1f ;  /* 0x0c401f0006267f89 */ /* 0x000e2400000e0000 */
[----:B0-----:R-:W-:-:S05]  /*155c0*/  FMNMX.FTZ R6, R6, R38, !PT ;  /* 0x0000002606067209 */ /* 0x001fca0007810000 */
[----:B------:R-:W0:Y:S02]  /*155d0*/  SHFL.BFLY PT, R38, R6, 0x1, 0x1f ;  /* 0x0c201f0006267f89 */ /* 0x000e2400000e0000 */
[----:B0-----:R-:W-:Y:S01]  /*155e0*/  FMNMX.FTZ R6, R6, R38, !PT ;  /* 0x0000002606067209 */ /* 0x001fe20007810000 */
[----:B------:R-:W-:-:S04]  /*155f0*/  FMUL.FTZ R38, R5, UR51 ;  /* 0x0000003305267c20 */ /* 0x000fc80008410000 */
[----:B------:R-:W-:Y:S01]  /*15600*/  FADD.FTZ R42, -R6, R8 ;  /* 0x00000008062a7221 */ /* 0x000fe20000010100 */
[----:B------:R-:W-:Y:S01]  /*15610*/  FMUL.FTZ R8, R7, UR51 ;  /* 0x0000003307087c20 */ /* 0x000fe20008410000 */
[--C-:B------:R-:W-:Y:S01]  /*15620*/  FFMA.FTZ R33, R33, UR51, -R38.reuse ;  /* 0x0000003321217c23 */ /* 0x100fe20008010826 */
[--C-:B------:R-:W-:Y:S01]  /*15630*/  FFMA.FTZ R79, R24, UR51, -R38.reuse ;  /* 0x00000033184f7c23 */ /* 0x100fe20008010826 */
[----:B------:R-:W-:Y:S01]  /*15640*/  FMUL.FTZ R7, R42, UR51 ;  /* 0x000000332a077c20 */ /* 0x000fe20008410000 */
[--C-:B------:R-:W-:Y:S01]  /*15650*/  FFMA.FTZ R42, R11, UR51, -R38.reuse ;  /* 0x000000330b2a7c23 */ /* 0x100fe20008010826 */
[--C-:B------:R-:W-:Y:S01]  /*15660*/  FFMA.FTZ R11, R80, UR51, -R38.reuse ;  /* 0x00000033500b7c23 */ /* 0x100fe20008010826 */
[----:B------:R-:W-:Y:S01]  /*15670*/  FMUL.FTZ R80, R6, UR51 ;  /* 0x0000003306507c20 */ /* 0x000fe20008410000 */
[--C-:B------:R-:W-:Y:S01]  /*15680*/  FFMA.FTZ R26, R26, UR51, -R38.reuse ;  /* 0x000000331a1a7c23 */ /* 0x100fe20008010826 */
[--C-:B------:R-:W-:Y:S01]  /*15690*/  FFMA.FTZ R28, R28, UR51, -R38.reuse ;  /* 0x000000331c1c7c23 */ /* 0x100fe20008010826 */
[----:B------:R-:W-:Y:S01]  /*156a0*/  FFMA.FTZ R30, R30, UR51, -R38 ;  /* 0x000000331e1e7c23 */ /* 0x000fe20008010826 */
[----:B------:R-:W-:Y:S01]  /*156b0*/  FFMA.FTZ R78, R153, UR51, -R80 ;  /* 0x00000033994e7c23 */ /* 0x000fe20008010850 */
        /* <DEDUP_REMOVED lines=42> */
[--C-:B0-----:R-:W-:Y:S01]  /*15960*/  FFMA.FTZ R33, R152, UR51, -R80.reuse ;  /* 0x0000003398217c23 */ /* 0x101fe20008010850 */
        /* <DEDUP_REMOVED lines=12> */
[----:B------:R-:W-:-:S02]  /*15a30*/  FFMA.FTZ R21, R21, UR51, -R80 ;  /* 0x0000003315157c23 */ /* 0x000fc40008010850 */
[----:B------:R-:W0:Y:S01]  /*15a40*/  MUFU.EX2 R78, R78 ;  /* 0x0000004e004e7308 */ /* 0x000e220000000800 */
[----:B-1----:R-:W-:-:S07]  /*15a50*/  FFMA.FTZ R4, R8, R4, R32 ;  /* 0x0000000408047223 */ /* 0x002fce0000010020 */
[----:B------:R1:W-:Y:S08]  /*15a60*/  MUFU.EX2 R42, R76 ;  /* 0x0000004c002a7308 */ /* 0x0003f00000000800 */
[----:B------:R-:W2:Y:S01]  /*15a70*/  MUFU.EX2 R79, R79 ;  /* 0x0000004f004f7308 */ /* 0x000ea20000000800 */
[----:B-1----:R-:W-:Y:S01]  /*15a80*/  FFMA.FTZ R76, R151, UR51, -R80 ;  /* 0x00000033974c7c23 */ /* 0x002fe20008010850 */
[----:B0-----:R-:W-:-:S06]  /*15a90*/  FFMA.FTZ R3, R7, R3, R78 ;  /* 0x0000000307037223 */ /* 0x001fcc000001004e */
[----:B------:R-:W-:Y:S08]  /*15aa0*/  MUFU.EX2 R73, R24 ;  /* 0x0000001800497308 */ /* 0x000ff00000000800 */
[----:B------:R-:W0:Y:S01]  /*15ab0*/  MUFU.EX2 R33, R33 ;  /* 0x0000002100217308 */ /* 0x000e220000000800 */
[----:B--2---:R-:W-:-:S07]  /*15ac0*/  FADD.FTZ R4, R79, R4 ;  /* 0x000000044f047221 */ /* 0x004fce0000010000 */
[----:B------:R1:W-:Y:S08]  /*15ad0*/  MUFU.EX2 R24, R35 ;  /* 0x0000002300187308 */ /* 0x0003f00000000800 */
[----:B------:R-:W2:Y:S01]  /*15ae0*/  MUFU.EX2 R34, R26 ;  /* 0x0000001a00227308 */ /* 0x000ea20000000800 */
[----:B-1----:R-:W-:-:S07]  /*15af0*/  FFMA.FTZ R35, R150, UR51, -R80 ;  /* 0x0000003396237c23 */ /* 0x002fce0008010850 */
[----:B------:R-:W1:Y:S08]  /*15b00*/  MUFU.EX2 R76, R76 ;  /* 0x0000004c004c7308 */ /* 0x000e700000000800 */
[----:B------:R-:W3:Y:S08]  /*15b10*/  MUFU.EX2 R77, R28 ;  /* 0x0000001c004d7308 */ /* 0x000ef00000000800 */
[----:B------:R-:W4:Y:S08]  /*15b20*/  MUFU.EX2 R35, R35 ;  /* 0x0000002300237308 */ /* 0x000f300000000800 */
[----:B------:R5:W-:Y:S08]  /*15b30*/  MUFU.EX2 R26, R37 ;  /* 0x00000025001a7308 */ /* 0x000bf00000000800 */
[----:B------:R-:W4:Y:S01]  /*15b40*/  MUFU.EX2 R36, R30 ;  /* 0x0000001e00247308 */ /* 0x000f220000000800 */
[----:B-----5:R-:W-:-:S07]  /*15b50*/  FFMA.FTZ R37, R10, UR51, -R80 ;  /* 0x000000330a257c23 */ /* 0x020fce0008010850 */
[----:B------:R-:W5:Y:S08]  /*15b60*/  MUFU.EX2 R74, R74 ;  /* 0x0000004a004a7308 */ /* 0x000f700000000800 */
[----:B------:R-:W-:Y:S08]  /*15b70*/  MUFU.EX2 R28, R45 ;  /* 0x0000002d001c7308 */ /* 0x000ff00000000800 */
[----:B------:R-:W5:Y:S08]  /*15b80*/  MUFU.EX2 R75, R75 ;  /* 0x0000004b004b7308 */ /* 0x000f700000000800 */
[----:B------:R0:W-:Y:S08]  /*15b90*/  MUFU.EX2 R45, R66 ;  /* 0x00000042002d7308 */ /* 0x0001f00000000800 */
[----:B------:R-:W5:Y:S01]  /*15ba0*/  MUFU.EX2 R37, R37 ;  /* 0x0000002500257308 */ /* 0x000f620000000800 */
[----:B0-----:R-:W-:Y:S01]  /*15bb0*/  FFMA.FTZ R66, R12, UR51, -R80 ;  /* 0x000000330c427c23 */ /* 0x001fe20008010850 */
[----:B------:R-:W-:Y:S01]  /*15bc0*/  FADD.FTZ R80, R33, R3 ;  /* 0x0000000321507221 */ /* 0x000fe20000010000 */
[----:B--2---:R-:W-:-:S03]  /*15bd0*/  FADD.FTZ R3, R34, R4 ;  /* 0x0000000422037221 */ /* 0x004fc60000010000 */
[----:B-1----:R-:W-:Y:S01]  /*15be0*/  FADD.FTZ R4, R76, R80 ;  /* 0x000000504c047221 */ /* 0x002fe20000010000 */
[----:B---3--:R-:W-:Y:S01]  /*15bf0*/  FADD.FTZ R3, R77, R3 ;  /* 0x000000034d037221 */ /* 0x008fe20000010000 */
[----:B------:R-:W0:Y:S02]  /*15c00*/  MUFU.EX2 R72, R72 ;  /* 0x0000004800487308 */ /* 0x000e240000000800 */
[----:B----4-:R-:W-:Y:S01]  /*15c10*/  FADD.FTZ R4, R35, R4 ;  /* 0x0000000423047221 */ /* 0x010fe20000010000 */
[----:B------:R-:W-:-:S03]  /*15c20*/  FADD.FTZ R3, R36, R3 ;  /* 0x0000000324037221 */ /* 0x000fc60000010000 */
[----:B-----5:R-:W-:Y:S01]  /*15c30*/  FADD.FTZ R4, R74, R4 ;  /* 0x000000044a047221 */ /* 0x020fe20000010000 */
[----:B------:R-:W-:Y:S01]  /*15c40*/  FADD.FTZ R3, R75, R3 ;  /* 0x000000034b037221 */ /* 0x000fe20000010000 */
[----:B------:R-:W1:Y:S02]  /*15c50*/  MUFU.EX2 R39, R39 ;  /* 0x0000002700277308 */ /* 0x000e640000000800 */
[----:B------:R-:W-:Y:S01]  /*15c60*/  FADD.FTZ R4, R37, R4 ;  /* 0x0000000425047221 */ /* 0x000fe20000010000 */
[----:B------:R-:W-:-:S04]  /*15c70*/  FADD.FTZ R3, R38, R3 ;  /* 0x0000000326037221 */ /* 0x000fc80000010000 */
[----:B------:R-:W-:Y:S01]  /*15c80*/  FADD.FTZ R3, R73, R3 ;  /* 0x0000000349037221 */ /* 0x000fe20000010000 */
[----:B------:R-:W2:Y:S01]  /*15c90*/  MUFU.EX2 R70, R70 ;  /* 0x0000004600467308 */ /* 0x000ea20000000800 */
[----:B0-----:R-:W-:Y:S02]  /*15ca0*/  FADD.FTZ R4, R72, R4 ;  /* 0x0000000448047221 */ /* 0x001fe40000010000 */
[----:B------:R-:W-:-:S05]  /*15cb0*/  FADD.FTZ R3, R24, R3 ;  /* 0x0000000318037221 */ /* 0x000fca0000010000 */
        /* <DEDUP_REMOVED lines=92> */
.L_x_1534:
[----:B------:R-:W2:Y:S04]  /*16280*/  LDL R84, [R1+0x6c] ;  /* 0x00006c0001547983 */ /* 0x000ea80000100800 */
[----:B------:R-:W3:Y:S01]  /*16290*/  LDL R82, [R1+0x4] ;  /* 0x0000040001527983 */ /* 0x000ee20000100800 */
[----:B------:R-:W-:-:S03]  /*162a0*/  IMAD R9, R9, 0x8, R2 ;  /* 0x0000000809097824 */ /* 0x000fc600078e0202 */
[----:B------:R-:W4:Y:S04]  /*162b0*/  LDL R81, [R1] ;  /* 0x0000000001517983 */ /* 0x000f280000100800 */
[----:B------:R-:W5:Y:S01]  /*162c0*/  LDL R83, [R1+0x70] ;  /* 0x0000700001537983 */ /* 0x000f620000100800 */
[----:B------:R-:W-:Y:S02]  /*162d0*/  VIADD R9, R9, 0x2d860 ;  /* 0x0002d86009097836 */ /* 0x000fe40000000000 */
[----:B------:R-:W-:-:S05]  /*162e0*/  IMAD.U32 R80, RZ, RZ, UR38 ;  /* 0x00000026ff507e24 */ /* 0x000fca000f8e00ff */
[----:B------:R-:W-:-:S04]  /*162f0*/  PRMT R9, R80, 0x654, R9 ;  /* 0x0000065450097816 */ /* 0x000fc80000000009 */
[----:B------:R0:W-:Y:S02]  /*16300*/  SYNCS.ARRIVE.TRANS64.RED.A1T0 RZ, [R9+URZ], RZ ;  /* 0x000000ff09ff79a7 */ /* 0x0001e4000810043f */
[----:B0-----:R-:W5:Y:S01]  /*16310*/  LDL R9, [R1+0x40] ;  /* 0x0000400001097983 */ /* 0x001f620000100800 */
        /* <DEDUP_REMOVED lines=12> */
[----:B------:R0:W-:Y:S01]  /*163e0*/  STSM.16.M88.4 [R157+0x21800], R32 ;  /* 0x021800209d007844 */ /* 0x0001e20000000200 */
[----:B------:R-:W-:Y:S02]  /*163f0*/  F2FP.F16.F32.PACK_AB R28, R67, R28 ;  /* 0x0000001c431c723e */ /* 0x000fe400000000ff */
[----:B------:R-:W-:Y:S02]  /*16400*/  F2FP.F16.F32.PACK_AB R29, R29, R66 ;  /* 0x000000421d1d723e */ /* 0x000fe400000000ff */
[----:B------:R-:W-:Y:S02]  /*16410*/  F2FP.F16.F32.PACK_AB R30, R65, R30 ;  /* 0x0000001e411e723e */ /* 0x000fe400000000ff */
[----:B------:R-:W-:Y:S02]  /*16420*/  F2FP.F16.F32.PACK_AB R31, R31, R64 ;  /* 0x000000401f1f723e */ /* 0x000fe400000000ff */
[----:B------:R-:W-:-:S02]  /*16430*/  F2FP.F16.F32.PACK_AB R40, R47, R40 ;  /* 0x000000282f28723e */ /* 0x000fc400000000ff */
[----:B------:R-:W-:Y:S02]  /*16440*/  F2FP.F16.F32.PACK_AB R41, R41, R46 ;  /* 0x0000002e2929723e */ /* 0x000fe400000000ff */
[----:B------:R-:W-:Y:S02]  /*16450*/  F2FP.F16.F32.PACK_AB R42, R45, R42 ;  /* 0x0000002a2d2a723e */ /* 0x000fe400000000ff */
[----:B0-----:R-:W-:Y:S02]  /*16460*/  F2FP.F16.F32.PACK_AB R32, R63, R62 ;  /* 0x0000003e3f20723e */ /* 0x001fe400000000ff */
[----:B------:R-:W-:Y:S02]  /*16470*/  F2FP.F16.F32.PACK_AB R33, R60, R61 ;  /* 0x0000003d3c21723e */ /* 0x000fe400000000ff */
[----:B------:R-:W-:Y:S02]  /*16480*/  F2FP.F16.F32.PACK_AB R34, R59, R58 ;  /* 0x0000003a3b22723e */ /* 0x000fe400000000ff */
[----:B------:R-:W-:-:S02]  /*16490*/  F2FP.F16.F32.PACK_AB R35, R56, R57 ;  /* 0x000000393823723e */ /* 0x000fc400000000ff */
[----:B------:R-:W-:Y:S01]  /*164a0*/  F2FP.F16.F32.PACK_AB R43, R43, R44 ;  /* 0x0000002c2b2b723e */ /* 0x000fe200000000ff */
        /* <DEDUP_REMOVED lines=48> */
[----:B------:R-:W-:Y:S01]  /*167b0*/  IMAD.MOV.U32 R8, RZ, RZ, R6 ;  /* 0x000000ffff087224 */ /* 0x000fe200078e0006 */
[----:B------:R-:W-:Y:S01]  /*167c0*/  MOV R7, R5 ;  /* 0x0000000500077202 */ /* 0x000fe20000000f00 */
[----:B--2---:R0:W-:Y:S04]  /*167d0*/  STSM.16.M88.4 [R84], R36 ;  /* 0x0000002454007844 */ /* 0x0041e80000000200 */
[----:B---3--:R1:W-:Y:S04]  /*167e0*/  STSM.16.M88.4 [R82], R24 ;  /* 0x0000001852007844 */ /* 0x0083e80000000200 */
[----:B----4-:R2:W-:Y:S04]  /*167f0*/  STSM.16.M88.4 [R81], R28 ;  /* 0x0000001c51007844 */ /* 0x0105e80000000200 */
[----:B------:R2:W-:Y:S01]  /*16800*/  STSM.16.M88.4 [R157+0x27800], R32 ;  /* 0x027800209d007844 */ /* 0x0005e20000000200 */
[----:B0-----:R-:W-:-:S02]  /*16810*/  F2FP.F16.F32.PACK_AB R36, R55, R54 ;  /* 0x000000363724723e */ /* 0x001fc400000000ff */
[----:B------:R-:W-:Y:S02]  /*16820*/  F2FP.F16.F32.PACK_AB R37, R52, R53 ;  /* 0x000000353425723e */ /* 0x000fe400000000ff */
[----:B------:R-:W-:Y:S02]  /*16830*/  F2FP.F16.F32.PACK_AB R38, R51, R50 ;  /* 0x000000323326723e */ /* 0x000fe400000000ff */
[----:B------:R-:W-:Y:S02]  /*16840*/  F2FP.F16.F32.PACK_AB R39, R48, R49 ;  /* 0x000000313027723e */ /* 0x000fe400000000ff */
[----:B-1----:R-:W-:Y:S02]  /*16850*/  F2FP.F16.F32.PACK_AB R24, R10, R11 ;  /* 0x0000000b0a18723e */ /* 0x002fe400000000ff */
[----:B------:R-:W-:Y:S02]  /*16860*/  F2FP.F16.F32.PACK_AB R25, R15, R14 ;  /* 0x0000000e0f19723e */ /* 0x000fe400000000ff */
[----:B------:R-:W-:-:S02]  /*16870*/  F2FP.F16.F32.PACK_AB R26, R13, R12 ;  /* 0x0000000c0d1a723e */ /* 0x000fc400000000ff */
[----:B------:R-:W-:Y:S01]  /*16880*/  F2FP.F16.F32.PACK_AB R27, R21, R20 ;  /* 0x00000014151b723e */ /* 0x000fe200000000ff */
        /* <DEDUP_REMOVED lines=9> */
[C---:B------:R-:W-:Y:S01]  /*16920*/  ISETP.GT.AND P1, PT, R0.reuse, R9, PT ;  /* 0x000000090000720c */ /* 0x040fe20003f24270 */
[----:B------:R-:W-:-:S02]  /*16930*/  VIADD R0, R0, 0xffffffff ;  /* 0xffffffff00007836 */ /* 0x000fc40000000000 */
[----:B------:R-:W-:Y:S02]  /*16940*/  IMAD.MOV.U32 R10, RZ, RZ, R23 ;  /* 0x000000ffff0a7224 */ /* 0x000fe400078e0017 */
[----:B------:R-:W-:Y:S01]  /*16950*/  IMAD.MOV.U32 R9, RZ, RZ, R18 ;  /* 0x000000ffff097224 */ /* 0x000fe200078e0012 */
[----:B0-----:R-:W-:-:S07]  /*16960*/  NOP ;  /* 0x0000000000007918 */ /* 0x001fce0000000000 */
[----:B--2---:R-:W-:Y:S05]  /*16970*/  @P1 BRA `(.L_x_1535) ;  /* 0xffffffd000d01947 */ /* 0x004fea000383ffff */
.L_x_1523:
[----:B------:R-:W2:Y:S02]  /*16980*/  LDL R7, [R1+0x9c] ;  /* 0x00009c0001077983 */ /* 0x000ea40000100800 */
[----:B--2---:R-:W-:-:S13]  /*16990*/  ISETP.GE.AND P1, PT, R0, R7, PT ;  /* 0x000000070000720c */ /* 0x004fda0003f26270 */
[----:B------:R-:W-:Y:S05]  /*169a0*/  @!P1 BRA `(.L_x_1536) ;  /* 0x0000003c00889947 */ /* 0x000fea0003800000 */
[----:B------:R-:W-:Y:S02]  /*169b0*/  IMAD.MOV.U32 R8, RZ, RZ, R6 ;  /* 0x000000ffff087224 */ /* 0x000fe400078e0006 */
[----:B------:R-:W-:Y:S02]  /*169c0*/  IMAD.MOV.U32 R9, RZ, RZ, R5 ;  /* 0x000000ffff097224 */ /* 0x000fe400078e0005 */
[----:B------:R-:W-:Y:S02]  /*169d0*/  IMAD.MOV.U32 R10, RZ, RZ, R23 ;  /* 0x000000ffff0a7224 */ /* 0x000fe400078e0017 */
[----:B------:R-:W-:-:S07]  /*169e0*/  IMAD.MOV.U32 R7, RZ, RZ, R18 ;  /* 0x000000ffff077224 */ /* 0x000fce00078e0012 */
.L_x_1556:
        /* <DEDUP_REMOVED lines=9> */
.L_x_1538:
[----:B------:R-:W-:Y:S01]  /*16a80*/  VIADD R5, R7, 0x1 ;  /* 0x0000000107057836 */ /* 0x000fe20000000000 */
[----:B------:R-:W-:-:S04]  /*16a90*/  SHF.L.U32 R6, R23, 0x1f, RZ ;  /* 0x0000001f17067819 */ /* 0x000fc800000006ff */
[----:B------:R-:W-:-:S04]  /*16aa0*/  ISETP.NE.AND P2, PT, R5, 0x2, PT ;  /* 0x000000020500780c */ /* 0x000fc80003f45270 */
[----:B------:R-:W-:-:S05]  /*16ab0*/  SEL R5, R5, RZ, P2 ;  /* 0x000000ff05057207 */ /* 0x000fca0001000000 */
[----:B------:R-:W-:-:S04]  /*16ac0*/  IMAD R5, R5, 0x8, R2 ;  /* 0x0000000805057824 */ /* 0x000fc800078e0202 */
[----:B------:R0:W2:Y:S01]  /*16ad0*/  SYNCS.PHASECHK.TRANS64.TRYWAIT P2, [R5+URZ+0x2d830], R6 ;  /* 0x02d83006050075a7 */ /* 0x0000a2000804017f */
[----:B------:R-:W-:Y:S05]  /*16ae0*/  @!P0 BRA `(.L_x_1539) ;  /* 0x0000000000048947 */ /* 0x000fea0003800000 */
[----:B------:R-:W-:Y:S01]  /*16af0*/  BPT.TRAP 0x1 ;  /* 0x000000040000795c */ /* 0x000fe20000300000 */
.L_x_1539:
[----:B------:R-:W-:Y:S04]  /*16b00*/  BSSY B0, `(.L_x_1537) ;  /* 0x0000004000007945 */ /* 0x000fe80003800000 */
[----:B--2---:R-:W-:Y:S05]  /*16b10*/  @P2 BRA `(.L_x_1540) ;  /* 0x0000000000082947 */ /* 0x004fea0003800000 */
[----:B------:R-:W2:Y:S02]  /*16b20*/  SYNCS.PHASECHK.TRANS64.TRYWAIT P2, [R5+URZ+0x2d830], R6 ;  /* 0x02d83006050075a7 */ /* 0x000ea4000804017f */
[----:B--2---:R-:W-:Y:S05]  /*16b30*/  @!P2 BRA `(.L_x_1541) ;  /* 0x000000e400a8a947 */ /* 0x004fea0003800000 */
.L_x_1540:
[----:B------:R-:W-:Y:S05]  /*16b40*/  BSYNC B0 ;  /* 0x0000000000007941 */ /* 0x000fea0003800000 */
.L_x_1537:
        /* <DEDUP_REMOVED lines=23> */
[----:B---3--:R-:W-:-:S04]  /*16cc0*/  R2UR UR8, R26 ;  /* 0x000000001a0872ca */ /* 0x008fc800000e0000 */
[C---:B------:R-:W-:Y:S02]  /*16cd0*/  R2UR UR10, R12.reuse ;  /* 0x000000000c0a72ca */ /* 0x040fe400000e0000 */
[----:B------:R-:W-:Y:S02]  /*16ce0*/  R2UR UR9, R27 ;  /* 0x000000001b0972ca */ /* 0x000fe400000e0000 */
[----:B------:R-:W-:-:S04]  /*16cf0*/  IADD3 R24, R12, 0x400, RZ ;  /* 0x000004000c187810 */ /* 0x000fc80007ffe0ff */
[----:B------:R-:W-:Y:S02]  /*16d00*/  R2UR UR26, R24 ;  /* 0x00000000181a72ca */ /* 0x000fe400000e0000 */
[----:B-1----:R-:W-:-:S06]  /*16d10*/  WARPGROUP.ARRIVE ;  /* 0x00000000000079c5 */ /* 0x002fcc0000000000 */
        /* <DEDUP_REMOVED lines=41> */
.L_x_1543:
[----:B------:R-:W-:Y:S01]  /*16fb0*/  SHF.L.U32 R5, R10, 0x1f, RZ ;  /* 0x0000001f0a057819 */ /* 0x000fe200000006ff */
[----:B------:R-:W-:-:S04]  /*16fc0*/  IMAD R6, R7, 0x8, R2 ;  /* 0x0000000807067824 */ /* 0x000fc800078e0202 */
[----:B------:R0:W1:Y:S01]  /*16fd0*/  SYNCS.PHASECHK.TRANS64.TRYWAIT P1, [R6+URZ+0x2d850], R5 ;  /* 0x02d85005060075a7 */ /* 0x000062000802017f */
[----:B------:R-:W-:Y:S05]  /*16fe0*/  @!P0 BRA `(.L_x_1544) ;  /* 0x0000000000048947 */ /* 0x000fea0003800000 */
[----:B------:R-:W-:Y:S01]  /*16ff0*/  BPT.TRAP 0x1 ;  /* 0x000000040000795c */ /* 0x000fe20000300000 */
.L_x_1544:
[----:B-1----:R-:W-:Y:S05]  /*17000*/  @P1 BRA `(.L_x_1542) ;  /* 0x0000000000081947 */ /* 0x002fea0003800000 */
[----:B------:R-:W1:Y:S02]  /*17010*/  SYNCS.PHASECHK.TRANS64.TRYWAIT P1, [R6+URZ+0x2d850], R5 ;  /* 0x02d85005060075a7 */ /* 0x000e64000802017f */
[----:B-1----:R-:W-:Y:S05]  /*17020*/  @!P1 BRA `(.L_x_1545) ;  /* 0x000000e000809947 */ /* 0x002fea0003800000 */
.L_x_1542:
        /* <DEDUP_REMOVED lines=24> */
[----:B------:R-:W-:Y:S01]  /*171b0*/  R2UR UR18, R12 ;  /* 0x000000000c1272ca */ /* 0x000fe200000e0000 */
[----:B------:R-:W-:Y:S01]  /*171c0*/  VIADD R12, R10, 0xc0 ;  /* 0x000000c00a0c7836 */ /* 0x000fe20000000000 */
[----:B------:R-:W-:Y:S01]  /*171d0*/  R2UR UR35, R13 ;  /* 0x000000000d2372ca */ /* 0x000fe200000e0000 */
[----:B------:R-:W-:Y:S01]  /*171e0*/  IMAD.MOV.U32 R13, RZ, RZ, 0x40000040 ;  /* 0x40000040ff0d7424 */ /* 0x000fe200078e00ff */
[----:B------:R-:W-:-:S02]  /*171f0*/  R2UR UR45, R11 ;  /* 0x000000000b2d72ca */ /* 0x000fc400000e0000 */
[----:B------:R-:W-:Y:S01]  /*17200*/  R2UR UR22, R12 ;  /* 0x000000000c1672ca */ /* 0x000fe200000e0000 */
[----:B------:R-:W-:Y:S01]  /*17210*/  VIADD R12, R10, 0x100 ;  /* 0x000001000a0c7836 */ /* 0x000fe20000000000 */
[----:B------:R-:W-:Y:S01]  /*17220*/  R2UR UR13, R13 ;  /* 0x000000000d0d72ca */ /* 0x000fe200000e0000 */
[----:B------:R-:W-:-:S03]  /*17230*/  IMAD.MOV.U32 R13, RZ, RZ, 0x40000040 ;  /* 0x40000040ff0d7424 */ /* 0x000fc600078e00ff */
[----:B------:R-:W-:Y:S01]  /*17240*/  R2UR UR26, R12 ;  /* 0x000000000c1a72ca */ /* 0x000fe200000e0000 */
[----:B------:R-:W-:Y:S01]  /*17250*/  VIADD R12, R10, 0x140 ;  /* 0x000001400a0c7836 */ /* 0x000fe20000000000 */
[----:B------:R-:W-:Y:S01]  /*17260*/  R2UR UR17, R13 ;  /* 0x000000000d1172ca */ /* 0x000fe200000e0000 */
[----:B------:R-:W-:-:S03]  /*17270*/  IMAD.MOV.U32 R13, RZ, RZ, 0x40000040 ;  /* 0x40000040ff0d7424 */ /* 0x000fc600078e00ff */
[----:B------:R-:W-:Y:S01]  /*17280*/  R2UR UR30, R12 ;  /* 0x000000000c1e72ca */ /* 0x000fe200000e0000 */
[C---:B------:R-:W-:Y:S01]  /*17290*/  VIADD R12, R10.reuse, 0x180 ;  /* 0x000001800a0c7836 */ /* 0x040fe20000000000 */
[----:B------:R-:W-:Y:S01]  /*172a0*/  R2UR UR21, R13 ;  /* 0x000000000d1572ca */ /* 0x000fe200000e0000 */
[----:B------:R-:W-:Y:S02]  /*172b0*/  VIADD R10, R10, 0x1c0 ;  /* 0x000001c00a0a7836 */ /* 0x000fe40000000000 */
[----:B------:R-:W-:Y:S01]  /*172c0*/  IMAD.MOV.U32 R13, RZ, RZ, 0x40000040 ;  /* 0x40000040ff0d7424 */ /* 0x000fe200078e00ff */
[----:B------:R-:W-:Y:S02]  /*172d0*/  R2UR UR34, R12 ;  /* 0x000000000c2272ca */ /* 0x000fe400000e0000 */
[----:B------:R-:W-:Y:S02]  /*172e0*/  R2UR UR46, R10 ;  /* 0x000000000a2e72ca */ /* 0x000fe400000e0000 */
[----:B------:R-:W-:Y:S01]  /*172f0*/  R2UR UR25, R13 ;  /* 0x000000000d1972ca */ /* 0x000fe200000e0000 */
[----:B------:R-:W-:-:S05]  /*17300*/  IMAD.MOV.U32 R13, RZ, RZ, 0x40000040 ;  /* 0x40000040ff0d7424 */ /* 0x000fca00078e00ff */
[----:B------:R-:W-:Y:S01]  /*17310*/  R2UR UR29, R13 ;  /* 0x000000000d1d72ca */ /* 0x000fe200000e0000 */
[----:B------:R-:W-:-:S05]  /*17320*/  IMAD.MOV.U32 R13, RZ, RZ, 0x40000040 ;  /* 0x40000040ff0d7424 */ /* 0x000fca00078e00ff */
[----:B------:R-:W-:Y:S02]  /*17330*/  R2UR UR33, R13 ;  /* 0x000000000d2172ca */ /* 0x000fe400000e0000 */
[----:B--2---:R-:W-:Y:S02]  /*17340*/  LOP3.LUT R10, R14, 0x10000, RZ, 0xfc, !PT ;  /* 0x000100000e0a7812 */ /* 0x004fe400078efcff */
[----:B------:R-:W0:Y:S02]  /*17350*/  S2R R14, SR_TID.X ;  /* 0x00000000000e7919 */ /* 0x000e240000002100 */
[C---:B------:R-:W-:Y:S02]  /*17360*/  R2UR UR8, R10.reuse ;  /* 0x000000000a0872ca */ /* 0x040fe400000e0000 */
[----:B------:R-:W-:-:S04]  /*17370*/  IADD3 R12, R10, 0x2, RZ ;  /* 0x000000020a0c7810 */ /* 0x000fc80007ffe0ff */
        /* <DEDUP_REMOVED lines=43> */
.L_x_1546:
[----:B------:R-:W2:Y:S01]  /*17630*/  LDL R11, [R1+0x60] ;  /* 0x00006000010b7983 */ /* 0x000ea20000100800 */
[----:B------:R-:W1:Y:S03]  /*17640*/  LDC R6, c[0x0][0x448] ;  /* 0x00011200ff067b82 */ /* 0x000e660000000800 */
[----:B0-----:R-:W2:Y:S01]  /*17650*/  LDL R5, [R1+0x98] ;  /* 0x0000980001057983 */ /* 0x001ea20000100800 */
[----:B------:R-:W-:-:S04]  /*17660*/  FMUL.FTZ R141, R38, UR43 ;  /* 0x0000002b268d7c20 */ /* 0x000fc80008410000 */
[----:B------:R-:W0:Y:S01]  /*17670*/  LDC R139, c[0x0][0x9e4] ;  /* 0x00027900ff8b7b82 */ /* 0x000e220000000800 */
[----:B-1----:R-:W-:-:S13]  /*17680*/  ISETP.NE.AND P1, PT, R6, 0x1, PT ;  /* 0x000000010600780c */ /* 0x002fda0003f25270 */
[----:B------:R-:W1:Y:S08]  /*17690*/  @P1 LDC R10, c[0x0][0x44c] ;  /* 0x00011300ff0a1b82 */ /* 0x000e700000000800 */
[----:B------:R-:W3:Y:S01]  /*176a0*/  @P1 LDC R6, c[0x0][0x450] ;  /* 0x00011400ff061b82 */ /* 0x000ee20000000800 */
[----:B------:R-:W-:Y:S02]  /*176b0*/  IMAD.U32 R38, RZ, RZ, UR38 ;  /* 0x00000026ff267e24 */ /* 0x000fe4000f8e00ff */
[----:B------:R-:W-:Y:S01]  /*176c0*/  FMUL.FTZ R12, R46, UR43 ;  /* 0x0000002b2e0c7c20 */ /* 0x000fe20008410000 */
[----:B------:R-:W-:Y:S01]  /*176d0*/  FMUL.FTZ R46, R74, UR43 ;  /* 0x0000002b4a2e7c20 */ /* 0x000fe20008410000 */
[----:B------:R-:W-:Y:S01]  /*176e0*/  FMUL.FTZ R74, R76, UR43 ;  /* 0x0000002b4c4a7c20 */ /* 0x000fe20008410000 */
[----:B------:R-:W-:Y:S01]  /*176f0*/  FMUL.FTZ R150, R26, UR43 ;  /* 0x0000002b1a967c20 */ /* 0x000fe20008410000 */
[----:B------:R-:W-:-:S02]  /*17700*/  IMAD.SHL.U32 R76, R0, 0x80, RZ ;  /* 0x00000080004c7824 */ /* 0x000fc400078e00ff */
        /* <DEDUP_REMOVED lines=49> */
[----:B0-----:R-:W-:Y:S01]  /*17a20*/  ISETP.GE.AND P3, PT, R139, 0x1, PT ;  /* 0x000000018b00780c */ /* 0x001fe20003f66270 */
        /* <DEDUP_REMOVED lines=22> */
[----:B--2---:R-:W-:-:S02]  /*17b90*/  IMAD.IADD R5, R5, 0x1, R11 ;  /* 0x0000000105057824 */ /* 0x004fc400078e020b */
[----:B------:R-:W-:Y:S01]  /*17ba0*/  FMUL.FTZ R11, R24, UR43 ;  /* 0x0000002b180b7c20 */ /* 0x000fe20008410000 */
[----:B------:R-:W-:Y:S01]  /*17bb0*/  FMUL.FTZ R24, R28, UR43 ;  /* 0x0000002b1c187c20 */ /* 0x000fe20008410000 */
[----:B------:R-:W-:Y:S01]  /*17bc0*/  FMUL.FTZ R28, R32, UR43 ;  /* 0x0000002b201c7c20 */ /* 0x000fe20008410000 */
[----:B------:R-:W-:Y:S01]  /*17bd0*/  FMUL.FTZ R32, R36, UR43 ;  /* 0x0000002b24207c20 */ /* 0x000fe20008410000 */
[----:B------:R-:W-:Y:S01]  /*17be0*/  LEA R36, R18, R2, 0x3 ;  /* 0x0000000212247211 */ /* 0x000fe200078e18ff */
[----:B-1----:R-:W-:-:S04]  /*17bf0*/  @P1 IMAD.HI.U32 R10, R5, R10, RZ ;  /* 0x0000000a050a1227 */ /* 0x002fc800078e00ff */
[----:B------:R-:W-:Y:S01]  /*17c00*/  VIADD R36, R36, 0x2d840 ;  /* 0x0002d84024247836 */ /* 0x000fe20000000000 */
[----:B---3--:R-:W-:-:S04]  /*17c10*/  @P1 SHF.R.U32.HI R5, RZ, R6, R10 ;  /* 0x00000006ff051219 */ /* 0x008fc8000001160a */
[----:B------:R-:W-:-:S04]  /*17c20*/  PRMT R36, R38, 0x654, R36 ;  /* 0x0000065426247816 */ /* 0x000fc80000000024 */
[----:B------:R1:W-:Y:S01]  /*17c30*/  SYNCS.ARRIVE.TRANS64.RED.A1T0 RZ, [R36+URZ], RZ ;  /* 0x000000ff24ff79a7 */ /* 0x0003e2000810043f */
[----:B------:R-:W-:Y:S01]  /*17c40*/  FMUL.FTZ R10, R25, UR43 ;  /* 0x0000002b190a7c20 */ /* 0x000fe20008410000 */
[----:B------:R-:W-:Y:S01]  /*17c50*/  FMUL.FTZ R6, R42, UR43 ;  /* 0x0000002b2a067c20 */ /* 0x000fe20008410000 */
[----:B------:R-:W-:Y:S01]  /*17c60*/  FMUL.FTZ R25, R43, UR43 ;  /* 0x0000002b2b197c20 */ /* 0x000fe20008410000 */
[----:B-1----:R-:W1:Y:S01]  /*17c70*/  SHFL.IDX PT, R36, R5, RZ, 0x1c1f ;  /* 0x001c1fff05247589 */ /* 0x002e6200000e0000 */
[----:B------:R-:W-:Y:S01]  /*17c80*/  FMUL.FTZ R42, R48, UR43 ;  /* 0x0000002b302a7c20 */ /* 0x000fe20008410000 */
[----:B------:R-:W-:Y:S01]  /*17c90*/  IADD3 R38, -R76, 0x1, RZ ;  /* 0x000000014c267810 */ /* 0x000fe20007ffe1ff */
[----:B------:R-:W-:Y:S01]  /*17ca0*/  FMUL.FTZ R48, R71, UR43 ;  /* 0x0000002b47307c20 */ /* 0x000fe20008410000 */
[----:B------:R-:W-:Y:S01]  /*17cb0*/  FMUL.FTZ R43, R79, UR43 ;  /* 0x0000002b4f2b7c20 */ /* 0x000fe20008410000 */
[----:B------:R-:W2:Y:S02]  /*17cc0*/  MUFU.TANH R11, R11 ;  /* 0x0000000b000b7308 */ /* 0x000ea40000002400 */
[----:B------:R-:W-:-:S06]  /*17cd0*/  IMAD R38, R156, -0x2, R38 ;  /* 0xfffffffe9c267824 */ /* 0x000fcc00078e0226 */
[----:B------:R-:W3:Y:S01]  /*17ce0*/  MUFU.TANH R10, R10 ;  /* 0x0000000a000a7308 */ /* 0x000ee20000002400 */
[----:B------:R-:W-:-:S07]  /*17cf0*/  IADD3 R38, -R154, R38, R155 ;  /* 0x000000269a267210 */ /* 0x000fce0007ffe19b */
        /* <DEDUP_REMOVED lines=40> */
[----:B------:R-:W-:-:S02]  /*17f80*/  VIADD R85, R38, UR42 ;  /* 0x0000002a26557c36 */ /* 0x000fc40008000000 */
[----:B------:R-:W-:Y:S02]  /*17f90*/  VIADD R86, R38, UR52 ;  /* 0x0000003426567c36 */ /* 0x000fe40008000000 */
[C---:B-1----:R-:W-:Y:S02]  /*17fa0*/  IMAD.IADD R87, R36.reuse, 0x1, R85 ;  /* 0x0000000124577824 */ /* 0x042fe400078e0255 */
[----:B------:R-:W-:Y:S01]  /*17fb0*/  IMAD.IADD R139, R36, 0x1, R86 ;  /* 0x00000001248b7824 */ /* 0x000fe200078e0256 */
[----:B--234-:R-:W-:Y:S06]  /*17fc0*/  @!P3 BRA `(.L_x_1547) ;  /* 0x000000000058b947 */ /* 0x01cfec0003800000 */
        /* <DEDUP_REMOVED lines=12> */
.L_x_1549:
[----:B------:R-:W-:-:S05]  /*18090*/  IMAD.U32 R38, RZ, RZ, UR5 ;  /* 0x00000005ff267e24 */ /* 0x000fca000f8e00ff */
[----:B------:R-:W-:-:S13]  /*180a0*/  ISETP.NE.AND P1, PT, R38, 0x1, PT ;  /* 0x000000012600780c */ /* 0x000fda0003f25270 */
[----:B------:R-:W1:Y:S02]  /*180b0*/  @P1 LDC.64 R50, c[0x0][0x9e8] ;  /* 0x00027a00ff321b82 */ /* 0x000e640000000a00 */
[----:B-1----:R-:W-:-:S05]  /*180c0*/  @P1 IMAD.HI.U32 R50, R36, R50, RZ ;  /* 0x0000003224321227 */ /* 0x002fca00078e00ff */
[----:B------:R-:W-:-:S07]  /*180d0*/  @P1 SHF.R.U32.HI R36, RZ, R51, R50 ;  /* 0x00000033ff241219 */ /* 0x000fce0000011632 */
.L_x_1550:
[----:B------:R-:W-:Y:S05]  /*180e0*/  BSYNC B0 ;  /* 0x0000000000007941 */ /* 0x000fea0003800000 */
.L_x_1548:
[----:B------:R-:W-:-:S04]  /*180f0*/  IMAD R36, R36, R38, -R76 ;  /* 0x0000002624247224 */ /* 0x000fc800078e0a4c */
[----:B------:R-:W-:-:S05]  /*18100*/  IMAD R36, R156, -0x2, R36 ;  /* 0xfffffffe9c247824 */ /* 0x000fca00078e0224 */
[----:B------:R-:W-:Y:S02]  /*18110*/  VIMNMX R139, R139, R36, !PT ;  /* 0x000000248b8b7248 */ /* 0x000fe40007fe0100 */
[----:B------:R-:W-:-:S07]  /*18120*/  VIADDMNMX R87, R36, R38, R87, PT ;  /* 0x0000002624577246 */ /* 0x000fce0003800157 */
.L_x_1547:
[----:B------:R-:W-:Y:S01]  /*18130*/  ISETP.GT.AND P5, PT, R0, -0x1, PT ;  /* 0xffffffff0000780c */ /* 0x000fe20003fa4270 */
[----:B------:R-:W1:Y:S03]  /*18140*/  SHFL.IDX PT, R5, R5, 0x1, 0x1c1f ;  /* 0x003c1f0005057f89 */ /* 0x000e6600000e0000 */
[C---:B------:R-:W-:Y:S02]  /*18150*/  ISETP.GT.AND P2, PT, R139.reuse, RZ, P5 ;  /* 0x000000ff8b00720c */ /* 0x040fe40002f44270 */
[----:B------:R-:W-:Y:S02]  /*18160*/  ISETP.GT.AND P1, PT, R139, 0x1, P5 ;  /* 0x000000018b00780c */ /* 0x000fe40002f24270 */
[C---:B------:R-:W-:Y:S02]  /*18170*/  ISETP.LT.OR P2, PT, R87.reuse, 0x1, P2 ;  /* 0x000000015700780c */ /* 0x040fe40001741670 */
[----:B------:R-:W-:-:S02]  /*18180*/  ISETP.LT.OR P1, PT, R87, 0x2, P1 ;  /* 0x000000025700780c */ /* 0x000fc40000f21670 */
[----:B------:R-:W-:Y:S02]  /*18190*/  FSEL R82, R11, -INF , !P2 ;  /* 0xff8000000b527808 */ /* 0x000fe40005000000 */
[----:B------:R-:W-:Y:S02]  /*181a0*/  FSEL R79, R10, -INF , !P1 ;  /* 0xff8000000a4f7808 */ /* 0x000fe40004800000 */
[C---:B------:R-:W-:Y:S02]  /*181b0*/  ISETP.GT.AND P2, PT, R139.reuse, 0x8, P5 ;  /* 0x000000088b00780c */ /* 0x040fe40002f44270 */
[----:B------:R-:W-:Y:S02]  /*181c0*/  ISETP.GT.AND P1, PT, R139, 0x9, P5 ;  /* 0x000000098b00780c */ /* 0x000fe40002f24270 */
[C---:B------:R-:W-:Y:S02]  /*181d0*/  ISETP.LT.OR P2, PT, R87.reuse, 0x9, P2 ;  /* 0x000000095700780c */ /* 0x040fe40001741670 */
[----:B------:R-:W-:-:S02]  /*181e0*/  ISETP.LT.OR P1, PT, R87, 0xa, P1 ;  /* 0x0000000a5700780c */ /* 0x000fc40000f21670 */
[----:B0-----:R-:W-:Y:S01]  /*181f0*/  FSEL R81, R24, -INF , !P2 ;  /* 0xff80000018517808 */ /* 0x001fe20005000000 */
[--C-:B-1----:R-:W-:Y:S01]  /*18200*/  IMAD.IADD R85, R85, 0x1, R5.reuse ;  /* 0x0000000155557824 */ /* 0x102fe200078e0205 */
[----:B------:R-:W-:Y:S01]  /*18210*/  FSEL R77, R13, -INF , !P1 ;  /* 0xff8000000d4d7808 */ /* 0x000fe20004800000 */
[----:B------:R-:W-:Y:S01]  /*18220*/  IMAD.IADD R86, R86, 0x1, R5 ;  /* 0x0000000156567824 */ /* 0x000fe200078e0205 */
[C---:B------:R-:W-:Y:S02]  /*18230*/  ISETP.GT.AND P2, PT, R139.reuse, 0x10, P5 ;  /* 0x000000108b00780c */ /* 0x040fe40002f44270 */
        /* <DEDUP_REMOVED lines=82> */
[----:B------:R-:W-:Y:S01]  /*18760*/  FSEL R80, R83, -INF , !P1 ;  /* 0xff80000053507808 */ /* 0x000fe20004800000 */
[----:B------:R-:W-:Y:S08]  /*18770*/  @!P3 BRA `(.L_x_1551) ;  /* 0x000000000058b947 */ /* 0x000ff00003800000 */
        /* <DEDUP_REMOVED lines=12> */
.L_x_1553:
[----:B------:R-:W-:-:S05]  /*18840*/  IMAD.U32 R35, RZ, RZ, UR5 ;  /* 0x00000005ff237e24 */ /* 0x000fca000f8e00ff */
[----:B------:R-:W-:-:S13]  /*18850*/  ISETP.NE.AND P1, PT, R35, 0x1, PT ;  /* 0x000000012300780c */ /* 0x000fda0003f25270 */
[----:B------:R-:W0:Y:S02]  /*18860*/  @P1 LDC.64 R32, c[0x0][0x9e8] ;  /* 0x00027a00ff201b82 */ /* 0x000e240000000a00 */
[----:B0-----:R-:W-:-:S05]  /*18870*/  @P1 IMAD.HI.U32 R32, R5, R32, RZ ;  /* 0x0000002005201227 */ /* 0x001fca00078e00ff */
[----:B------:R-:W-:-:S07]  /*18880*/  @P1 SHF.R.U32.HI R5, RZ, R33, R32 ;  /* 0x00000021ff051219 */ /* 0x000fce0000011620 */
.L_x_1554:
[----:B------:R-:W-:Y:S05]  /*18890*/  BSYNC B0 ;  /* 0x0000000000007941 */ /* 0x000fea0003800000 */
.L_x_1552:
[----:B------:R-:W-:-:S04]  /*188a0*/  IMAD R5, R5, R35, -R76 ;  /* 0x0000002305057224 */ /* 0x000fc800078e0a4c */
[----:B------:R-:W-:-:S05]  /*188b0*/  IMAD R5, R156, -0x2, R5 ;  /* 0xfffffffe9c057824 */ /* 0x000fca00078e0205 */
[----:B------:R-:W-:Y:S02]  /*188c0*/  VIMNMX R86, R86, R5, !PT ;  /* 0x0000000556567248 */ /* 0x000fe40007fe0100 */
[----:B------:R-:W-:-:S07]  /*188d0*/  VIADDMNMX R85, R5, R35, R85, PT ;  /* 0x0000002305557246 */ /* 0x000fce0003800155 */
.L_x_1551:
[----:B------:R-:W-:Y:S01]  /*188e0*/  FMNMX.FTZ R5, R82, R9, !PT ;  /* 0x0000000952057209 */ /* 0x000fe20007810000 */
[----:B------:R-:W-:Y:S01]  /*188f0*/  UMOV UR51, UR4 ;  /* 0x0000000400337c82 */ /* 0x000fe20008000000 */
        /* <DEDUP_REMOVED lines=28> */
[----:B------:R-:W-:-:S02]  /*18ac0*/  LOP3.LUT R22, R22, 0xdfffffff, RZ, 0xc0, !PT ;  /* 0xdfffffff16167812 */ /* 0x000fc400078ec0ff */
[----:B------:R-:W-:Y:S02]  /*18ad0*/  FMNMX.FTZ R5, R65, R5, !PT ;  /* 0x0000000541057209 */ /* 0x000fe40007810000 */
[----:B------:R-:W-:Y:S02]  /*18ae0*/  @P0 LOP3.LUT R22, R22, 0x20000000, RZ, 0xfc, !PT ;  /* 0x2000000016160812 */ /* 0x000fe400078efcff */
[----:B------:R-:W-:Y:S02]  /*18af0*/  FMNMX.FTZ R5, R62, R5, !PT ;  /* 0x000000053e057209 */ /* 0x000fe40007810000 */
[C---:B------:R-:W-:Y:S02]  /*18b00*/  ISETP.GT.AND P1, PT, R86.reuse, 0x1, P5 ;  /* 0x000000015600780c */ /* 0x040fe40002f24270 */
[----:B------:R-:W-:Y:S02]  /*18b10*/  FMNMX.FTZ R5, R63, R5, !PT ;  /* 0x000000053f057209 */ /* 0x000fe40007810000 */
[----:B------:R-:W-:-:S02]  /*18b20*/  ISETP.GT.AND P2, PT, R86, 0x28, P5 ;  /* 0x000000285600780c */ /* 0x000fc40002f44270 */
[----:B------:R-:W-:Y:S02]  /*18b30*/  FMNMX.FTZ R5, R58, R5, !PT ;  /* 0x000000053a057209 */ /* 0x000fe40007810000 */
[----:B------:R-:W-:Y:S02]  /*18b40*/  LOP3.LUT R22, R22, 0xfffffffd, RZ, 0xc0, !PT ;  /* 0xfffffffd16167812 */ /* 0x000fe400078ec0ff */
[----:B------:R-:W-:Y:S02]  /*18b50*/  FMNMX.FTZ R5, R59, R5, !PT ;  /* 0x000000053b057209 */ /* 0x000fe40007810000 */
[C---:B------:R-:W-:Y:S02]  /*18b60*/  ISETP.LT.OR P1, PT, R85.reuse, 0x2, P1 ;  /* 0x000000025500780c */ /* 0x040fe40000f21670 */
[----:B------:R-:W-:Y:S02]  /*18b70*/  FMNMX.FTZ R5, R54, R5, !PT ;  /* 0x0000000536057209 */ /* 0x000fe40007810000 */
[----:B------:R-:W-:-:S02]  /*18b80*/  ISETP.LT.OR P2, PT, R85, 0x29, P2 ;  /* 0x000000295500780c */ /* 0x000fc40001741670 */
[----:B------:R-:W-:Y:S02]  /*18b90*/  FMNMX.FTZ R5, R55, R5, !PT ;  /* 0x0000000537057209 */ /* 0x000fe40007810000 */
[----:B------:R-:W-:Y:S02]  /*18ba0*/  ISETP.GT.AND P6, PT, R86, 0x69, P5 ;  /* 0x000000695600780c */ /* 0x000fe40002fc4270 */
[----:B------:R-:W-:Y:S02]  /*18bb0*/  FMNMX.FTZ R5, R50, R5, !PT ;  /* 0x0000000532057209 */ /* 0x000fe40007810000 */
[----:B------:R-:W-:Y:S02]  /*18bc0*/  @P4 LOP3.LUT R22, R22, 0x2, RZ, 0xfc, !PT ;  /* 0x0000000216164812 */ /* 0x000fe400078efcff */
[----:B------:R-:W-:Y:S02]  /*18bd0*/  FMNMX.FTZ R5, R51, R5, !PT ;  /* 0x0000000533057209 */ /* 0x000fe40007810000 */
[----:B------:R-:W-:-:S02]  /*18be0*/  FSEL R33, R146, -INF , !P1 ;  /* 0xff80000092217808 */ /* 0x000fc40004800000 */
[----:B------:R-:W-:Y:S02]  /*18bf0*/  FMNMX.FTZ R5, R40, R5, !PT ;  /* 0x0000000528057209 */ /* 0x000fe40007810000 */
[----:B------:R-:W-:Y:S02]  /*18c00*/  FSEL R68, R12, -INF , !P2 ;  /* 0xff8000000c447808 */ /* 0x000fe40005000000 */
[----:B------:R-:W-:Y:S02]  /*18c10*/  FMNMX.FTZ R5, R47, R5, !PT ;  /* 0x000000052f057209 */ /* 0x000fe40007810000 */
[----:B------:R-:W-:Y:S02]  /*18c20*/  ISETP.GT.AND P0, PT, R86, RZ, P5 ;  /* 0x000000ff5600720c */ /* 0x000fe40002f04270 */
[----:B------:R-:W-:Y:S02]  /*18c30*/  FMNMX.FTZ R5, R42, R5, !PT ;  /* 0x000000052a057209 */ /* 0x000fe40007810000 */
[----:B------:R-:W-:-:S02]  /*18c40*/  ISETP.LT.OR P4, PT, R85, 0x6a, P6 ;  /* 0x0000006a5500780c */ /* 0x000fc40003781670 */
[----:B------:R-:W-:Y:S02]  /*18c50*/  FMNMX.FTZ R5, R45, R5, !PT ;  /* 0x000000052d057209 */ /* 0x000fe40007810000 */
[C---:B------:R-:W-:Y:S02]  /*18c60*/  ISETP.GT.AND P1, PT, R86.reuse, 0x9, P5 ;  /* 0x000000095600780c */ /* 0x040fe40002f24270 */
[----:B------:R-:W-:Y:S02]  /*18c70*/  FMNMX.FTZ R5, R13, R5, !PT ;  /* 0x000000050d057209 */ /* 0x000fe40007810000 */
[----:B------:R-:W-:Y:S02]  /*18c80*/  ISETP.GT.AND P2, PT, R86, 0x30, P5 ;  /* 0x000000305600780c */ /* 0x000fe40002f44270 */
[----:B------:R-:W-:Y:S02]  /*18c90*/  FMNMX.FTZ R5, R10, R5, !PT ;  /* 0x000000050a057209 */ /* 0x000fe40007810000 */
[----:B------:R-:W-:-:S02]  /*18ca0*/  ISETP.GT.AND P3, PT, R86, 0x70, P5 ;  /* 0x000000705600780c */ /* 0x000fc40002f64270 */
[----:B------:R-:W-:Y:S02]  /*18cb0*/  FMNMX.FTZ R5, R11, R5, !PT ;  /* 0x000000050b057209 */ /* 0x000fe40007810000 */
[C---:B------:R-:W-:Y:S02]  /*18cc0*/  ISETP.LT.OR P0, PT, R85.reuse, 0x1, P0 ;  /* 0x000000015500780c */ /* 0x040fe40000701670 */
[----:B------:R-:W-:Y:S02]  /*18cd0*/  FMNMX.FTZ R5, R80, R5, !PT ;  /* 0x0000000550057209 */ /* 0x000fe40007810000 */
[C---:B------:R-:W-:Y:S02]  /*18ce0*/  ISETP.LT.OR P1, PT, R85.reuse, 0xa, P1 ;  /* 0x0000000a5500780c */ /* 0x040fe40000f21670 */
[C---:B------:R-:W-:Y:S01]  /*18cf0*/  ISETP.LT.OR P2, PT, R85.reuse, 0x31, P2 ;  /* 0x000000315500780c */ /* 0x040fe20001741670 */
[----:B------:R-:W0:Y:S01]  /*18d00*/  SHFL.BFLY PT, R6, R5, 0x2, 0x1f ;  /* 0x0c401f0005067f89 */ /* 0x000e2200000e0000 */
[----:B------:R-:W-:-:S02]  /*18d10*/  ISETP.LT.OR P3, PT, R85, 0x71, P3 ;  /* 0x000000715500780c */ /* 0x000fc40001f61670 */
[----:B------:R-:W-:Y:S02]  /*18d20*/  FSEL R78, R150, -INF , !P0 ;  /* 0xff800000964e7808 */ /* 0x000fe40004000000 */
[----:B------:R-:W-:Y:S02]  /*18d30*/  FSEL R35, R144, -INF , !P1 ;  /* 0xff80000090237808 */ /* 0x000fe40004800000 */
[----:B------:R-:W-:Y:S02]  /*18d40*/  FSEL R66, R14, -INF , !P2 ;  /* 0xff8000000e427808 */ /* 0x000fe40005000000 */
[----:B------:R-:W-:Y:S02]  /*18d50*/  ISETP.GT.AND P1, PT, R86, 0x11, P5 ;  /* 0x000000115600780c */ /* 0x000fe40002f24270 */
[----:B------:R-:W-:Y:S02]  /*18d60*/  FSEL R14, R34, -INF , !P3 ;  /* 0xff800000220e7808 */ /* 0x000fe40005800000 */
[----:B------:R-:W-:-:S02]  /*18d70*/  ISETP.LT.OR P1, PT, R85, 0x12, P1 ;  /* 0x000000125500780c */ /* 0x000fc40000f21670 */
[----:B------:R-:W-:Y:S02]  /*18d80*/  ISETP.GT.AND P2, PT, R86, 0x38, P5 ;  /* 0x000000385600780c */ /* 0x000fe40002f44270 */
[----:B------:R-:W-:Y:S02]  /*18d90*/  FSEL R37, R142, -INF , !P1 ;  /* 0xff8000008e257808 */ /* 0x000fe40004800000 */
[----:B------:R-:W-:Y:S02]  /*18da0*/  ISETP.GT.AND P1, PT, R86, 0x19, P5 ;  /* 0x000000195600780c */ /* 0x000fe40002f24270 */
[C---:B------:R-:W-:Y:S02]  /*18db0*/  ISETP.LT.OR P2, PT, R85.reuse, 0x39, P2 ;  /* 0x000000395500780c */ /* 0x040fe40001741670 */
[----:B------:R-:W-:Y:S02]  /*18dc0*/  ISETP.LT.OR P1, PT, R85, 0x1a, P1 ;  /* 0x0000001a5500780c */ /* 0x000fe40000f21670 */
[----:B0-----:R-:W-:-:S02]  /*18dd0*/  FMNMX.FTZ R5, R5, R6, !PT ;  /* 0x0000000605057209 */ /* 0x001fc40007810000 */
[----:B------:R-:W-:Y:S02]  /*18de0*/  FSEL R39, R140, -INF , !P1 ;  /* 0xff8000008c277808 */ /* 0x000fe40004800000 */
[C---:B------:R-:W-:Y:S01]  /*18df0*/  ISETP.GT.AND P1, PT, R86.reuse, 0x21, P5 ;  /* 0x000000215600780c */ /* 0x040fe20002f24270 */
[----:B------:R-:W0:Y:S01]  /*18e00*/  SHFL.BFLY PT, R6, R5, 0x1, 0x1f ;  /* 0x0c201f0005067f89 */ /* 0x000e2200000e0000 */
[----:B------:R-:W-:Y:S02]  /*18e10*/  FSEL R64, R15, -INF , !P2 ;  /* 0xff8000000f407808 */ /* 0x000fe40005000000 */
[----:B------:R-:W-:Y:S02]  /*18e20*/  ISETP.LT.OR P1, PT, R85, 0x22, P1 ;  /* 0x000000225500780c */ /* 0x000fe40000f21670 */
[----:B------:R-:W-:Y:S02]  /*18e30*/  ISETP.GT.AND P2, PT, R86, 0x40, P5 ;  /* 0x000000405600780c */ /* 0x000fe40002f44270 */
[----:B------:R-:W-:-:S02]  /*18e40*/  FSEL R25, R25, -INF , !P1 ;  /* 0xff80000019197808 */ /* 0x000fc40004800000 */
[C---:B------:R-:W-:Y:S02]  /*18e50*/  ISETP.GT.AND P1, PT, R86.reuse, 0x29, P5 ;  /* 0x000000295600780c */ /* 0x040fe40002f24270 */
[C---:B------:R-:W-:Y:S02]  /*18e60*/  ISETP.LT.OR P2, PT, R85.reuse, 0x41, P2 ;  /* 0x000000415500780c */ /* 0x040fe40001741670 */
[----:B------:R-:W-:Y:S02]  /*18e70*/  ISETP.LT.OR P1, PT, R85, 0x2a, P1 ;  /* 0x0000002a5500780c */ /* 0x000fe40000f21670 */
[----:B------:R-:W-:Y:S02]  /*18e80*/  FSEL R61, R21, -INF , !P2 ;  /* 0xff800000153d7808 */ /* 0x000fe40005000000 */
[----:B------:R-:W-:Y:S02]  /*18e90*/  FSEL R27, R27, -INF , !P1 ;  /* 0xff8000001b1b7808 */ /* 0x000fe40004800000 */
[----:B------:R-:W-:-:S02]  /*18ea0*/  ISETP.GT.AND P1, PT, R86, 0x31, P5 ;  /* 0x000000315600780c */ /* 0x000fc40002f24270 */
[C---:B------:R-:W-:Y:S02]  /*18eb0*/  ISETP.GT.AND P2, PT, R86.reuse, 0x48, P5 ;  /* 0x000000485600780c */ /* 0x040fe40002f44270 */
[----:B------:R-:W-:Y:S02]  /*18ec0*/  ISETP.LT.OR P1, PT, R85, 0x32, P1 ;  /* 0x000000325500780c */ /* 0x000fe40000f21670 */
[----:B0-----:R-:W-:Y:S02]  /*18ed0*/  FMNMX.FTZ R5, R5, R6, !PT ;  /* 0x0000000605057209 */ /* 0x001fe40007810000 */
[----:B------:R-:W-:Y:S02]  /*18ee0*/  FSEL R29, R29, -INF , !P1 ;  /* 0xff8000001d1d7808 */ /* 0x000fe40004800000 */
[C---:B------:R-:W-:Y:S01]  /*18ef0*/  FSETP.NEU.FTZ.AND P6, PT, R5.reuse, -INF , PT ;  /* 0xff8000000500780b */ /* 0x040fe20003fdd000 */
[----:B------:R-:W-:Y:S01]  /*18f00*/  FMUL.FTZ R6, R5, UR51 ;  /* 0x0000003305067c20 */ /* 0x000fe20008410000 */
[----:B------:R-:W-:-:S02]  /*18f10*/  ISETP.GT.AND P1, PT, R86, 0x39, P5 ;  /* 0x000000395600780c */ /* 0x000fc40002f24270 */
[----:B------:R-:W-:Y:S02]  /*18f20*/  FSEL R12, R5, RZ, P6 ;  /* 0x000000ff050c7208 */ /* 0x000fe40003000000 */
[----:B------:R-:W-:Y:S02]  /*18f30*/  FSEL R6, R6, RZ, P6 ;  /* 0x000000ff06067208 */ /* 0x000fe40003000000 */
[C---:B------:R-:W-:Y:S01]  /*18f40*/  ISETP.LT.OR P1, PT, R85.reuse, 0x3a, P1 ;  /* 0x0000003a5500780c */ /* 0x040fe20000f21670 */
[----:B------:R-:W-:Y:S01]  /*18f50*/  FADD.FTZ R12, -R12, R9 ;  /* 0x000000090c0c7221 */ /* 0x000fe20000010100 */
[----:B------:R-:W-:Y:S01]  /*18f60*/  ISETP.LT.OR P2, PT, R85, 0x49, P2 ;  /* 0x000000495500780c */ /* 0x000fe20001741670 */
        /* <DEDUP_REMOVED lines=32> */
[----:B------:R-:W-:Y:S01]  /*19170*/  FMNMX.FTZ R6, R78, R8, !PT ;  /* 0x000000084e067209 */ /* 0x000fe20007810000 */
[----:B------:R-:W-:Y:S01]  /*19180*/  FMUL.FTZ R12, R12, UR51 ;  /* 0x000000330c0c7c20 */ /* 0x000fe20008410000 */
[----:B------:R-:W-:Y:S01]  /*19190*/  FSEL R31, R31, -INF , !P1 ;  /* 0xff8000001f1f7808 */ /* 0x000fe20004800000 */
[----:B------:R-:W-:Y:S01]  /*191a0*/  MUFU.EX2 R32, R32 ;  /* 0x0000002000207308 */ /* 0x000fe20000000800 */
[----:B------:R-:W-:-:S02]  /*191b0*/  FMNMX.FTZ R6, R33, R6, !PT ;  /* 0x0000000621067209 */ /* 0x000fc40007810000 */
[----:B------:R-:W-:Y:S02]  /*191c0*/  ISETP.GT.AND P1, PT, R86, 0x41, P5 ;  /* 0x000000415600780c */ /* 0x000fe40002f24270 */
[----:B------:R-:W-:Y:S02]  /*191d0*/  FMNMX.FTZ R6, R76, R6, !PT ;  /* 0x000000064c067209 */ /* 0x000fe40007810000 */
[----:B------:R-:W-:Y:S01]  /*191e0*/  ISETP.LT.OR P1, PT, R85, 0x42, P1 ;  /* 0x000000425500780c */ /* 0x000fe20000f21670 */
[----:B------:R-:W0:Y:S01]  /*191f0*/  MUFU.EX2 R12, R12 ;  /* 0x0000000c000c7308 */ /* 0x000e220000000800 */
[----:B------:R-:W-:Y:S02]  /*19200*/  FMNMX.FTZ R6, R35, R6, !PT ;  /* 0x0000000623067209 */ /* 0x000fe40007810000 */
[----:B------:R-:W-:Y:S02]  /*19210*/  FSEL R60, R20, -INF , !P1 ;  /* 0xff800000143c7808 */ /* 0x000fe40004800000 */
[----:B------:R-:W-:-:S02]  /*19220*/  FMNMX.FTZ R6, R74, R6, !PT ;  /* 0x000000064a067209 */ /* 0x000fc40007810000 */
[----:B------:R-:W-:Y:S01]  /*19230*/  ISETP.GT.AND P1, PT, R86, 0x49, P5 ;  /* 0x000000495600780c */ /* 0x000fe20002f24270 */
[----:B------:R-:W1:Y:S01]  /*19240*/  MUFU.EX2 R79, R79 ;  /* 0x0000004f004f7308 */ /* 0x000e620000000800 */
[----:B------:R-:W-:Y:S02]  /*19250*/  FMNMX.FTZ R6, R37, R6, !PT ;  /* 0x0000000625067209 */ /* 0x000fe40007810000 */
[----:B------:R-:W-:Y:S02]  /*19260*/  ISETP.LT.OR P1, PT, R85, 0x4a, P1 ;  /* 0x0000004a5500780c */ /* 0x000fe40000f21670 */
[----:B------:R-:W-:Y:S02]  /*19270*/  FMNMX.FTZ R6, R72, R6, !PT ;  /* 0x0000000648067209 */ /* 0x000fe40007810000 */
[----:B------:R-:W-:Y:S01]  /*19280*/  FSEL R57, R57, -INF , !P2 ;  /* 0xff80000039397808 */ /* 0x000fe20005000000 */
[----:B------:R-:W2:Y:S01]  /*19290*/  MUFU.EX2 R34, R34 ;  /* 0x0000002200227308 */ /* 0x000ea20000000800 */
[----:B------:R-:W-:Y:S01]  /*192a0*/  FMNMX.FTZ R6, R39, R6, !PT ;  /* 0x0000000627067209 */ /* 0x000fe20007810000 */
[----:B0-----:R-:W-:Y:S01]  /*192b0*/  FFMA.FTZ R4, R12, R4, R32 ;  /* 0x000000040c047223 */ /* 0x001fe20000010020 */
[----:B------:R-:W-:-:S02]  /*192c0*/  ISETP.GT.AND P2, PT, R86, 0x50, P5 ;  /* 0x000000505600780c */ /* 0x000fc40002f44270 */
[----:B------:R-:W-:Y:S02]  /*192d0*/  FMNMX.FTZ R6, R70, R6, !PT ;  /* 0x0000000646067209 */ /* 0x000fe40007810000 */
[----:B------:R-:W-:Y:S01]  /*192e0*/  FSEL R56, R56, -INF , !P1 ;  /* 0xff80000038387808 */ /* 0x000fe20004800000 */
[----:B------:R-:W0:Y:S01]  /*192f0*/  MUFU.EX2 R77, R77 ;  /* 0x0000004d004d7308 */ /* 0x000e220000000800 */
[----:B------:R-:W-:Y:S01]  /*19300*/  FMNMX.FTZ R6, R25, R6, !PT ;  /* 0x0000000619067209 */ /* 0x000fe20007810000 */
[----:B-1----:R-:W-:Y:S01]  /*19310*/  FADD.FTZ R4, R79, R4 ;  /* 0x000000044f047221 */ /* 0x002fe20000010000 */
[----:B------:R-:W-:Y:S02]  /*19320*/  ISETP.GT.AND P1, PT, R86, 0x51, P5 ;  /* 0x000000515600780c */ /* 0x000fe40002f24270 */
[----:B------:R-:W-:Y:S02]  /*19330*/  FMNMX.FTZ R6, R68, R6, !PT ;  /* 0x0000000644067209 */ /* 0x000fe40007810000 */
[----:B------:R-:W-:Y:S01]  /*19340*/  ISETP.LT.OR P2, PT, R85, 0x51, P2 ;  /* 0x000000515500780c */ /* 0x000fe20001741670 */
[----:B------:R-:W1:Y:S01]  /*19350*/  MUFU.EX2 R36, R36 ;  /* 0x0000002400247308 */ /* 0x000e620000000800 */
[----:B------:R-:W-:Y:S01]  /*19360*/  FMNMX.FTZ R6, R27, R6, !PT ;  /* 0x000000061b067209 */ /* 0x000fe20007810000 */
[----:B--2---:R-:W-:Y:S01]  /*19370*/  FADD.FTZ R4, R34, R4 ;  /* 0x0000000422047221 */ /* 0x004fe20000010000 */
[----:B------:R-:W-:-:S02]  /*19380*/  ISETP.LT.OR P1, PT, R85, 0x52, P1 ;  /* 0x000000525500780c */ /* 0x000fc40000f21670 */
[----:B------:R-:W-:Y:S02]  /*19390*/  FMNMX.FTZ R6, R66, R6, !PT ;  /* 0x0000000642067209 */ /* 0x000fe40007810000 */
[----:B------:R-:W-:Y:S01]  /*193a0*/  FSEL R53, R53, -INF , !P2 ;  /* 0xff80000035357808 */ /* 0x000fe20005000000 */
[----:B------:R-:W2:Y:S01]  /*193b0*/  MUFU.EX2 R75, R75 ;  /* 0x0000004b004b7308 */ /* 0x000ea20000000800 */
[----:B------:R-:W-:Y:S01]  /*193c0*/  FMNMX.FTZ R6, R29, R6, !PT ;  /* 0x000000061d067209 */ /* 0x000fe20007810000 */
[----:B0-----:R-:W-:Y:S01]  /*193d0*/  FADD.FTZ R4, R77, R4 ;  /* 0x000000044d047221 */ /* 0x001fe20000010000 */
[----:B------:R-:W-:Y:S02]  /*193e0*/  ISETP.GT.AND P2, PT, R86, 0x58, P5 ;  /* 0x000000585600780c */ /* 0x000fe40002f44270 */
[----:B------:R-:W-:Y:S02]  /*193f0*/  FMNMX.FTZ R6, R64, R6, !PT ;  /* 0x0000000640067209 */ /* 0x000fe40007810000 */
[----:B------:R-:W-:Y:S01]  /*19400*/  FSEL R52, R52, -INF , !P1 ;  /* 0xff80000034347808 */ /* 0x000fe20004800000 */
[----:B------:R-:W0:Y:S01]  /*19410*/  MUFU.EX2 R38, R38 ;  /* 0x0000002600267308 */ /* 0x000e220000000800 */
[----:B------:R-:W-:Y:S01]  /*19420*/  FMNMX.FTZ R6, R31, R6, !PT ;  /* 0x000000061f067209 */ /* 0x000fe20007810000 */
[----:B-1----:R-:W-:Y:S01]  /*19430*/  FADD.FTZ R4, R36, R4 ;  /* 0x0000000424047221 */ /* 0x002fe20000010000 */
[----:B------:R-:W-:-:S02]  /*19440*/  ISETP.GT.AND P1, PT, R86, 0x59, P5 ;  /* 0x000000595600780c */ /* 0x000fc40002f24270 */
[----:B------:R-:W-:Y:S02]  /*19450*/  FMNMX.FTZ R6, R61, R6, !PT ;  /* 0x000000063d067209 */ /* 0x000fe40007810000 */
[----:B------:R-:W-:Y:S01]  /*19460*/  ISETP.LT.OR P2, PT, R85, 0x59, P2 ;  /* 0x000000595500780c */ /* 0x000fe20001741670 */
[----:B------:R-:W1:Y:S01]  /*19470*/  MUFU.EX2 R73, R73 ;  /* 0x0000004900497308 */ /* 0x000e620000000800 */
[----:B------:R-:W-:Y:S01]  /*19480*/  FMNMX.FTZ R6, R60, R6, !PT ;  /* 0x000000063c067209 */ /* 0x000fe20007810000 */
[----:B--2---:R-:W-:Y:S01]  /*19490*/  FADD.FTZ R4, R75, R4 ;  /* 0x000000044b047221 */ /* 0x004fe20000010000 */
[----:B------:R-:W-:Y:S02]  /*194a0*/  ISETP.LT.OR P1, PT, R85, 0x5a, P1 ;  /* 0x0000005a5500780c */ /* 0x000fe40000f21670 */
[----:B------:R-:W-:Y:S02]  /*194b0*/  FMNMX.FTZ R6, R57, R6, !PT ;  /* 0x0000000639067209 */ /* 0x000fe40007810000 */
[----:B------:R-:W-:Y:S01]  /*194c0*/  FSEL R49, R49, -INF , !P2 ;  /* 0xff80000031317808 */ /* 0x000fe20005000000 */
[----:B------:R-:W2:Y:S01]  /*194d0*/  MUFU.EX2 R24, R24 ;  /* 0x0000001800187308 */ /* 0x000ea20000000800 */
[----:B------:R-:W-:Y:S01]  /*194e0*/  FMNMX.FTZ R6, R56, R6, !PT ;  /* 0x0000000638067209 */ /* 0x000fe20007810000 */
[----:B0-----:R-:W-:Y:S01]  /*194f0*/  FADD.FTZ R4, R38, R4 ;  /* 0x0000000426047221 */ /* 0x001fe20000010000 */
[----:B------:R-:W-:-:S02]  /*19500*/  ISETP.GT.AND P2, PT, R86, 0x60, P5 ;  /* 0x000000605600780c */ /* 0x000fc40002f44270 */
[----:B------:R-:W-:Y:S02]  /*19510*/  FMNMX.FTZ R6, R53, R6, !PT ;  /* 0x0000000635067209 */ /* 0x000fe40007810000 */
[----:B------:R-:W-:Y:S01]  /*19520*/  FSEL R48, R48, -INF , !P1 ;  /* 0xff80000030307808 */ /* 0x000fe20004800000 */
[----:B------:R-:W0:Y:S01]  /*19530*/  MUFU.EX2 R71, R71 ;  /* 0x0000004700477308 */ /* 0x000e220000000800 */
[----:B------:R-:W-:Y:S01]  /*19540*/  FMNMX.FTZ R6, R52, R6, !PT ;  /* 0x0000000634067209 */ /* 0x000fe20007810000 */
[----:B-1----:R-:W-:Y:S01]  /*19550*/  FADD.FTZ R4, R73, R4 ;  /* 0x0000000449047221 */ /* 0x002fe20000010000 */
[----:B------:R-:W-:Y:S02]  /*19560*/  ISETP.GT.AND P1, PT, R86, 0x61, P5 ;  /* 0x000000615600780c */ /* 0x000fe40002f24270 */
[----:B------:R-:W-:Y:S02]  /*19570*/  ISETP.LT.OR P2, PT, R85, 0x61, P2 ;  /* 0x000000615500780c */ /* 0x000fe40001741670 */
[----:B------:R-:W-:Y:S01]  /*19580*/  FMNMX.FTZ R6, R49, R6, !PT ;  /* 0x0000000631067209 */ /* 0x000fe20007810000 */
[----:B------:R-:W1:Y:S01]  /*19590*/  MUFU.EX2 R26, R26 ;  /* 0x0000001a001a7308 */ /* 0x000e620000000800 */
[----:B------:R-:W-:Y:S01]  /*195a0*/  ISETP.LT.OR P1, PT, R85, 0x62, P1 ;  /* 0x000000625500780c */ /* 0x000fe20000f21670 */
[----:B--2---:R-:W-:Y:S01]  /*195b0*/  FADD.FTZ R4, R24, R4 ;  /* 0x0000000418047221 */ /* 0x004fe20000010000 */
[----:B------:R-:W-:-:S02]  /*195c0*/  FSEL R46, R46, -INF , !P2 ;  /* 0xff8000002e2e7808 */ /* 0x000fc40005000000 */
[----:B------:R-:W-:Y:S02]  /*195d0*/  FMNMX.FTZ R6, R48, R6, !PT ;  /* 0x0000000630067209 */ /* 0x000fe40007810000 */
[----:B------:R-:W-:Y:S01]  /*195e0*/  FSEL R41, R41, -INF , !P1 ;  /* 0xff80000029297808 */ /* 0x000fe20004800000 */
[----:B------:R-:W2:Y:S01]  /*195f0*/  MUFU.EX2 R69, R69 ;  /* 0x0000004500457308 */ /* 0x000ea20000000800 */
[----:B------:R-:W-:Y:S01]  /*19600*/  LOP3.LUT P6, RZ, R22, 0x2, RZ, 0xc0, !PT ;  /* 0x0000000216ff7812 */ /* 0x000fe200078cc0ff */
[----:B0-----:R-:W-:Y:S01]  /*19610*/  FADD.FTZ R4, R71, R4 ;  /* 0x0000000447047221 */ /* 0x001fe20000010000 */
[----:B------:R-:W-:Y:S02]  /*19620*/  FMNMX.FTZ R6, R46, R6, !PT ;  /* 0x000000062e067209 */ /* 0x000fe40007810000 */
[----:B------:R-:W-:Y:S02]  /*19630*/  FSEL R44, R44, -INF , !P6 ;  /* 0xff8000002c2c7808 */ /* 0x000fe40007000000 */
[----:B------:R-:W-:Y:S01]  /*19640*/  FMNMX.FTZ R6, R41, R6, !PT ;  /* 0x0000000629067209 */ /* 0x000fe20007810000 */
[----:B------:R-:W0:Y:S01]  /*19650*/  MUFU.EX2 R28, R28 ;  /* 0x0000001c001c7308 */ /* 0x000e220000000800 */
[----:B------:R-:W-:Y:S01]  /*19660*/  ISETP.GT.AND P2, PT, R86, 0x71, P5 ;  /* 0x000000715600780c */ /* 0x000fe20002f44270 */
[----:B-1----:R-:W-:Y:S01]  /*19670*/  FADD.FTZ R4, R26, R4 ;  /* 0x000000041a047221 */ /* 0x002fe20000010000 */
[----:B------:R-:W-:-:S02]  /*19680*/  FSEL R43, R43, -INF , !P4 ;  /* 0xff8000002b2b7808 */ /* 0x000fc40006000000 */
[----:B------:R-:W-:Y:S02]  /*19690*/  FMNMX.FTZ R6, R44, R6, !PT ;  /* 0x000000062c067209 */ /* 0x000fe40007810000 */
[C---:B------:R-:W-:Y:S01]  /*196a0*/  ISETP.GT.AND P1, PT, R86.reuse, 0x78, P5 ;  /* 0x000000785600780c */ /* 0x040fe20002f24270 */
[----:B------:R-:W1:Y:S01]  /*196b0*/  MUFU.EX2 R67, R67 ;  /* 0x0000004300437308 */ /* 0x000e620000000800 */
[----:B------:R-:W-:Y:S01]  /*196c0*/  ISETP.LT.OR P2, PT, R85, 0x72, P2 ;  /* 0x000000725500780c */ /* 0x000fe20001741670 */
[----:B--2---:R-:W-:Y:S01]  /*196d0*/  FADD.FTZ R4, R69, R4 ;  /* 0x0000000445047221 */ /* 0x004fe20000010000 */
[----:B------:R-:W-:Y:S02]  /*196e0*/  FMNMX.FTZ R6, R43, R6, !PT ;  /* 0x000000062b067209 */ /* 0x000fe40007810000 */
[----:B------:R-:W-:Y:S02]  /*196f0*/  ISETP.GT.AND P5, PT, R86, 0x79, P5 ;  /* 0x000000795600780c */ /* 0x000fe40002fa4270 */
[----:B------:R-:W-:Y:S01]  /*19700*/  ISETP.LT.OR P1, PT, R85, 0x79, P1 ;  /* 0x000000795500780c */ /* 0x000fe20000f21670 */
[----:B------:R-:W2:Y:S01]  /*19710*/  MUFU.EX2 R30, R30 ;  /* 0x0000001e001e7308 */ /* 0x000ea20000000800 */
[----:B------:R-:W-:Y:S01]  /*19720*/  FSEL R15, R149, -INF , !P2 ;  /* 0xff800000950f7808 */ /* 0x000fe20005000000 */
[----:B0-----:R-:W-:Y:S01]  /*19730*/  FADD.FTZ R4, R28, R4 ;  /* 0x000000041c047221 */ /* 0x001fe20000010000 */
[----:B------:R-:W-:-:S02]  /*19740*/  FMNMX.FTZ R6, R14, R6, !PT ;  /* 0x000000060e067209 */ /* 0x000fc40007810000 */
[----:B------:R-:W-:Y:S02]  /*19750*/  ISETP.LT.OR P5, PT, R85, 0x7a, P5 ;  /* 0x0000007a5500780c */ /* 0x000fe40002fa1670 */
[----:B------:R-:W-:Y:S01]  /*19760*/  FSEL R20, R148, -INF , !P1 ;  /* 0xff80000094147808 */ /* 0x000fe20004800000 */
[----:B------:R-:W0:Y:S01]  /*19770*/  MUFU.EX2 R65, R65 ;  /* 0x0000004100417308 */ /* 0x000e220000000800 */
[----:B------:R-:W-:Y:S01]  /*19780*/  FMNMX.FTZ R6, R15, R6, !PT ;  /* 0x000000060f067209 */ /* 0x000fe20007810000 */
[----:B-1----:R-:W-:Y:S01]  /*19790*/  FADD.FTZ R4, R67, R4 ;  /* 0x0000000443047221 */ /* 0x002fe20000010000 */
[----:B------:R-:W-:Y:S02]  /*197a0*/  FSEL R21, R147, -INF , !P5 ;  /* 0xff80000093157808 */ /* 0x000fe40006800000 */
[----:B------:R-:W-:Y:S02]  /*197b0*/  FMNMX.FTZ R6, R20, R6, !PT ;  /* 0x0000000614067209 */ /* 0x000fe40007810000 */
[----:B------:R-:W-:Y:S01]  /*197c0*/  LOP3.LUT P0, RZ, R22, 0x20000000, RZ, 0xc0, !PT ;  /* 0x2000000016ff7812 */ /* 0x000fe2000780c0ff */
[----:B------:R-:W1:Y:S01]  /*197d0*/  MUFU.EX2 R62, R62 ;  /* 0x0000003e003e7308 */ /* 0x000e620000000800 */
[----:B------:R-:W-:Y:S01]  /*197e0*/  FMNMX.FTZ R6, R21, R6, !PT ;  /* 0x0000000615067209 */ /* 0x000fe20007810000 */
[----:B--2---:R-:W-:-:S04]  /*197f0*/  FADD.FTZ R4, R30, R4 ;  /* 0x000000041e047221 */ /* 0x004fc80000010000 */
[----:B------:R-:W2:Y:S02]  /*19800*/  SHFL.BFLY PT, R13, R6, 0x2, 0x1f ;  /* 0x0c401f00060d7f89 */ /* 0x000ea400000e0000 */
[----:B------:R-:W3:Y:S01]  /*19810*/  MUFU.EX2 R63, R63 ;  /* 0x0000003f003f7308 */ /* 0x000ee20000000800 */
[----:B0-----:R-:W-:-:S07]  /*19820*/  FADD.FTZ R4, R65, R4 ;  /* 0x0000000441047221 */ /* 0x001fce0000010000 */
[----:B------:R-:W0:Y:S01]  /*19830*/  MUFU.EX2 R58, R58 ;  /* 0x0000003a003a7308 */ /* 0x000e220000000800 */
[----:B-1----:R-:W-:-:S07]  /*19840*/  FADD.FTZ R4, R62, R4 ;  /* 0x000000043e047221 */ /* 0x002fce0000010000 */
[----:B------:R-:W1:Y:S01]  /*19850*/  MUFU.EX2 R59, R59 ;  /* 0x0000003b003b7308 */ /* 0x000e620000000800 */
[----:B---3--:R-:W-:Y:S01]  /*19860*/  FADD.FTZ R4, R63, R4 ;  /* 0x000000043f047221 */ /* 0x008fe20000010000 */
[----:B--2---:R-:W-:-:S06]  /*19870*/  FMNMX.FTZ R6, R6, R13, !PT ;  /* 0x0000000d06067209 */ /* 0x004fcc0007810000 */
[----:B------:R-:W2:Y:S01]  /*19880*/  MUFU.EX2 R54, R54 ;  /* 0x0000003600367308 */ /* 0x000ea20000000800 */
[----:B0-----:R-:W-:Y:S01]  /*19890*/  FADD.FTZ R4, R58, R4 ;  /* 0x000000043a047221 */ /* 0x001fe20000010000 */
[----:B------:R-:W0:Y:S06]  /*198a0*/  SHFL.BFLY PT, R13, R6, 0x1, 0x1f ;  /* 0x0c201f00060d7f89 */ /* 0x000e2c00000e0000 */
[----:B------:R-:W3:Y:S01]  /*198b0*/  MUFU.EX2 R55, R55 ;  /* 0x0000003700377308 */ /* 0x000ee20000000800 */
[----:B-1----:R-:W-:-:S07]  /*198c0*/  FADD.FTZ R4, R59, R4 ;  /* 0x000000043b047221 */ /* 0x002fce0000010000 */
[----:B------:R-:W1:Y:S01]  /*198d0*/  MUFU.EX2 R50, R50 ;  /* 0x0000003200327308 */ /* 0x000e620000000800 */
[----:B--2---:R-:W-:-:S07]  /*198e0*/  FADD.FTZ R4, R54, R4 ;  /* 0x0000000436047221 */ /* 0x004fce0000010000 */
[----:B------:R-:W2:Y:S01]  /*198f0*/  MUFU.EX2 R51, R51 ;  /* 0x0000003300337308 */ /* 0x000ea20000000800 */
[----:B---3--:R-:W-:Y:S01]  /*19900*/  FADD.FTZ R4, R55, R4 ;  /* 0x0000000437047221 */ /* 0x008fe20000010000 */
[----:B0-----:R-:W-:-:S04]  /*19910*/  FMNMX.FTZ R6, R6, R13, !PT ;  /* 0x0000000d06067209 */ /* 0x001fc80007810000 */
[----:B------:R-:W-:Y:S02]  /*19920*/  FSETP.NEU.FTZ.AND P1, PT, R6, -INF , PT ;  /* 0xff8000000600780b */ /* 0x000fe40003f3d000 */
[----:B------:R-:W0:Y:S01]  /*19930*/  MUFU.EX2 R40, R40 ;  /* 0x0000002800287308 */ /* 0x000e220000000800 */
[----:B-1----:R-:W-:Y:S01]  /*19940*/  FADD.FTZ R4, R50, R4 ;  /* 0x0000000432047221 */ /* 0x002fe20000010000 */
[----:B------:R-:W-:-:S05]  /*19950*/  FSEL R13, R6, RZ, P1 ;  /* 0x000000ff060d7208 */ /* 0x000fca0000800000 */
[----:B------:R-:W-:Y:S01]  /*19960*/  FADD.FTZ R13, -R13, R8 ;  /* 0x000000080d0d7221 */ /* 0x000fe20000010100 */
[----:B------:R-:W1:Y:S01]  /*19970*/  MUFU.EX2 R47, R47 ;  /* 0x0000002f002f7308 */ /* 0x000e620000000800 */
[----:B--2---:R-:W-:Y:S02]  /*19980*/  FADD.FTZ R4, R51, R4 ;  /* 0x0000000433047221 */ /* 0x004fe40000010000 */
[----:B------:R-:W-:-:S05]  /*19990*/  FMUL.FTZ R13, R13, UR51 ;  /* 0x000000330d0d7c20 */ /* 0x000fca0008410000 */
[----:B------:R2:W-:Y:S01]  /*199a0*/  MUFU.EX2 R8, R80 ;  /* 0x0000005000087308 */ /* 0x0005e20000000800 */
[----:B0-----:R-:W-:-:S07]  /*199b0*/  FADD.FTZ R4, R40, R4 ;  /* 0x0000000428047221 */ /* 0x001fce0000010000 */
[----:B------:R-:W-:Y:S01]  /*199c0*/  MUFU.EX2 R13, R13 ;  /* 0x0000000d000d7308 */ /* 0x000fe20000000800 */
[----:B--2---:R-:W-:Y:S01]  /*199d0*/  FMUL.FTZ R80, R6, UR51 ;  /* 0x0000003306507c20 */ /* 0x004fe20008410000 */
[----:B-1----:R-:W-:-:S04]  /*199e0*/  FADD.FTZ R4, R47, R4 ;  /* 0x000000042f047221 */ /* 0x002fc80000010000 */
[----:B------:R-:W-:Y:S02]  /*199f0*/  FSEL R80, R80, RZ, P1 ;  /* 0x000000ff50507208 */ /* 0x000fe40000800000 */
[----:B------:R-:W-:Y:S03]  /*19a00*/  MUFU.EX2 R42, R42 ;  /* 0x0000002a002a7308 */ /* 0x000fe60000000800 */
        /* <DEDUP_REMOVED lines=31> */
[----:B-1----:R-:W-:Y:S01]  /*19c00*/  FADD.FTZ R3, R33, R3 ;  /* 0x0000000321037221 */ /* 0x002fe20000010000 */
[--C-:B------:R-:W-:Y:S01]  /*19c10*/  FFMA.FTZ R44, R44, UR51, -R80.reuse ;  /* 0x000000332c2c7c23 */ /* 0x100fe20008010850 */
[--C-:B------:R-:W-:Y:S01]  /*19c20*/  FFMA.FTZ R43, R43, UR51, -R80.reuse ;  /* 0x000000332b2b7c23 */ /* 0x100fe20008010850 */
[--C-:B------:R-:W-:Y:S01]  /*19c30*/  FFMA.FTZ R14, R14, UR51, -R80.reuse ;  /* 0x000000330e0e7c23 */ /* 0x100fe20008010850 */
[--C-:B------:R-:W-:Y:S01]  /*19c40*/  FFMA.FTZ R15, R15, UR51, -R80.reuse ;  /* 0x000000330f0f7c23 */ /* 0x100fe20008010850 */
[--C-:B------:R-:W-:Y:S01]  /*19c50*/  FFMA.FTZ R20, R20, UR51, -R80.reuse ;  /* 0x0000003314147c23 */ /* 0x100fe20008010850 */
[----:B------:R-:W-:Y:S01]  /*19c60*/  FFMA.FTZ R21, R21, UR51, -R80 ;  /* 0x0000003315157c23 */ /* 0x000fe20008010850 */
        /* <DEDUP_REMOVED lines=65> */
[----:B------:R-:W-:Y:S01]  /*1a080*/  FADD.FTZ R4, R8, R4 ;  /* 0x0000000408047221 */ /* 0x000fe20000010000 */
[----:B-1----:R-:W-:-:S04]  /*1a090*/  FADD.FTZ R3, R20, R3 ;  /* 0x0000000314037221 */ /* 0x002fc80000010000 */
[----:B--2---:R-:W-:Y:S01]  /*1a0a0*/  FADD.FTZ R3, R21, R3 ;  /* 0x0000000315037221 */ /* 0x004fe20000010000 */
[----:B------:R-:W-:Y:S06]  /*1a0b0*/  @!P0 BRA `(.L_x_1555) ;  /* 0x0000000000048947 */ /* 0x000fec0003800000 */
[----:B------:R-:W-:Y:S01]  /*1a0c0*/  BPT.TRAP 0x1 ;  /* 0x000000040000795c */ /* 0x000fe20000300000 */
.L_x_1555:
[----:B------:R-:W2:Y:S04]  /*1a0d0*/  LDL R84, [R1+0x6c] ;  /* 0x00006c0001547983 */ /* 0x000ea80000100800 */
[----:B------:R-:W3:Y:S01]  /*1a0e0*/  LDL R82, [R1+0x4] ;  /* 0x0000040001527983 */ /* 0x000ee20000100800 */
[----:B------:R-:W-:-:S03]  /*1a0f0*/  IMAD R7, R7, 0x8, R2 ;  /* 0x0000000807077824 */ /* 0x000fc600078e0202 */
[----:B------:R-:W4:Y:S04]  /*1a100*/  LDL R81, [R1] ;  /* 0x0000000001517983 */ /* 0x000f280000100800 */
[----:B------:R-:W5:Y:S01]  /*1a110*/  LDL R83, [R1+0x70] ;  /* 0x0000700001537983 */ /* 0x000f620000100800 */
[----:B------:R-:W-:Y:S01]  /*1a120*/  VIADD R7, R7, 0x2d860 ;  /* 0x0002d86007077836 */ /* 0x000fe20000000000 */
[----:B------:R-:W-:-:S04]  /*1a130*/  MOV R80, UR38 ;  /* 0x0000002600507c02 */ /* 0x000fc80008000f00 */
        /* <DEDUP_REMOVED lines=100> */
[----:B------:R-:W-:Y:S02]  /*1a780*/  IMAD.MOV.U32 R9, RZ, RZ, R5 ;  /* 0x000000ffff097224 */ /* 0x000fe400078e0005 */
[----:B------:R-:W-:Y:S02]  /*1a790*/  IMAD.MOV.U32 R10, RZ, RZ, R23 ;  /* 0x000000ffff0a7224 */ /* 0x000fe400078e0017 */
[----:B------:R-:W-:Y:S01]  /*1a7a0*/  IMAD.MOV.U32 R7, RZ, RZ, R18 ;  /* 0x000000ffff077224 */ /* 0x000fe200078e0012 */
[----:B0-----:R-:W-:-:S03]  /*1a7b0*/  NOP ;  /* 0x0000000000007918 */ /* 0x001fc60000000000 */
[----:B--2---:R-:W-:Y:S05]  /*1a7c0*/  @P1 BRA `(.L_x_1556) ;  /* 0xffffffc000881947 */ /* 0x004fea000383ffff */
.L_x_1536:
[----:B------:R-:W-:Y:S05]  /*1a7d0*/  WARPSYNC.ALL ;  /* 0x0000000000007948 */ /* 0x000fea0003800000 */
[----:B------:R-:W-:Y:S06]  /*1a7e0*/  BAR.ARV 0x8, 0x200 ;  /* 0x0208000000007b1d */ /* 0x000fec0000002000 */
[----:B------:R-:W-:Y:S05]  /*1a7f0*/  @!P0 BRA `(.L_x_1557) ;  /* 0x0000000000048947 */ /* 0x000fea0003800000 */
[----:B------:R-:W-:Y:S01]  /*1a800*/  BPT.TRAP 0x1 ;  /* 0x000000040000795c */ /* 0x000fe20000300000 */
.L_x_1557:
[----:B------:R-:W-:Y:S01]  /*1a810*/  IMAD R13, R18, 0x8, R2 ;  /* 0x00000008120d7824 */ /* 0x000fe200078e0202 */
[----:B------:R-:W-:-:S04]  /*1a820*/  SHF.L.U32 R0, R23, 0x1f, RZ ;  /* 0x0000001f17007819 */ /* 0x000fc800000006ff */
[----:B------:R0:W2:Y:S01]  /*1a830*/  SYNCS.PHASECHK.TRANS64.TRYWAIT P1, [R13+URZ+0x2d850], R0 ;  /* 0x02d850000d0075a7 */ /* 0x0000a2000802017f */
[----:B------:R-:W-:Y:S05]  /*1a840*/  @!P0 BRA `(.L_x_1558) ;  /* 0x0000000000048947 */ /* 0x000fea0003800000 */
[----:B------:R-:W-:Y:S01]  /*1a850*/  BPT.TRAP 0x1 ;  /* 0x000000040000795c */ /* 0x000fe20000300000 */
.L_x_1558:
[----:B------:R-:W3:Y:S01]  /*1a860*/  LDL.LU R7, [R1+0x90] ;  /* 0x0000900001077983 */ /* 0x000ee20000300800 */
[----:B------:R-:W-:Y:S02]  /*1a870*/  VIADD R2, R2, 0x400 ;  /* 0x0000040002027836 */ /* 0x000fe40000000000 */
[----:B------:R-:W-:-:S03]  /*1a880*/  IMAD.MOV.U32 R9, RZ, RZ, 0x40000040 ;  /* 0x40000040ff097424 */ /* 0x000fc600078e00ff */
[----:B------:R-:W-:-:S04]  /*1a890*/  SHF.R.U32.HI R2, RZ, 0x4, R2 ;  /* 0x00000004ff027819 */ /* 0x000fc80000011602 */
[----:B------:R-:W-:-:S04]  /*1a8a0*/  LOP3.LUT R2, R2, 0x3fff, RZ, 0xc0, !PT ;  /* 0x00003fff02027812 */ /* 0x000fc800078ec0ff */
[----:B------:R-:W-:Y:S02]  /*1a8b0*/  LOP3.LUT R11, R2, 0x2000000, RZ, 0xfc, !PT ;  /* 0x02000000020b7812 */ /* 0x000fe400078efcff */
[----:B---3--:R-:W-:Y:S01]  /*1a8c0*/  LOP3.LUT R8, R7, 0x10000, RZ, 0xfc, !PT ;  /* 0x0001000007087812 */ /* 0x008fe200078efcff */
[----:B--2---:R-:W-:Y:S06]  /*1a8d0*/  @P1 BRA `(.L_x_1559) ;  /* 0x0000000000081947 */ /* 0x004fec0003800000 */
[----:B------:R-:W2:Y:S02]  /*1a8e0*/  SYNCS.PHASECHK.TRANS64.TRYWAIT P1, [R13+URZ+0x2d850], R0 ;  /* 0x02d850000d0075a7 */ /* 0x000ea4000802017f */
[----:B--2---:R-:W-:Y:S05]  /*1a8f0*/  @!P1 BRA `(.L_x_1560) ;  /* 0x000000a800609947 */ /* 0x004fea0003800000 */
.L_x_1559:
[----:B------:R-:W-:Y:S01]  /*1a900*/  IMAD R10, R18, 0x600, R11 ;  /* 0x00000600120a7824 */ /* 0x000fe200078e020b */
[----:B------:R-:W-:Y:S05]  /*1a910*/  WARPSYNC.ALL ;  /* 0x0000000000007948 */ /* 0x000fea0003800000 */
[----:B------:R-:W-:Y:S01]  /*1a920*/  IMAD.MOV.U32 R11, RZ, RZ, -0x7fffffe0 ;  /* 0x80000020ff0b7424 */ /* 0x000fe200078e00ff */
[C---:B------:R-:W-:Y:S01]  /*1a930*/  R2UR UR4, R8.reuse ;  /* 0x00000000080472ca */ /* 0x040fe200000e0000 */
[----:B------:R-:W-:Y:S01]  /*1a940*/  WARPGROUP.ARRIVE ;  /* 0x00000000000079c5 */ /* 0x000fe20000000000 */
[----:B------:R-:W-:Y:S01]  /*1a950*/  R2UR UR5, R9 ;  /* 0x00000000090572ca */ /* 0x000fe200000e0000 */
[----:B------:R-:W-:Y:S01]  /*1a960*/  VIADD R20, R8, 0x2 ;  /* 0x0000000208147836 */ /* 0x000fe20000000000 */
[C---:B------:R-:W-:Y:S01]  /*1a970*/  R2UR UR6, R10.reuse ;  /* 0x000000000a0672ca */ /* 0x040fe200000e0000 */
[----:B------:R-:W-:Y:S01]  /*1a980*/  VIADD R14, R10, 0x40 ;  /* 0x000000400a0e7836 */ /* 0x000fe20000000000 */
[----:B------:R-:W-:Y:S01]  /*1a990*/  R2UR UR7, R11 ;  /* 0x000000000b0772ca */ /* 0x000fe200000e0000 */
[----:B------:R-:W-:Y:S01]  /*1a9a0*/  IMAD.MOV.U32 R21, RZ, RZ, 0x40000040 ;  /* 0x40000040ff157424 */ /* 0x000fe200078e00ff */
[----:B------:R-:W3:Y:S01]  /*1a9b0*/  SHFL.BFLY PT, R7, R4, 0x2, 0x1f ;  /* 0x0c401f0004077f89 */ /* 0x000ee200000e0000 */
[----:B------:R-:W-:-:S02]  /*1a9c0*/  IMAD.MOV.U32 R15, RZ, RZ, -0x7fffffe0 ;  /* 0x80000020ff0f7424 */ /* 0x000fc400078e00ff */
[----:B------:R-:W-:Y:S01]  /*1a9d0*/  IMAD.MOV.U32 R9, RZ, RZ, 0x40000040 ;  /* 0x40000040ff097424 */ /* 0x000fe200078e00ff */
[----:B0-2---:R-:W0:Y:S01]  /*1a9e0*/  SHFL.BFLY PT, R0, R3, 0x2, 0x1f ;  /* 0x0c401f0003007f89 */ /* 0x005e2200000e0000 */
[----:B------:R-:W-:Y:S02]  /*1a9f0*/  IMAD.MOV.U32 R11, RZ, RZ, -0x7fffffe0 ;  /* 0x80000020ff0b7424 */ /* 0x000fe400078e00ff */
[----:B------:R-:W-:-:S04]  /*1aa00*/  IMAD.MOV.U32 R2, RZ, RZ, RZ ;  /* 0x000000ffff027224 */ /* 0x000fc800078e00ff */
[----:B------:R-:W-:Y:S01]  /*1aa10*/  HGMMA.64x96x16.F32 R88, gdesc[UR4].tnspB, R88, gsb0 ;  /* 0x41600000045879f0 */ /* 0x000fe20008000858 */
[----:B------:R-:W-:Y:S01]  /*1aa20*/  R2UR UR4, R20 ;  /* 0x00000000140472ca */ /* 0x000fe200000e0000 */
[----:B------:R-:W-:Y:S01]  /*1aa30*/  VIADD R20, R8, 0x4 ;  /* 0x0000000408147836 */ /* 0x000fe20000000000 */
[----:B------:R-:W-:Y:S02]  /*1aa40*/  R2UR UR5, R21 ;  /* 0x00000000150572ca */ /* 0x000fe400000e0000 */
[----:B------:R-:W-:Y:S01]  /*1aa50*/  R2UR UR6, R14 ;  /* 0x000000000e0672ca */ /* 0x000fe200000e0000 */
[----:B------:R-:W-:Y:S01]  /*1aa60*/  VIADD R14, R10, 0x80 ;  /* 0x000000800a0e7836 */ /* 0x000fe20000000000 */
[----:B------:R-:W-:Y:S01]  /*1aa70*/  R2UR UR7, R15 ;  /* 0x000000000f0772ca */ /* 0x000fe200000e0000 */
[----:B------:R-:W-:Y:S01]  /*1aa80*/  IMAD.MOV.U32 R15, RZ, RZ, -0x7fffffe0 ;  /* 0x80000020ff0f7424 */ /* 0x000fe200078e00ff */
[----:B------:R-:W-:Y:S01]  /*1aa90*/  MOV R21, 0x40000040 ;  /* 0x4000004000157802 */ /* 0x000fe20000000f00 */
[----:B---3--:R-:W-:Y:S01]  /*1aaa0*/  FADD.FTZ R7, R7, R4 ;  /* 0x0000000407077221 */ /* 0x008fe20000010000 */
[----:B------:R-:W-:Y:S01]  /*1aab0*/  IMAD.MOV.U32 R4, RZ, RZ, RZ ;  /* 0x000000ffff047224 */ /* 0x000fe200078e00ff */
[----:B------:R-:W-:-:S02]  /*1aac0*/  WARPGROUP.DEPBAR.LE gsb0, 0x0 ;  /* 0x00008000000079c5 */ /* 0x000fc40000010000 */
[----:B------:R-:W-:-:S06]  /*1aad0*/  WARPGROUP.ARRIVE ;  /* 0x00000000000079c5 */ /* 0x000fcc0000000000 */
[----:B------:R-:W-:Y:S01]  /*1aae0*/  HGMMA.64x96x16.F32 R88, gdesc[UR4].tnspB, R88, gsb0 ;  /* 0x41600000045879f0 */ /* 0x000fe20008000858 */
[----:B------:R-:W-:Y:S01]  /*1aaf0*/  R2UR UR4, R20 ;  /* 0x00000000140472ca */ /* 0x000fe200000e0000 */
[----:B------:R-:W-:Y:S01]  /*1ab00*/  VIADD R20, R8, 0x6 ;  /* 0x0000000608147836 */ /* 0x000fe20000000000 */
[----:B------:R-:W-:Y:S01]  /*1ab10*/  R2UR UR5, R21 ;  /* 0x00000000150572ca */ /* 0x000fe200000e0000 */
[----:B------:R-:W-:Y:S01]  /*1ab20*/  IMAD.MOV.U32 R21, RZ, RZ, 0x40000040 ;  /* 0x40000040ff157424 */ /* 0x000fe200078e00ff */
[----:B------:R-:W-:Y:S01]  /*1ab30*/  R2UR UR6, R14 ;  /* 0x000000000e0672ca */ /* 0x000fe200000e0000 */
[----:B------:R-:W-:Y:S01]  /*1ab40*/  VIADD R14, R10, 0xc0 ;  /* 0x000000c00a0e7836 */ /* 0x000fe20000000000 */
[----:B------:R-:W-:Y:S01]  /*1ab50*/  R2UR UR7, R15 ;  /* 0x000000000f0772ca */ /* 0x000fe200000e0000 */
[----:B------:R-:W-:Y:S01]  /*1ab60*/  IMAD.MOV.U32 R15, RZ, RZ, -0x7fffffe0 ;  /* 0x80000020ff0f7424 */ /* 0x000fe200078e00ff */
[----:B------:R-:W-:Y:S02]  /*1ab70*/  WARPGROUP.DEPBAR.LE gsb0, 0x0 ;  /* 0x00008000000079c5 */ /* 0x000fe40000010000 */
[----:B------:R-:W-:-:S09]  /*1ab80*/  WARPGROUP.ARRIVE ;  /* 0x00000000000079c5 */ /* 0x000fd20000000000 */
        /* <DEDUP_REMOVED lines=24> */
[C---:B------:R-:W-:Y:S01]  /*1ad10*/  VIADD R20, R8.reuse, 0x604 ;  /* 0x0000060408147836 */ /* 0x040fe20000000000 */
[----:B------:R-:W-:Y:S01]  /*1ad20*/  R2UR UR5, R21 ;  /* 0x00000000150572ca */ /* 0x000fe200000e0000 */
[----:B------:R-:W-:Y:S01]  /*1ad30*/  VIADD R8, R8, 0x606 ;  /* 0x0000060608087836 */ /* 0x000fe20000000000 */
[----:B------:R-:W-:Y:S01]  /*1ad40*/  R2UR UR6, R14 ;  /* 0x000000000e0672ca */ /* 0x000fe200000e0000 */
[C---:B------:R-:W-:Y:S01]  /*1ad50*/  VIADD R14, R10.reuse, 0x180 ;  /* 0x000001800a0e7836 */ /* 0x040fe20000000000 */
[----:B------:R-:W-:Y:S01]  /*1ad60*/  R2UR UR7, R15 ;  /* 0x000000000f0772ca */ /* 0x000fe200000e0000 */
[----:B------:R-:W-:Y:S01]  /*1ad70*/  IMAD.MOV.U32 R15, RZ, RZ, -0x7fffffe0 ;  /* 0x80000020ff0f7424 */ /* 0x000fe200078e00ff */
[----:B------:R-:W-:Y:S01]  /*1ad80*/  MOV R21, 0x40000040 ;  /* 0x4000004000157802 */ /* 0x000fe20000000f00 */
[----:B------:R-:W-:Y:S01]  /*1ad90*/  VIADD R10, R10, 0x1c0 ;  /* 0x000001c00a0a7836 */ /* 0x000fe20000000000 */
[----:B------:R-:W-:-:S02]  /*1ada0*/  WARPGROUP.DEPBAR.LE gsb0, 0x0 ;  /* 0x00008000000079c5 */ /* 0x000fc40000010000 */
[----:B------:R-:W-:-:S07]  /*1adb0*/  WARPGROUP.ARRIVE ;  /* 0x00000000000079c5 */ /* 0x000fce0000000000 */
[----:B------:R-:W-:Y:S01]  /*1adc0*/  HGMMA.64x96x16.F32 R88, gdesc[UR4].tnspB, R88, gsb0 ;  /* 0x41600000045879f0 */ /* 0x000fe20008000858 */
[----:B------:R-:W-:Y:S02]  /*1add0*/  R2UR UR4, R20 ;  /* 0x00000000140472ca */ /* 0x000fe400000e0000 */
[----:B------:R-:W-:Y:S02]  /*1ade0*/  R2UR UR5, R21 ;  /* 0x00000000150572ca */ /* 0x000fe400000e0000 */
[----:B------:R-:W-:Y:S01]  /*1adf0*/  R2UR UR6, R14 ;  /* 0x000000000e0672ca */ /* 0x000fe200000e0000 */
[----:B------:R-:W-:Y:S01]  /*1ae00*/  IMAD.U32 R14, RZ, RZ, UR51 ;  /* 0x00000033ff0e7e24 */ /* 0x000fe2000f8e00ff */
[----:B------:R-:W-:Y:S01]  /*1ae10*/  R2UR UR7, R15 ;  /* 0x000000000f0772ca */ /* 0x000fe200000e0000 */
[----:B------:R-:W-:Y:S02]  /*1ae20*/  WARPGROUP.DEPBAR.LE gsb0, 0x0 ;  /* 0x00008000000079c5 */ /* 0x000fe40000010000 */
[----:B------:R-:W-:-:S10]  /*1ae30*/  WARPGROUP.ARRIVE ;  /* 0x00000000000079c5 */ /* 0x000fd40000000000 */
[----:B------:R-:W-:Y:S01]  /*1ae40*/  HGMMA.64x96x16.F32 R88, gdesc[UR4].tnspB, R88, gsb0 ;  /* 0x41600000045879f0 */ /* 0x000fe20008000858 */
[----:B------:R-:W-:Y:S01]  /*1ae50*/  R2UR UR4, R8 ;  /* 0x00000000080472ca */ /* 0x000fe200000e0000 */
[----:B0-----:R-:W-:Y:S01]  /*1ae60*/  FADD.FTZ R8, R0, R3 ;  /* 0x0000000300087221 */ /* 0x001fe20000010000 */
[----:B------:R-:W-:Y:S01]  /*1ae70*/  R2UR UR5, R9 ;  /* 0x00000000090572ca */ /* 0x000fe200000e0000 */
[----:B------:R-:W0:Y:S01]  /*1ae80*/  SHFL.BFLY PT, R0, R7, 0x1, 0x1f ;  /* 0x0c201f0007007f89 */ /* 0x000e2200000e0000 */
[----:B------:R-:W-:Y:S01]  /*1ae90*/  R2UR UR6, R10 ;  /* 0x000000000a0672ca */ /* 0x000fe200000e0000 */
[----:B------:R-:W-:Y:S01]  /*1aea0*/  IMAD.MOV.U32 R3, RZ, RZ, -0x800000 ;  /* 0xff800000ff037424 */ /* 0x000fe200078e00ff */
[----:B------:R-:W-:Y:S01]  /*1aeb0*/  R2UR UR7, R11 ;  /* 0x000000000b0772ca */ /* 0x000fe200000e0000 */
[----:B------:R-:W2:Y:S01]  /*1aec0*/  SHFL.BFLY PT, R9, R8, 0x1, 0x1f ;  /* 0x0c201f0008097f89 */ /* 0x000ea200000e0000 */
[----:B0-----:R-:W-:Y:S01]  /*1aed0*/  FADD.FTZ R11, R7, R0 ;  /* 0x00000000070b7221 */ /* 0x001fe20000010000 */
[----:B------:R-:W-:-:S02]  /*1aee0*/  IMAD.U32 R7, RZ, RZ, UR51 ;  /* 0x00000033ff077e24 */ /* 0x000fc4000f8e00ff */
[----:B------:R-:W-:Y:S02]  /*1aef0*/  IMAD.MOV.U32 R0, RZ, RZ, -0x800000 ;  /* 0xff800000ff007424 */ /* 0x000fe400078e00ff */
[----:B--2---:R-:W-:Y:S01]  /*1af00*/  FADD.FTZ R12, R8, R9 ;  /* 0x00000009080c7221 */ /* 0x004fe20000010000 */
[----:B------:R-:W-:-:S04]  /*1af10*/  FSETP.NE.FTZ.AND P1, PT, R11, RZ, PT ;  /* 0x000000ff0b00720b */ /* 0x000fc80003f35000 */
[----:B------:R-:W-:-:S09]  /*1af20*/  FSETP.NE.FTZ.AND P2, PT, R12, RZ, PT ;  /* 0x000000ff0c00720b */ /* 0x000fd20003f55000 */
[----:B------:R-:W0:Y:S01]  /*1af30*/  @P1 MUFU.LG2 R9, R11 ;  /* 0x0000000b00091308 */ /* 0x000e220000000c00 */
[----:B------:R-:W-:-:S03]  /*1af40*/  @P1 FMUL.FTZ R8, R7, 0.69314718246459960938 ;  /* 0x3f31721807081820 */ /* 0x000fc60000410000 */
[----:B------:R-:W-:-:S04]  /*1af50*/  @P2 FMUL.FTZ R14, R14, 0.69314718246459960938 ;  /* 0x3f3172180e0e2820 */ /* 0x000fc80000410000 */
[----:B------:R-:W2:Y:S08]  /*1af60*/  @P2 MUFU.LG2 R10, R12 ;  /* 0x0000000c000a2308 */ /* 0x000eb00000000c00 */
[----:B------:R3:W4:Y:S01]  /*1af70*/  @P1 MUFU.RCP R4, R11 ;  /* 0x0000000b00041308 */ /* 0x0007220000001000 */
[----:B0-----:R-:W-:-:S04]  /*1af80*/  @P1 FMUL.FTZ R9, R9, 0.69314718246459960938 ;  /* 0x3f31721809091820 */ /* 0x001fc80000410000 */
[----:B------:R-:W-:-:S03]  /*1af90*/  @P1 FFMA.FTZ R0, R8, R5, R9 ;  /* 0x0000000508001223 */ /* 0x000fc60000010009 */
[----:B------:R3:W0:Y:S01]  /*1afa0*/  @P2 MUFU.RCP R2, R12 ;  /* 0x0000000c00022308 */ /* 0x0006220000001000 */
[----:B--2---:R-:W-:-:S04]  /*1afb0*/  @P2 FMUL.FTZ R7, R10, 0.69314718246459960938 ;  /* 0x3f3172180a072820 */ /* 0x004fc80000410000 */
[----:B------:R-:W-:Y:S01]  /*1afc0*/  @P2 FFMA.FTZ R3, R14, R6, R7 ;  /* 0x000000060e032223 */ /* 0x000fe20000010007 */
[----:B------:R-:W-:Y:S02]  /*1afd0*/  WARPGROUP.DEPBAR.LE gsb0, 0x0 ;  /* 0x00008000000079c5 */ /* 0x000fe40000010000 */
[----:B------:R-:W-:-:S06]  /*1afe0*/  WARPGROUP.ARRIVE ;  /* 0x00000000000079c5 */ /* 0x000fcc0000000000 */
[----:B------:R-:W-:Y:S03]  /*1aff0*/  HGMMA.64x96x16.F32 R88, gdesc[UR4].tnspB, R88, gsb0 ;  /* 0x41600000045879f0 */ /* 0x000fe60008000858 */
[----:B------:R-:W-:Y:S02]  /*1b000*/  WARPGROUP.DEPBAR.LE gsb0, 0x0 ;  /* 0x00008000000079c5 */ /* 0x000fe40000010000 */
[----:B---34-:R-:W-:Y:S05]  /*1b010*/  @!P0 BRA `(.L_x_1561) ;  /* 0x0000000000048947 */ /* 0x018fea0003800000 */
[----:B------:R-:W-:Y:S01]  /*1b020*/  BPT.TRAP 0x1 ;  /* 0x000000040000795c */ /* 0x000fe20000300000 */
.L_x_1561:
[----:B------:R-:W-:Y:S02]  /*1b030*/  VIADD R5, R13, 0x2d860 ;  /* 0x0002d8600d057836 */ /* 0x000fe40000000000 */
[-C--:B------:R-:W-:Y:S01]  /*1b040*/  FMUL.FTZ R7, R88, R4.reuse ;  /* 0x0000000458077220 */ /* 0x080fe20000410000 */
[----:B------:R-:W-:Y:S02]  /*1b050*/  IMAD.U32 R6, RZ, RZ, UR38 ;  /* 0x00000026ff067e24 */ /* 0x000fe4000f8e00ff */
[-C--:B------:R-:W-:Y:S01]  /*1b060*/  FMUL.FTZ R28, R89, R4.reuse ;  /* 0x00000004591c7220 */ /* 0x080fe20000410000 */
[----:B------:R-:W-:Y:S02]  /*1b070*/  VIADD R18, R18, 0x1 ;  /* 0x0000000112127836 */ /* 0x000fe40000000000 */
[-C--:B------:R-:W-:Y:S01]  /*1b080*/  FMUL.FTZ R93, R93, R4.reuse ;  /* 0x000000045d5d7220 */ /* 0x080fe20000410000 */
[-C--:B------:R-:W-:Y:S01]  /*1b090*/  FMUL.FTZ R96, R96, R4.reuse ;  /* 0x0000000460607220 */ /* 0x080fe20000410000 */
[----:B------:R-:W-:Y:S01]  /*1b0a0*/  PRMT R5, R6, 0x654, R5 ;  /* 0x0000065406057816 */ /* 0x000fe20000000005 */
[-C--:B------:R-:W-:Y:S01]  /*1b0b0*/  FMUL.FTZ R6, R92, R4.reuse ;  /* 0x000000045c067220 */ /* 0x080fe20000410000 */
[----:B------:R-:W-:Y:S01]  /*1b0c0*/  ISETP.NE.AND P1, PT, R18, 0x2, PT ;  /* 0x000000021200780c */ /* 0x000fe20003f25270 */
        /* <DEDUP_REMOVED lines=20> */
[----:B------:R-:W-:Y:S01]  /*1b210*/  SEL R4, RZ, 0x1, P1 ;  /* 0x00000001ff047807 */ /* 0x000fe20000800000 */
[-C--:B0-----:R-:W-:Y:S01]  /*1b220*/  FMUL.FTZ R90, R90, R2.reuse ;  /* 0x000000025a5a7220 */ /* 0x081fe20000410000 */
        /* <DEDUP_REMOVED lines=26> */
[----:B---3--:R-:W-:-:S11]  /*1b3d0*/  SEL R18, R18, RZ, P1 ;  /* 0x000000ff12127207 */ /* 0x008fd60000800000 */
.L_x_1444:
[----:B------:R-:W0:Y:S01]  /*1b3e0*/  S2R R2, SR_TID.X ;  /* 0x0000000000027919 */ /* 0x000e220000002100 */
[----:B------:R-:W-:Y:S05]  /*1b3f0*/  WARPSYNC.ALL ;  /* 0x0000000000007948 */ /* 0x000fea0003800000 */
[----:B0-----:R-:W-:-:S05]  /*1b400*/  VIADD R54, R2, 0xffffff80 ;  /* 0xffffff8002367836 */ /* 0x001fca0000000000 */
[----:B------:R-:W-:-:S04]  /*1b410*/  SHF.R.S32.HI R4, RZ, 0x1f, R54 ;  /* 0x0000001fff047819 */ /* 0x000fc80000011436 */
[----:B------:R-:W-:-:S04]  /*1b420*/  LEA.HI R30, R4, R54, RZ, 0x2 ;  /* 0x00000036041e7211 */ /* 0x000fc800078f10ff */
[----:B-1----:R-:W-:-:S04]  /*1b430*/  LOP3.LUT R42, R30, 0xfffffffc, RZ, 0xc0, !PT ;  /* 0xfffffffc1e2a7812 */ /* 0x002fc800078ec0ff */
[----:B------:R-:W-:-:S05]  /*1b440*/  IADD3 R42, R54, -R42, RZ ;  /* 0x8000002a362a7210 */ /* 0x000fca0007ffe0ff */
[----:B------:R-:W-:-:S04]  /*1b450*/  IMAD.SHL.U32 R40, R42, 0x8, RZ ;  /* 0x000000082a287824 */ /* 0x000fc800078e00ff */
[----:B--2---:R-:W-:Y:S01]  /*1b460*/  VIADD R41, R40, 0x40 ;  /* 0x0000004028297836 */ /* 0x004fe20000000000 */
        /* <DEDUP_REMOVED lines=9> */
[----:B------:R-:W2:Y:S01]  /*1b500*/  LDL R48, [R1+0xa8] ;  /* 0x0000a80001307983 */ /* 0x000ea20000100800 */
[----:B------:R-:W3:Y:S01]  /*1b510*/  S2R R5, SR_SWINHI ;  /* 0x0000000000057919 */ /* 0x000ee20000002f00 */
[-C--:B------:R-:W-:Y:S02]  /*1b520*/  LEA.HI R8, R4, R54.reuse, RZ, 0x4 ;  /* 0x0000003604087211 */ /* 0x080fe400078f20ff */
[----:B------:R-:W4:Y:S02]  /*1b530*/  LDL R56, [R1+0xa4] ;  /* 0x0000a40001387983 */ /* 0x000f240000100800 */
[----:B------:R-:W-:Y:S01]  /*1b540*/  SHF.R.S32.HI R9, RZ, 0x4, R8 ;  /* 0x00000004ff097819 */ /* 0x000fe20000011408 */
[----:B------:R-:W-:Y:S05]  /*1b550*/  WARPSYNC.ALL ;  /* 0x0000000000007948 */ /* 0x000fea0003800000 */
[----:B------:R-:W-:Y:S01]  /*1b560*/  LEA.HI R10, R8, R9, RZ, 0x1 ;  /* 0x00000009080a7211 */ /* 0x000fe200078f08ff */
[----:B------:R-:W-:Y:S01]  /*1b570*/  ULDC.64 UR4, c[0x0][0xc00] ;  /* 0x0003000000047ab9 */ /* 0x000fe20000000a00 */
[----:B------:R-:W-:-:S02]  /*1b580*/  LEA.HI R4, R4, R54, RZ, 0x5 ;  /* 0x0000003604047211 */ /* 0x000fc400078f28ff */
[----:B------:R-:W-:Y:S02]  /*1b590*/  LOP3.LUT R8, R8, 0xfffffff0, RZ, 0xc0, !PT ;  /* 0xfffffff008087812 */ /* 0x000fe400078ec0ff */
[----:B------:R-:W-:Y:S02]  /*1b5a0*/  LOP3.LUT R10, R10, 0x1ffffffe, RZ, 0xc0, !PT ;  /* 0x1ffffffe0a0a7812 */ /* 0x000fe400078ec0ff */
[----:B------:R-:W-:Y:S01]  /*1b5b0*/  SHF.R.S32.HI R11, RZ, 0x5, R4 ;  /* 0x00000005ff0b7819 */ /* 0x000fe20000011404 */
[----:B------:R-:W-:Y:S01]  /*1b5c0*/  IMAD.IADD R8, R54, 0x1, -R8 ;  /* 0x0000000136087824 */ /* 0x000fe200078e0a08 */
[----:B------:R-:W-:Y:S01]  /*1b5d0*/  F2FP.F16.F32.PACK_AB R6, R93, R6 ;  /* 0x000000065d06723e */ /* 0x000fe200000000ff */
[----:B------:R-:W-:Y:S01]  /*1b5e0*/  IMAD.IADD R10, R9, 0x1, -R10 ;  /* 0x00000001090a7824 */ /* 0x000fe200078e0a0a */
[----:B------:R-:W-:Y:S01]  /*1b5f0*/  F2FP.F16.F32.PACK_AB R26, R109, R26 ;  /* 0x0000001a6d1a723e */ /* 0x000fe200000000ff */
[----:B------:R-:W-:Y:S01]  /*1b600*/  IMAD R11, R11, 0x10, R8 ;  /* 0x000000100b0b7824 */ /* 0x000fe200078e0208 */
[----:B------:R-:W-:Y:S01]  /*1b610*/  F2FP.F16.F32.PACK_AB R27, R36, R27 ;  /* 0x0000001b241b723e */ /* 0x000fe200000000ff */
[----:B------:R-:W-:Y:S01]  /*1b620*/  IMAD.SHL.U32 R10, R10, 0x8, RZ ;  /* 0x000000080a0a7824 */ /* 0x000fe200078e00ff */
[----:B------:R-:W-:-:S02]  /*1b630*/  MOV R20, R2 ;  /* 0x0000000200147202 */ /* 0x000fc40000000f00 */
[----:B---3--:R-:W-:Y:S01]  /*1b640*/  MOV R21, R5 ;  /* 0x0000000500157202 */ /* 0x008fe20000000f00 */
[----:B------:R-:W-:-:S04]  /*1b650*/  IMAD.U32 R5, R11, 0x20, R10 ;  /* 0x000000200b057824 */ /* 0x000fc800078e000a */
[----:B------:R-:W-:-:S03]  /*1b660*/  IMAD.WIDE R4, R5, 0x2, R20 ;  /* 0x0000000205047825 */ /* 0x000fc600078e0214 */
[C---:B------:R-:W-:Y:S01]  /*1b670*/  LOP3.LUT R9, R4.reuse, 0x180, RZ, 0xc0, !PT ;  /* 0x0000018004097812 */ /* 0x040fe200078ec0ff */
[----:B------:R-:W-:Y:S01]  /*1b680*/  BAR.SYNC.DEFER_BLOCKING 0x1, 0x180 ;  /* 0x0046000000007b1d */ /* 0x000fe20000010000 */
[C---:B------:R-:W-:Y:S02]  /*1b690*/  IADD3 R37, P4, R4.reuse, 0x20, RZ ;  /* 0x0000002004257810 */ /* 0x040fe40007f9e0ff */
[C---:B------:R-:W-:Y:S02]  /*1b6a0*/  IADD3 R47, P0, R4.reuse, 0x6020, RZ ;  /* 0x00006020042f7810 */ /* 0x040fe40007f1e0ff */
[----:B------:R-:W-:Y:S01]  /*1b6b0*/  SHF.R.U64 R9, R9, 0x3, RZ ;  /* 0x0000000309097819 */ /* 0x000fe200000012ff */
[----:B------:R-:W-:Y:S01]  /*1b6c0*/  IMAD.X R11, RZ, RZ, R5, P4 ;  /* 0x000000ffff0b7224 */ /* 0x000fe200020e0605 */
[----:B------:R-:W-:Y:S02]  /*1b6d0*/  LOP3.LUT R8, R37, 0x180, RZ, 0xc0, !PT ;  /* 0x0000018025087812 */ /* 0x000fe400078ec0ff */
[----:B------:R-:W-:-:S02]  /*1b6e0*/  IADD3 R39, P3, R4, 0x3000, RZ ;  /* 0x0000300004277810 */ /* 0x000fc40007f7e0ff */
[C---:B------:R-:W-:Y:S02]  /*1b6f0*/  IADD3 R43, P2, R4.reuse, 0x3020, RZ ;  /* 0x00003020042b7810 */ /* 0x040fe40007f5e0ff */
[----:B------:R-:W-:Y:S01]  /*1b700*/  IADD3 R45, P1, R4, 0x6000, RZ ;  /* 0x00006000042d7810 */ /* 0x000fe20007f3e0ff */
[--C-:B------:R-:W-:Y:S01]  /*1b710*/  IMAD.X R13, RZ, RZ, R5.reuse, P3 ;  /* 0x000000ffff0d7224 */ /* 0x100fe200018e0605 */
[----:B------:R-:W-:Y:S01]  /*1b720*/  LOP3.LUT R4, R9, R4, RZ, 0x3c, !PT ;  /* 0x0000000409047212 */ /* 0x000fe200078e3cff */
[--C-:B------:R-:W-:Y:S01]  /*1b730*/  IMAD.X R9, RZ, RZ, R5.reuse, P0 ;  /* 0x000000ffff097224 */ /* 0x100fe200000e0605 */
[----:B------:R-:W-:Y:S01]  /*1b740*/  SHF.R.U64 R8, R8, 0x3, RZ ;  /* 0x0000000308087819 */ /* 0x000fe200000012ff */
[--C-:B------:R-:W-:Y:S01]  /*1b750*/  IMAD.X R15, RZ, RZ, R5.reuse, P2 ;  /* 0x000000ffff0f7224 */ /* 0x100fe200010e0605 */
[----:B------:R-:W-:Y:S01]  /*1b760*/  ISETP.NE.U32.AND P0, PT, RZ, UR4, PT ;  /* 0x00000004ff007c0c */ /* 0x000fe2000bf05070 */
[----:B------:R-:W-:Y:S01]  /*1b770*/  IMAD.X R25, RZ, RZ, R5, P1 ;  /* 0x000000ffff197224 */ /* 0x000fe200008e0605 */
[----:B------:R-:W-:-:S02]  /*1b780*/  LOP3.LUT R10, R8, R37, RZ, 0x3c, !PT ;  /* 0x00000025080a7212 */ /* 0x000fc400078e3cff */
[----:B------:R-:W-:Y:S02]  /*1b790*/  LOP3.LUT R8, R39, 0x180, RZ, 0xc0, !PT ;  /* 0x0000018027087812 */ /* 0x000fe400078ec0ff */
[----:B------:R-:W-:Y:S02]  /*1b7a0*/  LOP3.LUT R14, R43, 0x180, RZ, 0xc0, !PT ;  /* 0x000001802b0e7812 */ /* 0x000fe400078ec0ff */
[----:B------:R-:W-:Y:S01]  /*1b7b0*/  ISETP.NE.AND.EX P0, PT, RZ, UR5, PT, P0 ;  /* 0x00000005ff007c0c */ /* 0x000fe2000bf05300 */
[----:B------:R-:W-:Y:S01]  /*1b7c0*/  ULDC.64 UR4, c[0x0][0xc08] ;  /* 0x0003020000047ab9 */ /* 0x000fe20000000a00 */
[----:B------:R-:W-:Y:S02]  /*1b7d0*/  LOP3.LUT R24, R45, 0x180, RZ, 0xc0, !PT ;  /* 0x000001802d187812 */ /* 0x000fe400078ec0ff */
[----:B-1----:R-:W-:Y:S02]  /*1b7e0*/  LOP3.LUT R32, R47, 0x180, RZ, 0xc0, !PT ;  /* 0x000001802f207812 */ /* 0x002fe400078ec0ff */
[----:B------:R-:W-:-:S02]  /*1b7f0*/  ISETP.NE.U32.AND P2, PT, RZ, UR4, PT ;  /* 0x00000004ff007c0c */ /* 0x000fc4000bf45070 */
[----:B------:R-:W-:Y:S02]  /*1b800*/  SHF.R.U64 R8, R8, 0x3, RZ ;  /* 0x0000000308087819 */ /* 0x000fe400000012ff */
[----:B------:R-:W-:Y:S02]  /*1b810*/  SHF.R.U64 R14, R14, 0x3, RZ ;  /* 0x000000030e0e7819 */ /* 0x000fe400000012ff */
[----:B------:R-:W-:Y:S02]  /*1b820*/  SHF.R.U64 R24, R24, 0x3, RZ ;  /* 0x0000000318187819 */ /* 0x000fe400000012ff */
[----:B------:R-:W-:Y:S02]  /*1b830*/  SHF.R.U64 R32, R32, 0x3, RZ ;  /* 0x0000000320207819 */ /* 0x000fe400000012ff */
[----:B------:R-:W-:Y:S02]  /*1b840*/  ISETP.NE.AND.EX P2, PT, RZ, UR5, PT, P2 ;  /* 0x00000005ff007c0c */ /* 0x000fe4000bf45320 */
[----:B------:R-:W-:-:S02]  /*1b850*/  LOP3.LUT R12, R8, R39, RZ, 0x3c, !PT ;  /* 0x00000027080c7212 */ /* 0x000fc400078e3cff */
[----:B------:R-:W-:Y:S02]  /*1b860*/  LOP3.LUT R14, R14, R43, RZ, 0x3c, !PT ;  /* 0x0000002b0e0e7212 */ /* 0x000fe400078e3cff */
[----:B------:R-:W-:Y:S02]  /*1b870*/  LOP3.LUT R24, R24, R45, RZ, 0x3c, !PT ;  /* 0x0000002d18187212 */ /* 0x000fe400078e3cff */
[----:B------:R-:W-:Y:S02]  /*1b880*/  MOV R44, R4 ;  /* 0x00000004002c7202 */ /* 0x000fe40000000f00 */
[----:B------:R-:W-:Y:S02]  /*1b890*/  F2FP.F16.F32.PACK_AB R4, R28, R7 ;  /* 0x000000071c04723e */ /* 0x000fe400000000ff */
[----:B------:R-:W-:Y:S02]  /*1b8a0*/  LOP3.LUT R8, R32, R47, RZ, 0x3c, !PT ;  /* 0x0000002f20087212 */ /* 0x000fe400078e3cff */
[----:B------:R-:W-:-:S02]  /*1b8b0*/  F2FP.F16.F32.PACK_AB R5, R91, R90 ;  /* 0x0000005a5b05723e */ /* 0x000fc400000000ff */
[----:B------:R-:W-:Y:S02]  /*1b8c0*/  F2FP.F16.F32.PACK_AB R7, R95, R94 ;  /* 0x0000005e5f07723e */ /* 0x000fe400000000ff */
[----:B------:R-:W-:Y:S02]  /*1b8d0*/  MOV R32, R12 ;  /* 0x0000000c00207202 */ /* 0x000fe40000000f00 */
[----:B------:R-:W-:Y:S01]  /*1b8e0*/  MOV R39, R14 ;  /* 0x0000000e00277202 */ /* 0x000fe20000000f00 */
[----:B------:R1:W-:Y:S01]  /*1b8f0*/  STSM.16.M88.4 [R44], R4 ;  /* 0x000000042c007844 */ /* 0x0003e20000000200 */
[----:B------:R-:W-:Y:S02]  /*1b900*/  MOV R43, R10 ;  /* 0x0000000a002b7202 */ /* 0x000fe40000000f00 */
[----:B------:R-:W-:Y:S02]  /*1b910*/  MOV R37, R24 ;  /* 0x0000001800257202 */ /* 0x000fe40000000f00 */
[----:B------:R-:W-:-:S02]  /*1b920*/  F2FP.F16.F32.PACK_AB R12, R97, R96 ;  /* 0x00000060610c723e */ /* 0x000fc400000000ff */
[----:B------:R-:W-:Y:S02]  /*1b930*/  F2FP.F16.F32.PACK_AB R13, R38, R31 ;  /* 0x0000001f260d723e */ /* 0x000fe400000000ff */
[----:B------:R-:W-:Y:S02]  /*1b940*/  F2FP.F16.F32.PACK_AB R14, R101, R100 ;  /* 0x00000064650e723e */ /* 0x000fe400000000ff */
[----:B------:R-:W-:Y:S02]  /*1b950*/  F2FP.F16.F32.PACK_AB R15, R29, R102 ;  /* 0x000000661d0f723e */ /* 0x000fe400000000ff */
[----:B------:R-:W-:Y:S01]  /*1b960*/  F2FP.F16.F32.PACK_AB R24, R105, R104 ;  /* 0x000000686918723e */ /* 0x000fe200000000ff */
[----:B------:R-:W2:Y:S01]  /*1b970*/  LDC.64 R28, c[0x0][0xc00] ;  /* 0x00030000ff1c7b82 */ /* 0x000ea20000000a00 */
[----:B------:R-:W-:Y:S01]  /*1b980*/  F2FP.F16.F32.PACK_AB R25, R107, R106 ;  /* 0x0000006a6b19723e */ /* 0x000fe200000000ff */
[----:B------:R3:W-:Y:S01]  /*1b990*/  STSM.16.M88.4 [R43], R12 ;  /* 0x0000000c2b007844 */ /* 0x0007e20000000200 */
[----:B------:R-:W-:Y:S01]  /*1b9a0*/  MOV R31, R8 ;  /* 0x00000008001f7202 */ /* 0x000fe20000000f00 */
[----:B------:R-:W-:Y:S01]  /*1b9b0*/  ULDC UR4, c[0x0][0xa88] ;  /* 0x0002a20000047ab9 */ /* 0x000fe20000000800 */
[----:B-1----:R-:W-:Y:S01]  /*1b9c0*/  F2FP.F16.F32.PACK_AB R4, R113, R112 ;  /* 0x000000707104723e */ /* 0x002fe200000000ff */
[----:B------:R1:W-:Y:S01]  /*1b9d0*/  STSM.16.M88.4 [R32], R24 ;  /* 0x0000001820007844 */ /* 0x0003e20000000200 */
[----:B------:R-:W-:Y:S01]  /*1b9e0*/  F2FP.F16.F32.PACK_AB R5, R115, R114 ;  /* 0x000000727305723e */ /* 0x000fe200000000ff */
[----:B------:R-:W-:Y:S01]  /*1b9f0*/  IMAD.MOV.U32 R44, RZ, RZ, RZ ;  /* 0x000000ffff2c7224 */ /* 0x000fe200078e00ff */
[----:B------:R-:W-:-:S02]  /*1ba00*/  F2FP.F16.F32.PACK_AB R6, R117, R116 ;  /* 0x000000747506723e */ /* 0x000fc400000000ff */
[----:B------:R-:W-:Y:S02]  /*1ba10*/  F2FP.F16.F32.PACK_AB R7, R119, R118 ;  /* 0x000000767707723e */ /* 0x000fe400000000ff */
[----:B------:R-:W-:Y:S02]  /*1ba20*/  F2FP.F16.F32.PACK_AB R8, R121, R120 ;  /* 0x000000787908723e */ /* 0x000fe400000000ff */
[----:B------:R-:W-:Y:S01]  /*1ba30*/  F2FP.F16.F32.PACK_AB R9, R123, R122 ;  /* 0x0000007a7b09723e */ /* 0x000fe200000000ff */
[----:B------:R0:W-:Y:S01]  /*1ba40*/  STSM.16.M88.4 [R39], R4 ;  /* 0x0000000427007844 */ /* 0x0001e20000000200 */
[----:B------:R-:W-:Y:S02]  /*1ba50*/  F2FP.F16.F32.PACK_AB R10, R125, R124 ;  /* 0x0000007c7d0a723e */ /* 0x000fe400000000ff */
[----:B------:R-:W-:Y:S02]  /*1ba60*/  F2FP.F16.F32.PACK_AB R11, R127, R126 ;  /* 0x0000007e7f0b723e */ /* 0x000fe400000000ff */
[----:B---3--:R-:W-:Y:S01]  /*1ba70*/  F2FP.F16.F32.PACK_AB R12, R129, R128 ;  /* 0x00000080810c723e */ /* 0x008fe200000000ff */
[----:B-1----:R-:W0:Y:S01]  /*1ba80*/  @P2 LDC.64 R24, c[0x0][0xc08] ;  /* 0x00030200ff182b82 */ /* 0x002e220000000a00 */
[----:B------:R-:W-:Y:S01]  /*1ba90*/  F2FP.F16.F32.PACK_AB R13, R131, R130 ;  /* 0x00000082830d723e */ /* 0x000fe200000000ff */
[----:B------:R1:W-:Y:S01]  /*1baa0*/  STSM.16.M88.4 [R37], R8 ;  /* 0x0000000825007844 */ /* 0x0003e20000000200 */
[----:B------:R-:W-:-:S02]  /*1bab0*/  F2FP.F16.F32.PACK_AB R14, R133, R132 ;  /* 0x00000084850e723e */ /* 0x000fc400000000ff */
[----:B------:R-:W-:Y:S01]  /*1bac0*/  F2FP.F16.F32.PACK_AB R15, R135, R134 ;  /* 0x00000086870f723e */ /* 0x000fe200000000ff */
[----:B------:R-:W-:Y:S02]  /*1bad0*/  IMAD.U32 R49, RZ, RZ, UR4 ;  /* 0x00000004ff317e24 */ /* 0x000fe4000f8e00ff */
[----:B------:R-:W3:Y:S02]  /*1bae0*/  LDC R32, c[0x0][0xbe8] ;  /* 0x0002fa00ff207b82 */ /* 0x000ee40000000800 */
[----:B------:R0:W-:Y:S01]  /*1baf0*/  STSM.16.M88.4 [R31], R12 ;  /* 0x0000000c1f007844 */ /* 0x0001e20000000200 */
[----:B--2---:R-:W-:-:S05]  /*1bb00*/  IMAD.WIDE R28, R48, 0x4, R28 ;  /* 0x00000004301c7825 */ /* 0x004fca00078e021c */
[----:B------:R-:W-:Y:S01]  /*1bb10*/  BAR.SYNC.DEFER_BLOCKING 0x1, 0x180 ;  /* 0x0046000000007b1d */ /* 0x000fe20000010000 */
[----:B0-----:R-:W-:-:S05]  /*1bb20*/  @P2 IMAD.WIDE R4, R48, 0x4, R24 ;  /* 0x0000000430042825 */ /* 0x001fca00078e0218 */
[----:B------:R0:W5:Y:S01]  /*1bb30*/  @P0 LDG.E R44, desc[UR54][R28.64] ;  /* 0x000000361c2c0981 */ /* 0x000162000c1e1900 */
[----:B---3--:R-:W-:Y:S02]  /*1bb40*/  ISETP.NE.AND P1, PT, R32, 0x1, PT ;  /* 0x000000012000780c */ /* 0x008fe40003f25270 */
[----:B----4-:R-:W-:Y:S01]  /*1bb50*/  SHF.R.S32.HI R46, RZ, 0x1f, R56 ;  /* 0x0000001fff2e7819 */ /* 0x010fe20000011438 */
[----:B------:R0:W5:Y:S10]  /*1bb60*/  @P2 LDG.E R49, desc[UR54][R4.64] ;  /* 0x0000003604312981 */ /* 0x000174000c1e1900 */
[----:B------:R-:W2:Y:S08]  /*1bb70*/  @P1 LDC R6, c[0x0][0xbec] ;  /* 0x0002fb00ff061b82 */ /* 0x000eb00000000800 */
[----:B-1----:R-:W1:Y:S01]  /*1bb80*/  @P1 LDC R9, c[0x0][0xbf0] ;  /* 0x0002fc00ff091b82 */ /* 0x002e620000000800 */
[----:B0-----:R-:W-:Y:S05]  /*1bb90*/  @P2 BRA `(.L_x_1564) ;  /* 0x0000000000102947 */ /* 0x001fea0003800000 */
[----:B------:R-:W-:Y:S05]  /*1bba0*/  @!P0 BRA `(.L_x_1564) ;  /* 0x00000000000c8947 */ /* 0x000fea0003800000 */
[----:B------:R-:W3:Y:S04]  /*1bbb0*/  LDG.E R4, desc[UR54][R28.64] ;  /* 0x000000361c047981 */ /* 0x000ee8000c1e1900 */
[----:B-----5:R-:W3:Y:S02]  /*1bbc0*/  LDG.E R49, desc[UR54][R28.64+0x4] ;  /* 0x000004361c317981 */ /* 0x020ee4000c1e1900 */
[----:B---3--:R-:W-:-:S07]  /*1bbd0*/  IADD3 R49, -R4, R49, RZ ;  /* 0x0000003104317210 */ /* 0x008fce0007ffe1ff */
.L_x_1564:
[----:B------:R-:W3:Y:S01]  /*1bbe0*/  LDL R5, [R1+0x98] ;  /* 0x0000980001057983 */ /* 0x000ee20000100800 */
[----:B------:R-:W-:Y:S01]  /*1bbf0*/  ULDC.64 UR4, c[0x0][0xb90] ;  /* 0x0002e40000047ab9 */ /* 0x000fe20000000a00 */
[----:B------:R-:W0:Y:S01]  /*1bc00*/  S2R R10, SR_TID.X ;  /* 0x00000000000a7919 */ /* 0x000e220000002100 */
[----:B-----5:R-:W-:Y:S02]  /*1bc10*/  SHF.R.S32.HI R45, RZ, 0x1f, R44 ;  /* 0x0000001fff2d7819 */ /* 0x020fe4000001142c */
[----:B------:R-:W-:Y:S01]  /*1bc20*/  SHF.R.S32.HI R43, RZ, 0x2, R30 ;  /* 0x00000002ff2b7819 */ /* 0x000fe2000001141e */
[----:B------:R-:W3:Y:S01]  /*1bc30*/  LDL.LU R54, [R1+0x60] ;  /* 0x0000600001367983 */ /* 0x000ee20000300800 */
[----:B------:R-:W-:Y:S01]  /*1bc40*/  IMAD R4, R46, UR4, RZ ;  /* 0x000000042e047c24 */ /* 0x000fe2000f8e02ff */
[----:B------:R-:W-:Y:S01]  /*1bc50*/  SHF.R.S32.HI R47, RZ, 0x1f, R48 ;  /* 0x0000001fff2f7819 */ /* 0x000fe20000011430 */
[----:B------:R-:W-:Y:S01]  /*1bc60*/  IMAD R49, R49, R32, RZ ;  /* 0x0000002031317224 */ /* 0x000fe200078e02ff */
[----:B------:R-:W4:Y:S01]  /*1bc70*/  LDL R14, [R1+0xac] ;  /* 0x0000ac00010e7983 */ /* 0x000f220000100800 */
[----:B------:R-:W-:Y:S01]  /*1bc80*/  IMAD R11, R56, UR5, R4 ;  /* 0x00000005380b7c24 */ /* 0x000fe2000f8e0204 */
[----:B------:R-:W-:Y:S01]  /*1bc90*/  SEL R47, R47, RZ, !P0 ;  /* 0x000000ff2f2f7207 */ /* 0x000fe20004000000 */
[----:B------:R-:W4:Y:S01]  /*1bca0*/  @P1 LDC R55, c[0x0][0xbec] ;  /* 0x0002fb00ff371b82 */ /* 0x000f220000000800 */
[----:B------:R-:W-:Y:S01]  /*1bcb0*/  SEL R48, R48, RZ, !P0 ;  /* 0x000000ff30307207 */ /* 0x000fe20004000000 */
[----:B0-----:R-:W-:-:S05]  /*1bcc0*/  VIADD R10, R10, 0xffffff80 ;  /* 0xffffff800a0a7836 */ /* 0x001fca0000000000 */
[----:B------:R-:W-:-:S04]  /*1bcd0*/  SHF.R.S32.HI R26, RZ, 0x1f, R10 ;  /* 0x0000001fff1a7819 */ /* 0x000fc8000001140a */
[----:B------:R-:W-:-:S04]  /*1bce0*/  LEA.HI R26, R26, R10, RZ, 0x7 ;  /* 0x0000000a1a1a7211 */ /* 0x000fc800078f38ff */
[----:B------:R-:W-:-:S05]  /*1bcf0*/  LOP3.LUT R26, R26, 0xffffff80, RZ, 0xc0, !PT ;  /* 0xffffff801a1a7812 */ /* 0x000fca00078ec0ff */
[----:B------:R-:W-:Y:S02]  /*1bd00*/  IMAD.IADD R26, R10, 0x1, -R26 ;  /* 0x000000010a1a7824 */ /* 0x000fe400078e0a1a */
[----:B------:R-:W-:Y:S01]  /*1bd10*/  IMAD R42, R42, 0x60, R43 ;  /* 0x000000602a2a7824 */ /* 0x000fe200078e022b */
[----:B------:R-:W-:Y:S01]  /*1bd20*/  BSSY B1, `(.L_x_1565) ;  /* 0x000008b000017945 */ /* 0x000fe20003800000 */
[----:B---3--:R-:W-:Y:S02]  /*1bd30*/  IMAD.IADD R15, R5, 0x1, R54 ;  /* 0x00000001050f7824 */ /* 0x008fe400078e0236 */
[----:B------:R-:W-:Y:S01]  /*1bd40*/  IMAD.WIDE.U32 R4, R56, UR4, R44 ;  /* 0x0000000438047c25 */ /* 0x000fe2000f8e002c */
[----:B------:R-:W-:-:S03]  /*1bd50*/  ULDC.64 UR4, c[0x0][0xb98] ;  /* 0x0002e60000047ab9 */ /* 0x000fc60000000a00 */
[----:B--2---:R-:W-:-:S04]  /*1bd60*/  @P1 IMAD.HI.U32 R6, R15, R6, RZ ;  /* 0x000000060f061227 */ /* 0x004fc800078e00ff */
[----:B------:R-:W-:Y:S01]  /*1bd70*/  IMAD.MOV.U32 R7, RZ, RZ, R15 ;  /* 0x000000ffff077224 */ /* 0x000fe200078e000f */
[----:B-1----:R-:W-:Y:S01]  /*1bd80*/  @P1 SHF.R.U32.HI R7, RZ, R9, R6 ;  /* 0x00000009ff071219 */ /* 0x002fe20000011606 */
[----:B------:R-:W-:Y:S02]  /*1bd90*/  IMAD R9, R43, 0x20, R40 ;  /* 0x000000202b097824 */ /* 0x000fe400078e0228 */
[----:B------:R-:W-:Y:S02]  /*1bda0*/  IMAD.IADD R5, R5, 0x1, R11 ;  /* 0x0000000105057824 */ /* 0x000fe400078e020b */
[----:B------:R-:W-:Y:S02]  /*1bdb0*/  IMAD.MOV R13, RZ, RZ, -R7 ;  /* 0x000000ffff0d7224 */ /* 0x000fe400078e0a07 */
[----:B------:R-:W-:-:S04]  /*1bdc0*/  IMAD.WIDE R20, R9, 0x2, R20 ;  /* 0x0000000209147825 */ /* 0x000fc800078e0214 */
        /* <DEDUP_REMOVED lines=18> */
[----:B----4-:R-:W-:Y:S01]  /*1bef0*/  IMAD.IADD R4, R14, 0x1, R54 ;  /* 0x000000010e047824 */ /* 0x010fe200078e0236 */
[----:B------:R-:W-:Y:S01]  /*1bf00*/  IADD3 R13, P3, R20, 0x3000, RZ ;  /* 0x00003000140d7810 */ /* 0x000fe20007f7e0ff */
[----:B------:R-:W0:Y:S01]  /*1bf10*/  SHFL.IDX PT, R51, R10, RZ, 0x1c1f ;  /* 0x001c1fff0a337589 */ /* 0x000e2200000e0000 */
[----:B------:R-:W-:Y:S01]  /*1bf20*/  LOP3.LUT P0, RZ, R26, 0x3, RZ, 0xc0, !PT ;  /* 0x000000031aff7812 */ /* 0x000fe2000780c0ff */
[----:B------:R-:W-:Y:S02]  /*1bf30*/  ULDC.64 UR4, c[0x0][0xaa0] ;  /* 0x0002a80000047ab9 */ /* 0x000fe40000000a00 */
[----:B------:R-:W-:Y:S04]  /*1bf40*/  SHFL.IDX PT, R52, R6, 0x1, 0x1c1f ;  /* 0x003c1f0006347f89 */ /* 0x000fe800000e0000 */
[----:B------:R-:W1:Y:S01]  /*1bf50*/  SHFL.IDX PT, R53, R10, 0x1, 0x1c1f ;  /* 0x003c1f000a357f89 */ /* 0x000e6200000e0000 */
[----:B------:R-:W-:Y:S01]  /*1bf60*/  IMAD.X R9, RZ, RZ, R21, P2 ;  /* 0x000000ffff097224 */ /* 0x000fe200010e0615 */
[C---:B------:R-:W-:Y:S01]  /*1bf70*/  ISETP.GE.OR P2, PT, R4.reuse, R49, P0 ;  /* 0x000000310400720c */ /* 0x040fe20000746670 */
[----:B------:R-:W-:Y:S01]  /*1bf80*/  VIADD R4, R4, 0x8 ;  /* 0x0000000804047836 */ /* 0x000fe20000000000 */
[----:B------:R-:W-:-:S04]  /*1bf90*/  LOP3.LUT R12, R13, 0x180, RZ, 0xc0, !PT ;  /* 0x000001800d0c7812 */ /* 0x000fc800078ec0ff */
[----:B------:R-:W-:Y:S02]  /*1bfa0*/  ISETP.GE.OR P0, PT, R4, R49, P0 ;  /* 0x000000310400720c */ /* 0x000fe40000706670 */
[----:B------:R-:W-:Y:S02]  /*1bfb0*/  LOP3.LUT R8, R7, 0x180, RZ, 0xc0, !PT ;  /* 0x0000018007087812 */ /* 0x000fe400078ec0ff */
[----:B------:R-:W-:Y:S02]  /*1bfc0*/  SHF.R.U64 R12, R12, 0x3, RZ ;  /* 0x000000030c0c7819 */ /* 0x000fe400000012ff */
[----:B------:R-:W-:Y:S02]  /*1bfd0*/  SHF.R.U64 R8, R8, 0x3, RZ ;  /* 0x0000000308087819 */ /* 0x000fe400000012ff */
[----:B------:R-:W-:Y:S01]  /*1bfe0*/  LOP3.LUT R12, R12, R13, RZ, 0x3c, !PT ;  /* 0x0000000d0c0c7212 */ /* 0x000fe200078e3cff */
[----:B------:R-:W-:Y:S01]  /*1bff0*/  IMAD.X R13, RZ, RZ, R21, P3 ;  /* 0x000000ffff0d7224 */ /* 0x000fe200018e0615 */
[----:B------:R-:W-:Y:S01]  /*1c000*/  LOP3.LUT R8, R8, R7, RZ, 0x3c, !PT ;  /* 0x0000000708087212 */ /* 0x000fe200078e3cff */
[----:B0-----:R-:W-:Y:S01]  /*1c010*/  @!P2 ST.E desc[UR54][R50.64], R0 ;  /* 0x000000003200a985 */ /* 0x001fe2000c101936 */
[----:B------:R-:W-:-:S02]  /*1c020*/  IADD3 R5, P3, R20, 0x7800, RZ ;  /* 0x0000780014057810 */ /* 0x000fc40007f7e0ff */
[C---:B------:R-:W-:Y:S02]  /*1c030*/  IADD3 R25, P5, R20.reuse, 0x4800, RZ ;  /* 0x0000480014197810 */ /* 0x040fe40007fbe0ff */
[C---:B------:R-:W-:Y:S01]  /*1c040*/  IADD3 R29, P4, R20.reuse, 0x6000, RZ ;  /* 0x00006000141d7810 */ /* 0x040fe20007f9e0ff */
[----:B-1----:R0:W-:Y:S01]  /*1c050*/  @!P0 ST.E desc[UR54][R52.64], R3 ;  /* 0x0000000334008985 */ /* 0x0021e2000c101936 */
[----:B------:R-:W-:Y:S01]  /*1c060*/  LOP3.LUT R7, R20, 0x180, RZ, 0xc0, !PT ;  /* 0x0000018014077812 */ /* 0x000fe200078ec0ff */
[----:B------:R-:W-:Y:S01]  /*1c070*/  IMAD R45, R45, UR4, RZ ;  /* 0x000000042d2d7c24 */ /* 0x000fe2000f8e02ff */
[----:B------:R-:W-:Y:S01]  /*1c080*/  LOP3.LUT R4, R5, 0x180, RZ, 0xc0, !PT ;  /* 0x0000018005047812 */ /* 0x000fe200078ec0ff */
[----:B------:R-:W-:Y:S01]  /*1c090*/  IMAD.X R37, RZ, RZ, R21, P3 ;  /* 0x000000ffff257224 */ /* 0x000fe200018e0615 */
[----:B------:R-:W-:Y:S01]  /*1c0a0*/  LOP3.LUT R24, R25, 0x180, RZ, 0xc0, !PT ;  /* 0x0000018019187812 */ /* 0x000fe200078ec0ff */
[----:B------:R-:W-:Y:S01]  /*1c0b0*/  IMAD.IADD R42, R54, 0x1, R42 ;  /* 0x00000001362a7824 */ /* 0x000fe200078e022a */
[----:B------:R-:W-:Y:S01]  /*1c0c0*/  LOP3.LUT R28, R29, 0x180, RZ, 0xc0, !PT ;  /* 0x000001801d1c7812 */ /* 0x000fe200078ec0ff */
[----:B------:R-:W5:Y:S01]  /*1c0d0*/  LD.E.128 R8, desc[UR54][R8.64] ;  /* 0x0000003608087980 */ /* 0x000f62000c101d00 */
[----:B------:R-:W-:Y:S01]  /*1c0e0*/  SHF.R.U64 R7, R7, 0x3, RZ ;  /* 0x0000000307077819 */ /* 0x000fe200000012ff */
[----:B0-----:R-:W0:Y:S01]  /*1c0f0*/  @P1 LDC R53, c[0x0][0xbf0] ;  /* 0x0002fc00ff351b82 */ /* 0x001e220000000800 */
[----:B------:R-:W-:Y:S01]  /*1c100*/  SHF.R.U64 R4, R4, 0x3, RZ ;  /* 0x0000000304047819 */ /* 0x000fe200000012ff */
[----:B------:R-:W-:Y:S01]  /*1c110*/  IMAD R51, R44, UR5, R45 ;  /* 0x000000052c337c24 */ /* 0x000fe2000f8e022d */
[----:B------:R-:W-:Y:S01]  /*1c120*/  SHF.R.U64 R24, R24, 0x3, RZ ;  /* 0x0000000318187819 */ /* 0x000fe200000012ff */
[----:B------:R-:W-:Y:S01]  /*1c130*/  IMAD.WIDE.U32 R44, R44, UR4, RZ ;  /* 0x000000042c2c7c25 */ /* 0x000fe2000f8e00ff */
[----:B------:R-:W-:Y:S01]  /*1c140*/  SHF.R.U64 R28, R28, 0x3, RZ ;  /* 0x000000031c1c7819 */ /* 0x000fe200000012ff */
[----:B------:R-:W-:Y:S01]  /*1c150*/  ULDC.64 UR4, c[0x0][0xae8] ;  /* 0x0002ba0000047ab9 */ /* 0x000fe20000000a00 */
[----:B------:R-:W-:Y:S01]  /*1c160*/  LOP3.LUT R20, R7, R20, RZ, 0x3c, !PT ;  /* 0x0000001407147212 */ /* 0x000fe200078e3cff */
[----:B------:R-:W5:Y:S01]  /*1c170*/  LD.E.128 R12, desc[UR54][R12.64] ;  /* 0x000000360c0c7980 */ /* 0x000f62000c101d00 */
[----:B------:R-:W-:Y:S01]  /*1c180*/  LOP3.LUT R24, R24, R25, RZ, 0x3c, !PT ;  /* 0x0000001918187212 */ /* 0x000fe200078e3cff */
[--C-:B------:R-:W-:Y:S01]  /*1c190*/  IMAD.X R25, RZ, RZ, R21.reuse, P5 ;  /* 0x000000ffff197224 */ /* 0x100fe200028e0615 */
[----:B------:R-:W-:Y:S01]  /*1c1a0*/  LOP3.LUT R28, R28, R29, RZ, 0x3c, !PT ;  /* 0x0000001d1c1c7212 */ /* 0x000fe200078e3cff */
[----:B------:R-:W-:Y:S01]  /*1c1b0*/  IMAD.X R29, RZ, RZ, R21, P4 ;  /* 0x000000ffff1d7224 */ /* 0x000fe200020e0615 */
[----:B------:R-:W-:-:S02]  /*1c1c0*/  LOP3.LUT R36, R4, R5, RZ, 0x3c, !PT ;  /* 0x0000000504247212 */ /* 0x000fc400078e3cff */
[----:B------:R1:W5:Y:S01]  /*1c1d0*/  LD.E.128 R4, desc[UR54][R20.64] ;  /* 0x0000003614047980 */ /* 0x000362000c101d00 */
[----:B------:R-:W-:Y:S02]  /*1c1e0*/  IMAD R46, R46, UR4, RZ ;  /* 0x000000042e2e7c24 */ /* 0x000fe4000f8e02ff */
[----:B------:R-:W-:Y:S01]  /*1c1f0*/  @P1 IMAD.HI.U32 R0, R42, R55, RZ ;  /* 0x000000372a001227 */ /* 0x000fe200078e00ff */
[----:B------:R-:W5:Y:S04]  /*1c200*/  LD.E.128 R24, desc[UR54][R24.64] ;  /* 0x0000003618187980 */ /* 0x000f68000c101d00 */
[----:B------:R-:W5:Y:S01]  /*1c210*/  LD.E.128 R28, desc[UR54][R28.64] ;  /* 0x000000361c1c7980 */ /* 0x000f62000c101d00 */
[----:B-1----:R-:W-:Y:S01]  /*1c220*/  IADD3 R21, R45, R51, RZ ;  /* 0x000000332d157210 */ /* 0x002fe20007ffe0ff */
[----:B------:R-:W-:-:S02]  /*1c230*/  IMAD.MOV.U32 R20, RZ, RZ, R44 ;  /* 0x000000ffff147224 */ /* 0x000fc400078e002c */
[----:B------:R-:W5:Y:S01]  /*1c240*/  LD.E.128 R36, desc[UR54][R36.64] ;  /* 0x0000003624247980 */ /* 0x000f62000c101d00 */
[C---:B------:R-:W-:Y:S02]  /*1c250*/  IMAD R3, R56.reuse, UR5, R46 ;  /* 0x0000000538037c24 */ /* 0x040fe4000f8e022e */
[----:B------:R-:W-:Y:S01]  /*1c260*/  IMAD.WIDE.U32 R20, R56, UR4, R20 ;  /* 0x0000000438147c25 */ /* 0x000fe2000f8e0014 */
[----:B------:R-:W-:Y:S01]  /*1c270*/  ULDC.64 UR4, c[0x0][0xaf0] ;  /* 0x0002bc0000047ab9 */ /* 0x000fe20000000a00 */
[----:B------:R-:W-:Y:S01]  /*1c280*/  @!PT LDS RZ, [RZ] ;  /* 0x00000000fffff984 */ /* 0x000fe20000000800 */
[----:B------:R-:W-:Y:S01]  /*1c290*/  @!PT LDS RZ, [RZ] ;  /* 0x00000000fffff984 */ /* 0x000fe20000000800 */
[----:B------:R-:W-:Y:S01]  /*1c2a0*/  @!PT LDS RZ, [RZ] ;  /* 0x00000000fffff984 */ /* 0x000fe20000000800 */
[----:B------:R-:W-:Y:S01]  /*1c2b0*/  @!PT LDS RZ, [RZ] ;  /* 0x00000000fffff984 */ /* 0x000fe20000000800 */
[----:B------:R1:W-:Y:S06]  /*1c2c0*/  MEMBAR.ALL.CTA ;  /* 0x0000000000007992 */ /* 0x0003ec0000008000 */
[----:B-1----:R-:W1:Y:S01]  /*1c2d0*/  FENCE.VIEW.ASYNC.S ;  /* 0x00000000000073c6 */ /* 0x002e620000000000 */
[----:B------:R-:W-:-:S02]  /*1c2e0*/  IMAD.IADD R21, R21, 0x1, R3 ;  /* 0x0000000115157824 */ /* 0x000fc400078e0203 */
[----:B------:R-:W-:Y:S01]  /*1c2f0*/  IMAD.MOV.U32 R3, RZ, RZ, R42 ;  /* 0x000000ffff037224 */ /* 0x000fe200078e002a */
[----:B0-----:R-:W-:Y:S01]  /*1c300*/  @P1 SHF.R.U32.HI R3, RZ, R53, R0 ;  /* 0x00000035ff031219 */ /* 0x001fe20000011600 */
[----:B------:R-:W-:-:S03]  /*1c310*/  IMAD R47, R47, UR4, RZ ;  /* 0x000000042f2f7c24 */ /* 0x000fc6000f8e02ff */
[--C-:B------:R-:W-:Y:S01]  /*1c320*/  SHF.R.S32.HI R0, RZ, 0x1f, R3.reuse ;  /* 0x0000001fff007819 */ /* 0x100fe20000011403 */
[----:B------:R-:W-:Y:S02]  /*1c330*/  IMAD.MOV R45, RZ, RZ, -R3 ;  /* 0x000000ffff2d7224 */ /* 0x000fe400078e0a03 */
[C---:B------:R-:W-:Y:S02]  /*1c340*/  IMAD R47, R48.reuse, UR5, R47 ;  /* 0x00000005302f7c24 */ /* 0x040fe4000f8e022f */
[----:B------:R-:W-:Y:S01]  /*1c350*/  IMAD.WIDE.U32 R20, R48, UR4, R20 ;  /* 0x0000000430147c25 */ /* 0x000fe2000f8e0014 */
[----:B------:R-:W-:-:S03]  /*1c360*/  ULDC.64 UR4, c[0x0][0xae0] ;  /* 0x0002b80000047ab9 */ /* 0x000fc60000000a00 */
[----:B------:R-:W-:Y:S02]  /*1c370*/  IMAD R0, R0, UR4, RZ ;  /* 0x0000000400007c24 */ /* 0x000fe4000f8e02ff */
[----:B------:R-:W-:Y:S02]  /*1c380*/  IMAD R45, R32, R45, R42 ;  /* 0x0000002d202d7224 */ /* 0x000fe400078e022a */
[----:B------:R-:W-:Y:S02]  /*1c390*/  IMAD.IADD R21, R21, 0x1, R47 ;  /* 0x0000000115157824 */ /* 0x000fe400078e022f */
[C---:B------:R-:W-:Y:S01]  /*1c3a0*/  IMAD R47, R3.reuse, UR5, R0 ;  /* 0x00000005032f7c24 */ /* 0x040fe2000f8e0200 */
[----:B------:R-:W-:Y:S01]  /*1c3b0*/  SHF.R.S32.HI R0, RZ, 0x1f, R45 ;  /* 0x0000001fff007819 */ /* 0x000fe2000001142d */
[----:B------:R-:W-:Y:S01]  /*1c3c0*/  IMAD.WIDE.U32 R20, R3, UR4, R20 ;  /* 0x0000000403147c25 */ /* 0x000fe2000f8e0014 */
[----:B------:R-:W-:-:S03]  /*1c3d0*/  ULDC.64 UR4, c[0x0][0xad8] ;  /* 0x0002b60000047ab9 */ /* 0x000fc60000000a00 */
[----:B------:R-:W-:Y:S02]  /*1c3e0*/  IMAD.IADD R21, R21, 0x1, R47 ;  /* 0x0000000115157824 */ /* 0x000fe400078e022f */
[----:B------:R-:W-:Y:S02]  /*1c3f0*/  IMAD R0, R0, UR4, RZ ;  /* 0x0000000400007c24 */ /* 0x000fe4000f8e02ff */
[----:B------:R-:W-:Y:S02]  /*1c400*/  IMAD.IADD R48, R43, 0x1, R54 ;  /* 0x000000012b307824 */ /* 0x000fe400078e0236 */
[C---:B------:R-:W-:Y:S02]  /*1c410*/  IMAD R3, R45.reuse, UR5, R0 ;  /* 0x000000052d037c24 */ /* 0x040fe4000f8e0200 */
[----:B------:R-:W-:Y:S01]  /*1c420*/  IMAD.WIDE.U32 R20, R45, UR4, R20 ;  /* 0x000000042d147c25 */ /* 0x000fe2000f8e0014 */
[----:B------:R-:W-:Y:S01]  /*1c430*/  ISETP.GE.AND P0, PT, R48, R49, PT ;  /* 0x000000313000720c */ /* 0x000fe20003f06270 */
[----:B------:R-:W-:-:S02]  /*1c440*/  ULDC.64 UR4, c[0x0][0xa80] ;  /* 0x0002a00000047ab9 */ /* 0x000fc40000000a00 */
[----:B------:R-:W-:Y:S01]  /*1c450*/  IMAD.IADD R3, R21, 0x1, R3 ;  /* 0x0000000115037824 */ /* 0x000fe200078e0203 */
[----:B------:R-:W-:Y:S01]  /*1c460*/  LEA R32, P1, R20, UR4, 0x1 ;  /* 0x0000000414207c11 */ /* 0x000fe2000f8208ff */
[----:B------:R-:W-:-:S03]  /*1c470*/  VIADD R0, R2, 0x2d820 ;  /* 0x0002d82002007836 */ /* 0x000fc60000000000 */
[----:B------:R-:W-:Y:S02]  /*1c480*/  LEA.HI.X R3, R20, UR5, R3, 0x1, P1 ;  /* 0x0000000514037c11 */ /* 0x000fe400088f0c03 */
[----:B------:R-:W-:Y:S01]  /*1c490*/  PRMT R0, RZ, 0x654, R0 ;  /* 0x00000654ff007816 */ /* 0x000fe20000000000 */
[----:B------:R-:W-:Y:S01]  /*1c4a0*/  VIADD R51, R40, 0x20 ;  /* 0x0000002028337836 */ /* 0x000fe20000000000 */
[----:B-1----:R0:W1:Y:S02]  /*1c4b0*/  SHFL.IDX PT, R42, R32, RZ, 0x1c1f ;  /* 0x001c1fff202a7589 */ /* 0x00206400000e0000 */
        /* <DEDUP_REMOVED lines=17> */
.L_x_1566:
[----:B------:R-:W-:Y:S05]  /*1c5d0*/  BSYNC B1 ;  /* 0x0000000000017941 */ /* 0x000fea0003800000 */
.L_x_1565:
[----:B0-----:R-:W-:Y:S01]  /*1c5e0*/  VIADD R0, R48, 0x60 ;  /* 0x0000006030007836 */ /* 0x001fe20000000000 */
[----:B---3-5:R0:W3:Y:S04]  /*1c5f0*/  SHFL.IDX PT, R7, R3, 0x1, 0x1c1f ;  /* 0x003c1f0003077f89 */ /* 0x0280e800000e0000 */
        /* <DEDUP_REMOVED lines=17> */
.L_x_1563:
[----:B------:R-:W2:Y:S01]  /*1c710*/  LDL R10, [R1+0xa8] ;  /* 0x0000a800010a7983 */ /* 0x000ea20000100800 */
[----:B------:R-:W-:Y:S01]  /*1c720*/  ULDC.64 UR4, c[0x0][0xc00] ;  /* 0x0003000000047ab9 */ /* 0x000fe20000000a00 */
[----:B------:R-:W2:Y:S01]  /*1c730*/  LDC.64 R4, c[0x0][0xc00] ;  /* 0x00030000ff047b82 */ /* 0x000ea20000000a00 */
[----:B------:R-:W-:Y:S01]  /*1c740*/  ISETP.NE.U32.AND P0, PT, RZ, UR4, PT ;  /* 0x00000004ff007c0c */ /* 0x000fe2000bf05070 */
[----:B------:R-:W-:-:S03]  /*1c750*/  IMAD.MOV.U32 R0, RZ, RZ, RZ ;  /* 0x000000ffff007224 */ /* 0x000fc600078e00ff */
[----:B------:R-:W-:Y:S01]  /*1c760*/  ISETP.NE.AND.EX P0, PT, RZ, UR5, PT, P0 ;  /* 0x00000005ff007c0c */ /* 0x000fe2000bf05300 */
[----:B------:R-:W-:Y:S02]  /*1c770*/  ULDC.64 UR4, c[0x0][0xc08] ;  /* 0x0003020000047ab9 */ /* 0x000fe40000000a00 */
[----:B------:R-:W-:Y:S01]  /*1c780*/  ISETP.NE.U32.AND P1, PT, RZ, UR4, PT ;  /* 0x00000004ff007c0c */ /* 0x000fe2000bf25070 */
[----:B------:R-:W3:Y:S03]  /*1c790*/  LDC R25, c[0x0][0xbe8] ;  /* 0x0002fa00ff197b82 */ /* 0x000ee60000000800 */
[----:B------:R-:W-:-:S13]  /*1c7a0*/  ISETP.NE.AND.EX P1, PT, RZ, UR5, PT, P1 ;  /* 0x00000005ff007c0c */ /* 0x000fda000bf25310 */
[----:B------:R-:W4:Y:S01]  /*1c7b0*/  @P1 LDC.64 R6, c[0x0][0xc08] ;  /* 0x00030200ff061b82 */ /* 0x000f220000000a00 */
[----:B------:R-:W-:Y:S02]  /*1c7c0*/  ULDC UR4, c[0x0][0xa88] ;  /* 0x0002a20000047ab9 */ /* 0x000fe40000000800 */
[----:B------:R-:W-:Y:S02]  /*1c7d0*/  IMAD.U32 R8, RZ, RZ, UR4 ;  /* 0x00000004ff087e24 */ /* 0x000fe4000f8e00ff */
[----:B--2---:R-:W-:-:S04]  /*1c7e0*/  IMAD.WIDE R4, R10, 0x4, R4 ;  /* 0x000000040a047825 */ /* 0x004fc800078e0204 */
[----:B----4-:R-:W-:Y:S01]  /*1c7f0*/  @P1 IMAD.WIDE R6, R10, 0x4, R6 ;  /* 0x000000040a061825 */ /* 0x010fe200078e0206 */
[----:B------:R2:W5:Y:S04]  /*1c800*/  @P0 LDG.E R0, desc[UR54][R4.64] ;  /* 0x0000003604000981 */ /* 0x000568000c1e1900 */
[----:B------:R2:W5:Y:S01]  /*1c810*/  @P1 LDG.E R8, desc[UR54][R6.64] ;  /* 0x0000003606081981 */ /* 0x000562000c1e1900 */
[----:B---3--:R-:W-:Y:S02]  /*1c820*/  ISETP.NE.AND P2, PT, R25, 0x1, PT ;  /* 0x000000011900780c */ /* 0x008fe40003f45270 */
[----:B------:R-:W-:Y:S02]  /*1c830*/  ISETP.GE.AND P3, PT, R54, 0xc0, PT ;  /* 0x000000c03600780c */ /* 0x000fe40003f66270 */
[----:B------:R-:W-:-:S09]  /*1c840*/  SHF.R.S32.HI R9, RZ, 0x1f, R10 ;  /* 0x0000001fff097819 */ /* 0x000fd2000001140a */
[----:B------:R-:W3:Y:S08]  /*1c850*/  @P2 LDC R20, c[0x0][0xbec] ;  /* 0x0002fb00ff142b82 */ /* 0x000ef00000000800 */
[----:B------:R-:W4:Y:S01]  /*1c860*/  @P2 LDC R27, c[0x0][0xbf0] ;  /* 0x0002fc00ff1b2b82 */ /* 0x000f220000000800 */
[----:B--2---:R-:W-:Y:S05]  /*1c870*/  @P1 BRA `(.L_x_1568) ;  /* 0x0000000000101947 */ /* 0x004fea0003800000 */
[----:B------:R-:W-:Y:S05]  /*1c880*/  @!P0 BRA `(.L_x_1568) ;  /* 0x00000000000c8947 */ /* 0x000fea0003800000 */
[----:B------:R-:W2:Y:S04]  /*1c890*/  LDG.E R3, desc[UR54][R4.64] ;  /* 0x0000003604037981 */ /* 0x000ea8000c1e1900 */
[----:B-----5:R-:W2:Y:S02]  /*1c8a0*/  LDG.E R8, desc[UR54][R4.64+0x4] ;  /* 0x0000043604087981 */ /* 0x020ea4000c1e1900 */
[----:B--2---:R-:W-:-:S07]  /*1c8b0*/  IMAD.IADD R8, R8, 0x1, -R3 ;  /* 0x0000000108087824 */ /* 0x004fce00078e0a03 */
.L_x_1568:
[----:B------:R-:W2:Y:S04]  /*1c8c0*/  LDL R26, [R1+0xa4] ;  /* 0x0000a400011a7983 */ /* 0x000ea80000100800 */
[----:B------:R0:W5:Y:S01]  /*1c8d0*/  LDL R24, [R1+0x60] ;  /* 0x0000600001187983 */ /* 0x0001620000100800 */
[----:B------:R-:W-:Y:S01]  /*1c8e0*/  BSSY B1, `(.L_x_1569) ;  /* 0x000002d000017945 */ /* 0x000fe20003800000 */
[----:B------:R-:W-:Y:S02]  /*1c8f0*/  SEL R13, R10, RZ, !P0 ;  /* 0x000000ff0a0d7207 */ /* 0x000fe40004000000 */
[----:B------:R-:W-:Y:S02]  /*1c900*/  SEL R14, R9, RZ, !P0 ;  /* 0x000000ff090e7207 */ /* 0x000fe40004000000 */
[----:B-----5:R-:W-:-:S02]  /*1c910*/  SHF.R.S32.HI R11, RZ, 0x1f, R0 ;  /* 0x0000001fff0b7819 */ /* 0x020fc40000011400 */
[----:B--2---:R-:W-:Y:S01]  /*1c920*/  SHF.R.S32.HI R12, RZ, 0x1f, R26 ;  /* 0x0000001fff0c7819 */ /* 0x004fe2000001141a */
[----:B0-----:R-:W-:Y:S06]  /*1c930*/  @P3 BRA `(.L_x_1570) ;  /* 0x00000000009c3947 */ /* 0x001fec0003800000 */
[----:B------:R-:W0:Y:S01]  /*1c940*/  S2R R4, SR_TID.X ;  /* 0x0000000000047919 */ /* 0x000e220000002100 */
[----:B------:R-:W2:Y:S02]  /*1c950*/  LDC R9, c[0x0][0xbe8] ;  /* 0x0002fa00ff097b82 */ /* 0x000ea40000000800 */
[----:B--2---:R-:W-:Y:S01]  /*1c960*/  IMAD R3, R8, R9, RZ ;  /* 0x0000000908037224 */ /* 0x004fe200078e02ff */
[----:B0-----:R-:W-:-:S04]  /*1c970*/  IADD3 R10, R24, -0x80, R4 ;  /* 0xffffff80180a7810 */ /* 0x001fc80007ffe004 */
[----:B------:R-:W-:-:S13]  /*1c980*/  ISETP.GE.AND P0, PT, R10, R3, PT ;  /* 0x000000030a00720c */ /* 0x000fda0003f06270 */
[----:B------:R-:W-:Y:S05]  /*1c990*/  @P0 BRA `(.L_x_1570) ;  /* 0x0000000000840947 */ /* 0x000fea0003800000 */
[----:B------:R-:W-:Y:S01]  /*1c9a0*/  ISETP.NE.AND P0, PT, R9, 0x1, PT ;  /* 0x000000010900780c */ /* 0x000fe20003f05270 */
[----:B------:R-:W-:Y:S01]  /*1c9b0*/  ULDC.64 UR4, c[0x0][0xb90] ;  /* 0x0002e40000047ab9 */ /* 0x000fe20000000a00 */
[----:B------:R-:W-:Y:S01]  /*1c9c0*/  IMAD.MOV.U32 R4, RZ, RZ, R0 ;  /* 0x000000ffff047224 */ /* 0x000fe200078e0000 */
[----:B------:R-:W-:Y:S01]  /*1c9d0*/  MOV R3, R10 ;  /* 0x0000000a00037202 */ /* 0x000fe20000000f00 */
[----:B------:R-:W-:Y:S02]  /*1c9e0*/  IMAD R7, R12, UR4, RZ ;  /* 0x000000040c077c24 */ /* 0x000fe4000f8e02ff */
[----:B------:R-:W-:Y:S02]  /*1c9f0*/  IMAD.MOV.U32 R5, RZ, RZ, R11 ;  /* 0x000000ffff057224 */ /* 0x000fe400078e000b */
[C---:B------:R-:W-:Y:S02]  /*1ca00*/  IMAD R7, R26.reuse, UR5, R7 ;  /* 0x000000051a077c24 */ /* 0x040fe4000f8e0207 */
[----:B------:R-:W-:Y:S01]  /*1ca10*/  IMAD.WIDE.U32 R4, R26, UR4, R4 ;  /* 0x000000041a047c25 */ /* 0x000fe2000f8e0004 */
[----:B------:R-:W-:-:S02]  /*1ca20*/  ULDC.64 UR4, c[0x0][0xb98] ;  /* 0x0002e60000047ab9 */ /* 0x000fc40000000a00 */
[----:B------:R-:W0:Y:S01]  /*1ca30*/  @P0 LDC R15, c[0x0][0xbec] ;  /* 0x0002fb00ff0f0b82 */ /* 0x000e220000000800 */
[----:B------:R-:W-:Y:S02]  /*1ca40*/  IMAD.IADD R5, R5, 0x1, R7 ;  /* 0x0000000105057824 */ /* 0x000fe400078e0207 */
[----:B------:R-:W-:-:S05]  /*1ca50*/  IMAD.WIDE.U32 R4, R13, UR4, R4 ;  /* 0x000000040d047c25 */ /* 0x000fca000f8e0004 */
[----:B------:R-:W2:Y:S01]  /*1ca60*/  @P0 LDC R21, c[0x0][0xbf0] ;  /* 0x0002fc00ff150b82 */ /* 0x000ea20000000800 */
[----:B0-----:R-:W-:-:S05]  /*1ca70*/  @P0 IMAD.HI.U32 R6, R10, R15, RZ ;  /* 0x0000000f0a060227 */ /* 0x001fca00078e00ff */
[----:B--2---:R-:W-:Y:S01]  /*1ca80*/  @P0 SHF.R.U32.HI R3, RZ, R21, R6 ;  /* 0x00000015ff030219 */ /* 0x004fe20000011606 */
[----:B------:R-:W-:-:S03]  /*1ca90*/  IMAD R6, R14, UR4, RZ ;  /* 0x000000040e067c24 */ /* 0x000fc6000f8e02ff */
[----:B------:R-:W-:Y:S01]  /*1caa0*/  IADD3 R4, P0, R3, R4, RZ ;  /* 0x0000000403047210 */ /* 0x000fe20007f1e0ff */
[--C-:B------:R-:W-:Y:S02]  /*1cab0*/  IMAD.MOV R7, RZ, RZ, -R3.reuse ;  /* 0x000000ffff077224 */ /* 0x100fe400078e0a03 */
        /* <DEDUP_REMOVED lines=15> */
.L_x_1570:
[----:B------:R-:W-:Y:S05]  /*1cbb0*/  BSYNC B1 ;  /* 0x0000000000017941 */ /* 0x000fea0003800000 */
.L_x_1569:
[----:B------:R-:W-:Y:S01]  /*1cbc0*/  ULDC.64 UR4, c[0x0][0xaa0] ;  /* 0x0002a80000047ab9 */ /* 0x000fe20000000a00 */
[----:B------:R-:W-:Y:S01]  /*1cbd0*/  SHF.R.S32.HI R21, RZ, 0x2, R30 ;  /* 0x00000002ff157819 */ /* 0x000fe2000001141e */
[----:B0-----:R-:W-:Y:S01]  /*1cbe0*/  IMAD R3, R11, UR4, RZ ;  /* 0x000000040b037c24 */ /* 0x001fe2000f8e02ff */
[----:B------:R-:W-:Y:S01]  /*1cbf0*/  SHF.R.S32.HI R10, RZ, 0x1f, R41 ;  /* 0x0000001fff0a7819 */ /* 0x000fe20000011429 */
[----:B------:R-:W-:-:S04]  /*1cc00*/  IMAD.WIDE.U32 R4, R0, UR4, RZ ;  /* 0x0000000400047c25 */ /* 0x000fc8000f8e00ff */
[----:B------:R-:W-:Y:S02]  /*1cc10*/  IMAD R42, R42, 0x60, R21 ;  /* 0x000000602a2a7824 */ /* 0x000fe400078e0215 */
[----:B------:R-:W-:Y:S01]  /*1cc20*/  IMAD R3, R0, UR5, R3 ;  /* 0x0000000500037c24 */ /* 0x000fe2000f8e0203 */
[----:B------:R-:W-:Y:S01]  /*1cc30*/  ULDC.64 UR4, c[0x0][0xae8] ;  /* 0x0002ba0000047ab9 */ /* 0x000fe20000000a00 */
[----:B------:R-:W-:Y:S02]  /*1cc40*/  IMAD.IADD R9, R24, 0x1, R42 ;  /* 0x0000000118097824 */ /* 0x000fe400078e022a */
[----:B------:R-:W-:Y:S02]  /*1cc50*/  IMAD.IADD R5, R5, 0x1, R3 ;  /* 0x0000000105057824 */ /* 0x000fe400078e0203 */
[----:B------:R-:W-:Y:S02]  /*1cc60*/  IMAD R6, R12, UR4, RZ ;  /* 0x000000040c067c24 */ /* 0x000fe4000f8e02ff */
[----:B---3--:R-:W-:-:S04]  /*1cc70*/  @P2 IMAD.HI.U32 R0, R9, R20, RZ ;  /* 0x0000001409002227 */ /* 0x008fc800078e00ff */
[C---:B------:R-:W-:Y:S02]  /*1cc80*/  IMAD R7, R26.reuse, UR5, R6 ;  /* 0x000000051a077c24 */ /* 0x040fe4000f8e0206 */
[----:B------:R-:W-:Y:S01]  /*1cc90*/  IMAD.WIDE.U32 R4, R26, UR4, R4 ;  /* 0x000000041a047c25 */ /* 0x000fe2000f8e0004 */
[----:B------:R-:W-:-:S03]  /*1cca0*/  ULDC.64 UR4, c[0x0][0xaf0] ;  /* 0x0002bc0000047ab9 */ /* 0x000fc60000000a00 */
[----:B------:R-:W-:Y:S01]  /*1ccb0*/  IMAD.MOV.U32 R3, RZ, RZ, R9 ;  /* 0x000000ffff037224 */ /* 0x000fe200078e0009 */
[----:B----4-:R-:W-:Y:S01]  /*1ccc0*/  @P2 SHF.R.U32.HI R3, RZ, R27, R0 ;  /* 0x0000001bff032219 */ /* 0x010fe20000011600 */
[----:B------:R-:W-:Y:S02]  /*1ccd0*/  IMAD R6, R14, UR4, RZ ;  /* 0x000000040e067c24 */ /* 0x000fe4000f8e02ff */
[----:B------:R-:W-:Y:S01]  /*1cce0*/  IMAD.IADD R5, R5, 0x1, R7 ;  /* 0x0000000105057824 */ /* 0x000fe200078e0207 */
[----:B------:R-:W-:Y:S01]  /*1ccf0*/  SHF.R.S32.HI R0, RZ, 0x1f, R3 ;  /* 0x0000001fff007819 */ /* 0x000fe20000011403 */
[C---:B------:R-:W-:Y:S02]  /*1cd00*/  IMAD R7, R13.reuse, UR5, R6 ;  /* 0x000000050d077c24 */ /* 0x040fe4000f8e0206 */
        /* <DEDUP_REMOVED lines=15> */
[----:B------:R-:W-:Y:S01]  /*1ce00*/  VIADD R7, R40, 0x20 ;  /* 0x0000002028077836 */ /* 0x000fe20000000000 */
[C---:B------:R-:W-:Y:S01]  /*1ce10*/  LEA R0, P0, R4.reuse, UR4, 0x1 ;  /* 0x0000000404007c11 */ /* 0x040fe2000f8008ff */
[----:B------:R-:W-:Y:S01]  /*1ce20*/  IMAD.IADD R3, R5, 0x1, R3 ;  /* 0x0000000105037824 */ /* 0x000fe200078e0203 */
[----:B------:R-:W-:Y:S02]  /*1ce30*/  UMOV UR4, 0xffffffff ;  /* 0xffffffff00047882 */ /* 0x000fe40000000000 */
[----:B------:R-:W-:Y:S02]  /*1ce40*/  SHF.R.S32.HI R20, RZ, 0x1f, R7 ;  /* 0x0000001fff147819 */ /* 0x000fe40000011407 */
[----:B------:R-:W-:Y:S01]  /*1ce50*/  LEA.HI.X R4, R4, UR5, R3, 0x1, P0 ;  /* 0x0000000504047c11 */ /* 0x000fe200080f0c03 */
[----:B------:R-:W-:Y:S06]  /*1ce60*/  BRA.DIV UR4, `(.L_x_1571) ;  /* 0x0000008604187947 */ /* 0x000fec000b800000 */
[----:B------:R0:W2:Y:S04]  /*1ce70*/  SHFL.IDX PT, R3, R4, RZ, 0x1c1f ;  /* 0x001c1fff04037589 */ /* 0x0000a800000e0000 */
[----:B------:R0:W3:Y:S02]  /*1ce80*/  SHFL.IDX PT, R14, R0, RZ, 0x1c1f ;  /* 0x001c1fff000e7589 */ /* 0x0000e400000e0000 */
.L_x_1749:
[----:B------:R-:W-:Y:S01]  /*1ce90*/  IMAD R25, R8, R25, RZ ;  /* 0x0000001908197224 */ /* 0x000fe200078e02ff */
[----:B------:R-:W-:Y:S01]  /*1cea0*/  IADD3 R6, R21, R24, RZ ;  /* 0x0000001815067210 */ /* 0x000fe20007ffe0ff */
[----:B------:R-:W-:Y:S03]  /*1ceb0*/  BSSY B1, `(.L_x_1572) ;  /* 0x0000010000017945 */ /* 0x000fe60003800000 */
[----:B------:R-:W-:-:S13]  /*1cec0*/  ISETP.GE.AND P0, PT, R6, R25, PT ;  /* 0x000000190600720c */ /* 0x000fda0003f06270 */
[----:B------:R-:W-:Y:S05]  /*1ced0*/  @P0 BRA `(.L_x_1573) ;  /* 0x0000000000340947 */ /* 0x000fea0003800000 */
[----:B------:R-:W-:Y:S02]  /*1cee0*/  ULDC UR4, c[0x0][0xac8] ;  /* 0x0002b20000047ab9 */ /* 0x000fe40000000800 */
[----:B------:R-:W-:Y:S02]  /*1cef0*/  ISETP.GE.AND P2, PT, R40, UR4, PT ;  /* 0x0000000428007c0c */ /* 0x000fe4000bf46270 */
[----:B------:R-:W-:Y:S02]  /*1cf00*/  ISETP.GE.AND P3, PT, R7, UR4, PT ;  /* 0x0000000407007c0c */ /* 0x000fe4000bf66270 */
[----:B------:R-:W-:-:S09]  /*1cf10*/  ISETP.GE.AND P4, PT, R41, UR4, PT ;  /* 0x0000000429007c0c */ /* 0x000fd2000bf86270 */
[----:B--2---:R-:W-:Y:S02]  /*1cf20*/  @!P2 IMAD.MOV.U32 R15, RZ, RZ, R3 ;  /* 0x000000ffff0fa224 */ /* 0x004fe400078e0003 */
[-C--:B---3--:R-:W-:Y:S02]  /*1cf30*/  @!P3 LEA R12, P0, R7, R14.reuse, 0x1 ;  /* 0x0000000e070cb211 */ /* 0x088fe400078008ff */
[----:B------:R-:W-:Y:S01]  /*1cf40*/  @!P4 LEA R26, P1, R41, R14, 0x1 ;  /* 0x0000000e291ac211 */ /* 0x000fe200078208ff */
[----:B------:R-:W-:Y:S01]  /*1cf50*/  @!P2 IMAD.WIDE R8, R40, 0x2, R14 ;  /* 0x000000022808a825 */ /* 0x000fe200078e020e */
[-C--:B------:R-:W-:Y:S02]  /*1cf60*/  @!P3 LEA.HI.X R13, R7, R3.reuse, R20, 0x1, P0 ;  /* 0x00000003070db211 */ /* 0x080fe400000f0c14 */
[----:B------:R-:W-:Y:S02]  /*1cf70*/  @!P4 LEA.HI.X R27, R41, R3, R10, 0x1, P1 ;  /* 0x00000003291bc211 */ /* 0x000fe400008f0c0a */
[----:B------:R4:W-:Y:S04]  /*1cf80*/  @!P2 ST.E.128 desc[UR54][R8.64], RZ ;  /* 0x000000ff0800a985 */ /* 0x0009e8000c101d36 */
[----:B------:R4:W-:Y:S04]  /*1cf90*/  @!P3 ST.E.128 desc[UR54][R12.64], RZ ;  /* 0x000000ff0c00b985 */ /* 0x0009e8000c101d36 */
[----:B------:R4:W-:Y:S02]  /*1cfa0*/  @!P4 ST.E.128 desc[UR54][R26.64], RZ ;  /* 0x000000ff1a00c985 */ /* 0x0009e4000c101d36 */
.L_x_1573:
[----:B------:R-:W-:Y:S05]  /*1cfb0*/  BSYNC B1 ;  /* 0x0000000000017941 */ /* 0x000fea0003800000 */
.L_x_1572:
[----:B------:R-:W-:-:S03]  /*1cfc0*/  UMOV UR4, 0xffffffff ;  /* 0xffffffff00047882 */ /* 0x000fc60000000000 */
[----:B------:R-:W-:Y:S05]  /*1cfd0*/  BRA.DIV UR4, `(.L_x_1574) ;  /* 0x0000008204f07947 */ /* 0x000fea000b800000 */
[----:B--2---:R2:W0:Y:S04]  /*1cfe0*/  SHFL.IDX PT, R3, R4, 0x1, 0x1c1f ;  /* 0x003c1f0004037f89 */ /* 0x00442800000e0000 */
[----:B---3--:R2:W3:Y:S02]  /*1cff0*/  SHFL.IDX PT, R14, R0, 0x1, 0x1c1f ;  /* 0x003c1f00000e7f89 */ /* 0x0084e400000e0000 */
.L_x_1753:
[----:B0-2---:R-:W-:-:S05]  /*1d000*/  VIADD R0, R6, 0x60 ;  /* 0x0000006006007836 */ /* 0x005fca0000000000 */
[----:B------:R-:W-:-:S13]  /*1d010*/  ISETP.GE.AND P0, PT, R0, R25, PT ;  /* 0x000000190000720c */ /* 0x000fda0003f06270 */
[----:B------:R-:W-:Y:S05]  /*1d020*/  @P0 BRA `(.L_x_1567) ;  /* 0x0000000000340947 */ /* 0x000fea0003800000 */
[----:B------:R-:W-:Y:S02]  /*1d030*/  ULDC UR4, c[0x0][0xac8] ;  /* 0x0002b20000047ab9 */ /* 0x000fe40000000800 */
[----:B------:R-:W-:Y:S02]  /*1d040*/  ISETP.GE.AND P2, PT, R40, UR4, PT ;  /* 0x0000000428007c0c */ /* 0x000fe4000bf46270 */
[----:B------:R-:W-:Y:S02]  /*1d050*/  ISETP.GE.AND P3, PT, R7, UR4, PT ;  /* 0x0000000407007c0c */ /* 0x000fe4000bf66270 */
[----:B------:R-:W-:-:S09]  /*1d060*/  ISETP.GE.AND P4, PT, R41, UR4, PT ;  /* 0x0000000429007c0c */ /* 0x000fd2000bf86270 */
[----:B------:R-:W-:Y:S02]  /*1d070*/  @!P2 IMAD.MOV.U32 R15, RZ, RZ, R3 ;  /* 0x000000ffff0fa224 */ /* 0x000fe400078e0003 */
[-C--:B---3--:R-:W-:Y:S02]  /*1d080*/  @!P3 LEA R6, P0, R7, R14.reuse, 0x1 ;  /* 0x0000000e0706b211 */ /* 0x088fe400078008ff */
[----:B----4-:R-:W-:Y:S01]  /*1d090*/  @!P4 LEA R8, P1, R41, R14, 0x1 ;  /* 0x0000000e2908c211 */ /* 0x010fe200078208ff */
[----:B------:R-:W-:Y:S01]  /*1d0a0*/  @!P2 IMAD.WIDE R4, R40, 0x2, R14 ;  /* 0x000000022804a825 */ /* 0x000fe200078e020e */
[-C--:B------:R-:W-:Y:S02]  /*1d0b0*/  @!P3 LEA.HI.X R7, R7, R3.reuse, R20, 0x1, P0 ;  /* 0x000000030707b211 */ /* 0x080fe400000f0c14 */
[----:B------:R-:W-:Y:S02]  /*1d0c0*/  @!P4 LEA.HI.X R9, R41, R3, R10, 0x1, P1 ;  /* 0x000000032909c211 */ /* 0x000fe400008f0c0a */
[----:B------:R0:W-:Y:S04]  /*1d0d0*/  @!P2 ST.E.128 desc[UR54][R4.64], RZ ;  /* 0x000000ff0400a985 */ /* 0x0001e8000c101d36 */
[----:B------:R0:W-:Y:S04]  /*1d0e0*/  @!P3 ST.E.128 desc[UR54][R6.64], RZ ;  /* 0x000000ff0600b985 */ /* 0x0001e8000c101d36 */
[----:B------:R0:W-:Y:S02]  /*1d0f0*/  @!P4 ST.E.128 desc[UR54][R8.64], RZ ;  /* 0x000000ff0800c985 */ /* 0x0001e4000c101d36 */
.L_x_1567:
[----:B------:R-:W-:Y:S05]  /*1d100*/  BSYNC B0 ;  /* 0x0000000000007941 */ /* 0x000fea0003800000 */
.L_x_1562:
[----:B------:R-:W-:Y:S02]  /*1d110*/  ULDC UR4, c[0x0][0xc3c] ;  /* 0x00030f0000047ab9 */ /* 0x000fe40000000800 */
[----:B-1----:R-:W-:-:S13]  /*1d120*/  ISETP.GE.AND P0, PT, R35, UR4, PT ;  /* 0x0000000423007c0c */ /* 0x002fda000bf06270 */
[----:B------:R-:W-:Y:S05]  /*1d130*/  @!P0 BRA `(.L_x_1575) ;  /* 0xfffffe4000788947 */ /* 0x000fea000383ffff */
[----:B------:R-:W-:Y:S05]  /*1d140*/  BRA `(.L_x_1359) ;  /* 0x0000007400447947 */ /* 0x000fea0003800000 */
.L_x_1357:
        /* <DEDUP_REMOVED lines=13> */
[----:B------:R-:W0:Y:S01]  /*1d220*/  LDS.128 R16, [UR4+0x2d8d0] ;  /* 0x02d8d004ff107984 */ /* 0x000e220008000c00 */
[----:B------:R-:W-:Y:S06]  /*1d230*/  BAR.ARV 0x4, 0x200 ;  /* 0x0108000000007b1d */ /* 0x000fec0000002000 */
[----:B------:R-:W-:Y:S05]  /*1d240*/  BRA `(.L_x_1577) ;  /* 0x0000000800907947 */ /* 0x000fea0003800000 */
.L_x_1576:
        /* <DEDUP_REMOVED lines=42> */
.L_x_1582:
[----:B------:R-:W-:Y:S01]  /*1d4f0*/  UIADD3 UR4, UR4, 0x1f, URZ ;  /* 0x0000001f04047890 */ /* 0x000fe2000fffe03f */
[----:B------:R-:W-:-:S05]  /*1d500*/  IMAD.U32 R19, RZ, RZ, UR7 ;  /* 0x00000007ff137e24 */ /* 0x000fca000f8e00ff */
        /* <DEDUP_REMOVED lines=10> */
.L_x_1581:
[----:B------:R-:W-:Y:S05]  /*1d5b0*/  BSYNC B0 ;  /* 0x0000000000007941 */ /* 0x000fea0003800000 */
.L_x_1580:
[----:B0----5:R-:W0:Y:S02]  /*1d5c0*/  SHFL.UP PT, R2, R0, 0x1, RZ ;  /* 0x0420000000027989 */ /* 0x021e2400000e00ff */
        /* <DEDUP_REMOVED lines=20> */
.L_x_1578:
        /* <DEDUP_REMOVED lines=16> */
[----:B------:R-:W0:Y:S02]  /*1d810*/  F2I.FTZ.U32.TRUNC.NTZ R3, R11 ;  /* 0x0000000b00037305 */ /* 0x000e24000021f000 */
[----:B0-----:R-:W-:Y:S01]  /*1d820*/  IMAD.MOV R11, RZ, RZ, -R3 ;  /* 0x000000ffff0b7224 */ /* 0x001fe200078e0a03 */
[----:B------:R-:W-:Y:S06]  /*1d830*/  @!P0 BRA `(.L_x_1583) ;  /* 0x0000000000088947 */ /* 0x000fec0003800000 */
[----:B------:R-:W-:-:S05]  /*1d840*/  VIADD R9, R15, 0xffffffff ;  /* 0xffffffff0f097836 */ /* 0x000fca0000000000 */
[----:B------:R0:W1:Y:S02]  /*1d850*/  SHFL.IDX PT, R16, R6, R9, 0x1f ;  /* 0x00001f0906107589 */ /* 0x00006400000e0000 */
.L_x_1583:
[----:B-1----:R-:W-:Y:S01]  /*1d860*/  IMAD R16, R16, UR5, R13 ;  /* 0x0000000510107c24 */ /* 0x002fe2000f8e020d */
[----:B------:R-:W-:Y:S01]  /*1d870*/  IABS R10, R4 ;  /* 0x00000004000a7213 */ /* 0x000fe20000000000 */
[----:B------:R-:W-:Y:S02]  /*1d880*/  IMAD R11, R11, R8, RZ ;  /* 0x000000080b0b7224 */ /* 0x000fe400078e02ff */
[----:B------:R-:W-:Y:S01]  /*1d890*/  IMAD.MOV.U32 R2, RZ, RZ, RZ ;  /* 0x000000ffff027224 */ /* 0x000fe200078e00ff */
[----:B0-----:R-:W-:Y:S01]  /*1d8a0*/  IADD3 R9, -R16, UR6, RZ ;  /* 0x0000000610097c10 */ /* 0x001fe2000fffe1ff */
[----:B------:R-:W-:Y:S02]  /*1d8b0*/  IMAD.MOV R10, RZ, RZ, -R10 ;  /* 0x000000ffff0a7224 */ /* 0x000fe400078e0a0a */
[----:B------:R-:W-:Y:S01]  /*1d8c0*/  IMAD.HI.U32 R2, R3, R11, R2 ;  /* 0x0000000b03027227 */ /* 0x000fe200078e0002 */
[----:B------:R-:W-:-:S05]  /*1d8d0*/  IABS R6, R9 ;  /* 0x0000000900067213 */ /* 0x000fca0000000000 */
[----:B------:R-:W-:Y:S02]  /*1d8e0*/  IMAD.MOV.U32 R3, RZ, RZ, R6 ;  /* 0x000000ffff037224 */ /* 0x000fe400078e0006 */
[----:B------:R-:W-:Y:S02]  /*1d8f0*/  IMAD.MOV.U32 R6, RZ, RZ, R10 ;  /* 0x000000ffff067224 */ /* 0x000fe400078e000a */
[----:B------:R-:W-:-:S04]  /*1d900*/  IMAD.HI.U32 R2, R2, R3, RZ ;  /* 0x0000000302027227 */ /* 0x000fc800078e00ff */
[----:B------:R-:W-:-:S05]  /*1d910*/  IMAD R3, R2, R6, R3 ;  /* 0x0000000602037224 */ /* 0x000fca00078e0203 */
[----:B------:R-:W-:-:S13]  /*1d920*/  ISETP.GT.U32.AND P1, PT, R8, R3, PT ;  /* 0x000000030800720c */ /* 0x000fda0003f24070 */
[-C--:B------:R-:W-:Y:S01]  /*1d930*/  @!P1 IADD3 R3, R3, -R8.reuse, RZ ;  /* 0x8000000803039210 */ /* 0x080fe20007ffe0ff */
        /* <DEDUP_REMOVED lines=21> */
[----:B------:R-:W-:Y:S01]  /*1da90*/  IMAD R9, R11, R8, RZ ;  /* 0x000000080b097224 */ /* 0x000fe200078e02ff */
[----:B------:R-:W-:-:S03]  /*1daa0*/  IABS R11, R4 ;  /* 0x00000004000b7213 */ /* 0x000fc60000000000 */
[----:B------:R-:W-:-:S04]  /*1dab0*/  IMAD.HI.U32 R2, R3, R9, R2 ;  /* 0x0000000903027227 */ /* 0x000fc800078e0002 */
[----:B------:R-:W-:Y:S02]  /*1dac0*/  IMAD.MOV.U32 R9, RZ, RZ, R11 ;  /* 0x000000ffff097224 */ /* 0x000fe400078e000b */
        /* <DEDUP_REMOVED lines=13> */
[----:B------:R-:W-:Y:S02]  /*1dba0*/  @!P1 LOP3.LUT R2, RZ, R7, RZ, 0x33, !PT ;  /* 0x00000007ff029212 */ /* 0x000fe400078e33ff */
[----:B------:R-:W-:Y:S02]  /*1dbb0*/  IADD3 R7, -R7, RZ, RZ ;  /* 0x000000ff07077210 */ /* 0x000fe40007ffe1ff */
[----:B------:R-:W-:-:S03]  /*1dbc0*/  LOP3.LUT R17, RZ, R2, RZ, 0x33, !PT ;  /* 0x00000002ff117212 */ /* 0x000fc600078e33ff */
[----:B------:R-:W-:Y:S02]  /*1dbd0*/  IMAD R18, R2, R7, R3 ;  /* 0x0000000702127224 */ /* 0x000fe400078e0203 */
[----:B------:R-:W-:Y:S01]  /*1dbe0*/  IMAD.IADD R17, R0, 0x1, R17 ;  /* 0x0000000100117824 */ /* 0x000fe200078e0211 */
[----:B------:R-:W-:Y:S06]  /*1dbf0*/  BRA `(.L_x_1584) ;  /* 0x00000000000c7947 */ /* 0x000fec0003800000 */
.L_x_1579:
[----:B------:R-:W-:Y:S02]  /*1dc00*/  IMAD.MOV.U32 R17, RZ, RZ, RZ ;  /* 0x000000ffff117224 */ /* 0x000fe400078e00ff */
[----:B------:R-:W-:Y:S02]  /*1dc10*/  IMAD.U32 R16, RZ, RZ, UR6 ;  /* 0x00000006ff107e24 */ /* 0x000fe4000f8e00ff */
[----:B------:R-:W-:-:S07]  /*1dc20*/  IMAD.MOV.U32 R18, RZ, RZ, RZ ;  /* 0x000000ffff127224 */ /* 0x000fce00078e00ff */
.L_x_1584:
[----:B------:R-:W-:-:S13]  /*1dc30*/  ISETP.NE.AND P0, PT, R5, RZ, PT ;  /* 0x000000ff0500720c */ /* 0x000fda0003f05270 */
[----:B------:R-:W0:Y:S01]  /*1dc40*/  @!P0 S2R R3, SR_CgaCtaId ;  /* 0x0000000000038919 */ /* 0x000e220000008800 */
[----:B------:R-:W-:-:S04]  /*1dc50*/  @!P0 MOV R0, 0x400 ;  /* 0x0000040000008802 */ /* 0x000fc80000000f00 */
[----:B0-----:R-:W-:-:S05]  /*1dc60*/  @!P0 LEA R0, R3, R0, 0x18 ;  /* 0x0000000003008211 */ /* 0x001fca00078ec0ff */
[----:B------:R1:W-:Y:S01]  /*1dc70*/  @!P0 STS.128 [R0+0x2d8d0], R16 ;  /* 0x02d8d01000008388 */ /* 0x0003e20000000c00 */
[----:B------:R-:W-:Y:S06]  /*1dc80*/  BAR.ARV 0x5, 0x200 ;  /* 0x0148000000007b1d */ /* 0x000fec0000002000 */
.L_x_1577:
[----:B-1----:R-:W-:Y:S01]  /*1dc90*/  IMAD.MOV.U32 R0, RZ, RZ, 0x1 ;  /* 0x00000001ff007424 */ /* 0x002fe200078e00ff */
[----:B------:R-:W-:Y:S01]  /*1dca0*/  ULDC UR4, c[0x0][0xc3c] ;  /* 0x00030f0000047ab9 */ /* 0x000fe20000000800 */
[----:B------:R-:W-:Y:S01]  /*1dcb0*/  IMAD.MOV.U32 R25, RZ, RZ, RZ ;  /* 0x000000ffff197224 */ /* 0x000fe200078e00ff */
[----:B0-----:R-:W-:Y:S02]  /*1dcc0*/  ISETP.GE.AND P0, PT, R19, UR4, PT ;  /* 0x0000000413007c0c */ /* 0x001fe4000bf06270 */
[----:B------:R0:W-:Y:S04]  /*1dcd0*/  STL [R1], R0 ;  /* 0x0000000001007387 */ /* 0x0001e80000100800 */
[----:B------:R0:W-:Y:S07]  /*1dce0*/  STL [R1+0x4c], RZ ;  /* 0x00004cff01007387 */ /* 0x0001ee0000100800 */
[----:B------:R-:W-:Y:S05]  /*1dcf0*/  @P0 BRA `(.L_x_1585) ;  /* 0x0000006400740947 */ /* 0x000fea0003800000 */
[----:B------:R-:W1:Y:S01]  /*1dd00*/  S2R R7, SR_TID.X ;  /* 0x0000000000077919 */ /* 0x000e620000002100 */
[----:B------:R-:W2:Y:S01]  /*1dd10*/  S2UR UR5, SR_CgaCtaId ;  /* 0x00000000000579c3 */ /* 0x000ea20000008800 */
[----:B------:R-:W-:Y:S01]  /*1dd20*/  UMOV UR4, 0x400 ;  /* 0x0000040000047882 */ /* 0x000fe20000000000 */
[----:B------:R-:W-:Y:S01]  /*1dd30*/  BSSY B8, `(.L_x_1585) ;  /* 0x0000659000087945 */ /* 0x000fe20003800000 */
[----:B------:R-:W-:Y:S01]  /*1dd40*/  IMAD.MOV.U32 R27, RZ, RZ, RZ ;  /* 0x000000ffff1b7224 */ /* 0x000fe200078e00ff */
[----:B------:R-:W-:Y:S01]  /*1dd50*/  ULDC.64 UR40, c[0x0][0x198] ;  /* 0x0000660000287ab9 */ /* 0x000fe20000000a00 */
[----:B------:R-:W-:Y:S01]  /*1dd60*/  IMAD.MOV.U32 R25, RZ, RZ, RZ ;  /* 0x000000ffff197224 */ /* 0x000fe200078e00ff */
[----:B------:R-:W-:Y:S01]  /*1dd70*/  ULOP3.LUT UR38, UR36, 0x2, URZ, 0xfc, !UPT ;  /* 0x0000000224267892 */ /* 0x000fe2000f8efc3f */
[----:B------:R-:W-:Y:S01]  /*1dd80*/  ULDC UR37, c[0x0][0xc] ;  /* 0x0000030000257ab9 */ /* 0x000fe20000000800 */
[----:B--2---:R-:W-:-:S06]  /*1dd90*/  ULEA UR4, UR5, UR4, 0x18 ;  /* 0x0000000405047291 */ /* 0x004fcc000f8ec03f */
[----:B------:R-:W-:Y:S01]  /*1dda0*/  IMAD.U32 R23, RZ, RZ, UR4 ;  /* 0x00000004ff177e24 */ /* 0x000fe2000f8e00ff */
[C---:B-1----:R-:W-:Y:S01]  /*1ddb0*/  LOP3.LUT R6, R7.reuse, 0x7f, RZ, 0xc0, !PT ;  /* 0x0000007f07067812 */ /* 0x042fe200078ec0ff */
[----:B0-----:R-:W-:-:S04]  /*1ddc0*/  IMAD.SHL.U32 R0, R7, 0x8, RZ ;  /* 0x0000000807007824 */ /* 0x001fc800078e00ff */
[----:B------:R-:W-:Y:S01]  /*1ddd0*/  IMAD.SHL.U32 R4, R6, 0x8, RZ ;  /* 0x0000000806047824 */ /* 0x000fe200078e00ff */
[C---:B------:R-:W-:Y:S02]  /*1dde0*/  LOP3.LUT R3, R0.reuse, 0x20, RZ, 0xc0, !PT ;  /* 0x0000002000037812 */ /* 0x040fe400078ec0ff */
[----:B------:R-:W-:Y:S02]  /*1ddf0*/  LOP3.LUT R2, R0, 0xd8, RZ, 0xc0, !PT ;  /* 0x000000d800027812 */ /* 0x000fe400078ec0ff */
[----:B------:R-:W-:Y:S01]  /*1de00*/  LOP3.LUT R3, R3, 0x300, R4, 0xf8, !PT ;  /* 0x0000030003037812 */ /* 0x000fe200078ef804 */
[----:B------:R-:W-:Y:S01]  /*1de10*/  IMAD.MOV.U32 R4, RZ, RZ, 0x1 ;  /* 0x00000001ff047424 */ /* 0x000fe200078e00ff */
[----:B------:R-:W-:Y:S02]  /*1de20*/  LOP3.LUT R2, R2, 0x18, R7, 0x78, !PT ;  /* 0x0000001802027812 */ /* 0x000fe400078e7807 */
[----:B------:R-:W-:Y:S02]  /*1de30*/  LOP3.LUT R0, R0, 0x18, RZ, 0xc0, !PT ;  /* 0x0000001800007812 */ /* 0x000fe400078ec0ff */
[----:B------:R-:W-:Y:S01]  /*1de40*/  LOP3.LUT R5, R3, R2, RZ, 0xfc, !PT ;  /* 0x0000000203057212 */ /* 0x000fe200078efcff */
[----:B------:R-:W-:Y:S01]  /*1de50*/  IMAD.SHL.U32 R2, R7, 0x20, RZ ;  /* 0x0000002007027824 */ /* 0x000fe200078e00ff */
[----:B------:R-:W-:Y:S01]  /*1de60*/  SHF.R.U32.HI R3, RZ, 0x2, R6 ;  /* 0x00000002ff037819 */ /* 0x000fe20000011606 */
[----:B------:R-:W-:-:S02]  /*1de70*/  IMAD.MOV.U32 R6, RZ, RZ, 0x1 ;  /* 0x00000001ff067424 */ /* 0x000fc400078e00ff */
[----:B------:R-:W-:Y:S01]  /*1de80*/  STL [R1+0x14], R5 ;  /* 0x0000140501007387 */ /* 0x000fe20000100800 */
[----:B------:R-:W-:-:S03]  /*1de90*/  LOP3.LUT R2, R2, 0x60, RZ, 0xc0, !PT ;  /* 0x0000006002027812 */ /* 0x000fc600078ec0ff */
[----:B------:R-:W-:Y:S04]  /*1dea0*/  STL [R1+0x4c], RZ ;  /* 0x00004cff01007387 */ /* 0x000fe80000100800 */
[----:B------:R0:W-:Y:S04]  /*1deb0*/  STL [R1+0x4], R4 ;  /* 0x0000040401007387 */ /* 0x0001e80000100800 */
[----:B------:R1:W-:Y:S01]  /*1dec0*/  STL [R1], R6 ;  /* 0x0000000601007387 */ /* 0x0003e20000100800 */
[----:B0-----:R-:W-:Y:S02]  /*1ded0*/  LOP3.LUT R4, R3, R2, RZ, 0xfc, !PT ;  /* 0x0000000203047212 */ /* 0x001fe400078efcff */
[----:B------:R-:W-:-:S02]  /*1dee0*/  LOP3.LUT R3, R0, 0x20, RZ, 0xfc, !PT ;  /* 0x0000002000037812 */ /* 0x000fc400078efcff */
[----:B------:R-:W-:Y:S01]  /*1def0*/  LOP3.LUT R2, R0, 0x40, RZ, 0xfc, !PT ;  /* 0x0000004000027812 */ /* 0x000fe200078efcff */
[----:B------:R-:W-:-:S05]  /*1df00*/  IMAD R0, R5, 0x2, R23 ;  /* 0x0000000205007824 */ /* 0x000fca00078e0217 */
[----:B------:R1:W-:Y:S02]  /*1df10*/  STL [R1+0x34], R0 ;  /* 0x0000340001007387 */ /* 0x0003e40000100800 */
.L_x_1702:
[----:B------:R-:W-:Y:S05]  /*1df20*/  YIELD ;  /* 0x0000000000007946 */ /* 0x000fea0003800000 */
[----:B------:R-:W-:Y:S01]  /*1df30*/  ULDC.64 UR4, c[0x0][0xa28] ;  /* 0x00028a0000047ab9 */ /* 0x000fe20000000a00 */
[----:B------:R-:W-:Y:S02]  /*1df40*/  CS2R R8, SRZ ;  /* 0x0000000000087805 */ /* 0x000fe4000001ff00 */
[----:B------:R-:W-:Y:S01]  /*1df50*/  ISETP.NE.U32.AND P0, PT, RZ, UR4, PT ;  /* 0x00000004ff007c0c */ /* 0x000fe2000bf05070 */
[----:B0-----:R-:W0:Y:S01]  /*1df60*/  LDC.64 R4, c[0x0][0xa00] ;  /* 0x00028000ff047b82 */ /* 0x001e220000000a00 */
[----:B------:R-:W-:-:S02]  /*1df70*/  ULDC.64 UR6, c[0x0][0xa10] ;  /* 0x0002840000067ab9 */ /* 0x000fc40000000a00 */
[----:B------:R-:W-:Y:S01]  /*1df80*/  ISETP.NE.AND.EX P0, PT, RZ, UR5, PT, P0 ;  /* 0x00000005ff007c0c */ /* 0x000fe2000bf05300 */
[----:B------:R-:W-:-:S12]  /*1df90*/  ULDC.64 UR4, c[0x0][0xa18] ;  /* 0x0002860000047ab9 */ /* 0x000fd80000000a00 */
[----:B--2---:R-:W2:Y:S02]  /*1dfa0*/  @P0 LDC.64 R2, c[0x0][0xa28] ;  /* 0x00028a00ff020b82 */ /* 0x004ea40000000a00 */
[----:B--2---:R-:W-:-:S05]  /*1dfb0*/  @P0 IMAD.WIDE R2, R19, 0x4, R2 ;  /* 0x0000000413020825 */ /* 0x004fca00078e0202 */
[----:B---3--:R2:W3:Y:S01]  /*1dfc0*/  @P0 LDG.E R9, desc[UR54][R2.64] ;  /* 0x0000003602090981 */ /* 0x0084e2000c1e1900 */
[----:B------:R-:W-:Y:S01]  /*1dfd0*/  ISETP.NE.U32.AND P0, PT, RZ, UR4, PT ;  /* 0x00000004ff007c0c */ /* 0x000fe2000bf05070 */
[----:B0-----:R-:W-:Y:S01]  /*1dfe0*/  IMAD.WIDE R4, R19, 0x4, R4 ;  /* 0x0000000413047825 */ /* 0x001fe200078e0204 */
[----:B------:R-:W-:Y:S02]  /*1dff0*/  ISETP.NE.U32.AND P1, PT, RZ, UR6, PT ;  /* 0x00000006ff007c0c */ /* 0x000fe4000bf25070 */
[----:B------:R-:W-:Y:S01]  /*1e000*/  ISETP.NE.AND.EX P2, PT, RZ, UR5, PT, P0 ;  /* 0x00000005ff007c0c */ /* 0x000fe2000bf45300 */
[----:B------:R-:W-:Y:S01]  /*1e010*/  ULDC.64 UR4, c[0x0][0xa00] ;  /* 0x0002800000047ab9 */ /* 0x000fe20000000a00 */
[----:B------:R-:W-:Y:S02]  /*1e020*/  ISETP.NE.AND.EX P1, PT, RZ, UR7, PT, P1 ;  /* 0x00000007ff007c0c */ /* 0x000fe4000bf25310 */
[----:B------:R-:W-:Y:S01]  /*1e030*/  ISETP.NE.U32.AND P0, PT, RZ, UR4, PT ;  /* 0x00000004ff007c0c */ /* 0x000fe2000bf05070 */
[----:B--2---:R-:W0:Y:S01]  /*1e040*/  LDC.64 R2, c[0x0][0xa10] ;  /* 0x00028400ff027b82 */ /* 0x004e220000000a00 */
[----:B-1----:R-:W-:-:S02]  /*1e050*/  MOV R0, RZ ;  /* 0x000000ff00007202 */ /* 0x002fc40000000f00 */
[----:B------:R-:W-:-:S05]  /*1e060*/  ISETP.NE.AND.EX P0, PT, RZ, UR5, PT, P0 ;  /* 0x00000005ff007c0c */ /* 0x000fca000bf05300 */
[----:B------:R-:W1:Y:S08]  /*1e070*/  @P2 LDC.64 R6, c[0x0][0xa18] ;  /* 0x00028600ff062b82 */ /* 0x000e700000000a00 */
[----:B------:R-:W2:Y:S01]  /*1e080*/  @P0 LDG.E R8, desc[UR54][R4.64] ;  /* 0x0000003604080981 */ /* 0x000ea2000c1e1900 */
[----:B0-----:R-:W-:-:S05]  /*1e090*/  IMAD.WIDE R2, R19, 0x4, R2 ;  /* 0x0000000413027825 */ /* 0x001fca00078e0202 */
[----:B-----5:R-:W5:Y:S01]  /*1e0a0*/  @P1 LDG.E R0, desc[UR54][R2.64] ;  /* 0x0000003602001981 */ /* 0x020f62000c1e1900 */
[----:B------:R-:W-:Y:S02]  /*1e0b0*/  ULDC UR4, c[0x0][0x288] ;  /* 0x0000a20000047ab9 */ /* 0x000fe40000000800 */
[----:B------:R-:W-:Y:S01]  /*1e0c0*/  IMAD.U32 R29, RZ, RZ, UR4 ;  /* 0x00000004ff1d7e24 */ /* 0x000fe2000f8e00ff */
[----:B------:R-:W-:Y:S02]  /*1e0d0*/  ULDC.64 UR4, c[0x0][0x418] ;  /* 0x0001060000047ab9 */ /* 0x000fe40000000a00 */
[----:B------:R-:W-:-:S03]  /*1e0e0*/  UISETP.NE.U32.AND UP0, UPT, UR4, URZ, UPT ;  /* 0x0000003f0400728c */ /* 0x000fc6000bf05070 */
[----:B------:R-:W-:Y:S01]  /*1e0f0*/  ULDC UR4, c[0x0][0x424] ;  /* 0x0001090000047ab9 */ /* 0x000fe20000000800 */
[----:B------:R-:W-:Y:S01]  /*1e100*/  UISETP.NE.AND.EX UP0, UPT, UR5, URZ, UPT, UP0 ;  /* 0x0000003f0500728c */ /* 0x000fe2000bf05300 */
[----:B-1----:R-:W-:Y:S02]  /*1e110*/  @P2 IMAD.WIDE R6, R19, 0x4, R6 ;  /* 0x0000000413062825 */ /* 0x002fe400078e0206 */
[----:B------:R-:W-:Y:S01]  /*1e120*/  ULDC UR5, c[0x0][0x2f0] ;  /* 0x0000bc0000057ab9 */ /* 0x000fe20000000800 */
[----:B------:R-:W-:Y:S02]  /*1e130*/  USEL UR4, UR4, 0x1, UP0 ;  /* 0x0000000104047887 */ /* 0x000fe40008000000 */
[----:B------:R0:W5:Y:S02]  /*1e140*/  @P2 LDG.E R29, desc[UR54][R6.64] ;  /* 0x00000036061d2981 */ /* 0x000164000c1e1900 */
[----:B------:R-:W-:-:S03]  /*1e150*/  UIMAD UR4, UR4, UR5, URZ ;  /* 0x00000005040472a4 */ /* 0x000fc6000f8e023f */
[----:B------:R-:W-:Y:S02]  /*1e160*/  ULDC UR5, c[0x0][0x348] ;  /* 0x0000d20000057ab9 */ /* 0x000fe40000000800 */
[----:B0-----:R-:W-:Y:S02]  /*1e170*/  IMAD.U32 R7, RZ, RZ, UR5 ;  /* 0x00000005ff077e24 */ /* 0x001fe4000f8e00ff */
[----:B------:R-:W-:Y:S01]  /*1e180*/  IMAD.U32 R6, RZ, RZ, UR4 ;  /* 0x00000004ff067e24 */ /* 0x000fe2000f8e00ff */
[----:B---3--:R0:W-:Y:S04]  /*1e190*/  STL [R1+0x2c], R9 ;  /* 0x00002c0901007387 */ /* 0x0081e80000100800 */
[----:B--2---:R0:W-:Y:S01]  /*1e1a0*/  STL [R1+0x8], R8 ;  /* 0x0000080801007387 */ /* 0x0041e20000100800 */
[----:B------:R-:W-:Y:S05]  /*1e1b0*/  @P2 BRA `(.L_x_1586) ;  /* 0x0000000000102947 */ /* 0x000fea0003800000 */
[----:B------:R-:W-:Y:S05]  /*1e1c0*/  @!P0 BRA `(.L_x_1586) ;  /* 0x00000000000c8947 */ /* 0x000fea0003800000 */
[----:B-----5:R-:W2:Y:S04]  /*1e1d0*/  LDG.E R29, desc[UR54][R4.64] ;  /* 0x00000036041d7981 */ /* 0x020ea8000c1e1900 */
[----:B------:R-:W2:Y:S02]  /*1e1e0*/  LDG.E R4, desc[UR54][R4.64+0x4] ;  /* 0x0000043604047981 */ /* 0x000ea4000c1e1900 */
[----:B--2---:R-:W-:-:S07]  /*1e1f0*/  IMAD.IADD R29, R4, 0x1, -R29 ;  /* 0x00000001041d7824 */ /* 0x004fce00078e0a1d */
.L_x_1586:
        /* <DEDUP_REMOVED lines=8> */
.L_x_1587:
[----:B------:R-:W-:Y:S02]  /*1e280*/  ULDC.64 UR4, c[0x0][0xa08] ;  /* 0x0002820000047ab9 */ /* 0x000fe40000000a00 */
[----:B------:R-:W-:-:S04]  /*1e290*/  ISETP.NE.U32.AND P0, PT, RZ, UR4, PT ;  /* 0x00000004ff007c0c */ /* 0x000fc8000bf05070 */
[----:B------:R-:W-:-:S13]  /*1e2a0*/  ISETP.NE.AND.EX P0, PT, RZ, UR5, PT, P0 ;  /* 0x00000005ff007c0c */ /* 0x000fda000bf05300 */
[----:B------:R-:W-:Y:S05]  /*1e2b0*/  @!P0 BRA `(.L_x_1588) ;  /* 0x0000000000148947 */ /* 0x000fea0003800000 */
[----:B------:R-:W1:Y:S02]  /*1e2c0*/  LDC.64 R4, c[0x0][0xa08] ;  /* 0x00028200ff047b82 */ /* 0x000e640000000a00 */
[----:B-1----:R-:W-:-:S05]  /*1e2d0*/  IMAD.WIDE R4, R19, 0x4, R4 ;  /* 0x0000000413047825 */ /* 0x002fca00078e0204 */
[----:B------:R-:W2:Y:S04]  /*1e2e0*/  LDG.E R6, desc[UR54][R4.64] ;  /* 0x0000003604067981 */ /* 0x000ea8000c1e1900 */
[----:B------:R-:W2:Y:S02]  /*1e2f0*/  LDG.E R4, desc[UR54][R4.64+0x4] ;  /* 0x0000043604047981 */ /* 0x000ea4000c1e1900 */
[----:B--2---:R-:W-:-:S07]  /*1e300*/  IMAD.IADD R6, R4, 0x1, -R6 ;  /* 0x0000000104067824 */ /* 0x004fce00078e0a06 */
.L_x_1588:
[----:B-1----:R-:W2:Y:S04]  /*1e310*/  @P1 LDG.E R4, desc[UR54][R2.64] ;  /* 0x0000003602041981 */ /* 0x002ea8000c1e1900 */
[----:B------:R1:W2:Y:S01]  /*1e320*/  @P1 LDG.E R5, desc[UR54][R2.64+0x4] ;  /* 0x0000043602051981 */ /* 0x0002a2000c1e1900 */
[----:B------:R-:W-:Y:S02]  /*1e330*/  IMAD R28, R17, 0xc0, RZ ;  /* 0x000000c0111c7824 */ /* 0x000fe400078e02ff */
[----:B-----5:R-:W-:Y:S02]  /*1e340*/  IMAD.IADD R6, R6, 0x1, -R9 ;  /* 0x0000000106067824 */ /* 0x020fe400078e0a09 */
[----:B0-----:R-:W-:Y:S01]  /*1e350*/  VIADD R8, R28, 0xbf ;  /* 0x000000bf1c087836 */ /* 0x001fe20000000000 */
[----:B-1----:R-:W0:Y:S02]  /*1e360*/  LDC R2, c[0x0][0x448] ;  /* 0x00011200ff027b82 */ /* 0x002e240000000800 */
[----:B0-----:R-:W-:-:S13]  /*1e370*/  ISETP.NE.AND P2, PT, R2, 0x1, PT ;  /* 0x000000010200780c */ /* 0x001fda0003f45270 */
[----:B------:R-:W0:Y:S08]  /*1e380*/  @P2 LDC R3, c[0x0][0x44c] ;  /* 0x00011300ff032b82 */ /* 0x000e300000000800 */
[----:B------:R-:W1:Y:S01]  /*1e390*/  @P2 LDC R2, c[0x0][0x450] ;  /* 0x00011400ff022b82 */ /* 0x000e620000000800 */
[----:B0-----:R-:W-:-:S05]  /*1e3a0*/  @P2 IMAD.HI.U32 R3, R8, R3, RZ ;  /* 0x0000000308032227 */ /* 0x001fca00078e00ff */
[----:B-1----:R-:W-:Y:S01]  /*1e3b0*/  @P2 SHF.R.U32.HI R8, RZ, R2, R3 ;  /* 0x00000002ff082219 */ /* 0x002fe20000011603 */
[----:B--2---:R-:W-:-:S04]  /*1e3c0*/  @P1 IMAD.IADD R7, R5, 0x1, -R4 ;  /* 0x0000000105071824 */ /* 0x004fc800078e0a04 */
[----:B------:R-:W-:-:S04]  /*1e3d0*/  IMAD.IADD R10, R6, 0x1, R7 ;  /* 0x00000001060a7824 */ /* 0x000fc800078e0207 */
[C---:B------:R-:W-:Y:S01]  /*1e3e0*/  VIADD R21, R10.reuse, 0x7f ;  /* 0x0000007f0a157836 */ /* 0x040fe20000000000 */
[----:B------:R0:W-:Y:S01]  /*1e3f0*/  STL [R1+0x24], R10 ;  /* 0x0000240a01007387 */ /* 0x0001e20000100800 */
[----:B------:R-:W-:-:S03]  /*1e400*/  IADD3 R17, R10, 0x1, -R29 ;  /* 0x000000010a117810 */ /* 0x000fc60007ffe81d */
[----:B------:R-:W-:Y:S02]  /*1e410*/  SHF.R.S32.HI R2, RZ, 0x1f, R21 ;  /* 0x0000001fff027819 */ /* 0x000fe40000011415 */
[----:B------:R-:W-:Y:S02]  /*1e420*/  IMAD.IADD R8, R17, 0x1, R8 ;  /* 0x0000000111087824 */ /* 0x000fe400078e0208 */
[----:B------:R-:W-:Y:S02]  /*1e430*/  LEA.HI R21, R2, R21, RZ, 0x7 ;  /* 0x0000001502157211 */ /* 0x000fe400078f38ff */
[----:B------:R-:W1:Y:S02]  /*1e440*/  LDC.64 R2, c[0x0][0x9e0] ;  /* 0x00027800ff027b82 */ /* 0x000e640000000a00 */
[----:B------:R-:W-:Y:S02]  /*1e450*/  SHF.R.S32.HI R21, RZ, 0x7, R21 ;  /* 0x00000007ff157819 */ /* 0x000fe40000011415 */
[----:B-1----:R-:W-:Y:S01]  /*1e460*/  ISETP.GE.AND P3, PT, R3, 0x1, PT ;  /* 0x000000010300780c */ /* 0x002fe20003f66270 */
[----:B------:R-:W-:-:S12]  /*1e470*/  IMAD.IADD R2, R8, 0x1, R2 ;  /* 0x0000000108027824 */ /* 0x000fd800078e0202 */
[----:B0-----:R-:W-:Y:S05]  /*1e480*/  @!P3 BRA `(.L_x_1589) ;  /* 0x000000000048b947 */ /* 0x001fea0003800000 */
        /* <DEDUP_REMOVED lines=11> */
.L_x_1591:
[----:B------:R-:W-:-:S13]  /*1e540*/  ISETP.NE.AND P0, PT, R3, 0x1, PT ;  /* 0x000000010300780c */ /* 0x000fda0003f05270 */
[----:B------:R-:W0:Y:S02]  /*1e550*/  @P0 LDC.64 R4, c[0x0][0x9e8] ;  /* 0x00027a00ff040b82 */ /* 0x000e240000000a00 */
[----:B0-----:R-:W-:-:S05]  /*1e560*/  @P0 IMAD.HI.U32 R4, R9, R4, RZ ;  /* 0x0000000409040227 */ /* 0x001fca00078e00ff */
[----:B------:R-:W-:-:S07]  /*1e570*/  @P0 SHF.R.U32.HI R9, RZ, R5, R4 ;  /* 0x00000005ff090219 */ /* 0x000fce0000011604 */
.L_x_1592:
[----:B------:R-:W-:Y:S05]  /*1e580*/  BSYNC B0 ;  /* 0x0000000000007941 */ /* 0x000fea0003800000 */
.L_x_1590:
[----:B------:R-:W-:-:S05]  /*1e590*/  IMAD R9, R9, R3, R3 ;  /* 0x0000000309097224 */ /* 0x000fca00078e0203 */
[----:B------:R-:W-:-:S07]  /*1e5a0*/  VIMNMX R2, R2, R9, PT ;  /* 0x0000000902027248 */ /* 0x000fce0003fe0100 */
.L_x_1589:
[----:B------:R-:W0:Y:S01]  /*1e5b0*/  @P2 LDC R5, c[0x0][0x44c] ;  /* 0x00011300ff052b82 */ /* 0x000e220000000800 */
[----:B------:R-:W-:Y:S01]  /*1e5c0*/  IMAD.MOV.U32 R4, RZ, RZ, R28 ;  /* 0x000000ffff047224 */ /* 0x000fe200078e001c */
[----:B------:R-:W-:Y:S01]  /*1e5d0*/  IADD3 R20, R10, -R29, RZ ;  /* 0x8000001d0a147210 */ /* 0x000fe20007ffe0ff */
[----:B------:R-:W-:-:S05]  /*1e5e0*/  ULDC UR4, c[0x0][0x9dc] ;  /* 0x0002770000047ab9 */ /* 0x000fca0000000800 */
[----:B------:R-:W1:Y:S01]  /*1e5f0*/  @P2 LDC R8, c[0x0][0x450] ;  /* 0x00011400ff082b82 */ /* 0x000e620000000800 */
[----:B0-----:R-:W-:-:S05]  /*1e600*/  @P2 IMAD.HI.U32 R5, R28, R5, RZ ;  /* 0x000000051c052227 */ /* 0x001fca00078e00ff */
[----:B-1----:R-:W-:-:S05]  /*1e610*/  @P2 SHF.R.U32.HI R4, RZ, R8, R5 ;  /* 0x00000008ff042219 */ /* 0x002fca0000011605 */
        /* <DEDUP_REMOVED lines=13> */
.L_x_1595:
[----:B------:R-:W-:-:S13]  /*1e6f0*/  ISETP.NE.AND P0, PT, R3, 0x1, PT ;  /* 0x000000010300780c */ /* 0x000fda0003f05270 */
[----:B------:R-:W0:Y:S02]  /*1e700*/  @P0 LDC.64 R4, c[0x0][0x9e8] ;  /* 0x00027a00ff040b82 */ /* 0x000e240000000a00 */
[----:B0-----:R-:W-:-:S05]  /*1e710*/  @P0 IMAD.HI.U32 R4, R9, R4, RZ ;  /* 0x0000000409040227 */ /* 0x001fca00078e00ff */
[----:B------:R-:W-:-:S07]  /*1e720*/  @P0 SHF.R.U32.HI R9, RZ, R5, R4 ;  /* 0x00000005ff090219 */ /* 0x000fce0000011604 */
.L_x_1596:
[----:B------:R-:W-:Y:S05]  /*1e730*/  BSYNC B0 ;  /* 0x0000000000007941 */ /* 0x000fea0003800000 */
.L_x_1594:
[----:B------:R-:W-:-:S05]  /*1e740*/  IMAD R3, R9, R3, RZ ;  /* 0x0000000309037224 */ /* 0x000fca00078e02ff */
[----:B------:R-:W-:-:S07]  /*1e750*/  VIMNMX R8, R8, R3, !PT ;  /* 0x0000000308087248 */ /* 0x000fce0007fe0100 */
.L_x_1593:
[----:B------:R-:W-:Y:S01]  /*1e760*/  VIADD R2, R2, 0x7f ;  /* 0x0000007f02027836 */ /* 0x000fe20000000000 */
[----:B------:R-:W-:Y:S04]  /*1e770*/  BSSY B0, `(.L_x_1597) ;  /* 0x000015d000007945 */ /* 0x000fe80003800000 */
[----:B------:R-:W-:-:S04]  /*1e780*/  SHF.R.S32.HI R3, RZ, 0x1f, R2 ;  /* 0x0000001fff037819 */ /* 0x000fc80000011402 */
[----:B------:R-:W-:Y:S02]  /*1e790*/  LEA.HI R3, R3, R2, RZ, 0x7 ;  /* 0x0000000203037211 */ /* 0x000fe400078f38ff */
[----:B------:R-:W-:Y:S02]  /*1e7a0*/  SHF.R.S32.HI R2, RZ, 0x1f, R8 ;  /* 0x0000001fff027819 */ /* 0x000fe40000011408 */
[----:B------:R-:W-:Y:S02]  /*1e7b0*/  SHF.R.S32.HI R3, RZ, 0x7, R3 ;  /* 0x00000007ff037819 */ /* 0x000fe40000011403 */
[----:B------:R-:W-:Y:S02]  /*1e7c0*/  LEA.HI R2, R2, R8, RZ, 0x7 ;  /* 0x0000000802027211 */ /* 0x000fe400078f38ff */
[----:B------:R-:W-:Y:S02]  /*1e7d0*/  VIMNMX R3, R21, R3, PT ;  /* 0x0000000315037248 */ /* 0x000fe40003fe0100 */
[----:B------:R-:W-:-:S03]  /*1e7e0*/  SHF.R.S32.HI R2, RZ, 0x7, R2 ;  /* 0x00000007ff027819 */ /* 0x000fc60000011402 */
[----:B------:R-:W-:Y:S01]  /*1e7f0*/  IMAD R3, R3, 0x80, -R6 ;  /* 0x0000008003037824 */ /* 0x000fe200078e0a06 */
[----:B------:R-:W-:-:S04]  /*1e800*/  VIMNMX R2, RZ, R2, !PT ;  /* 0x00000002ff027248 */ /* 0x000fc80007fe0100 */
[----:B------:R-:W-:Y:S01]  /*1e810*/  VIMNMX R3, R3, R7, PT ;  /* 0x0000000703037248 */ /* 0x000fe20003fe0100 */
[----:B------:R-:W-:-:S05]  /*1e820*/  IMAD R2, R2, 0x80, -R6 ;  /* 0x0000008002027824 */ /* 0x000fca00078e0a06 */
[----:B------:R-:W-:-:S04]  /*1e830*/  VIMNMX R4, RZ, R2, !PT ;  /* 0x00000002ff047248 */ /* 0x000fc80007fe0100 */
[----:B------:R-:W-:Y:S02]  /*1e840*/  ISETP.GT.AND P0, PT, R3, R4, PT ;  /* 0x000000040300720c */ /* 0x000fe40003f04270 */
[----:B------:R-:W-:-:S11]  /*1e850*/  SHF.R.U32.HI R4, RZ, 0x7, R4 ;  /* 0x00000007ff047819 */ /* 0x000fd60000011604 */
[----:B------:R-:W-:-:S05]  /*1e860*/  @P0 VIADD R2, R3, 0x7f ;  /* 0x0000007f03020836 */ /* 0x000fca0000000000 */
[----:B------:R-:W-:-:S04]  /*1e870*/  @P0 SHF.R.S32.HI R3, RZ, 0x1f, R2 ;  /* 0x0000001fff030819 */ /* 0x000fc80000011402 */
        /* <DEDUP_REMOVED lines=13> */
.L_x_1756:
[----:B-1----:R-:W-:Y:S02]  /*1e950*/  ISETP.NE.AND P0, PT, R14, RZ, PT ;  /* 0x000000ff0e00720c */ /* 0x002fe40003f05270 */
[----:B------:R-:W-:-:S11]  /*1e960*/  PLOP3.LUT P6, PT, PT, PT, PT, 0x8, 0x0 ;  /* 0x000000000000781c */ /* 0x000fd60003fce170 */
[----:B------:R-:W-:Y:S05]  /*1e970*/  @P0 BRA `(.L_x_1600) ;  /* 0x00000000000c0947 */ /* 0x000fea0003800000 */
[----:B------:R-:W-:-:S03]  /*1e980*/  UMOV UR4, 0xffffffff ;  /* 0xffffffff00047882 */ /* 0x000fc60000000000 */
[----:B------:R-:W-:Y:S05]  /*1e990*/  BRA.DIV UR4, `(.L_x_1601) ;  /* 0x0000006a04fc7947 */ /* 0x000fea000b800000 */
[----:B------:R-:W-:-:S13]  /*1e9a0*/  ELECT P6, URZ, PT ;  /* 0x00000000003f782f */ /* 0x000fda00038c0000 */
.L_x_1600:
[----:B0-----:R-:W2:Y:S01]  /*1e9b0*/  LDL R5, [R1+0x4c] ;  /* 0x00004c0001057983 */ /* 0x001ea20000100800 */
[----:B------:R-:W-:Y:S01]  /*1e9c0*/  BSSY B1, `(.L_x_1602) ;  /* 0x0000008000017945 */ /* 0x000fe20003800000 */
[----:B--2---:R-:W-:-:S05]  /*1e9d0*/  VIADD R5, R5, 0x1 ;  /* 0x0000000105057836 */ /* 0x004fca0000000000 */
[----:B------:R-:W-:-:S04]  /*1e9e0*/  LEA.HI R6, R5, R5, RZ, 0x1 ;  /* 0x0000000505067211 */ /* 0x000fc800078f08ff */
[----:B------:R-:W-:-:S05]  /*1e9f0*/  LOP3.LUT R6, R6, 0xfffffffe, RZ, 0xc0, !PT ;  /* 0xfffffffe06067812 */ /* 0x000fca00078ec0ff */
[----:B------:R-:W-:-:S05]  /*1ea00*/  IMAD.IADD R5, R5, 0x1, -R6 ;  /* 0x0000000105057824 */ /* 0x000fca00078e0a06 */
[----:B------:R-:W-:-:S04]  /*1ea10*/  SHF.L.U32 R5, R5, 0x1f, RZ ;  /* 0x0000001f05057819 */ /* 0x000fc800000006ff */
[----:B------:R-:W0:Y:S02]  /*1ea20*/  SYNCS.PHASECHK.TRANS64.TRYWAIT P0, [R23+URZ+0x2d820], R5 ;  /* 0x02d82005170075a7 */ /* 0x000e24000800017f */
[----:B0-----:R-:W-:Y:S05]  /*1ea30*/  @!P0 BRA `(.L_x_1603) ;  /* 0x0000006800f48947 */ /* 0x001fea0003800000 */
.L_x_1759:
[----:B------:R-:W-:Y:S05]  /*1ea40*/  BSYNC B1 ;  /* 0x0000000000017941 */ /* 0x000fea0003800000 */
.L_x_1602:
        /* <DEDUP_REMOVED lines=11> */
.L_x_1760:
[----:B------:R-:W-:Y:S05]  /*1eb00*/  BSYNC B2 ;  /* 0x0000000000027941 */ /* 0x000fea0003800000 */
.L_x_1606:
        /* <DEDUP_REMOVED lines=9> */
.L_x_1609:
[----:B------:R-:W-:Y:S05]  /*1eba0*/  BSYNC B2 ;  /* 0x0000000000027941 */ /* 0x000fea0003800000 */
.L_x_1608:
[----:B------:R-:W-:Y:S01]  /*1ebb0*/  IMAD.MOV.U32 R14, RZ, RZ, RZ ;  /* 0x000000ffff0e7224 */ /* 0x000fe200078e00ff */
[----:B------:R-:W-:Y:S01]  /*1ebc0*/  UIADD3 UR4, UP0, UR40, 0x570, URZ ;  /* 0x0000057028047890 */ /* 0x000fe2000ff1e03f */
[----:B------:R-:W-:Y:S01]  /*1ebd0*/  IMAD R7, R27, 0x6000, R23 ;  /* 0x000060001b077824 */ /* 0x000fe200078e0217 */
[----:B------:R-:W-:Y:S01]  /*1ebe0*/  PLOP3.LUT P0, PT, PT, PT, PT, 0x80, 0x0 ;  /* 0x000000000000781c */ /* 0x000fe20003f0f070 */
[----:B------:R-:W-:Y:S01]  /*1ebf0*/  IMAD R6, R3, 0x80, R0 ;  /* 0x0000008003067824 */ /* 0x000fe200078e0200 */
[----:B------:R-:W-:Y:S01]  /*1ec00*/  R2UR UR10, R14 ;  /* 0x000000000e0a72ca */ /* 0x000fe200000e0000 */
[----:B0-----:R-:W-:Y:S01]  /*1ec10*/  VIADD R5, R9, 0x2d890 ;  /* 0x0002d89009057836 */ /* 0x001fe20000000000 */
[----:B------:R-:W-:Y:S01]  /*1ec20*/  IADD3 R10, R7, 0x15400, RZ ;  /* 0x00015400070a7810 */ /* 0x000fe20007ffe0ff */
[----:B------:R-:W-:Y:S01]  /*1ec30*/  VIADD R6, R6, 0xffffff80 ;  /* 0xffffff8006067836 */ /* 0x000fe20000000000 */
[----:B------:R-:W-:Y:S01]  /*1ec40*/  UIADD3.X UR5, URZ, UR41, URZ, UP0, !UPT ;  /* 0x000000293f057290 */ /* 0x000fe200087fe43f */
[----:B------:R-:W-:Y:S01]  /*1ec50*/  UMOV UR6, 0x0 ;  /* 0x0000000000067882 */ /* 0x000fe20000000000 */
[----:B------:R-:W-:-:S10]  /*1ec60*/  UMOV UR7, 0x12f00000 ;  /* 0x12f0000000077882 */ /* 0x000fd40000000000 */
.L_x_1610:
        /* <DEDUP_REMOVED lines=16> */
.L_x_1611:
        /* <DEDUP_REMOVED lines=16> */
.L_x_1612:
        /* <DEDUP_REMOVED lines=13> */
.L_x_1761:
[----:B------:R-:W-:Y:S05]  /*1ef40*/  BSYNC B2 ;  /* 0x0000000000027941 */ /* 0x000fea0003800000 */
.L_x_1613:
[----:B------:R-:W-:Y:S01]  /*1ef50*/  BSSY B2, `(.L_x_1615) ;  /* 0x000000b000027945 */ /* 0x000fe20003800000 */
[----:B------:R-:W-:Y:S02]  /*1ef60*/  IMAD.MOV.U32 R10, RZ, RZ, 0x0 ;  /* 0x00000000ff0a7424 */ /* 0x000fe400078e00ff */
[----:B------:R-:W-:Y:S01]  /*1ef70*/  IMAD.MOV.U32 R11, RZ, RZ, 0x12f00000 ;  /* 0x12f00000ff0b7424 */ /* 0x000fe200078e00ff */
[----:B------:R-:W-:Y:S06]  /*1ef80*/  @P1 BRA `(.L_x_1616) ;  /* 0x00000000001c1947 */ /* 0x000fec0003800000 */
[----:B------:R-:W2:Y:S02]  /*1ef90*/  S2R R5, SR_TID.X ;  /* 0x0000000000057919 */ /* 0x000ea40000002100 */
[----:B--2---:R-:W-:Y:S01]  /*1efa0*/  LOP3.LUT R15, R5, 0x1f, RZ, 0xc0, !PT ;  /* 0x0000001f050f7812 */ /* 0x004fe200078ec0ff */
[----:B------:R-:W-:-:S03]  /*1efb0*/  IMAD.MOV.U32 R5, RZ, RZ, 0x6000 ;  /* 0x00006000ff057424 */ /* 0x000fc600078e00ff */
[----:B------:R-:W-:Y:S01]  /*1efc0*/  ISETP.NE.AND P0, PT, R15, RZ, PT ;  /* 0x000000ff0f00720c */ /* 0x000fe20003f05270 */
[----:B------:R2:W-:-:S12]  /*1efd0*/  SYNCS.ARRIVE.TRANS64 RZ, [R9+URZ+0x2d8b0], R5 ;  /* 0x02d8b00509ff79a7 */ /* 0x0005d8000800003f */
[----:B--2---:R-:W-:Y:S05]  /*1efe0*/  @!P0 BRA `(.L_x_1616) ;  /* 0x0000000000048947 */ /* 0x004fea0003800000 */
[----:B------:R-:W-:Y:S01]  /*1eff0*/  BPT.TRAP 0x1 ;  /* 0x000000040000795c */ /* 0x000fe20000300000 */
.L_x_1616:
[----:B------:R-:W-:Y:S05]  /*1f000*/  BSYNC B2 ;  /* 0x0000000000027941 */ /* 0x000fea0003800000 */
.L_x_1615:
        /* <DEDUP_REMOVED lines=8> */
.L_x_1617:
        /* <DEDUP_REMOVED lines=15> */
.L_x_1618:
        /* <DEDUP_REMOVED lines=15> */
.L_x_1619:
        /* <DEDUP_REMOVED lines=10> */
.L_x_1605:
[----:B------:R-:W-:Y:S05]  /*1f310*/  BSYNC B1 ;  /* 0x0000000000017941 */ /* 0x000fea0003800000 */
.L_x_1604:
[----:B0-----:R-:W2:Y:S01]  /*1f320*/  LDL.LU R5, [R1+0x4] ;  /* 0x0000040001057983 */ /* 0x001ea20000300800 */
[----:B------:R-:W-:Y:S01]  /*1f330*/  VIADD R27, R27, 0x1 ;  /* 0x000000011b1b7836 */ /* 0x000fe20000000000 */
[----:B------:R-:W-:Y:S01]  /*1f340*/  PLOP3.LUT P0, PT, PT, PT, PT, 0x8, 0x0 ;  /* 0x000000000000781c */ /* 0x000fe20003f0e170 */
[----:B------:R-:W-:-:S03]  /*1f350*/  VIADD R9, R3, 0xfffffffe ;  /* 0xfffffffe03097836 */ /* 0x000fc60000000000 */
[----:B------:R-:W-:Y:S02]  /*1f360*/  ISETP.NE.AND P1, PT, R27, 0x2, PT ;  /* 0x000000021b00780c */ /* 0x000fe40003f25270 */
[----:B------:R-:W-:Y:S02]  /*1f370*/  ISETP.GE.AND P2, PT, R9, R4, PT ;  /* 0x000000040900720c */ /* 0x000fe40003f46270 */
[----:B------:R-:W-:Y:S02]  /*1f380*/  SEL R3, RZ, 0x1, P1 ;  /* 0x00000001ff037807 */ /* 0x000fe40000800000 */
[----:B------:R-:W-:Y:S02]  /*1f390*/  SEL R27, R27, RZ, P1 ;  /* 0x000000ff1b1b7207 */ /* 0x000fe40000800000 */
[----:B--2---:R-:W-:-:S05]  /*1f3a0*/  LOP3.LUT R5, R5, R3, RZ, 0x3c, !PT ;  /* 0x0000000305057212 */ /* 0x004fca00078e3cff */
[----:B------:R0:W-:Y:S02]  /*1f3b0*/  STL [R1+0x4], R5 ;  /* 0x0000040501007387 */ /* 0x0001e40000100800 */
[----:B------:R-:W-:Y:S05]  /*1f3c0*/  @!P2 BRA `(.L_x_1598) ;  /* 0x00000008005ca947 */ /* 0x000fea0003800000 */
.L_x_1636:
        /* <DEDUP_REMOVED lines=12> */
.L_x_1762:
[----:B------:R-:W-:Y:S05]  /*1f490*/  BSYNC B2 ;  /* 0x0000000000027941 */ /* 0x000fea0003800000 */
.L_x_1622:
        /* <DEDUP_REMOVED lines=9> */
.L_x_1625:
[----:B------:R-:W-:Y:S05]  /*1f530*/  BSYNC B2 ;  /* 0x0000000000027941 */ /* 0x000fea0003800000 */
.L_x_1624:
[----:B------:R-:W-:Y:S01]  /*1f540*/  MOV R12, RZ ;  /* 0x000000ff000c7202 */ /* 0x000fe20000000f00 */
[----:B------:R-:W-:Y:S01]  /*1f550*/  IMAD R6, R27, 0x6000, R23 ;  /* 0x000060001b067824 */ /* 0x000fe200078e0217 */
[----:B------:R-:W-:Y:S01]  /*1f560*/  UIADD3 UR4, UP0, UR40, 0x570, URZ ;  /* 0x0000057028047890 */ /* 0x000fe2000ff1e03f */
[----:B------:R-:W-:Y:S01]  /*1f570*/  PLOP3.LUT P1, PT, PT, PT, PT, 0x80, 0x0 ;  /* 0x000000000000781c */ /* 0x000fe20003f2f070 */
[----:B------:R-:W-:Y:S01]  /*1f580*/  IMAD R5, R9, 0x80, R0 ;  /* 0x0000008009057824 */ /* 0x000fe200078e0200 */
[----:B------:R-:W-:Y:S01]  /*1f590*/  R2UR UR10, R12 ;  /* 0x000000000c0a72ca */ /* 0x000fe200000e0000 */
[----:B------:R-:W-:Y:S01]  /*1f5a0*/  VIADD R3, R8, 0x2d890 ;  /* 0x0002d89008037836 */ /* 0x000fe20000000000 */
[----:B------:R-:W-:Y:S01]  /*1f5b0*/  UIADD3.X UR5, URZ, UR41, URZ, UP0, !UPT ;  /* 0x000000293f057290 */ /* 0x000fe200087fe43f */
[----:B------:R-:W-:Y:S01]  /*1f5c0*/  VIADD R10, R6, 0x15400 ;  /* 0x00015400060a7836 */ /* 0x000fe20000000000 */
[----:B------:R-:W-:Y:S01]  /*1f5d0*/  UMOV UR6, 0x0 ;  /* 0x0000000000067882 */ /* 0x000fe20000000000 */
[----:B------:R-:W-:-:S10]  /*1f5e0*/  UMOV UR7, 0x12f00000 ;  /* 0x12f0000000077882 */ /* 0x000fd40000000000 */
.L_x_1626:
        /* <DEDUP_REMOVED lines=16> */
.L_x_1627:
        /* <DEDUP_REMOVED lines=16> */
.L_x_1628:
        /* <DEDUP_REMOVED lines=13> */
.L_x_1763:
[----:B------:R-:W-:Y:S05]  /*1f8c0*/  BSYNC B2 ;  /* 0x0000000000027941 */ /* 0x000fea0003800000 */
.L_x_1629:
        /* <DEDUP_REMOVED lines=11> */
.L_x_1632:
[----:B------:R-:W-:Y:S05]  /*1f980*/  BSYNC B2 ;  /* 0x0000000000027941 */ /* 0x000fea0003800000 */
.L_x_1631:
        /* <DEDUP_REMOVED lines=8> */
.L_x_1633:
        /* <DEDUP_REMOVED lines=15> */
.L_x_1634:
        /* <DEDUP_REMOVED lines=15> */
.L_x_1635:
        /* <DEDUP_REMOVED lines=10> */
.L_x_1621:
[----:B------:R-:W-:Y:S05]  /*1fc90*/  BSYNC B1 ;  /* 0x0000000000017941 */ /* 0x000fea0003800000 */
.L_x_1620:
[----:B------:R-:W2:Y:S01]  /*1fca0*/  LDL.LU R7, [R1+0x4] ;  /* 0x0000040001077983 */ /* 0x000ea20000300800 */
[----:B------:R-:W-:Y:S01]  /*1fcb0*/  VIADD R27, R27, 0x1 ;  /* 0x000000011b1b7836 */ /* 0x000fe20000000000 */
[C---:B------:R-:W-:Y:S02]  /*1fcc0*/  ISETP.GT.AND P2, PT, R9.reuse, R4, PT ;  /* 0x000000040900720c */ /* 0x040fe40003f44270 */
[----:B------:R-:W-:Y:S02]  /*1fcd0*/  IADD3 R9, R9, -0x1, RZ ;  /* 0xffffffff09097810 */ /* 0x000fe40007ffe0ff */
[----:B------:R-:W-:-:S04]  /*1fce0*/  ISETP.NE.AND P1, PT, R27, 0x2, PT ;  /* 0x000000021b00780c */ /* 0x000fc80003f25270 */
[----:B------:R-:W-:Y:S02]  /*1fcf0*/  SEL R3, RZ, 0x1, P1 ;  /* 0x00000001ff037807 */ /* 0x000fe40000800000 */
[----:B------:R-:W-:Y:S02]  /*1fd00*/  SEL R27, R27, RZ, P1 ;  /* 0x000000ff1b1b7207 */ /* 0x000fe40000800000 */
[----:B--2---:R-:W-:-:S05]  /*1fd10*/  LOP3.LUT R7, R7, R3, RZ, 0x3c, !PT ;  /* 0x0000000307077212 */ /* 0x004fca00078e3cff */
[----:B------:R1:W-:Y:S01]  /*1fd20*/  STL [R1+0x4], R7 ;  /* 0x0000040701007387 */ /* 0x0003e20000100800 */
[----:B------:R-:W-:Y:S05]  /*1fd30*/  @P2 BRA `(.L_x_1636) ;  /* 0xfffffff400a42947 */ /* 0x000fea000383ffff */
.L_x_1598:
[----:B------:R-:W-:Y:S05]  /*1fd40*/  BSYNC B0 ;  /* 0x0000000000007941 */ /* 0x000fea0003800000 */
.L_x_1597:
[----:B------:R-:W2:Y:S01]  /*1fd50*/  LDC R0, c[0x0][0x448] ;  /* 0x00011200ff007b82 */ /* 0x000ea20000000800 */
[----:B------:R-:W-:Y:S01]  /*1fd60*/  VIADD R2, R28, 0xbf ;  /* 0x000000bf1c027836 */ /* 0x000fe20000000000 */
[----:B------:R-:W-:Y:S06]  /*1fd70*/  @!P0 WARPSYNC.ALL ;  /* 0x0000000000008948 */ /* 0x000fec0003800000 */
[----:B------:R-:W-:Y:S01]  /*1fd80*/  @!P0 BAR.SYNC.DEFER_BLOCKING 0xc, 0x200 ;  /* 0x0308000000008b1d */ /* 0x000fe20000010000 */
[----:B--2---:R-:W-:-:S13]  /*1fd90*/  ISETP.NE.AND P1, PT, R0, 0x1, PT ;  /* 0x000000010000780c */ /* 0x004fda0003f25270 */
[----:B------:R-:W2:Y:S08]  /*1fda0*/  @P1 LDC R3, c[0x0][0x44c] ;  /* 0x00011300ff031b82 */ /* 0x000eb00000000800 */
[----:B------:R-:W3:Y:S01]  /*1fdb0*/  @P1 LDC R0, c[0x0][0x450] ;  /* 0x00011400ff001b82 */ /* 0x000ee20000000800 */
[----:B--2---:R-:W-:-:S05]  /*1fdc0*/  @P1 IMAD.HI.U32 R3, R2, R3, RZ ;  /* 0x0000000302031227 */ /* 0x004fca00078e00ff */
[----:B---3--:R-:W-:-:S05]  /*1fdd0*/  @P1 SHF.R.U32.HI R2, RZ, R0, R3 ;  /* 0x00000000ff021219 */ /* 0x008fca0000011603 */
[----:B------:R-:W-:Y:S02]  /*1fde0*/  IMAD.IADD R17, R17, 0x1, R2 ;  /* 0x0000000111117824 */ /* 0x000fe400078e0202 */
[----:B------:R-:W2:Y:S02]  /*1fdf0*/  LDC.64 R2, c[0x0][0x9e0] ;  /* 0x00027800ff027b82 */ /* 0x000ea40000000a00 */
[----:B--2---:R-:W-:Y:S01]  /*1fe00*/  ISETP.GE.AND P2, PT, R3, 0x1, PT ;  /* 0x000000010300780c */ /* 0x004fe20003f46270 */
[----:B------:R-:W-:-:S12]  /*1fe10*/  IMAD.IADD R2, R17, 0x1, R2 ;  /* 0x0000000111027824 */ /* 0x000fd800078e0202 */
[----:B------:R-:W-:Y:S05]  /*1fe20*/  @!P2 BRA `(.L_x_1637) ;  /* 0x000000000048a947 */ /* 0x000fea0003800000 */
[C---:B------:R-:W-:Y:S01]  /*1fe30*/  ISETP.GT.AND P0, PT, R17.reuse, RZ, PT ;  /* 0x000000ff1100720c */ /* 0x040fe20003f04270 */
[----:B------:R-:W-:Y:S01]  /*1fe40*/  BSSY B0, `(.L_x_1638) ;  /* 0x000000e000007945 */ /* 0x000fe20003800000 */
[----:B------:R-:W-:-:S11]  /*1fe50*/  VIADD R0, R17, 0xffffffff ;  /* 0xffffffff11007836 */ /* 0x000fd60000000000 */
[----:B------:R-:W-:Y:S05]  /*1fe60*/  @P0 BRA `(.L_x_1639) ;  /* 0x00000000001c0947 */ /* 0x000fea0003800000 */
[----:B------:R-:W-:Y:S01]  /*1fe70*/  ISETP.NE.AND P0, PT, R3, 0x1, PT ;  /* 0x000000010300780c */ /* 0x000fe20003f05270 */
[----:B------:R-:W-:-:S12]  /*1fe80*/  IMAD.MOV R0, RZ, RZ, -R17 ;  /* 0x000000ffff007224 */ /* 0x000fd800078e0a11 */
[----:B0-----:R-:W0:Y:S02]  /*1fe90*/  @P0 LDC.64 R4, c[0x0][0x9e8] ;  /* 0x00027a00ff040b82 */ /* 0x001e240000000a00 */
[----:B0-----:R-:W-:-:S05]  /*1fea0*/  @P0 IMAD.HI.U32 R4, R0, R4, RZ ;  /* 0x0000000400040227 */ /* 0x001fca00078e00ff */
[----:B------:R-:W-:-:S04]  /*1feb0*/  @P0 SHF.R.U32.HI R0, RZ, R5, R4 ;  /* 0x00000005ff000219 */ /* 0x000fc80000011604 */
[----:B------:R-:W-:Y:S01]  /*1fec0*/  LOP3.LUT R0, RZ, R0, RZ, 0x33, !PT ;  /* 0x00000000ff007212 */ /* 0x000fe200078e33ff */
[----:B------:R-:W-:Y:S06]  /*1fed0*/  BRA `(.L_x_1640) ;  /* 0x0000000000107947 */ /* 0x000fec0003800000 */
.L_x_1639:
[----:B------:R-:W-:-:S13]  /*1fee0*/  ISETP.NE.AND P0, PT, R3, 0x1, PT ;  /* 0x000000010300780c */ /* 0x000fda0003f05270 */
[----:B0-----:R-:W0:Y:S02]  /*1fef0*/  @P0 LDC.64 R4, c[0x0][0x9e8] ;  /* 0x00027a00ff040b82 */ /* 0x001e240000000a00 */
[----:B0-----:R-:W-:-:S05]  /*1ff00*/  @P0 IMAD.HI.U32 R4, R0, R4, RZ ;  /* 0x0000000400040227 */ /* 0x001fca00078e00ff */
[----:B------:R-:W-:-:S07]  /*1ff10*/  @P0 SHF.R.U32.HI R0, RZ, R5, R4 ;  /* 0x00000005ff000219 */ /* 0x000fce0000011604 */
.L_x_1640:
[----:B------:R-:W-:Y:S05]  /*1ff20*/  BSYNC B0 ;  /* 0x0000000000007941 */ /* 0x000fea0003800000 */
.L_x_1638:
[----:B------:R-:W-:-:S05]  /*1ff30*/  IMAD R0, R0, R3, R3 ;  /* 0x0000000300007224 */ /* 0x000fca00078e0203 */
[----:B------:R-:W-:-:S07]  /*1ff40*/  VIMNMX R2, R2, R0, PT ;  /* 0x0000000002027248 */ /* 0x000fce0003fe0100 */
.L_x_1637:
[----:B------:R-:W-:Y:S01]  /*1ff50*/  VIADD R2, R2, 0x7f ;  /* 0x0000007f02027836 */ /* 0x000fe20000000000 */
[----:B------:R-:W-:Y:S01]  /*1ff60*/  ULDC UR4, c[0x0][0x9dc] ;  /* 0x0002770000047ab9 */ /* 0x000fe20000000800 */
[----:B------:R-:W-:-:S03]  /*1ff70*/  IMAD.MOV.U32 R4, RZ, RZ, R28 ;  /* 0x000000ffff047224 */ /* 0x000fc600078e001c */
[----:B------:R-:W-:-:S04]  /*1ff80*/  SHF.R.S32.HI R0, RZ, 0x1f, R2 ;  /* 0x0000001fff007819 */ /* 0x000fc80000011402 */
[----:B------:R-:W-:Y:S02]  /*1ff90*/  LEA.HI R0, R0, R2, RZ, 0x7 ;  /* 0x0000000200007211 */ /* 0x000fe400078f38ff */
[----:B------:R-:W2:Y:S02]  /*1ffa0*/  @P1 LDC R2, c[0x0][0x44c] ;  /* 0x00011300ff021b82 */ /* 0x000ea40000000800 */
[----:B------:R-:W-:-:S04]  /*1ffb0*/  SHF.R.S32.HI R0, RZ, 0x7, R0 ;  /* 0x00000007ff007819 */ /* 0x000fc80000011400 */
[----:B------:R-:W-:Y:S02]  /*1ffc0*/  VIMNMX R26, R21, R0, PT ;  /* 0x00000000151a7248 */ /* 0x000fe40003fe0100 */
[----:B------:R-:W3:Y:S03]  /*1ffd0*/  @P1 LDC R0, c[0x0][0x450] ;  /* 0x00011400ff001b82 */ /* 0x000ee60000000800 */
[----:B------:R4:W-:Y:S01]  /*1ffe0*/  STL [R1+0x44], R26 ;  /* 0x0000441a01007387 */ /* 0x0009e20000100800 */
[----:B--2---:R-:W-:-:S05]  /*1fff0*/  @P1 IMAD.HI.U32 R2, R28, R2, RZ ;  /* 0x000000021c021227 */ /* 0x004fca00078e00ff */
[----:B---3--:R-:W-:-:S05]  /*20000*/  @P1 SHF.R.U32.HI R4, RZ, R0, R2 ;  /* 0x00000000ff041219 */ /* 0x008fca0000011602 */
[----:B------:R-:W-:-:S04]  /*20010*/  IMAD.IADD R2, R20, 0x1, R4 ;  /* 0x0000000114027824 */ /* 0x000fc800078e0204 */
[----:B------:R-:W-:Y:S01]  /*20020*/  VIADD R0, R2, -UR4 ;  /* 0x8000000402007c36 */ /* 0x000fe20008000000 */
[----:B----4-:R-:W-:Y:S06]  /*20030*/  @!P2 BRA `(.L_x_1641) ;  /* 0x000000000044a947 */ /* 0x010fec0003800000 */
[----:B------:R-:W-:Y:S01]  /*20040*/  ISETP.GT.AND P0, PT, R2, -0x1, PT ;  /* 0xffffffff0200780c */ /* 0x000fe20003f04270 */
[----:B------:R-:W-:-:S12]  /*20050*/  BSSY B0, `(.L_x_1642) ;  /* 0x000000d000007945 */ /* 0x000fd80003800000 */
[----:B------:R-:W-:Y:S05]  /*20060*/  @P0 BRA `(.L_x_1643) ;  /* 0x00000000001c0947 */ /* 0x000fea0003800000 */
[----:B------:R-:W-:Y:S02]  /*20070*/  ISETP.NE.AND P0, PT, R3, 0x1, PT ;  /* 0x000000010300780c */ /* 0x000fe40003f05270 */
[----:B------:R-:W-:-:S11]  /*20080*/  LOP3.LUT R2, RZ, R2, RZ, 0x33, !PT ;  /* 0x00000002ff027212 */ /* 0x000fd600078e33ff */
[----:B0-----:R-:W0:Y:S02]  /*20090*/  @P0 LDC.64 R4, c[0x0][0x9e8] ;  /* 0x00027a00ff040b82 */ /* 0x001e240000000a00 */
[----:B0-----:R-:W-:-:S05]  /*200a0*/  @P0 IMAD.HI.U32 R4, R2, R4, RZ ;  /* 0x0000000402040227 */ /* 0x001fca00078e00ff */
[----:B------:R-:W-:-:S04]  /*200b0*/  @P0 SHF.R.U32.HI R2, RZ, R5, R4 ;  /* 0x00000005ff020219 */ /* 0x000fc80000011604 */
[----:B------:R-:W-:Y:S01]  /*200c0*/  LOP3.LUT R2, RZ, R2, RZ, 0x33, !PT ;  /* 0x00000002ff027212 */ /* 0x000fe200078e33ff */
[----:B------:R-:W-:Y:S06]  /*200d0*/  BRA `(.L_x_1644) ;  /* 0x0000000000107947 */ /* 0x000fec0003800000 */
.L_x_1643:
[----:B------:R-:W-:-:S13]  /*200e0*/  ISETP.NE.AND P0, PT, R3, 0x1, PT ;  /* 0x000000010300780c */ /* 0x000fda0003f05270 */
[----:B0-----:R-:W0:Y:S02]  /*200f0*/  @P0 LDC.64 R4, c[0x0][0x9e8] ;  /* 0x00027a00ff040b82 */ /* 0x001e240000000a00 */
[----:B0-----:R-:W-:-:S05]  /*20100*/  @P0 IMAD.HI.U32 R4, R2, R4, RZ ;  /* 0x0000000402040227 */ /* 0x001fca00078e00ff */
[----:B------:R-:W-:-:S07]  /*20110*/  @P0 SHF.R.U32.HI R2, RZ, R5, R4 ;  /* 0x00000005ff020219 */ /* 0x000fce0000011604 */
.L_x_1644:
[----:B------:R-:W-:Y:S05]  /*20120*/  BSYNC B0 ;  /* 0x0000000000007941 */ /* 0x000fea0003800000 */
.L_x_1642:
[----:B------:R-:W-:-:S05]  /*20130*/  IMAD R3, R2, R3, RZ ;  /* 0x0000000302037224 */ /* 0x000fca00078e02ff */
[----:B------:R-:W-:-:S07]  /*20140*/  VIMNMX R0, R0, R3, !PT ;  /* 0x0000000300007248 */ /* 0x000fce0007fe0100 */
.L_x_1641:
[----:B------:R-:W-:Y:S01]  /*20150*/  SHF.R.S32.HI R3, RZ, 0x1f, R0 ;  /* 0x0000001fff037819 */ /* 0x000fe20000011400 */
[----:B------:R-:W-:Y:S03]  /*20160*/  BSSY B7, `(.L_x_1645) ;  /* 0x0000354000077945 */ /* 0x000fe60003800000 */
[----:B------:R-:W-:-:S04]  /*20170*/  LEA.HI R3, R3, R0, RZ, 0x7 ;  /* 0x0000000003037211 */ /* 0x000fc800078f38ff */
[----:B------:R-:W-:-:S04]  /*20180*/  SHF.R.S32.HI R3, RZ, 0x7, R3 ;  /* 0x00000007ff037819 */ /* 0x000fc80000011403 */
[----:B------:R-:W-:-:S04]  /*20190*/  VIMNMX R2, RZ, R3, !PT ;  /* 0x00000003ff027248 */ /* 0x000fc80007fe0100 */
[----:B------:R-:W-:Y:S01]  /*201a0*/  ISETP.GT.AND P0, PT, R26, R2, PT ;  /* 0x000000021a00720c */ /* 0x000fe20003f04270 */
[----:B------:R2:W-:-:S12]  /*201b0*/  STL [R1+0x28], R2 ;  /* 0x0000280201007387 */ /* 0x0005d80000100800 */
[----:B--2---:R-:W-:Y:S05]  /*201c0*/  @P0 BRA `(.L_x_1646) ;  /* 0x0000000000440947 */ /* 0x004fea0003800000 */
        /* <DEDUP_REMOVED lines=17> */
.L_x_1646:
        /* <DEDUP_REMOVED lines=10> */
[----:B------:R-:W2:Y:S01]  /*20380*/  LDC.64 R2, c[0x4][R2] ;  /* 0x0100000002027b82 */ /* 0x000ea20000000a00 */
[----:B0-----:R-:W-:Y:S02]  /*20390*/  IMAD.U32 R5, RZ, RZ, UR7 ;  /* 0x00000007ff057e24 */ /* 0x001fe4000f8e00ff */
[----:B------:R-:W-:Y:S02]  /*203a0*/  IMAD.U32 R6, RZ, RZ, UR8 ;  /* 0x00000008ff067e24 */ /* 0x000fe4000f8e00ff */
[----:B-1----:R-:W-:-:S02]  /*203b0*/  IMAD.U32 R7, RZ, RZ, UR9 ;  /* 0x00000009ff077e24 */ /* 0x002fc4000f8e00ff */
[----:B------:R-:W-:Y:S02]  /*203c0*/  IMAD.U32 R10, RZ, RZ, UR4 ;  /* 0x00000004ff0a7e24 */ /* 0x000fe4000f8e00ff */
[----:B------:R-:W-:Y:S02]  /*203d0*/  IMAD.MOV.U32 R8, RZ, RZ, 0x70 ;  /* 0x00000070ff087424 */ /* 0x000fe400078e00ff */
[----:B------:R-:W-:Y:S02]  /*203e0*/  IMAD.MOV.U32 R12, RZ, RZ, 0x1 ;  /* 0x00000001ff0c7424 */ /* 0x000fe400078e00ff */
[----:B------:R-:W-:-:S07]  /*203f0*/  IMAD.MOV.U32 R13, RZ, RZ, RZ ;  /* 0x000000ffff0d7224 */ /* 0x000fce00078e00ff */
[----:B------:R-:W-:-:S07]  /*20400*/  LEPC R20, `(.L_x_1649) ;  /* 0x000000001014794e */ /* 0x000fce0000000000 */
[----:B--2---:R-:W-:Y:S05]  /*20410*/  CALL.ABS.NOINC R2 ;  /* 0x0000000002007343 */ /* 0x004fea0003c00000 */
.L_x_1649:
[----:B------:R-:W-:Y:S05]  /*20420*/  BSYNC B6 ;  /* 0x0000000000067941 */ /* 0x000fea0003800000 */
.L_x_1648:
        /* <DEDUP_REMOVED lines=9> */
[----:B------:R-:W-:Y:S02]  /*204c0*/  IMAD.U32 R4, RZ, RZ, UR6 ;  /* 0x00000006ff047e24 */ /* 0x000fe4000f8e00ff */
[----:B0-----:R-:W-:Y:S02]  /*204d0*/  IMAD.U32 R5, RZ, RZ, UR7 ;  /* 0x00000007ff057e24 */ /* 0x001fe4000f8e00ff */
[----:B------:R-:W-:Y:S02]  /*204e0*/  IMAD.U32 R6, RZ, RZ, UR8 ;  /* 0x00000008ff067e24 */ /* 0x000fe4000f8e00ff */
[----:B-1----:R-:W-:-:S02]  /*204f0*/  IMAD.U32 R7, RZ, RZ, UR9 ;  /* 0x00000009ff077e24 */ /* 0x002fc4000f8e00ff */
[----:B------:R-:W-:Y:S02]  /*20500*/  IMAD.U32 R10, RZ, RZ, UR4 ;  /* 0x00000004ff0a7e24 */ /* 0x000fe4000f8e00ff */
[----:B------:R-:W-:Y:S02]  /*20510*/  IMAD.U32 R11, RZ, RZ, UR5 ;  /* 0x00000005ff0b7e24 */ /* 0x000fe4000f8e00ff */
[----:B------:R-:W-:Y:S02]  /*20520*/  IMAD.MOV.U32 R8, RZ, RZ, 0x70 ;  /* 0x00000070ff087424 */ /* 0x000fe400078e00ff */
[----:B------:R-:W-:Y:S02]  /*20530*/  IMAD.MOV.U32 R12, RZ, RZ, 0x1 ;  /* 0x00000001ff0c7424 */ /* 0x000fe400078e00ff */
[----:B--2---:R-:W-:-:S07]  /*20540*/  IMAD.MOV.U32 R13, RZ, RZ, RZ ;  /* 0x000000ffff0d7224 */ /* 0x004fce00078e00ff */
[----:B------:R-:W-:-:S07]  /*20550*/  LEPC R20, `(.L_x_1652) ;  /* 0x000000001014794e */ /* 0x000fce0000000000 */
[----:B---3--:R-:W-:Y:S05]  /*20560*/  CALL.ABS.NOINC R2 ;  /* 0x0000000002007343 */ /* 0x008fea0003c00000 */
.L_x_1652:
        /* <DEDUP_REMOVED lines=15> */
.L_x_1651:
[----:B------:R-:W-:Y:S05]  /*20660*/  BSYNC B6 ;  /* 0x0000000000067941 */ /* 0x000fea0003800000 */
.L_x_1650:
[----:B------:R-:W-:Y:S01]  /*20670*/  ULDC.64 UR4, c[0x0][0x9f8] ;  /* 0x00027e0000047ab9 */ /* 0x000fe20000000a00 */
[----:B------:R-:W2:Y:S01]  /*20680*/  LDL R20, [R1+0x24] ;  /* 0x0000240001147983 */ /* 0x000ea20000100800 */
[----:B------:R-:W-:-:S03]  /*20690*/  ISETP.NE.U32.AND P0, PT, RZ, UR4, PT ;  /* 0x00000004ff007c0c */ /* 0x000fc6000bf05070 */
[----:B------:R-:W3:Y:S01]  /*206a0*/  LDL R17, [R1+0x2c] ;  /* 0x00002c0001117983 */ /* 0x000ee20000100800 */
[----:B------:R-:W-:Y:S01]  /*206b0*/  ISETP.NE.AND.EX P0, PT, RZ, UR5, PT, P0 ;  /* 0x00000005ff007c0c */ /* 0x000fe2000bf05300 */
[----:B------:R-:W-:Y:S01]  /*206c0*/  IMAD.MOV.U32 R8, RZ, RZ, R19 ;  /* 0x000000ffff087224 */ /* 0x000fe200078e0013 */
[----:B-1----:R-:W1:Y:S01]  /*206d0*/  LDC R7, c[0x0][0x430] ;  /* 0x00010c00ff077b82 */ /* 0x002e620000000800 */
[----:B------:R-:W4:Y:S01]  /*206e0*/  S2R R24, SR_TID.X ;  /* 0x0000000000187919 */ /* 0x000f220000002100 */
[----:B------:R-:W0:Y:S01]  /*206f0*/  S2R R21, SR_TID.X ;  /* 0x0000000000157919 */ /* 0x000e220000002100 */
[----:B------:R-:W-:Y:S01]  /*20700*/  VIADD R26, R26, 0xffffffff ;  /* 0xffffffff1a1a7836 */ /* 0x000fe20000000000 */
[----:B------:R-:W-:-:S07]  /*20710*/  ULDC UR4, c[0x0][0x2f4] ;  /* 0x0000bd0000047ab9 */ /* 0x000fce0000000800 */
[----:B------:R-:W4:Y:S02]  /*20720*/  @P0 LDC.64 R2, c[0x0][0x9f8] ;  /* 0x00027e00ff020b82 */ /* 0x000f240000000a00 */
[----:B----4-:R-:W-:-:S05]  /*20730*/  @P0 IMAD.WIDE R2, R19, 0x4, R2 ;  /* 0x0000000413020825 */ /* 0x010fca00078e0202 */
[----:B------:R4:W4:Y:S01]  /*20740*/  @P0 LDG.E R8, desc[UR54][R2.64] ;  /* 0x0000003602080981 */ /* 0x000922000c1e1900 */
[----:B-1----:R-:W-:Y:S01]  /*20750*/  ISETP.NE.AND P1, PT, R7, 0x1, PT ;  /* 0x000000010700780c */ /* 0x002fe20003f25270 */
[----:B------:R-:W-:Y:S01]  /*20760*/  IMAD.SHL.U32 R24, R24, 0x20, RZ ;  /* 0x0000002018187824 */ /* 0x000fe200078e00ff */
[----:B0-----:R-:W-:Y:S01]  /*20770*/  LOP3.LUT R21, R21, 0x7f, RZ, 0xc0, !PT ;  /* 0x0000007f15157812 */ /* 0x001fe200078ec0ff */
[----:B------:R-:W-:Y:S01]  /*20780*/  IMAD.SHL.U32 R10, R26, 0x80, RZ ;  /* 0x000000801a0a7824 */ /* 0x000fe200078e00ff */
[----:B------:R-:W0:Y:S02]  /*20790*/  S2R R11, SR_TID.X ;  /* 0x00000000000b7919 */ /* 0x000e240000002100 */
[----:B------:R-:W-:Y:S02]  /*207a0*/  SHF.R.U32.HI R21, RZ, 0x2, R21 ;  /* 0x00000002ff157819 */ /* 0x000fe40000011615 */
[----:B------:R-:W-:-:S04]  /*207b0*/  LOP3.LUT R24, R24, 0x60, RZ, 0xc0, !PT ;  /* 0x0000006018187812 */ /* 0x000fc800078ec0ff */
[----:B------:R-:W-:Y:S01]  /*207c0*/  LOP3.LUT R0, R10, R21, R24, 0xfe, !PT ;  /* 0x000000150a007212 */ /* 0x000fe200078efe18 */
[----:B------:R-:W1:Y:S08]  /*207d0*/  @P1 LDC R4, c[0x0][0x434] ;  /* 0x00010d00ff041b82 */ /* 0x000e700000000800 */
[----:B------:R-:W4:Y:S01]  /*207e0*/  @P1 LDC R5, c[0x0][0x438] ;  /* 0x00010e00ff051b82 */ /* 0x000f220000000800 */
[----:B------:R-:W-:Y:S01]  /*207f0*/  LOP3.LUT R22, R22, 0xfffffff7, RZ, 0xc0, !PT ;  /* 0xfffffff716167812 */ /* 0x000fe200078ec0ff */
[----:B0-----:R-:W-:-:S05]  /*20800*/  IMAD.SHL.U32 R11, R11, 0x8, RZ ;  /* 0x000000080b0b7824 */ /* 0x001fca00078e00ff */
[----:B------:R-:W-:-:S04]  /*20810*/  LOP3.LUT R11, R11, 0x18, RZ, 0xc0, !PT ;  /* 0x000000180b0b7812 */ /* 0x000fc800078ec0ff */
[----:B------:R-:W-:Y:S01]  /*20820*/  LOP3.LUT R12, R11, 0x20, RZ, 0xfc, !PT ;  /* 0x000000200b0c7812 */ /* 0x000fe200078efcff */
[----:B------:R-:W-:Y:S01]  /*20830*/  UMOV UR5, 0xffffffff ;  /* 0xffffffff00057882 */ /* 0x000fe20000000000 */
[C---:B--2---:R-:W-:Y:S01]  /*20840*/  ISETP.GE.AND P0, PT, R0.reuse, R20, PT ;  /* 0x000000140000720c */ /* 0x044fe20003f06270 */
[----:B---3--:R-:W-:-:S04]  /*20850*/  IMAD.IADD R0, R0, 0x1, R17 ;  /* 0x0000000100007824 */ /* 0x008fc800078e0211 */
[----:B-1----:R-:W-:-:S04]  /*20860*/  @P1 IMAD.HI.U32 R4, R0, R4, RZ ;  /* 0x0000000400041227 */ /* 0x002fc800078e00ff */
[----:B------:R-:W-:-:S04]  /*20870*/  IMAD.MOV.U32 R6, RZ, RZ, R0 ;  /* 0x000000ffff067224 */ /* 0x000fc800078e0000 */
[----:B----4-:R-:W0:Y:S01]  /*20880*/  @!P0 LDC.64 R2, c[0x0][0x428] ;  /* 0x00010a00ff028b82 */ /* 0x010e220000000a00 */
[----:B------:R-:W-:-:S05]  /*20890*/  @P1 SHF.R.U32.HI R6, RZ, R5, R4 ;  /* 0x00000005ff061219 */ /* 0x000fca0000011604 */
[----:B------:R-:W-:-:S04]  /*208a0*/  IMAD.MOV R4, RZ, RZ, -R6 ;  /* 0x000000ffff047224 */ /* 0x000fc800078e0a06 */
[----:B------:R-:W-:Y:S01]  /*208b0*/  IMAD R4, R7, R4, R0 ;  /* 0x0000000407047224 */ /* 0x000fe200078e0200 */
[----:B------:R-:W-:Y:S02]  /*208c0*/  @!P0 SHF.R.S32.HI R7, RZ, 0x1f, R6 ;  /* 0x0000001fff078819 */ /* 0x000fe40000011406 */
[----:B------:R-:W-:Y:S01]  /*208d0*/  SHF.R.S32.HI R9, RZ, 0x1f, R8 ;  /* 0x0000001fff097819 */ /* 0x000fe20000011408 */
[CC--:B0-----:R-:W-:Y:S01]  /*208e0*/  @!P0 IMAD.WIDE.U32 R6, R8.reuse, R2.reuse, R6 ;  /* 0x0000000208068225 */ /* 0x0c1fe200078e0006 */
[----:B------:R0:W-:Y:S03]  /*208f0*/  STL [R1+0x10], R8 ;  /* 0x0000100801007387 */ /* 0x0001e60000100800 */
[----:B------:R-:W-:Y:S01]  /*20900*/  @!P0 IMAD R0, R9, R2, RZ ;  /* 0x0000000209008224 */ /* 0x000fe200078e02ff */
[----:B------:R-:W-:Y:S01]  /*20910*/  MOV R5, UR38 ;  /* 0x0000002600057c02 */ /* 0x000fe20008000f00 */
[----:B------:R1:W-:Y:S02]  /*20920*/  STL [R1+0x30], R9 ;  /* 0x0000300901007387 */ /* 0x0003e40000100800 */
[----:B------:R-:W-:-:S02]  /*20930*/  @!P0 IMAD R0, R8, R3, R0 ;  /* 0x0000000308008224 */ /* 0x000fc400078e0200 */
[----:B------:R-:W0:Y:S02]  /*20940*/  @!P0 LDC.64 R2, c[0x0][0x418] ;  /* 0x00010600ff028b82 */ /* 0x000e240000000a00 */
[----:B------:R-:W-:Y:S01]  /*20950*/  @!P0 IMAD.IADD R0, R7, 0x1, R0 ;  /* 0x0000000107008824 */ /* 0x000fe200078e0200 */
[----:B------:R-:W-:Y:S02]  /*20960*/  ISETP.NE.AND P2, PT, R5, 0x3, PT ;  /* 0x000000030500780c */ /* 0x000fe40003f45270 */
[----:B0-----:R-:W-:Y:S01]  /*20970*/  @!P0 LEA R8, P1, R6, R2, 0x2 ;  /* 0x0000000206088211 */ /* 0x001fe200078210ff */
[----:B------:R-:W-:-:S03]  /*20980*/  IMAD.MOV.U32 R2, RZ, RZ, RZ ;  /* 0x000000ffff027224 */ /* 0x000fc600078e00ff */
[----:B-1----:R-:W-:-:S05]  /*20990*/  @!P0 LEA.HI.X R9, R6, R3, R0, 0x2, P1 ;  /* 0x0000000306098211 */ /* 0x002fca00008f1400 */
[----:B------:R0:W5:Y:S01]  /*209a0*/  @!P0 LDG.E R2, desc[UR54][R8.64] ;  /* 0x0000003608028981 */ /* 0x000162000c1e1900 */
[C---:B------:R-:W-:Y:S02]  /*209b0*/  ISETP.GE.AND P0, PT, R11.reuse, UR4, PT ;  /* 0x000000040b007c0c */ /* 0x040fe4000bf06270 */
[----:B------:R-:W-:Y:S02]  /*209c0*/  @P2 LOP3.LUT R22, R22, 0x8, RZ, 0xfc, !PT ;  /* 0x0000000816162812 */ /* 0x000fe400078efcff */
[----:B------:R-:W-:Y:S02]  /*209d0*/  LOP3.LUT R11, R11, 0x40, RZ, 0xfc, !PT ;  /* 0x000000400b0b7812 */ /* 0x000fe400078efcff */
[----:B------:R-:W-:Y:S02]  /*209e0*/  LOP3.LUT R22, R22, 0xfffffffb, RZ, 0xc0, !PT ;  /* 0xfffffffb16167812 */ /* 0x000fe400078ec0ff */
[----:B------:R-:W-:-:S05]  /*209f0*/  ISETP.GE.AND P1, PT, R12, UR4, PT ;  /* 0x000000040c007c0c */ /* 0x000fca000bf26270 */
[----:B------:R-:W-:Y:S02]  /*20a00*/  @P0 LOP3.LUT R22, R22, 0x4, RZ, 0xfc, !PT ;  /* 0x0000000416160812 */ /* 0x000fe400078efcff */
[----:B------:R-:W-:Y:S02]  /*20a10*/  ISETP.GE.AND P0, PT, R11, UR4, PT ;  /* 0x000000040b007c0c */ /* 0x000fe4000bf06270 */
[----:B------:R-:W-:-:S04]  /*20a20*/  LOP3.LUT R22, R22, 0xfffffffe, RZ, 0xc0, !PT ;  /* 0xfffffffe16167812 */ /* 0x000fc800078ec0ff */
[----:B------:R-:W-:-:S04]  /*20a30*/  LOP3.LUT R22, R22, 0xfffffffd, RZ, 0xc0, !PT ;  /* 0xfffffffd16167812 */ /* 0x000fc800078ec0ff */
[----:B------:R-:W-:-:S04]  /*20a40*/  @P1 LOP3.LUT R22, R22, 0x2, RZ, 0xfc, !PT ;  /* 0x0000000216161812 */ /* 0x000fc800078efcff */
[----:B------:R-:W-:Y:S01]  /*20a50*/  @P0 LOP3.LUT R22, R22, 0x1, RZ, 0xfc, !PT ;  /* 0x0000000116160812 */ /* 0x000fe200078efcff */
[----:B0-----:R-:W-:Y:S06]  /*20a60*/  BRA.DIV UR5, `(.L_x_1653) ;  /* 0x0000004e054c7947 */ /* 0x001fec000b800000 */
.L_x_1766:
[----:B------:R-:W-:-:S05]  /*20a70*/  SHF.R.S32.HI R9, RZ, 0x1f, R18 ;  /* 0x0000001fff097819 */ /* 0x000fca0000011412 */
[----:B------:R0:W-:Y:S01]  /*20a80*/  STL [R1+0xc], R9 ;  /* 0x00000c0901007387 */ /* 0x0001e20000100800 */
[----:B------:R-:W-:Y:S05]  /*20a90*/  @!P2 BRA `(.L_x_1654) ;  /* 0x000000000004a947 */ /* 0x000fea0003800000 */
[----:B------:R-:W-:Y:S01]  /*20aa0*/  BPT.TRAP 0x1 ;  /* 0x000000040000795c */ /* 0x000fe20000300000 */
.L_x_1654:
        /* <DEDUP_REMOVED lines=23> */
[----:B--2---:R-:W-:-:S04]  /*20c20*/  SHF.L.U32 R5, R5, 0x1f, RZ ;  /* 0x0000001f05057819 */ /* 0x004fc800000006ff */
[----:B------:R-:W1:Y:S02]  /*20c30*/  SYNCS.PHASECHK.TRANS64.TRYWAIT P0, [R0+URZ+0x2d840], R5 ;  /* 0x02d84005000075a7 */ /* 0x000e64000800017f */
[----:B-1----:R-:W-:Y:S05]  /*20c40*/  @!P0 BRA `(.L_x_1656) ;  /* 0x0000004c00088947 */ /* 0x002fea0003800000 */
.L_x_1767:
[----:B------:R-:W-:Y:S05]  /*20c50*/  BSYNC B0 ;  /* 0x0000000000007941 */ /* 0x000fea0003800000 */
.L_x_1655:
[----:B------:R-:W2:Y:S01]  /*20c60*/  LDL R7, [R1+0xc] ;  /* 0x00000c0001077983 */ /* 0x000ea20000100800 */
[----:B------:R-:W-:-:S03]  /*20c70*/  ULDC.64 UR4, c[0x0][0x300] ;  /* 0x0000c00000047ab9 */ /* 0x000fc60000000a00 */
[----:B------:R-:W3:Y:S04]  /*20c80*/  LDL R12, [R1+0x24] ;  /* 0x00002400010c7983 */ /* 0x000ee80000100800 */
[----:B------:R-:W4:Y:S01]  /*20c90*/  LDL R11, [R1+0x14] ;  /* 0x00001400010b7983 */ /* 0x000f220000100800 */
[----:B------:R-:W-:Y:S01]  /*20ca0*/  IMAD R3, R3, UR4, RZ ;  /* 0x0000000403037c24 */ /* 0x000fe2000f8e02ff */
[----:B------:R-:W-:Y:S01]  /*20cb0*/  LOP3.LUT P4, RZ, R22, 0x4, RZ, 0xc0, !PT ;  /* 0x0000000416ff7812 */ /* 0x000fe2000788c0ff */
[----:B------:R-:W5:Y:S02]  /*20cc0*/  S2R R6, SR_TID.X ;  /* 0x0000000000067919 */ /* 0x000f640000002100 */
[----:B------:R-:W-:Y:S01]  /*20cd0*/  IMAD R3, R4, UR5, R3 ;  /* 0x0000000504037c24 */ /* 0x000fe2000f8e0203 */
[----:B------:R-:W-:Y:S01]  /*20ce0*/  LOP3.LUT P3, RZ, R22, 0x2, RZ, 0xc0, !PT ;  /* 0x0000000216ff7812 */ /* 0x000fe2000786c0ff */
[----:B-1----:R-:W-:Y:S01]  /*20cf0*/  IMAD.WIDE.U32 R4, R4, UR4, RZ ;  /* 0x0000000404047c25 */ /* 0x002fe2000f8e00ff */
[----:B0-----:R-:W0:Y:S01]  /*20d00*/  S2R R9, SR_TID.X ;  /* 0x0000000000097919 */ /* 0x001e220000002100 */
[----:B------:R-:W-:Y:S01]  /*20d10*/  ULDC.64 UR4, c[0x0][0x310] ;  /* 0x0000c40000047ab9 */ /* 0x000fe20000000a00 */
[----:B------:R-:W-:Y:S01]  /*20d20*/  LOP3.LUT P2, RZ, R22, 0x1, RZ, 0xc0, !PT ;  /* 0x0000000116ff7812 */ /* 0x000fe2000784c0ff */
[----:B------:R-:W-:-:S02]  /*20d30*/  IMAD.IADD R5, R5, 0x1, R3 ;  /* 0x0000000105057824 */ /* 0x000fc400078e0203 */
[----:B------:R-:W-:Y:S02]  /*20d40*/  IMAD R8, R8, UR4, RZ ;  /* 0x0000000408087c24 */ /* 0x000fe4000f8e02ff */
[----:B------:R-:W-:-:S04]  /*20d50*/  IMAD.WIDE.U32 R4, R2, UR4, R4 ;  /* 0x0000000402047c25 */ /* 0x000fc8000f8e0004 */
[----:B------:R-:W-:Y:S01]  /*20d60*/  IMAD R2, R2, UR5, R8 ;  /* 0x0000000502027c24 */ /* 0x000fe2000f8e0208 */
[----:B------:R-:W-:-:S03]  /*20d70*/  ULDC.64 UR4, c[0x0][0x308] ;  /* 0x0000c20000047ab9 */ /* 0x000fc60000000a00 */
[----:B------:R-:W-:Y:S02]  /*20d80*/  IMAD.IADD R3, R5, 0x1, R2 ;  /* 0x0000000105037824 */ /* 0x000fe400078e0202 */
[----:B------:R-:W-:Y:S01]  /*20d90*/  IMAD.MOV.U32 R2, RZ, RZ, R4 ;  /* 0x000000ffff027224 */ /* 0x000fe200078e0004 */
[----:B-----5:R-:W-:-:S04]  /*20da0*/  LOP3.LUT R6, R6, 0x7f, RZ, 0xc0, !PT ;  /* 0x0000007f06067812 */ /* 0x020fc800078ec0ff */
[----:B------:R-:W-:Y:S01]  /*20db0*/  SHF.R.U32.HI R6, RZ, 0x2, R6 ;  /* 0x00000002ff067819 */ /* 0x000fe20000011606 */
[----:B0-----:R-:W-:-:S05]  /*20dc0*/  IMAD.SHL.U32 R9, R9, 0x8, RZ ;  /* 0x0000000809097824 */ /* 0x001fca00078e00ff */
[----:B------:R-:W-:Y:S01]  /*20dd0*/  LOP3.LUT R9, R9, 0x18, RZ, 0xc0, !PT ;  /* 0x0000001809097812 */ /* 0x000fe200078ec0ff */
[----:B--2---:R-:W-:-:S04]  /*20de0*/  IMAD R4, R7, UR4, RZ ;  /* 0x0000000407047c24 */ /* 0x004fc8000f8e02ff */
[----:B------:R-:W-:Y:S01]  /*20df0*/  IMAD R7, R18, UR5, R4 ;  /* 0x0000000512077c24 */ /* 0x000fe2000f8e0204 */
[----:B---3--:R-:W-:Y:S01]  /*20e00*/  IADD3 R6, -R6, R12, -R10 ;  /* 0x0000000c06067210 */ /* 0x008fe20007ffe90a */
[----:B------:R-:W-:Y:S01]  /*20e10*/  IMAD.WIDE.U32 R4, R18, UR4, R2 ;  /* 0x0000000412047c25 */ /* 0x000fe2000f8e0002 */
[----:B------:R-:W-:-:S03]  /*20e20*/  ULDC.64 UR4, c[0x0][0x2e8] ;  /* 0x0000ba0000047ab9 */ /* 0x000fc60000000a00 */
[----:B------:R-:W-:Y:S01]  /*20e30*/  IMAD.IADD R7, R5, 0x1, R7 ;  /* 0x0000000105077824 */ /* 0x000fe200078e0207 */
[C---:B------:R-:W-:Y:S01]  /*20e40*/  LEA R2, P0, R4.reuse, UR4, 0x1 ;  /* 0x0000000404027c11 */ /* 0x040fe2000f8008ff */
[----:B------:R-:W-:Y:S01]  /*20e50*/  UMOV UR4, 0xffffffff ;  /* 0xffffffff00047882 */ /* 0x000fe20000000000 */
[----:B----4-:R-:W-:Y:S02]  /*20e60*/  IMAD R8, R25, 0x3000, R11 ;  /* 0x0000300019087824 */ /* 0x010fe400078e020b */
[----:B------:R-:W-:Y:S02]  /*20e70*/  LEA.HI.X R7, R4, UR5, R7, 0x1, P0 ;  /* 0x0000000504077c11 */ /* 0x000fe400080f0c07 */
[----:B------:R-:W-:Y:S01]  /*20e80*/  ISETP.GE.AND P0, PT, R6, 0x1, PT ;  /* 0x000000010600780c */ /* 0x000fe20003f06270 */
[----:B------:R-:W-:-:S12]  /*20e90*/  BRA.DIV UR4, `(.L_x_1657) ;  /* 0x0000004a04887947 */ /* 0x000fd8000b800000 */
[----:B------:R-:W0:Y:S04]  /*20ea0*/  SHFL.IDX PT, R3, R2, RZ, 0x1c1f ;  /* 0x001c1fff02037589 */ /* 0x000e2800000e0000 */
[----:B------:R-:W1:Y:S01]  /*20eb0*/  SHFL.IDX PT, R4, R7, RZ, 0x1c1f ;  /* 0x001c1fff07047589 */ /* 0x000e6200000e0000 */
[----:B0-----:R-:W-:Y:S01]  /*20ec0*/  @P0 LEA R5, P1, R9, R3, 0x1 ;  /* 0x0000000309050211 */ /* 0x001fe200078208ff */
[----:B------:R-:W-:-:S04]  /*20ed0*/  @P0 IMAD R3, R8, 0x2, R23 ;  /* 0x0000000208030824 */ /* 0x000fc800078e0217 */
        /* <DEDUP_REMOVED lines=11> */
[----:B0-----:R-:W-:Y:S01]  /*20f90*/  @P1 LEA R5, P0, R9, R3, 0x1 ;  /* 0x0000000309051211 */ /* 0x001fe200078008ff */
[----:B------:R-:W-:-:S04]  /*20fa0*/  @P1 IMAD R3, R8, 0x2, R23 ;  /* 0x0000000208031824 */ /* 0x000fc800078e0217 */
        /* <DEDUP_REMOVED lines=12> */
[----:B0-----:R-:W-:-:S02]  /*21070*/  @P1 LEA R5, P0, R9, R3, 0x1 ;  /* 0x0000000309051211 */ /* 0x001fc400078008ff */
[----:B------:R-:W-:-:S03]  /*21080*/  @P1 LEA R3, R8, R23, 0x1 ;  /* 0x0000001708031211 */ /* 0x000fc600078e08ff */
[----:B-1----:R-:W-:-:S05]  /*21090*/  @P1 IMAD.X R4, RZ, RZ, R4, P0 ;  /* 0x000000ffff041224 */ /* 0x002fca00000e0604 */
[----:B------:R-:W-:-:S04]  /*210a0*/  @P1 LOP3.LUT R5, R5, R4, RZ, 0x3c, !PT ;  /* 0x0000000405051212 */ /* 0x000fc800078e3cff */
[----:B------:R-:W-:-:S04]  /*210b0*/  @P1 LOP3.LUT R4, R5, R4, RZ, 0x3c, !PT ;  /* 0x0000000405041212 */ /* 0x000fc800078e3cff */
[----:B------:R-:W-:-:S05]  /*210c0*/  @P1 LOP3.LUT R5, R5, R4, RZ, 0x3c, !PT ;  /* 0x0000000405051212 */ /* 0x000fca00078e3cff */
[----:B------:R0:W-:Y:S04]  /*210d0*/  @P1 LDGSTS.E.BYPASS.LTC128B.128 [R3+0x16400], desc[UR54][R4.64], !P4 ;  /* 0x1640000004031fae */ /* 0x0001e8000e101d76 */
[----:B------:R0:W-:Y:S04]  /*210e0*/  @P1 LDGSTS.E.BYPASS.LTC128B.128 [R3+0x18400], desc[UR54][R4.64+0x40], !P3 ;  /* 0x1840004004031fae */ /* 0x0001e8000d901d76 */
[----:B--23--:R0:W-:Y:S02]  /*210f0*/  @P1 LDGSTS.E.BYPASS.LTC128B.128 [R3+0x1a400], desc[UR54][R4.64+0x80], !P2 ;  /* 0x1a40008004031fae */ /* 0x00c1e4000d101d76 */
.L_x_1777:
[----:B------:R-:W-:-:S13]  /*21100*/  ISETP.GE.AND P0, PT, R6, 0x61, PT ;  /* 0x000000610600780c */ /* 0x000fda0003f06270 */
[----:B------:R-:W-:Y:S01]  /*21110*/  @P0 LEA R2, P1, R9, R2, 0x1 ;  /* 0x0000000209020211 */ /* 0x000fe200078208ff */
[----:B------:R-:W-:-:S04]  /*21120*/  @P0 IMAD R8, R8, 0x2, R23 ;  /* 0x0000000208080824 */ /* 0x000fc800078e0217 */
[----:B01----:R-:W-:-:S05]  /*21130*/  @P0 IMAD.X R3, RZ, RZ, R7, P1 ;  /* 0x000000ffff030224 */ /* 0x003fca00008e0607 */
        /* <DEDUP_REMOVED lines=8> */
.L_x_1658:
        /* <DEDUP_REMOVED lines=11> */
.L_x_1659:
[----:B------:R0:W5:Y:S01]  /*21270*/  LDL.LU R3, [R1+0x8] ;  /* 0x0000080001037983 */ /* 0x0001620000300800 */
[----:B------:R0:W-:Y:S02]  /*21280*/  SYNCS.ARRIVE.TRANS64.A1T0 RZ, [R0+URZ+0x2d830], RZ ;  /* 0x02d830ff00ff79a7 */ /* 0x0001e4000810003f */
[----:B------:R-:W-:Y:S05]  /*21290*/  WARPSYNC.ALL ;  /* 0x0000000000007948 */ /* 0x000fea0003800000 */
[----:B------:R-:W-:Y:S01]  /*212a0*/  ULDC.64 UR4, c[0x0][0x298] ;  /* 0x0000a60000047ab9 */ /* 0x000fe20000000a00 */
[----:B------:R-:W-:Y:S01]  /*212b0*/  ULDC.64 UR6, c[0x0][0xa00] ;  /* 0x0002800000067ab9 */ /* 0x000fe20000000a00 */
[----:B0-----:R-:W-:Y:S01]  /*212c0*/  VIADD R0, R23, 0xc400 ;  /* 0x0000c40017007836 */ /* 0x001fe20000000000 */
[----:B------:R-:W-:Y:S01]  /*212d0*/  BAR.SYNC.DEFER_BLOCKING 0x8, 0x200 ;  /* 0x0208000000007b1d */ /* 0x000fe20000010000 */
[----:B------:R-:W-:-:S03]  /*212e0*/  ISETP.NE.U32.AND P0, PT, RZ, UR6, PT ;  /* 0x00000006ff007c0c */ /* 0x000fc6000bf05070 */
[----:B------:R-:W-:Y:S02]  /*212f0*/  LOP3.LUT P1, RZ, R0, 0x1bf, RZ, 0xc0, !PT ;  /* 0x000001bf00ff7812 */ /* 0x000fe4000782c0ff */
[----:B------:R-:W-:Y:S01]  /*21300*/  ISETP.NE.AND.EX P0, PT, RZ, UR7, PT, P0 ;  /* 0x00000007ff007c0c */ /* 0x000fe2000bf05300 */
[----:B------:R-:W-:Y:S01]  /*21310*/  BSSY B6, `(.L_x_1660) ;  /* 0x000001e000067945 */ /* 0x000fe20003800000 */
[----:B-----5:R-:W-:Y:S01]  /*21320*/  SHF.R.S32.HI R2, RZ, 0x1f, R3 ;  /* 0x0000001fff027819 */ /* 0x020fe20000011403 */
[----:B------:R-:W-:-:S04]  /*21330*/  IMAD.WIDE.U32 R4, R3, UR4, RZ ;  /* 0x0000000403047c25 */ /* 0x000fc8000f8e00ff */
[----:B------:R-:W-:Y:S01]  /*21340*/  IMAD R2, R2, UR4, RZ ;  /* 0x0000000402027c24 */ /* 0x000fe2000f8e02ff */
[----:B------:R0:W-:Y:S03]  /*21350*/  STL.64 [R1+0x38], R4 ;  /* 0x0000380401007387 */ /* 0x0001e60000100a00 */
[----:B------:R-:W-:Y:S01]  /*21360*/  IMAD R0, R3, UR5, R2 ;  /* 0x0000000503007c24 */ /* 0x000fe2000f8e0202 */
[----:B------:R-:W-:-:S03]  /*21370*/  SHF.R.S32.HI R2, RZ, 0x1f, R19 ;  /* 0x0000001fff027819 */ /* 0x000fc60000011413 */
[----:B------:R-:W-:Y:S01]  /*21380*/  IMAD.IADD R3, R5, 0x1, R0 ;  /* 0x0000000105037824 */ /* 0x000fe200078e0200 */
[----:B------:R-:W-:Y:S02]  /*21390*/  SEL R0, R19, RZ, !P0 ;  /* 0x000000ff13007207 */ /* 0x000fe40004000000 */
[----:B------:R-:W-:Y:S02]  /*213a0*/  SEL R2, R2, RZ, !P0 ;  /* 0x000000ff02027207 */ /* 0x000fe40004000000 */
[----:B------:R0:W-:Y:S04]  /*213b0*/  STL [R1+0x40], R3 ;  /* 0x0000400301007387 */ /* 0x0001e80000100800 */
[----:B------:R0:W-:Y:S04]  /*213c0*/  STL [R1+0x8], R0 ;  /* 0x0000080001007387 */ /* 0x0001e80000100800 */
[----:B------:R0:W-:Y:S01]  /*213d0*/  STL [R1+0x48], R2 ;  /* 0x0000480201007387 */ /* 0x0001e20000100800 */
        /* <DEDUP_REMOVED lines=17> */
.L_x_1661:
[----:B------:R-:W-:Y:S05]  /*214f0*/  BSYNC B6 ;  /* 0x0000000000067941 */ /* 0x000fea0003800000 */
.L_x_1660:
[----:B0-----:R-:W2:Y:S01]  /*21500*/  LDL.LU R0, [R1+0x48] ;  /* 0x0000480001007983 */ /* 0x001ea20000300800 */
[----:B------:R-:W0:Y:S01]  /*21510*/  LDC R9, c[0x0][0x448] ;  /* 0x00011200ff097b82 */ /* 0x000e220000000800 */
[----:B------:R-:W-:Y:S01]  /*21520*/  ULDC.64 UR4, c[0x0][0x2d8] ;  /* 0x0000b60000047ab9 */ /* 0x000fe20000000a00 */
[----:B------:R-:W-:Y:S01]  /*21530*/  ULDC.64 UR6, c[0x0][0x2c8] ;  /* 0x0000b20000067ab9 */ /* 0x000fe20000000a00 */
[----:B------:R-:W3:Y:S01]  /*21540*/  LDL.LU R21, [R1+0x40] ;  /* 0x0000400001157983 */ /* 0x000ee20000300800 */
[----:B------:R-:W-:-:S03]  /*21550*/  ULDC.64 UR8, c[0x0][0x280] ;  /* 0x0000a00000087ab9 */ /* 0x000fc60000000a00 */
[----:B------:R-:W3:Y:S04]  /*21560*/  LDL.LU.64 R2, [R1+0x38] ;  /* 0x0000380001027983 */ /* 0x000ee80000300a00 */
[----:B------:R-:W4:Y:S04]  /*21570*/  LDL R20, [R1+0xc] ;  /* 0x00000c0001147983 */ /* 0x000f280000100800 */
[----:B------:R-:W5:Y:S01]  /*21580*/  LDL.LU R4, [R1+0x8] ;  /* 0x0000080001047983 */ /* 0x000f620000300800 */
[----:B0-----:R-:W-:-:S13]  /*21590*/  ISETP.NE.AND P1, PT, R9, 0x1, PT ;  /* 0x000000010900780c */ /* 0x001fda0003f25270 */
[----:B------:R-:W0:Y:S08]  /*215a0*/  @P1 LDC R6, c[0x0][0x450] ;  /* 0x00011400ff061b82 */ /* 0x000e300000000800 */
[----:B------:R-:W1:Y:S01]  /*215b0*/  @P1 LDC R8, c[0x0][0x450] ;  /* 0x00011400ff081b82 */ /* 0x000e620000000800 */
[----:B------:R-:W0:Y:S02]  /*215c0*/  S2R R11, SR_TID.X ;  /* 0x00000000000b7919 */ /* 0x000e240000002100 */
[----:B0-----:R-:W-:-:S05]  /*215d0*/  IMAD.SHL.U32 R10, R11, 0x8, RZ ;  /* 0x000000080b0a7824 */ /* 0x001fca00078e00ff */
[----:B------:R-:W-:Y:S01]  /*215e0*/  LOP3.LUT R10, R10, 0x18, RZ, 0xc0, !PT ;  /* 0x000000180a0a7812 */ /* 0x000fe200078ec0ff */
[----:B--2---:R-:W-:Y:S01]  /*215f0*/  IMAD.MOV.U32 R5, RZ, RZ, R0 ;  /* 0x000000ffff057224 */ /* 0x004fe200078e0000 */
[----:B---3--:R-:W-:Y:S02]  /*21600*/  MOV R3, R21 ;  /* 0x0000001500037202 */ /* 0x008fe40000000f00 */
[----:B------:R-:W0:Y:S01]  /*21610*/  S2R R21, SR_TID.X ;  /* 0x0000000000157919 */ /* 0x000e220000002100 */
[----:B----4-:R-:W-:Y:S02]  /*21620*/  IMAD R0, R20, UR4, RZ ;  /* 0x0000000414007c24 */ /* 0x010fe4000f8e02ff */
[----:B------:R-:W2:Y:S01]  /*21630*/  S2R R20, SR_TID.X ;  /* 0x0000000000147919 */ /* 0x000ea20000002100 */
[----:B------:R-:W-:-:S04]  /*21640*/  IMAD.WIDE.U32 R2, R18, UR4, R2 ;  /* 0x0000000412027c25 */ /* 0x000fc8000f8e0002 */
[----:B------:R-:W-:Y:S01]  /*21650*/  IMAD R0, R18, UR5, R0 ;  /* 0x0000000512007c24 */ /* 0x000fe2000f8e0200 */
[----:B------:R-:W-:-:S03]  /*21660*/  ULDC.64 UR4, c[0x0][0x2e0] ;  /* 0x0000b80000047ab9 */ /* 0x000fc60000000a00 */
[----:B------:R-:W-:Y:S02]  /*21670*/  IMAD.IADD R3, R3, 0x1, R0 ;  /* 0x0000000103037824 */ /* 0x000fe400078e0200 */
[----:B------:R-:W-:Y:S02]  /*21680*/  IMAD R0, R5, UR4, RZ ;  /* 0x0000000405007c24 */ /* 0x000fe4000f8e02ff */
[----:B------:R-:W3:Y:S01]  /*21690*/  @P1 LDC R5, c[0x0][0x44c] ;  /* 0x00011300ff051b82 */ /* 0x000ee20000000800 */
[----:B-----5:R-:W-:-:S04]  /*216a0*/  IMAD.WIDE.U32 R2, R4, UR4, R2 ;  /* 0x0000000404027c25 */ /* 0x020fc8000f8e0002 */
[----:B------:R-:W-:Y:S01]  /*216b0*/  IMAD R0, R4, UR5, R0 ;  /* 0x0000000504007c24 */ /* 0x000fe2000f8e0200 */
[----:B------:R-:W-:Y:S01]  /*216c0*/  ULDC.64 UR4, c[0x0][0x2d0] ;  /* 0x0000b40000047ab9 */ /* 0x000fe20000000a00 */
[----:B0-----:R-:W-:Y:S01]  /*216d0*/  IMAD.SHL.U32 R21, R21, 0x20, RZ ;  /* 0x0000002015157824 */ /* 0x001fe200078e00ff */
[----:B--2---:R-:W-:-:S04]  /*216e0*/  LOP3.LUT R20, R20, 0x7f, RZ, 0xc0, !PT ;  /* 0x0000007f14147812 */ /* 0x004fc800078ec0ff */
[----:B------:R-:W-:Y:S02]  /*216f0*/  LOP3.LUT R21, R21, 0x60, RZ, 0xc0, !PT ;  /* 0x0000006015157812 */ /* 0x000fe400078ec0ff */
[----:B------:R-:W-:-:S04]  /*21700*/  SHF.R.U32.HI R20, RZ, 0x2, R20 ;  /* 0x00000002ff147819 */ /* 0x000fc80000011614 */
[----:B------:R-:W-:Y:S01]  /*21710*/  LOP3.LUT R20, R20, R21, RZ, 0xfc, !PT ;  /* 0x0000001514147212 */ /* 0x000fe200078efcff */
[----:B------:R-:W-:-:S04]  /*21720*/  IMAD.IADD R3, R3, 0x1, R0 ;  /* 0x0000000103037824 */ /* 0x000fc800078e0200 */
[----:B------:R-:W-:-:S04]  /*21730*/  IMAD.IADD R0, R20, 0x1, R28 ;  /* 0x0000000114007824 */ /* 0x000fc800078e021c */
[----:B---3--:R-:W-:-:S04]  /*21740*/  @P1 IMAD.HI.U32 R5, R0, R5, RZ ;  /* 0x0000000500051227 */ /* 0x008fc800078e00ff */
[----:B------:R-:W-:Y:S01]  /*21750*/  IMAD.MOV.U32 R4, RZ, RZ, R0 ;  /* 0x000000ffff047224 */ /* 0x000fe200078e0000 */
[----:B------:R-:W-:-:S04]  /*21760*/  @P1 SHF.R.U32.HI R4, RZ, R6, R5 ;  /* 0x00000006ff041219 */ /* 0x000fc80000011605 */
        /* <DEDUP_REMOVED lines=11> */
[----:B------:R-:W0:Y:S02]  /*21820*/  @P1 LDC R7, c[0x0][0x44c] ;  /* 0x00011300ff071b82 */ /* 0x000e240000000800 */
[----:B------:R-:W-:Y:S01]  /*21830*/  IMAD.IADD R6, R5, 0x1, R6 ;  /* 0x0000000105067824 */ /* 0x000fe200078e0206 */
[----:B------:R-:W-:-:S04]  /*21840*/  LEA R5, P0, R4, UR8, 0x1 ;  /* 0x0000000804057c11 */ /* 0x000fc8000f8008ff */
[----:B------:R-:W-:Y:S01]  /*21850*/  LEA.HI.X R4, R4, UR9, R6, 0x1, P0 ;  /* 0x0000000904047c11 */ /* 0x000fe200080f0c06 */
[----:B------:R-:W-:-:S04]  /*21860*/  VIADD R6, R0, 0x80 ;  /* 0x0000008000067836 */ /* 0x000fc80000000000 */
[----:B------:R-:W-:Y:S02]  /*21870*/  IMAD.MOV.U32 R0, RZ, RZ, R6 ;  /* 0x000000ffff007224 */ /* 0x000fe400078e0006 */
[----:B0-----:R-:W-:-:S05]  /*21880*/  @P1 IMAD.HI.U32 R7, R6, R7, RZ ;  /* 0x0000000706071227 */ /* 0x001fca00078e00ff */
[----:B-1----:R-:W-:-:S05]  /*21890*/  @P1 SHF.R.U32.HI R0, RZ, R8, R7 ;  /* 0x00000008ff001219 */ /* 0x002fca0000011607 */
[----:B------:R-:W-:-:S04]  /*218a0*/  IMAD.MOV R7, RZ, RZ, -R0 ;  /* 0x000000ffff077224 */ /* 0x000fc800078e0a00 */
[----:B------:R-:W-:Y:S01]  /*218b0*/  IMAD R6, R9, R7, R6 ;  /* 0x0000000709067224 */ /* 0x000fe200078e0206 */
[----:B------:R-:W-:Y:S01]  /*218c0*/  SHF.R.S32.HI R7, RZ, 0x1f, R0 ;  /* 0x0000001fff077819 */ /* 0x000fe20000011400 */
[----:B------:R-:W-:-:S04]  /*218d0*/  IMAD.WIDE.U32 R2, R0, UR4, R2 ;  /* 0x0000000400027c25 */ /* 0x000fc8000f8e0002 */
[----:B------:R-:W-:Y:S02]  /*218e0*/  IMAD R7, R7, UR4, RZ ;  /* 0x0000000407077c24 */ /* 0x000fe4000f8e02ff */
[C---:B------:R-:W-:Y:S01]  /*218f0*/  IMAD.SHL.U32 R21, R11.reuse, 0x8, RZ ;  /* 0x000000080b157824 */ /* 0x040fe200078e00ff */
[----:B------:R-:W-:Y:S01]  /*21900*/  LOP3.LUT R20, R11, 0x7f, RZ, 0xc0, !PT ;  /* 0x0000007f0b147812 */ /* 0x000fe200078ec0ff */
[----:B------:R-:W-:Y:S01]  /*21910*/  IMAD R0, R0, UR5, R7 ;  /* 0x0000000500007c24 */ /* 0x000fe2000f8e0207 */
[----:B------:R-:W-:-:S03]  /*21920*/  ULDC UR4, c[0x0][0x2b8] ;  /* 0x0000ae0000047ab9 */ /* 0x000fc60000000800 */
[----:B------:R-:W-:Y:S01]  /*21930*/  IMAD.IADD R3, R3, 0x1, R0 ;  /* 0x0000000103037824 */ /* 0x000fe200078e0200 */
[----:B------:R-:W-:-:S05]  /*21940*/  SHF.R.S32.HI R0, RZ, 0x1f, R6 ;  /* 0x0000001fff007819 */ /* 0x000fca0000011406 */
[----:B------:R-:W-:Y:S02]  /*21950*/  IMAD R0, R0, UR6, RZ ;  /* 0x0000000600007c24 */ /* 0x000fe4000f8e02ff */
[----:B------:R-:W-:Y:S01]  /*21960*/  IMAD.WIDE.U32 R2, R6, UR6, R2 ;  /* 0x0000000606027c25 */ /* 0x000fe2000f8e0002 */
[----:B------:R-:W-:-:S03]  /*21970*/  LOP3.LUT R21, R21, 0x18, RZ, 0xc0, !PT ;  /* 0x0000001815157812 */ /* 0x000fc600078ec0ff */
[----:B------:R-:W-:Y:S01]  /*21980*/  IMAD R6, R6, UR7, R0 ;  /* 0x0000000706067c24 */ /* 0x000fe2000f8e0200 */
[----:B------:R-:W-:-:S03]  /*21990*/  LEA R7, P0, R2, UR8, 0x1 ;  /* 0x0000000802077c11 */ /* 0x000fc6000f8008ff */
[----:B------:R-:W-:Y:S01]  /*219a0*/  IMAD.IADD R6, R3, 0x1, R6 ;  /* 0x0000000103067824 */ /* 0x000fe200078e0206 */
[C---:B------:R-:W-:Y:S02]  /*219b0*/  LOP3.LUT R12, R21.reuse, 0x20, RZ, 0xfc, !PT ;  /* 0x00000020150c7812 */ /* 0x040fe400078efcff */
[----:B------:R-:W-:Y:S01]  /*219c0*/  LOP3.LUT R11, R21, 0x40, RZ, 0xfc, !PT ;  /* 0x00000040150b7812 */ /* 0x000fe200078efcff */
[----:B------:R-:W-:Y:S01]  /*219d0*/  UMOV UR5, 0xffffffff ;  /* 0xffffffff00057882 */ /* 0x000fe20000000000 */
[----:B------:R-:W-:Y:S02]  /*219e0*/  LEA.HI.X R6, R2, UR9, R6, 0x1, P0 ;  /* 0x0000000902067c11 */ /* 0x000fe400080f0c06 */
[----:B------:R-:W-:Y:S02]  /*219f0*/  ISETP.GE.AND P0, PT, R10, UR4, PT ;  /* 0x000000040a007c0c */ /* 0x000fe4000bf06270 */
[----:B------:R-:W-:Y:S02]  /*21a00*/  ISETP.GE.AND P1, PT, R12, UR4, PT ;  /* 0x000000040c007c0c */ /* 0x000fe4000bf26270 */
[----:B------:R-:W-:-:S02]  /*21a10*/  ISETP.GE.AND P2, PT, R11, UR4, PT ;  /* 0x000000040b007c0c */ /* 0x000fc4000bf46270 */
[----:B------:R-:W-:Y:S01]  /*21a20*/  SHF.R.U32.HI R20, RZ, 0x2, R20 ;  /* 0x00000002ff147819 */ /* 0x000fe20000011614 */
[----:B------:R-:W-:Y:S10]  /*21a30*/  BRA.DIV UR5, `(.L_x_1662) ;  /* 0x0000004605087947 */ /* 0x000ff4000b800000 */
[----:B------:R-:W2:Y:S01]  /*21a40*/  LDL R11, [R1+0x34] ;  /* 0x00003400010b7983 */ /* 0x000ea20000100800 */
[----:B------:R-:W-:Y:S01]  /*21a50*/  IMAD R0, R29, R9, RZ ;  /* 0x000000091d007224 */ /* 0x000fe200078e02ff */
[----:B------:R-:W-:Y:S02]  /*21a60*/  IADD3 R28, R20, R28, RZ ;  /* 0x0000001c141c7210 */ /* 0x000fe40007ffe0ff */
[----:B------:R-:W0:Y:S02]  /*21a70*/  SHFL.IDX PT, R3, R5, RZ, 0x1c1f ;  /* 0x001c1fff05037589 */ /* 0x000e2400000e0000 */
[----:B------:R-:W-:Y:S02]  /*21a80*/  ISETP.GE.AND P3, PT, R28, R0, PT ;  /* 0x000000001c00720c */ /* 0x000fe40003f66270 */
[----:B------:R-:W1:Y:S04]  /*21a90*/  SHFL.IDX PT, R2, R4, RZ, 0x1c1f ;  /* 0x001c1fff04027589 */ /* 0x000e6800000e0000 */
[----:B------:R-:W-:Y:S07]  /*21aa0*/  SHFL.IDX PT, R8, R4, 0x1, 0x1c1f ;  /* 0x003c1f0004087f89 */ /* 0x000fee00000e0000 */
[----:B0-----:R-:W-:-:S05]  /*21ab0*/  @!P3 LEA R3, P4, R10, R3, 0x1 ;  /* 0x000000030a03b211 */ /* 0x001fca00078808ff */
[----:B-1----:R-:W-:-:S05]  /*21ac0*/  @!P3 IMAD.X R2, RZ, RZ, R2, P4 ;  /* 0x000000ffff02b224 */ /* 0x002fca00020e0602 */
[----:B------:R-:W-:-:S04]  /*21ad0*/  @!P3 LOP3.LUT R3, R3, R2, RZ, 0x3c, !PT ;  /* 0x000000020303b212 */ /* 0x000fc800078e3cff */
[----:B------:R-:W-:-:S04]  /*21ae0*/  @!P3 LOP3.LUT R2, R3, R2, RZ, 0x3c, !PT ;  /* 0x000000020302b212 */ /* 0x000fc800078e3cff */
[----:B------:R-:W-:-:S05]  /*21af0*/  @!P3 LOP3.LUT R3, R3, R2, RZ, 0x3c, !PT ;  /* 0x000000020303b212 */ /* 0x000fca00078e3cff */
[----:B--2---:R-:W-:Y:S04]  /*21b00*/  @!P3 LDGSTS.E.BYPASS.LTC128B.128 [R11+0xc400], desc[UR54][R2.64], !P0 ;  /* 0x0c400000020bbfae */ /* 0x004fe8000c101d76 */
[----:B------:R-:W-:Y:S04]  /*21b10*/  @!P3 LDGSTS.E.BYPASS.LTC128B.128 [R11+0xf400], desc[UR54][R2.64+0x40], !P1 ;  /* 0x0f400040020bbfae */ /* 0x000fe8000c901d76 */
[----:B------:R0:W-:Y:S02]  /*21b20*/  @!P3 LDGSTS.E.BYPASS.LTC128B.128 [R11+0x12400], desc[UR54][R2.64+0x80], !P2 ;  /* 0x12400080020bbfae */ /* 0x0001e4000d101d76 */
[----:B0-----:R-:W-:-:S05]  /*21b30*/  VIADD R2, R28, 0x20 ;  /* 0x000000201c027836 */ /* 0x001fca0000000000 */
[----:B------:R-:W-:Y:S02]  /*21b40*/  ISETP.GE.AND P3, PT, R2, R0, PT ;  /* 0x000000000200720c */ /* 0x000fe40003f66270 */
[----:B------:R-:W0:Y:S11]  /*21b50*/  SHFL.IDX PT, R2, R5, 0x1, 0x1c1f ;  /* 0x003c1f0005027f89 */ /* 0x000e3600000e0000 */
[----:B0-----:R-:W-:-:S05]  /*21b60*/  @!P3 LEA R3, P4, R10, R2, 0x1 ;  /* 0x000000020a03b211 */ /* 0x001fca00078808ff */
[----:B------:R-:W-:Y:S02]  /*21b70*/  @!P3 IMAD.X R2, RZ, RZ, R8, P4 ;  /* 0x000000ffff02b224 */ /* 0x000fe400020e0608 */
[----:B------:R-:W-:Y:S03]  /*21b80*/  SHFL.IDX PT, R8, R4, 0x2, 0x1c1f ;  /* 0x005c1f0004087f89 */ /* 0x000fe600000e0000 */
[-C--:B------:R-:W-:Y:S01]  /*21b90*/  @!P3 LOP3.LUT R3, R3, R2.reuse, RZ, 0x3c, !PT ;  /* 0x000000020303b212 */ /* 0x080fe200078e3cff */
[----:B------:R-:W-:Y:S03]  /*21ba0*/  SHFL.IDX PT, R4, R4, 0x3, 0x1c1f ;  /* 0x007c1f0004047f89 */ /* 0x000fe600000e0000 */
[----:B------:R-:W-:-:S04]  /*21bb0*/  @!P3 LOP3.LUT R2, R3, R2, RZ, 0x3c, !PT ;  /* 0x000000020302b212 */ /* 0x000fc800078e3cff */
[----:B------:R-:W-:-:S05]  /*21bc0*/  @!P3 LOP3.LUT R3, R3, R2, RZ, 0x3c, !PT ;  /* 0x000000020303b212 */ /* 0x000fca00078e3cff */
[----:B------:R-:W-:Y:S04]  /*21bd0*/  @!P3 LDGSTS.E.BYPASS.LTC128B.128 [R11+0xcc00], desc[UR54][R2.64], !P0 ;  /* 0x0cc00000020bbfae */ /* 0x000fe8000c101d76 */
[----:B------:R-:W-:Y:S04]  /*21be0*/  @!P3 LDGSTS.E.BYPASS.LTC128B.128 [R11+0xfc00], desc[UR54][R2.64+0x40], !P1 ;  /* 0x0fc00040020bbfae */ /* 0x000fe8000c901d76 */
[----:B------:R0:W-:Y:S02]  /*21bf0*/  @!P3 LDGSTS.E.BYPASS.LTC128B.128 [R11+0x12c00], desc[UR54][R2.64+0x80], !P2 ;  /* 0x12c00080020bbfae */ /* 0x0001e4000d101d76 */
[----:B0-----:R-:W-:-:S05]  /*21c00*/  VIADD R2, R28, 0x40 ;  /* 0x000000401c027836 */ /* 0x001fca0000000000 */
[----:B------:R-:W-:Y:S02]  /*21c10*/  ISETP.GE.AND P3, PT, R2, R0, PT ;  /* 0x000000000200720c */ /* 0x000fe40003f66270 */
[----:B------:R-:W0:Y:S04]  /*21c20*/  SHFL.IDX PT, R2, R5, 0x2, 0x1c1f ;  /* 0x005c1f0005027f89 */ /* 0x000e2800000e0000 */
[----:B------:R-:W1:Y:S07]  /*21c30*/  SHFL.IDX PT, R5, R5, 0x3, 0x1c1f ;  /* 0x007c1f0005057f89 */ /* 0x000e6e00000e0000 */
[----:B0-----:R-:W-:-:S05]  /*21c40*/  @!P3 LEA R3, P4, R10, R2, 0x1 ;  /* 0x000000020a03b211 */ /* 0x001fca00078808ff */
[----:B------:R-:W-:-:S05]  /*21c50*/  @!P3 IMAD.X R2, RZ, RZ, R8, P4 ;  /* 0x000000ffff02b224 */ /* 0x000fca00020e0608 */
[----:B------:R-:W-:-:S04]  /*21c60*/  @!P3 LOP3.LUT R3, R3, R2, RZ, 0x3c, !PT ;  /* 0x000000020303b212 */ /* 0x000fc800078e3cff */
[----:B------:R-:W-:-:S04]  /*21c70*/  @!P3 LOP3.LUT R2, R3, R2, RZ, 0x3c, !PT ;  /* 0x000000020302b212 */ /* 0x000fc800078e3cff */
[----:B------:R-:W-:-:S05]  /*21c80*/  @!P3 LOP3.LUT R3, R3, R2, RZ, 0x3c, !PT ;  /* 0x000000020303b212 */ /* 0x000fca00078e3cff */
[----:B------:R-:W-:Y:S04]  /*21c90*/  @!P3 LDGSTS.E.BYPASS.LTC128B.128 [R11+0xd400], desc[UR54][R2.64], !P0 ;  /* 0x0d400000020bbfae */ /* 0x000fe8000c101d76 */
[----:B------:R-:W-:Y:S04]  /*21ca0*/  @!P3 LDGSTS.E.BYPASS.LTC128B.128 [R11+0x10400], desc[UR54][R2.64+0x40], !P1 ;  /* 0x10400040020bbfae */ /* 0x000fe8000c901d76 */
[----:B------:R0:W-:Y:S02]  /*21cb0*/  @!P3 LDGSTS.E.BYPASS.LTC128B.128 [R11+0x13400], desc[UR54][R2.64+0x80], !P2 ;  /* 0x13400080020bbfae */ /* 0x0001e4000d101d76 */
[----:B0-----:R-:W-:-:S05]  /*21cc0*/  VIADD R2, R28, 0x60 ;  /* 0x000000601c027836 */ /* 0x001fca0000000000 */
[----:B------:R-:W-:-:S13]  /*21cd0*/  ISETP.GE.AND P3, PT, R2, R0, PT ;  /* 0x000000000200720c */ /* 0x000fda0003f66270 */
[----:B-1----:R-:W-:-:S05]  /*21ce0*/  @!P3 LEA R2, P4, R10, R5, 0x1 ;  /* 0x000000050a02b211 */ /* 0x002fca00078808ff */
[----:B------:R-:W-:Y:S02]  /*21cf0*/  @!P3 IMAD.X R3, RZ, RZ, R4, P4 ;  /* 0x000000ffff03b224 */ /* 0x000fe400020e0604 */
[----:B------:R-:W-:Y:S04]  /*21d00*/  SHFL.IDX PT, R4, R6, RZ, 0x1c1f ;  /* 0x001c1fff06047589 */ /* 0x000fe800000e0000 */
[----:B------:R-:W-:Y:S04]  /*21d10*/  @!P3 LDGSTS.E.BYPASS.LTC128B.128 [R11+0xdc00], desc[UR54][R2.64], !P0 ;  /* 0x0dc00000020bbfae */ /* 0x000fe8000c101d76 */
[----:B------:R-:W-:Y:S04]  /*21d20*/  @!P3 LDGSTS.E.BYPASS.LTC128B.128 [R11+0x10c00], desc[UR54][R2.64+0x40], !P1 ;  /* 0x10c00040020bbfae */ /* 0x000fe8000c901d76 */
[----:B------:R0:W-:Y:S04]  /*21d30*/  @!P3 LDGSTS.E.BYPASS.LTC128B.128 [R11+0x13c00], desc[UR54][R2.64+0x80], !P2 ;  /* 0x13c00080020bbfae */ /* 0x0001e8000d101d76 */
[----:B------:R-:W-:Y:S04]  /*21d40*/  SHFL.IDX PT, R6, R6, 0x1, 0x1c1f ;  /* 0x003c1f0006067f89 */ /* 0x000fe800000e0000 */
[----:B0-----:R-:W0:Y:S01]  /*21d50*/  SHFL.IDX PT, R2, R7, RZ, 0x1c1f ;  /* 0x001c1fff07027589 */ /* 0x001e2200000e0000 */
[----:B------:R-:W-:-:S05]  /*21d60*/  VIADD R3, R28, 0x80 ;  /* 0x000000801c037836 */ /* 0x000fca0000000000 */
[----:B------:R-:W-:-:S13]  /*21d70*/  ISETP.GE.AND P3, PT, R3, R0, PT ;  /* 0x000000000300720c */ /* 0x000fda0003f66270 */
[----:B0-----:R-:W-:-:S05]  /*21d80*/  @!P3 LEA R2, P4, R10, R2, 0x1 ;  /* 0x000000020a02b211 */ /* 0x001fca00078808ff */
[----:B------:R-:W-:-:S05]  /*21d90*/  @!P3 IMAD.X R3, RZ, RZ, R4, P4 ;  /* 0x000000ffff03b224 */ /* 0x000fca00020e0604 */
[----:B------:R-:W-:Y:S04]  /*21da0*/  @!P3 LDGSTS.E.BYPASS.LTC128B.128 [R11+0xe400], desc[UR54][R2.64], !P0 ;  /* 0x0e400000020bbfae */ /* 0x000fe8000c101d76 */
[----:B------:R-:W-:Y:S04]  /*21db0*/  @!P3 LDGSTS.E.BYPASS.LTC128B.128 [R11+0x11400], desc[UR54][R2.64+0x40], !P1 ;  /* 0x11400040020bbfae */ /* 0x000fe8000c901d76 */
[----:B------:R0:W-:Y:S04]  /*21dc0*/  @!P3 LDGSTS.E.BYPASS.LTC128B.128 [R11+0x14400], desc[UR54][R2.64+0x80], !P2 ;  /* 0x14400080020bbfae */ /* 0x0001e8000d101d76 */
[----:B0-----:R0:W1:Y:S02]  /*21dd0*/  SHFL.IDX PT, R2, R7, 0x1, 0x1c1f ;  /* 0x003c1f0007027f89 */ /* 0x00106400000e0000 */
.L_x_1790:
[----:B------:R-:W2:Y:S01]  /*21de0*/  LDL R4, [R1+0x34] ;  /* 0x0000340001047983 */ /* 0x000ea20000100800 */
[----:B------:R-:W-:-:S05]  /*21df0*/  VIADD R28, R28, 0xa0 ;  /* 0x000000a01c1c7836 */ /* 0x000fca0000000000 */
        /* <DEDUP_REMOVED lines=11> */
.L_x_1663:
        /* <DEDUP_REMOVED lines=18> */
.L_x_1791:
[----:B------:R-:W-:Y:S05]  /*21fd0*/  BSYNC B0 ;  /* 0x0000000000007941 */ /* 0x000fea0003800000 */
.L_x_1664:
[----:B------:R-:W1:Y:S04]  /*21fe0*/  LDL.LU R3, [R1+0x44] ;  /* 0x0000440001037983 */ /* 0x000e680000300800 */
[----:B------:R-:W2:Y:S01]  /*21ff0*/  LDL R2, [R1+0x28] ;  /* 0x0000280001027983 */ /* 0x000ea20000100800 */
[----:B------:R-:W-:Y:S01]  /*22000*/  BSSY B0, `(.L_x_1666) ;  /* 0x00000f7000007945 */ /* 0x000fe20003800000 */
[----:B-1----:R-:W-:-:S05]  /*22010*/  VIADD R0, R3, 0xfffffffe ;  /* 0xfffffffe03007836 */ /* 0x002fca0000000000 */
[----:B--2---:R-:W-:-:S13]  /*22020*/  ISETP.GE.AND P0, PT, R0, R2, PT ;  /* 0x000000020000720c */ /* 0x004fda0003f06270 */
[----:B------:R-:W-:Y:S05]  /*22030*/  @!P0 BRA `(.L_x_1667) ;  /* 0x0000000c00cc8947 */ /* 0x000fea0003800000 */
[----:B------:R-:W1:Y:S01]  /*22040*/  S2R R2, SR_TID.X ;  /* 0x0000000000027919 */ /* 0x000e620000002100 */
[----:B------:R-:W-:Y:S01]  /*22050*/  ULDC UR4, c[0x0][0x2f4] ;  /* 0x0000bd0000047ab9 */ /* 0x000fe20000000800 */
[----:B------:R-:W-:Y:S01]  /*22060*/  MOV R10, R25 ;  /* 0x00000019000a7202 */ /* 0x000fe20000000f00 */
[----:B------:R2:W5:Y:S04]  /*22070*/  LDL.LU R20, [R1] ;  /* 0x0000000001147983 */ /* 0x0005680000300800 */
[----:B------:R2:W-:Y:S01]  /*22080*/  STL [R1+0x8], R26 ;  /* 0x0000081a01007387 */ /* 0x0005e20000100800 */
[----:B-1----:R-:W-:-:S05]  /*22090*/  IMAD.SHL.U32 R4, R2, 0x8, RZ ;  /* 0x0000000802047824 */ /* 0x002fca00078e00ff */
[----:B------:R-:W-:-:S04]  /*220a0*/  LOP3.LUT R4, R4, 0x18, RZ, 0xc0, !PT ;  /* 0x0000001804047812 */ /* 0x000fc800078ec0ff */
[C---:B------:R-:W-:Y:S02]  /*220b0*/  LOP3.LUT R3, R4.reuse, 0x20, RZ, 0xfc, !PT ;  /* 0x0000002004037812 */ /* 0x040fe400078efcff */
[C---:B------:R-:W-:Y:S02]  /*220c0*/  LOP3.LUT R2, R4.reuse, 0x40, RZ, 0xfc, !PT ;  /* 0x0000004004027812 */ /* 0x040fe400078efcff */
[----:B------:R-:W-:Y:S02]  /*220d0*/  ISETP.GE.AND P3, PT, R4, UR4, PT ;  /* 0x0000000404007c0c */ /* 0x000fe4000bf66270 */
[----:B------:R-:W-:Y:S02]  /*220e0*/  ISETP.GE.AND P2, PT, R3, UR4, PT ;  /* 0x0000000403007c0c */ /* 0x000fe4000bf46270 */
[----:B--2---:R-:W-:-:S13]  /*220f0*/  ISETP.GE.AND P1, PT, R2, UR4, PT ;  /* 0x0000000402007c0c */ /* 0x004fda000bf26270 */
.L_x_1680:
[----:B------:R-:W2:Y:S01]  /*22100*/  LDL R9, [R1+0x2c] ;  /* 0x00002c0001097983 */ /* 0x000ea20000100800 */
[----:B------:R-:W1:Y:S03]  /*22110*/  LDC R6, c[0x0][0x430] ;  /* 0x00010c00ff067b82 */ /* 0x000e660000000800 */
[----:B------:R-:W3:Y:S04]  /*22120*/  LDL R8, [R1+0x30] ;  /* 0x0000300001087983 */ /* 0x000ee80000100800 */
[----:B0-----:R-:W4:Y:S01]  /*22130*/  LDL R7, [R1+0x10] ;  /* 0x0000100001077983 */ /* 0x001f220000100800 */
        /* <DEDUP_REMOVED lines=14> */
[----:B0-----:R-:W-:-:S05]  /*22220*/  @P0 SHF.R.U32.HI R2, RZ, R3, R5 ;  /* 0x00000003ff020219 */ /* 0x001fca0000011605 */
[--C-:B------:R-:W-:Y:S01]  /*22230*/  IMAD.MOV R9, RZ, RZ, -R2.reuse ;  /* 0x000000ffff097224 */ /* 0x100fe200078e0a02 */
[----:B------:R-:W-:-:S03]  /*22240*/  SHF.R.S32.HI R3, RZ, 0x1f, R2 ;  /* 0x0000001fff037819 */ /* 0x000fc60000011402 */
[----:B------:R-:W-:Y:S02]  /*22250*/  IMAD R9, R6, R9, R4 ;  /* 0x0000000906097224 */ /* 0x000fe400078e0204 */
        /* <DEDUP_REMOVED lines=11> */
[----:B-----5:R-:W-:Y:S01]  /*22310*/  LOP3.LUT R2, R20, R2, RZ, 0x3c, !PT ;  /* 0x0000000214027212 */ /* 0x020fe200078e3cff */
[----:B------:R-:W-:-:S04]  /*22320*/  IMAD.U32 R7, RZ, RZ, UR38 ;  /* 0x00000026ff077e24 */ /* 0x000fc8000f8e00ff */
[----:B------:R0:W-:Y:S01]  /*22330*/  STL [R1], R2 ;  /* 0x0000000201007387 */ /* 0x0001e20000100800 */
[----:B------:R-:W-:Y:S01]  /*22340*/  ISETP.NE.AND P4, PT, R7, 0x3, PT ;  /* 0x000000030700780c */ /* 0x000fe20003f85270 */
[----:B------:R-:W-:Y:S01]  /*22350*/  IMAD.MOV.U32 R26, RZ, RZ, R0 ;  /* 0x000000ffff1a7224 */ /* 0x000fe200078e0000 */
[----:B------:R-:W-:Y:S02]  /*22360*/  SEL R25, R25, RZ, P0 ;  /* 0x000000ff19197207 */ /* 0x000fe40000000000 */
[----:B--2---:R-:W-:-:S09]  /*22370*/  SHF.R.S32.HI R29, RZ, 0x1f, R8 ;  /* 0x0000001fff1d7819 */ /* 0x004fd20000011408 */
[----:B0-----:R-:W-:Y:S05]  /*22380*/  @!P4 BRA `(.L_x_1668) ;  /* 0x000000000004c947 */ /* 0x001fea0003800000 */
[----:B------:R-:W-:Y:S01]  /*22390*/  BPT.TRAP 0x1 ;  /* 0x000000040000795c */ /* 0x000fe20000300000 */
.L_x_1668:
[----:B------:R-:W-:Y:S01]  /*223a0*/  IMAD R5, R25, 0x8, R23 ;  /* 0x0000000819057824 */ /* 0x000fe200078e0217 */
[----:B------:R-:W-:Y:S01]  /*223b0*/  SHF.L.U32 R0, R2, 0x1f, RZ ;  /* 0x0000001f02007819 */ /* 0x000fe200000006ff */
[----:B------:R-:W-:Y:S03]  /*223c0*/  BSSY B1, `(.L_x_1669) ;  /* 0x0000003000017945 */ /* 0x000fe60003800000 */
[----:B------:R-:W0:Y:S02]  /*223d0*/  SYNCS.PHASECHK.TRANS64.TRYWAIT P0, [R5+URZ+0x2d840], R0 ;  /* 0x02d84000050075a7 */ /* 0x000e24000800017f */
[----:B0-----:R-:W-:Y:S05]  /*223e0*/  @!P0 BRA `(.L_x_1670) ;  /* 0x0000004000c48947 */ /* 0x001fea0003800000 */
.L_x_1792:
[----:B------:R-:W-:Y:S05]  /*223f0*/  BSYNC B1 ;  /* 0x0000000000017941 */ /* 0x000fea0003800000 */
.L_x_1669:
[----:B------:R-:W2:Y:S04]  /*22400*/  LDL R6, [R1+0xc] ;  /* 0x00000c0001067983 */ /* 0x000ea80000100800 */
[----:B------:R-:W3:Y:S01]  /*22410*/  LDL R4, [R1+0x14] ;  /* 0x0000140001047983 */ /* 0x000ee20000100800 */
[----:B------:R-:W-:Y:S01]  /*22420*/  SHF.R.S32.HI R28, RZ, 0x1f, R9 ;  /* 0x0000001fff1c7819 */ /* 0x000fe20000011409 */
[----:B------:R-:W-:Y:S01]  /*22430*/  ULDC.64 UR4, c[0x0][0x300] ;  /* 0x0000c00000047ab9 */ /* 0x000fe20000000a00 */
[C---:B------:R-:W-:Y:S01]  /*22440*/  LOP3.LUT P5, RZ, R22.reuse, 0x2, RZ, 0xc0, !PT ;  /* 0x0000000216ff7812 */ /* 0x040fe200078ac0ff */
        /* <DEDUP_REMOVED lines=22> */
[----:B------:R-:W-:Y:S02]  /*225b0*/  LOP3.LUT P6, RZ, R22, 0x4, RZ, 0xc0, !PT ;  /* 0x0000000416ff7812 */ /* 0x000fe400078cc0ff */
[----:B------:R-:W-:Y:S01]  /*225c0*/  LEA R4, R4, R23, 0x1 ;  /* 0x0000001704047211 */ /* 0x000fe200078e08ff */
        /* <DEDUP_REMOVED lines=26> */
.L_x_1802:
        /* <DEDUP_REMOVED lines=11> */
.L_x_1672:
        /* <DEDUP_REMOVED lines=11> */
.L_x_1673:
[----:B------:R1:W-:Y:S01]  /*228d0*/  SYNCS.ARRIVE.TRANS64.A1T0 RZ, [R5+URZ+0x2d830], RZ ;  /* 0x02d830ff05ff79a7 */ /* 0x0003e2000810003f */
[----:B------:R-:W-:Y:S05]  /*228e0*/  @!P5 BRA `(.L_x_1674) ;  /* 0x000000000004d947 */ /* 0x000fea0003800000 */
[----:B------:R-:W-:Y:S01]  /*228f0*/  BPT.TRAP 0x1 ;  /* 0x000000040000795c */ /* 0x000fe20000300000 */
.L_x_1674:
[----:B------:R-:W-:Y:S01]  /*22900*/  SHF.L.U32 R2, R20, 0x1f, RZ ;  /* 0x0000001f14027819 */ /* 0x000fe200000006ff */
[----:B-1----:R-:W-:Y:S01]  /*22910*/  IMAD R5, R10, 0x8, R23 ;  /* 0x000000080a057824 */ /* 0x002fe200078e0217 */
[----:B------:R-:W-:Y:S03]  /*22920*/  BSSY B1, `(.L_x_1675) ;  /* 0x0000003000017945 */ /* 0x000fe60003800000 */
[----:B------:R-:W1:Y:S02]  /*22930*/  SYNCS.PHASECHK.TRANS64.TRYWAIT P0, [R5+URZ+0x2d860], R2 ;  /* 0x02d86002050075a7 */ /* 0x000e64000800017f */
[----:B-1----:R-:W-:Y:S05]  /*22940*/  @!P0 BRA `(.L_x_1676) ;  /* 0x0000004000d48947 */ /* 0x002fea0003800000 */
.L_x_1803:
[----:B------:R-:W-:Y:S05]  /*22950*/  BSYNC B1 ;  /* 0x0000000000017941 */ /* 0x000fea0003800000 */
.L_x_1675:
        /* <DEDUP_REMOVED lines=45> */
.L_x_1813:
        /* <DEDUP_REMOVED lines=32> */
.L_x_1678:
[----:B------:R-:W-:Y:S02]  /*22e30*/  PLOP3.LUT P4, PT, P4, P0, PT, 0xa2, 0x0 ;  /* 0x000000000000781c */ /* 0x000fe40002781472 */
[----:B------:R-:W-:-:S08]  /*22e40*/  @P0 R2UR P4, UR4, R5 ;  /* 0x00000000050402ca */ /* 0x000fd00000080000 */
[----:B------:R-:W-:-:S05]  /*22e50*/  @P0 PLOP3.LUT P0, PT, P4, PT, PT, 0x80, 0x0 ;  /* 0x000000000000081c */ /* 0x000fca000270f070 */
[----:B------:R-:W-:Y:S01]  /*22e60*/  @!P4 SYNCS.ARRIVE.TRANS64.RED.A0T1 RZ, [UR4+0x2d850], RZ ;  /* 0x02d850ffffffc9a7 */ /* 0x000fe20008200404 */
[----:B------:R-:W-:Y:S07]  /*22e70*/  @!P4 ARRIVES.LDGSTSBAR.64.TRANSCNT [UR4+0x2d850] ;  /* 0x02d85000ff00c9b0 */ /* 0x000fee0008000a84 */
[----:B------:R-:W-:Y:S05]  /*22e80*/  @P0 BRA.U.ANY `(.L_x_1678) ;  /* 0xfffffffd00e80947 */ /* 0x000fea000393ffff */
[----:B------:R-:W-:Y:S01]  /*22e90*/  NOP ;  /* 0x0000000000007918 */ /* 0x000fe20000000000 */
[----:B------:R-:W-:Y:S01]  /*22ea0*/  IMAD.U32 R2, RZ, RZ, UR38 ;  /* 0x00000026ff027e24 */ /* 0x000fe2000f8e00ff */
[----:B------:R-:W-:-:S04]  /*22eb0*/  MOV R24, R0 ;  /* 0x0000000000187202 */ /* 0x000fc80000000f00 */
[----:B------:R-:W-:-:S13]  /*22ec0*/  ISETP.NE.AND P5, PT, R2, 0x3, PT ;  /* 0x000000030200780c */ /* 0x000fda0003fa5270 */
[----:B------:R-:W-:Y:S05]  /*22ed0*/  @!P5 BRA `(.L_x_1679) ;  /* 0x000000000004d947 */ /* 0x000fea0003800000 */
[----:B------:R-:W-:Y:S01]  /*22ee0*/  BPT.TRAP 0x1 ;  /* 0x000000040000795c */ /* 0x000fe20000300000 */
.L_x_1679:
[----:B------:R-:W2:Y:S01]  /*22ef0*/  LDL R2, [R1+0x28] ;  /* 0x0000280001027983 */ /* 0x000ea20000100800 */
[----:B------:R1:W-:Y:S01]  /*22f00*/  SYNCS.ARRIVE.TRANS64.A1T0 RZ, [R5+URZ+0x2d850], RZ ;  /* 0x02d850ff05ff79a7 */ /* 0x0003e2000810003f */
[----:B------:R-:W-:Y:S02]  /*22f10*/  VIADD R0, R26, 0xffffffff ;  /* 0xffffffff1a007836 */ /* 0x000fe40000000000 */
[----:B------:R1:W5:Y:S01]  /*22f20*/  LDL R20, [R1] ;  /* 0x0000000001147983 */ /* 0x0003620000100800 */
[----:B------:R-:W-:-:S03]  /*22f30*/  IMAD.MOV.U32 R10, RZ, RZ, R25 ;  /* 0x000000ffff0a7224 */ /* 0x000fc600078e0019 */
[----:B------:R1:W-:Y:S01]  /*22f40*/  STL [R1+0x8], R26 ;  /* 0x0000081a01007387 */ /* 0x0003e20000100800 */
[----:B--2---:R-:W-:-:S13]  /*22f50*/  ISETP.GT.AND P0, PT, R26, R2, PT ;  /* 0x000000021a00720c */ /* 0x004fda0003f04270 */
[----:B-1----:R-:W-:Y:S05]  /*22f60*/  @P0 BRA `(.L_x_1680) ;  /* 0xfffffff000640947 */ /* 0x002fea000383ffff */
.L_x_1667:
[----:B------:R-:W-:Y:S05]  /*22f70*/  BSYNC B0 ;  /* 0x0000000000007941 */ /* 0x000fea0003800000 */
.L_x_1666:
[----:B------:R-:W1:Y:S01]  /*22f80*/  S2R R2, SR_TID.X ;  /* 0x0000000000027919 */ /* 0x000e620000002100 */
[----:B------:R-:W-:Y:S01]  /*22f90*/  BSSY B0, `(.L_x_1681) ;  /* 0x0000010000007945 */ /* 0x000fe20003800000 */
        /* <DEDUP_REMOVED lines=12> */
[----:B0-----:R-:W0:Y:S01]  /*23060*/  POPC R7, R4 ;  /* 0x0000000400077309 */ /* 0x001e220000000000 */
[----:B--2---:R-:W0:Y:S02]  /*23070*/  SHFL.IDX PT, R0, R3, R0, 0x1f ;  /* 0x00001f0003007589 */ /* 0x004e2400000e0000 */
[----:B0-----:R-:W-:-:S07]  /*23080*/  IADD3 R16, R0, UR37, R7 ;  /* 0x0000002500107c10 */ /* 0x001fce000fffe007 */
.L_x_1682:
[----:B------:R-:W-:Y:S05]  /*23090*/  BSYNC B0 ;  /* 0x0000000000007941 */ /* 0x000fea0003800000 */
.L_x_1681:
[----:B------:R-:W-:-:S05]  /*230a0*/  IMAD.U32 R0, RZ, RZ, UR38 ;  /* 0x00000026ff007e24 */ /* 0x000fca000f8e00ff */
[----:B------:R-:W-:-:S13]  /*230b0*/  ISETP.NE.AND P0, PT, R0, 0x3, PT ;  /* 0x000000030000780c */ /* 0x000fda0003f05270 */
[----:B------:R-:W-:Y:S05]  /*230c0*/  @!P0 BRA `(.L_x_1683) ;  /* 0x0000000000048947 */ /* 0x000fea0003800000 */
[----:B------:R-:W-:Y:S01]  /*230d0*/  BPT.TRAP 0x1 ;  /* 0x000000040000795c */ /* 0x000fe20000300000 */
.L_x_1683:
        /* <DEDUP_REMOVED lines=8> */
.L_x_1814:
[----:B------:R-:W-:Y:S05]  /*23160*/  BSYNC B0 ;  /* 0x0000000000007941 */ /* 0x000fea0003800000 */
.L_x_1684:
        /* <DEDUP_REMOVED lines=51> */
.L_x_1824:
        /* <DEDUP_REMOVED lines=13> */
.L_x_1687:
        /* <DEDUP_REMOVED lines=11> */
.L_x_1688:
        /* <DEDUP_REMOVED lines=8> */
.L_x_1647:
[----:B------:R-:W-:Y:S05]  /*236a0*/  BSYNC B7 ;  /* 0x0000000000077941 */ /* 0x000fea0003800000 */
.L_x_1645:
[----:B------:R-:W-:-:S13]  /*236b0*/  LOP3.LUT P0, RZ, R22, 0x10, RZ, 0xc0, !PT ;  /* 0x0000001016ff7812 */ /* 0x000fda000780c0ff */
[----:B------:R-:W-:Y:S05]  /*236c0*/  @!P0 BRA `(.L_x_1689) ;  /* 0x0000000000248947 */ /* 0x000fea0003800000 */
[----:B------:R-:W-:Y:S05]  /*236d0*/  WARPSYNC.ALL ;  /* 0x0000000000007948 */ /* 0x000fea0003800000 */
[----:B------:R-:W3:Y:S08]  /*236e0*/  S2UR UR5, SR_CgaCtaId ;  /* 0x00000000000579c3 */ /* 0x000ef00000008800 */
[----:B------:R-:W-:Y:S06]  /*236f0*/  BAR.SYNC.DEFER_BLOCKING 0x5, 0x200 ;  /* 0x0148000000007b1d */ /* 0x000fec0000010000 */
[----:B------:R-:W-:-:S02]  /*23700*/  UMOV UR4, 0x400 ;  /* 0x0000040000047882 */ /* 0x000fc40000000000 */
[----:B---3--:R-:W-:-:S06]  /*23710*/  ULEA UR4, UR5, UR4, 0x18 ;  /* 0x0000000405047291 */ /* 0x008fcc000f8ec03f */
[----:B------:R-:W-:-:S05]  /*23720*/  IMAD.U32 R23, RZ, RZ, UR4 ;  /* 0x00000004ff177e24 */ /* 0x000fca000f8e00ff */
[----:B------:R3:W4:Y:S01]  /*23730*/  LDS.128 R16, [R23+0x2d8d0] ;  /* 0x02d8d00017107984 */ /* 0x0007220000000c00 */
[----:B------:R-:W-:Y:S06]  /*23740*/  BAR.ARV 0x4, 0x200 ;  /* 0x0108000000007b1d */ /* 0x000fec0000002000 */
[----:B------:R-:W-:Y:S05]  /*23750*/  BRA `(.L_x_1690) ;  /* 0x0000000800cc7947 */ /* 0x000fea0003800000 */
.L_x_1689:
[----:B------:R-:W1:Y:S01]  /*23760*/  S2R R0, SR_TID.X ;  /* 0x0000000000007919 */ /* 0x000e620000002100 */
[----:B------:R-:W-:Y:S01]  /*23770*/  UMOV UR4, 0xffffffff ;  /* 0xffffffff00047882 */ /* 0x000fe20000000000 */
[----:B-1----:R-:W-:-:S04]  /*23780*/  LOP3.LUT R7, R0, 0x1f, RZ, 0xc0, !PT ;  /* 0x0000001f00077812 */ /* 0x002fc800078ec0ff */
[----:B------:R-:W-:Y:S01]  /*23790*/  ISETP.NE.AND P0, PT, R7, 0x1f, PT ;  /* 0x0000001f0700780c */ /* 0x000fe20003f05270 */
[----:B------:R-:W-:-:S12]  /*237a0*/  BRA.DIV UR4, `(.L_x_1691) ;  /* 0x0000004204387947 */ /* 0x000fd8000b800000 */
[----:B0-----:R-:W-:Y:S01]  /*237b0*/  IADD3 R5, R19, R7, RZ ;  /* 0x0000000713057210 */ /* 0x001fe20007ffe0ff */
[----:B------:R-:W-:-:S03]  /*237c0*/  ULDC UR4, c[0x0][0xc3c] ;  /* 0x00030f0000047ab9 */ /* 0x000fc60000000800 */
[----:B------:R-:W-:-:S13]  /*237d0*/  ISETP.GE.OR P1, PT, R5, UR4, !P0 ;  /* 0x0000000405007c0c */ /* 0x000fda000c726670 */
[----:B--2---:R-:W0:Y:S02]  /*237e0*/  @!P1 LDC.64 R2, c[0x0][0xc80] ;  /* 0x00032000ff029b82 */ /* 0x004e240000000a00 */
        /* <DEDUP_REMOVED lines=26> */
[----:B------:R0:W1:Y:S02]  /*23990*/  SHFL.IDX PT, R14, R3, 0x1f, 0x1f ;  /* 0x03e01f00030e7f89 */ /* 0x00006400000e0000 */
.L_x_1834:
[----:B------:R-:W-:Y:S02]  /*239a0*/  ULDC UR4, c[0x0][0xc38] ;  /* 0x00030e0000047ab9 */ /* 0x000fe40000000800 */
[----:B------:R-:W-:-:S04]  /*239b0*/  IMAD.U32 R4, RZ, RZ, UR4 ;  /* 0x00000004ff047e24 */ /* 0x000fc8000f8e00ff */
[----:B-1----:R-:W-:-:S04]  /*239c0*/  IMAD R5, R14, R4, RZ ;  /* 0x000000040e057224 */ /* 0x002fc800078e02ff */
[----:B------:R-:W-:-:S05]  /*239d0*/  IMAD.IADD R16, R16, 0x1, R5 ;  /* 0x0000000110107824 */ /* 0x000fca00078e0205 */
[----:B------:R-:W-:-:S13]  /*239e0*/  ISETP.GT.AND P6, PT, R16, R0, PT ;  /* 0x000000001000720c */ /* 0x000fda0003fc4270 */
[----:B------:R-:W-:Y:S05]  /*239f0*/  @P6 BRA `(.L_x_1692) ;  /* 0x00000000009c6947 */ /* 0x000fea0003800000 */
.L_x_1697:
[----:B------:R-:W1:Y:S01]  /*23a00*/  LDC R4, c[0x0][0xc3c] ;  /* 0x00030f00ff047b82 */ /* 0x000e620000000800 */
[----:B------:R-:W-:-:S05]  /*23a10*/  VIADD R19, R19, 0x1f ;  /* 0x0000001f13137836 */ /* 0x000fca0000000000 */
        /* <DEDUP_REMOVED lines=12> */
.L_x_1695:
[----:B------:R-:W-:Y:S05]  /*23ae0*/  BSYNC B0 ;  /* 0x0000000000007941 */ /* 0x000fea0003800000 */
.L_x_1694:
        /* <DEDUP_REMOVED lines=17> */
[----:B------:R0:W1:Y:S02]  /*23c00*/  SHFL.IDX PT, R14, R3, 0x1f, 0x1f ;  /* 0x03e01f00030e7f89 */ /* 0x00006400000e0000 */
.L_x_1842:
[----:B------:R-:W-:Y:S02]  /*23c10*/  ULDC UR4, c[0x0][0xc38] ;  /* 0x00030e0000047ab9 */ /* 0x000fe40000000800 */
[----:B------:R-:W-:-:S04]  /*23c20*/  IMAD.U32 R4, RZ, RZ, UR4 ;  /* 0x00000004ff047e24 */ /* 0x000fc8000f8e00ff */
[----:B-1----:R-:W-:-:S04]  /*23c30*/  IMAD R5, R14, R4, RZ ;  /* 0x000000040e057224 */ /* 0x002fc800078e02ff */
[----:B------:R-:W-:-:S05]  /*23c40*/  IMAD.IADD R16, R5, 0x1, R16 ;  /* 0x0000000105107824 */ /* 0x000fca00078e0210 */
[----:B------:R-:W-:-:S13]  /*23c50*/  ISETP.GT.AND P6, PT, R16, R0, PT ;  /* 0x000000001000720c */ /* 0x000fda0003fc4270 */
[----:B------:R-:W-:Y:S05]  /*23c60*/  @!P6 BRA `(.L_x_1697) ;  /* 0xfffffffc0064e947 */ /* 0x000fea000383ffff */
.L_x_1692:
[----:B------:R-:W-:Y:S01]  /*23c70*/  IMAD.IADD R16, R16, 0x1, -R5 ;  /* 0x0000000110107824 */ /* 0x000fe200078e0a05 */
[----:B------:R-:W-:-:S03]  /*23c80*/  UMOV UR4, 0xffffffff ;  /* 0xffffffff00047882 */ /* 0x000fc60000000000 */
[----:B------:R-:W-:-:S05]  /*23c90*/  IMAD R5, R3, R4, R16 ;  /* 0x0000000403057224 */ /* 0x000fca00078e0210 */
[----:B------:R-:W-:Y:S01]  /*23ca0*/  ISETP.GT.AND P6, PT, R5, R0, PT ;  /* 0x000000000500720c */ /* 0x000fe20003fc4270 */
[----:B------:R-:W-:-:S12]  /*23cb0*/  BRA.DIV UR4, `(.L_x_1698) ;  /* 0x0000004204d47947 */ /* 0x000fd8000b800000 */
[----:B------:R-:W-:-:S04]  /*23cc0*/  VOTE.ANY R5, PT, !P6 ;  /* 0x0000000000057806 */ /* 0x000fc800070e0100 */
[----:B------:R-:W1:Y:S02]  /*23cd0*/  POPC R6, R5 ;  /* 0x0000000500067309 */ /* 0x000e640000000000 */
[----:B-1----:R1:W2:Y:S02]  /*23ce0*/  SHFL.IDX PT, R17, R2, R6, 0x1f ;  /* 0x00001f0602117589 */ /* 0x0022a400000e0000 */
.L_x_1846:
[----:B------:R-:W-:Y:S01]  /*23cf0*/  ISETP.NE.AND P0, PT, R5, RZ, PT ;  /* 0x000000ff0500720c */ /* 0x000fe20003f05270 */
[----:B------:R-:W-:-:S12]  /*23d00*/  IMAD.MOV.U32 R5, RZ, RZ, RZ ;  /* 0x000000ffff057224 */ /* 0x000fd800078e00ff */
[----:B------:R-:W-:Y:S05]  /*23d10*/  @!P0 BRA `(.L_x_1699) ;  /* 0x0000000000108947 */ /* 0x000fea0003800000 */
[----:B------:R-:W-:Y:S01]  /*23d20*/  UMOV UR4, 0xffffffff ;  /* 0xffffffff00047882 */ /* 0x000fe20000000000 */
[----:B------:R-:W-:Y:S02]  /*23d30*/  VIADD R12, R6, 0xffffffff ;  /* 0xffffffff060c7836 */ /* 0x000fe40000000000 */
[----:B------:R-:W-:Y:S05]  /*23d40*/  BRA.DIV UR4, `(.L_x_1700) ;  /* 0x0000004204f87947 */ /* 0x000fea000b800000 */
[----:B------:R3:W4:Y:S02]  /*23d50*/  SHFL.IDX PT, R5, R3, R12, 0x1f ;  /* 0x00001f0c03057589 */ /* 0x00072400000e0000 */
.L_x_1699:
[----:B01-3--:R-:W0:Y:S01]  /*23d60*/  LDC.64 R2, c[0x0][0xc90] ;  /* 0x00032400ff027b82 */ /* 0x00be220000000a00 */
[----:B------:R-:W-:-:S04]  /*23d70*/  IMAD.IADD R19, R6, 0x1, R19 ;  /* 0x0000000106137824 */ /* 0x000fc800078e0213 */
[----:B0-----:R-:W-:-:S05]  /*23d80*/  IMAD.WIDE R2, R19, 0x4, R2 ;  /* 0x0000000413027825 */ /* 0x001fca00078e0202 */
[----:B------:R0:W2:Y:S01]  /*23d90*/  LDG.E R7, desc[UR54][R2.64] ;  /* 0x0000003602077981 */ /* 0x0000a2000c1e1900 */
[----:B----4-:R-:W-:Y:S02]  /*23da0*/  IMAD R16, R5, R4, R16 ;  /* 0x0000000405107224 */ /* 0x010fe400078e0210 */
[----:B0-----:R-:W-:Y:S02]  /*23db0*/  IMAD.MOV.U32 R2, RZ, RZ, RZ ;  /* 0x000000ffff027224 */ /* 0x001fe400078e00ff */
[----:B--2---:R-:W-:-:S05]  /*23dc0*/  IMAD R6, R17, R7, RZ ;  /* 0x0000000711067224 */ /* 0x004fca00078e02ff */
[----:B------:R-:W-:-:S04]  /*23dd0*/  IABS R8, R6 ;  /* 0x0000000600087213 */ /* 0x000fc80000000000 */
[----:B------:R-:W0:Y:S08]  /*23de0*/  I2F.RP R9, R8 ;  /* 0x0000000800097306 */ /* 0x000e300000209400 */
[----:B0-----:R-:W0:Y:S02]  /*23df0*/  MUFU.RCP R9, R9 ;  /* 0x0000000900097308 */ /* 0x001e240000001000 */
[----:B0-----:R-:W-:-:S06]  /*23e00*/  VIADD R10, R9, 0xffffffe ;  /* 0x0ffffffe090a7836 */ /* 0x001fcc0000000000 */
[----:B------:R-:W0:Y:S02]  /*23e10*/  F2I.FTZ.U32.TRUNC.NTZ R3, R10 ;  /* 0x0000000a00037305 */ /* 0x000e24000021f000 */
[----:B0-----:R-:W-:-:S04]  /*23e20*/  IMAD.MOV R5, RZ, RZ, -R3 ;  /* 0x000000ffff057224 */ /* 0x001fc800078e0a03 */
[----:B------:R-:W-:-:S04]  /*23e30*/  IMAD R5, R5, R8, RZ ;  /* 0x0000000805057224 */ /* 0x000fc800078e02ff */
[----:B------:R-:W-:-:S04]  /*23e40*/  IMAD.HI.U32 R2, R3, R5, R2 ;  /* 0x0000000503027227 */ /* 0x000fc800078e0002 */
[----:B------:R-:W-:Y:S01]  /*23e50*/  IMAD.IADD R5, R0, 0x1, -R16 ;  /* 0x0000000100057824 */ /* 0x000fe200078e0a10 */
[----:B------:R-:W-:-:S04]  /*23e60*/  IABS R0, R6 ;  /* 0x0000000600007213 */ /* 0x000fc80000000000 */
[----:B------:R-:W-:Y:S01]  /*23e70*/  IABS R3, R5 ;  /* 0x0000000500037213 */ /* 0x000fe20000000000 */
[----:B------:R-:W-:-:S04]  /*23e80*/  IMAD.MOV R0, RZ, RZ, -R0 ;  /* 0x000000ffff007224 */ /* 0x000fc800078e0a00 */
[----:B------:R-:W-:-:S04]  /*23e90*/  IMAD.HI.U32 R2, R2, R3, RZ ;  /* 0x0000000302027227 */ /* 0x000fc800078e00ff */
[----:B------:R-:W-:Y:S01]  /*23ea0*/  IMAD R3, R2, R0, R3 ;  /* 0x0000000002037224 */ /* 0x000fe200078e0203 */
[----:B------:R-:W-:-:S04]  /*23eb0*/  LOP3.LUT R0, R5, R6, RZ, 0x3c, !PT ;  /* 0x0000000605007212 */ /* 0x000fc800078e3cff */
[----:B------:R-:W-:Y:S02]  /*23ec0*/  ISETP.GT.U32.AND P1, PT, R8, R3, PT ;  /* 0x000000030800720c */ /* 0x000fe40003f24070 */
[----:B------:R-:W-:-:S11]  /*23ed0*/  ISETP.GE.AND P2, PT, R0, RZ, PT ;  /* 0x000000ff0000720c */ /* 0x000fd60003f46270 */
[----:B------:R-:W-:Y:S02]  /*23ee0*/  @!P1 IMAD.IADD R3, R3, 0x1, -R8 ;  /* 0x0000000103039824 */ /* 0x000fe400078e0a08 */
[----:B------:R-:W-:Y:S01]  /*23ef0*/  @!P1 VIADD R2, R2, 0x1 ;  /* 0x0000000102029836 */ /* 0x000fe20000000000 */
[----:B------:R-:W-:Y:S02]  /*23f00*/  ISETP.NE.AND P1, PT, R6, RZ, PT ;  /* 0x000000ff0600720c */ /* 0x000fe40003f25270 */
[----:B------:R-:W-:-:S13]  /*23f10*/  ISETP.GE.U32.AND P0, PT, R3, R8, PT ;  /* 0x000000080300720c */ /* 0x000fda0003f06070 */
[----:B------:R-:W-:-:S05]  /*23f20*/  @P0 VIADD R2, R2, 0x1 ;  /* 0x0000000102020836 */ /* 0x000fca0000000000 */
[----:B------:R-:W-:Y:S02]  /*23f30*/  @!P2 IADD3 R2, -R2, RZ, RZ ;  /* 0x000000ff0202a210 */ /* 0x000fe40007ffe1ff */
[----:B------:R-:W-:-:S05]  /*23f40*/  @!P1 LOP3.LUT R2, RZ, R6, RZ, 0x33, !PT ;  /* 0x00000006ff029212 */ /* 0x000fca00078e33ff */
[----:B------:R-:W-:Y:S02]  /*23f50*/  IMAD R0, R7, R2, RZ ;  /* 0x0000000207007224 */ /* 0x000fe400078e02ff */
[----:B------:R-:W-:Y:S02]  /*23f60*/  IMAD.MOV R2, RZ, RZ, -R2 ;  /* 0x000000ffff027224 */ /* 0x000fe400078e0a02 */
[----:B------:R-:W-:Y:S02]  /*23f70*/  IMAD.MOV R3, RZ, RZ, -R0 ;  /* 0x000000ffff037224 */ /* 0x000fe400078e0a00 */
[----:B------:R-:W-:-:S03]  /*23f80*/  IMAD R5, R6, R2, R5 ;  /* 0x0000000206057224 */ /* 0x000fc600078e0205 */
[----:B------:R-:W-:-:S04]  /*23f90*/  VIADDMNMX R4, R3, R4, R7, PT ;  /* 0x0000000403047246 */ /* 0x000fc80003800107 */
        /* <DEDUP_REMOVED lines=8> */
[----:B------:R-:W-:Y:S02]  /*24020*/  IMAD R11, R2, R7, RZ ;  /* 0x00000007020b7224 */ /* 0x000fe400078e02ff */
[----:B------:R-:W-:-:S04]  /*24030*/  IMAD.MOV.U32 R2, RZ, RZ, RZ ;  /* 0x000000ffff027224 */ /* 0x000fc800078e00ff */
[----:B------:R-:W-:Y:S01]  /*24040*/  IMAD.HI.U32 R2, R3, R11, R2 ;  /* 0x0000000b03027227 */ /* 0x000fe200078e0002 */
[----:B------:R-:W-:-:S05]  /*24050*/  IABS R3, R5 ;  /* 0x0000000500037213 */ /* 0x000fca0000000000 */
[----:B------:R-:W-:-:S04]  /*24060*/  IMAD.HI.U32 R2, R2, R3, RZ ;  /* 0x0000000302027227 */ /* 0x000fc800078e00ff */
[----:B------:R-:W-:Y:S01]  /*24070*/  IMAD R6, R2, R6, R3 ;  /* 0x0000000602067224 */ /* 0x000fe200078e0203 */
[C---:B------:R-:W-:Y:S01]  /*24080*/  LOP3.LUT R3, R5.reuse, R4, RZ, 0x3c, !PT ;  /* 0x0000000405037212 */ /* 0x040fe200078e3cff */
[----:B------:R-:W-:-:S03]  /*24090*/  IMAD.IADD R5, R5, 0x1, R0 ;  /* 0x0000000105057824 */ /* 0x000fc600078e0200 */
[----:B------:R-:W-:Y:S02]  /*240a0*/  ISETP.GT.U32.AND P1, PT, R7, R6, PT ;  /* 0x000000060700720c */ /* 0x000fe40003f24070 */
[----:B------:R-:W-:-:S11]  /*240b0*/  ISETP.GE.AND P2, PT, R3, RZ, PT ;  /* 0x000000ff0300720c */ /* 0x000fd60003f46270 */
[----:B------:R-:W-:Y:S02]  /*240c0*/  @!P1 IMAD.IADD R6, R6, 0x1, -R7 ;  /* 0x0000000106069824 */ /* 0x000fe400078e0a07 */
[----:B------:R-:W-:Y:S01]  /*240d0*/  @!P1 VIADD R2, R2, 0x1 ;  /* 0x0000000102029836 */ /* 0x000fe20000000000 */
[----:B------:R-:W-:Y:S02]  /*240e0*/  ISETP.NE.AND P1, PT, R4, RZ, PT ;  /* 0x000000ff0400720c */ /* 0x000fe40003f25270 */
[----:B------:R-:W-:-:S13]  /*240f0*/  ISETP.GE.U32.AND P0, PT, R6, R7, PT ;  /* 0x000000070600720c */ /* 0x000fda0003f06070 */
[----:B------:R-:W-:-:S04]  /*24100*/  @P0 VIADD R2, R2, 0x1 ;  /* 0x0000000102020836 */ /* 0x000fc80000000000 */
[----:B------:R-:W-:Y:S01]  /*24110*/  @!P2 IMAD.MOV R2, RZ, RZ, -R2 ;  /* 0x000000ffff02a224 */ /* 0x000fe200078e0a02 */
[----:B------:R-:W-:Y:S01]  /*24120*/  @!P1 LOP3.LUT R2, RZ, R4, RZ, 0x33, !PT ;  /* 0x00000004ff029212 */ /* 0x000fe200078e33ff */
[----:B------:R-:W-:-:S04]  /*24130*/  IMAD.MOV R4, RZ, RZ, -R4 ;  /* 0x000000ffff047224 */ /* 0x000fc800078e0a04 */
[----:B------:R-:W-:Y:S01]  /*24140*/  IMAD R18, R2, R4, R5 ;  /* 0x0000000402127224 */ /* 0x000fe200078e0205 */
[----:B------:R-:W-:-:S05]  /*24150*/  LOP3.LUT R2, RZ, R2, RZ, 0x33, !PT ;  /* 0x00000002ff027212 */ /* 0x000fca00078e33ff */
[----:B------:R-:W-:Y:S01]  /*24160*/  IMAD.IADD R17, R17, 0x1, R2 ;  /* 0x0000000111117824 */ /* 0x000fe200078e0202 */
[----:B------:R-:W-:Y:S06]  /*24170*/  BRA `(.L_x_1701) ;  /* 0x00000000001c7947 */ /* 0x000fec0003800000 */
.L_x_1693:
[----:B------:R-:W-:Y:S01]  /*24180*/  UMOV UR4, URZ ;  /* 0x0000003f00047c82 */ /* 0x000fe20008000000 */
[----:B------:R-:W-:Y:S01]  /*24190*/  UMOV UR5, URZ ;  /* 0x0000003f00057c82 */ /* 0x000fe20008000000 */
[----:B------:R-:W-:Y:S01]  /*241a0*/  ULDC UR6, c[0x0][0xc3c] ;  /* 0x00030f0000067ab9 */ /* 0x000fe20000000800 */
[----:B------:R-:W-:Y:S01]  /*241b0*/  IMAD.MOV.U32 R16, RZ, RZ, R0 ;  /* 0x000000ffff107224 */ /* 0x000fe200078e0000 */
[----:B------:R-:W-:Y:S01]  /*241c0*/  MOV R18, UR5 ;  /* 0x0000000500127c02 */ /* 0x000fe20008000f00 */
[----:B------:R-:W-:Y:S02]  /*241d0*/  IMAD.U32 R17, RZ, RZ, UR4 ;  /* 0x00000004ff117e24 */ /* 0x000fe4000f8e00ff */
[----:B------:R-:W-:-:S07]  /*241e0*/  IMAD.U32 R19, RZ, RZ, UR6 ;  /* 0x00000006ff137e24 */ /* 0x000fce000f8e00ff */
.L_x_1701:
        /* <DEDUP_REMOVED lines=10> */
.L_x_1690:
[----:B------:R-:W-:Y:S02]  /*24290*/  ULDC UR4, c[0x0][0xc3c] ;  /* 0x00030f0000047ab9 */ /* 0x000fe40000000800 */
[----:B----4-:R-:W-:-:S13]  /*242a0*/  ISETP.GE.AND P0, PT, R19, UR4, PT ;  /* 0x0000000413007c0c */ /* 0x010fda000bf06270 */
[----:B------:R-:W-:Y:S05]  /*242b0*/  @!P0 BRA `(.L_x_1702) ;  /* 0xffffff9c00188947 */ /* 0x000fea000383ffff */
[----:B------:R-:W-:Y:S05]  /*242c0*/  BSYNC B8 ;  /* 0x0000000000087941 */ /* 0x000fea0003800000 */
.L_x_1585:
[----:B0-----:R-:W4:Y:S01]  /*242d0*/  LDL.LU R0, [R1+0x4c] ;  /* 0x00004c0001007983 */ /* 0x001f220000300800 */
[----:B------:R-:W-:Y:S01]  /*242e0*/  BSSY B0, `(.L_x_1703) ;  /* 0x000000b000007945 */ /* 0x000fe20003800000 */
[----:B------:R-:W0:Y:S01]  /*242f0*/  S2R R5, SR_CgaCtaId ;  /* 0x0000000000057919 */ /* 0x000e220000008800 */
[----:B----4-:R-:W-:-:S05]  /*24300*/  VIADD R0, R0, 0x1 ;  /* 0x0000000100007836 */ /* 0x010fca0000000000 */
[----:B--2---:R-:W-:-:S04]  /*24310*/  LEA.HI R2, R0, R0, RZ, 0x1 ;  /* 0x0000000000027211 */ /* 0x004fc800078f08ff */
[----:B------:R-:W-:Y:S02]  /*24320*/  LOP3.LUT R3, R2, 0xfffffffe, RZ, 0xc0, !PT ;  /* 0xfffffffe02037812 */ /* 0x000fe400078ec0ff */
[----:B------:R-:W-:-:S03]  /*24330*/  MOV R2, 0x400 ;  /* 0x0000040000027802 */ /* 0x000fc60000000f00 */
[----:B------:R-:W-:Y:S01]  /*24340*/  IMAD.IADD R0, R0, 0x1, -R3 ;  /* 0x0000000100007824 */ /* 0x000fe200078e0a03 */
[----:B0-----:R-:W-:-:S04]  /*24350*/  LEA R5, R5, R2, 0x18 ;  /* 0x0000000205057211 */ /* 0x001fc800078ec0ff */
[----:B------:R-:W-:-:S04]  /*24360*/  SHF.L.U32 R0, R0, 0x1f, RZ ;  /* 0x0000001f00007819 */ /* 0x000fc800000006ff */
[----:B------:R-:W0:Y:S02]  /*24370*/  SYNCS.PHASECHK.TRANS64.TRYWAIT P0, [R5+URZ+0x2d820], R0 ;  /* 0x02d82000050075a7 */ /* 0x000e24000800017f */
[----:B0-----:R-:W-:Y:S05]  /*24380*/  @!P0 BRA `(.L_x_1704) ;  /* 0x0000003c00908947 */ /* 0x001fea0003800000 */
.L_x_1849:
[----:B------:R-:W-:Y:S05]  /*24390*/  BSYNC B0 ;  /* 0x0000000000007941 */ /* 0x000fea0003800000 */
.L_x_1703:
[----:B------:R-:W-:-:S03]  /*243a0*/  UMOV UR4, 0xffffffff ;  /* 0xffffffff00047882 */ /* 0x000fc60000000000 */
[----:B------:R-:W-:Y:S05]  /*243b0*/  BRA.DIV UR4, `(.L_x_1705) ;  /* 0x0000003e04987947 */ /* 0x000fea000b800000 */
[----:B0-----:R-:W0:Y:S02]  /*243c0*/  S2R R0, SR_TID.X ;  /* 0x0000000000007919 */ /* 0x001e240000002100 */
[----:B0-----:R-:W-:-:S04]  /*243d0*/  SHF.R.U32.HI R0, RZ, 0x5, R0 ;  /* 0x00000005ff007819 */ /* 0x001fc80000011600 */
[----:B------:R-:W-:-:S05]  /*243e0*/  LOP3.LUT R0, R0, 0x3, RZ, 0xc0, !PT ;  /* 0x0000000300007812 */ /* 0x000fca00078ec0ff */
[----:B------:R0:W2:Y:S02]  /*243f0*/  SHFL.IDX PT, R14, R0, RZ, 0x1f ;  /* 0x00001fff000e7589 */ /* 0x0000a400000e0000 */
.L_x_1852:
[----:B--2---:R-:W-:-:S13]  /*24400*/  ISETP.NE.AND P0, PT, R14, RZ, PT ;  /* 0x000000ff0e00720c */ /* 0x004fda0003f05270 */
[----:B------:R-:W-:Y:S05]  /*24410*/  @P0 BRA `(.L_x_1359) ;  /* 0x0000000000900947 */ /* 0x000fea0003800000 */
[----:B------:R-:W-:-:S03]  /*24420*/  UMOV UR4, 0xffffffff ;  /* 0xffffffff00047882 */ /* 0x000fc60000000000 */
[----:B------:R-:W-:Y:S05]  /*24430*/  BRA.DIV UR4, `(.L_x_1706) ;  /* 0x0000003e04ac7947 */ /* 0x000fea000b800000 */
[----:B------:R-:W-:-:S13]  /*24440*/  ELECT P6, URZ, PT ;  /* 0x00000000003f782f */ /* 0x000fda00038c0000 */
.L_x_1855:
[----:B------:R-:W-:Y:S05]  /*24450*/  @!P6 BRA `(.L_x_1359) ;  /* 0x000000000080e947 */ /* 0x000fea0003800000 */
[----:B------:R-:W-:-:S06]  /*24460*/  ULOP3.LUT UR4, UR36, 0x2, URZ, 0xfc, !UPT ;  /* 0x0000000224047892 */ /* 0x000fcc000f8efc3f */
[----:B0-----:R-:W-:-:S05]  /*24470*/  IMAD.U32 R0, RZ, RZ, UR4 ;  /* 0x00000004ff007e24 */ /* 0x001fca000f8e00ff */
[----:B------:R-:W-:-:S13]  /*24480*/  ISETP.NE.AND P0, PT, R0, 0x3, PT ;  /* 0x000000030000780c */ /* 0x000fda0003f05270 */
[----:B------:R-:W-:Y:S05]  /*24490*/  @!P0 BRA `(.L_x_1707) ;  /* 0x0000000000048947 */ /* 0x000fea0003800000 */
[----:B------:R-:W-:Y:S01]  /*244a0*/  BPT.TRAP 0x1 ;  /* 0x000000040000795c */ /* 0x000fe20000300000 */
.L_x_1707:
[----:B------:R-:W2:Y:S01]  /*244b0*/  LDL R0, [R1] ;  /* 0x0000000001007983 */ /* 0x000ea20000100800 */
[C---:B------:R-:W-:Y:S02]  /*244c0*/  IMAD R3, R25.reuse, 0x8, R5 ;  /* 0x0000000819037824 */ /* 0x040fe400078e0205 */
[----:B------:R-:W-:-:S05]  /*244d0*/  VIADD R25, R25, 0x1 ;  /* 0x0000000119197836 */ /* 0x000fca0000000000 */
[----:B------:R-:W-:Y:S02]  /*244e0*/  ISETP.NE.AND P2, PT, R25, 0x2, PT ;  /* 0x000000021900780c */ /* 0x000fe40003f45270 */
[----:B--2---:R-:W-:Y:S02]  /*244f0*/  SHF.L.U32 R2, R0, 0x1f, RZ ;  /* 0x0000001f00027819 */ /* 0x004fe400000006ff */
[----:B------:R-:W-:Y:S02]  /*24500*/  SEL R0, RZ, 0x1, P2 ;  /* 0x00000001ff007807 */ /* 0x000fe40001000000 */
[----:B------:R-:W0:Y:S02]  /*24510*/  SYNCS.PHASECHK.TRANS64.TRYWAIT P1, [R3+URZ+0x2d840], R2 ;  /* 0x02d84002030075a7 */ /* 0x000e24000802017f */
[----:B0-----:R-:W-:Y:S05]  /*24520*/  @!P1 BRA `(.L_x_1708) ;  /* 0x0000003c00909947 */ /* 0x001fea0003800000 */
.L_x_1856:
[----:B------:R-:W2:Y:S01]  /*24530*/  LDL.LU R4, [R1] ;  /* 0x0000000001047983 */ /* 0x000ea20000300800 */
[----:B------:R-:W-:Y:S02]  /*24540*/  SEL R25, R25, RZ, P2 ;  /* 0x000000ff19197207 */ /* 0x000fe40001000000 */
[----:B--2---:R-:W-:Y:S01]  /*24550*/  LOP3.LUT R0, R4, R0, RZ, 0x3c, !PT ;  /* 0x0000000004007212 */ /* 0x004fe200078e3cff */
[----:B------:R-:W-:Y:S06]  /*24560*/  @!P0 BRA `(.L_x_1709) ;  /* 0x0000000000048947 */ /* 0x000fec0003800000 */
[----:B------:R-:W-:Y:S01]  /*24570*/  BPT.TRAP 0x1 ;  /* 0x000000040000795c */ /* 0x000fe20000300000 */
.L_x_1709:
[----:B------:R-:W-:Y:S01]  /*24580*/  IMAD R25, R25, 0x8, R5 ;  /* 0x0000000819197824 */ /* 0x000fe200078e0205 */
[----:B------:R-:W-:-:S04]  /*24590*/  SHF.L.U32 R0, R0, 0x1f, RZ ;  /* 0x0000001f00007819 */ /* 0x000fc800000006ff */
[----:B------:R-:W2:Y:S02]  /*245a0*/  SYNCS.PHASECHK.TRANS64.TRYWAIT P1, [R25+URZ+0x2d840], R0 ;  /* 0x02d84000190075a7 */ /* 0x000ea4000802017f */
[----:B--2---:R-:W-:Y:S05]  /*245b0*/  @!P1 BRA `(.L_x_1710) ;  /* 0x0000003c00809947 */ /* 0x004fea0003800000 */
.L_x_1857:
[----:B------:R-:W-:Y:S05]  /*245c0*/  @!P0 BRA `(.L_x_1711) ;  /* 0x0000000000048947 */ /* 0x000fea0003800000 */
[----:B------:R-:W-:Y:S01]  /*245d0*/  BPT.TRAP 0x1 ;  /* 0x000000040000795c */ /* 0x000fe20000300000 */
.L_x_1711:
[----:B------:R-:W4:Y:S02]  /*245e0*/  SYNCS.PHASECHK.TRANS64.TRYWAIT P1, [R3+URZ+0x2d860], R2 ;  /* 0x02d86002030075a7 */ /* 0x000f24000802017f */
[----:B----4-:R-:W-:Y:S05]  /*245f0*/  @!P1 BRA `(.L_x_1712) ;  /* 0x0000003c00849947 */ /* 0x010fea0003800000 */
.L_x_1858:
[----:B------:R-:W-:Y:S05]  /*24600*/  @!P0 BRA `(.L_x_1713) ;  /* 0x0000000000048947 */ /* 0x000fea0003800000 */
[----:B------:R-:W-:Y:S01]  /*24610*/  BPT.TRAP 0x1 ;  /* 0x000000040000795c */ /* 0x000fe20000300000 */
.L_x_1713:
[----:B------:R0:W0:Y:S02]  /*24620*/  SYNCS.PHASECHK.TRANS64.TRYWAIT P0, [R25+URZ+0x2d860], R0 ;  /* 0x02d86000190075a7 */ /* 0x000024000800017f */
[----:B0-----:R-:W-:Y:S05]  /*24630*/  @!P0 NANOSLEEP.SYNCS 0x989680 ;  /* 0x009896800000895d */ /* 0x001fea0003900000 */
[----:B------:R-:W0:Y:S02]  /*24640*/  @!P0 SYNCS.PHASECHK.TRANS64 P0, [R25+URZ+0x2d860], R0 ;  /* 0x02d86000190085a7 */ /* 0x000e24000800007f */
[----:B0-----:R-:W-:Y:S05]  /*24650*/  @!P0 BRA `(.L_x_1713) ;  /* 0xfffffffc00f08947 */ /* 0x001fea000383ffff */
.L_x_1359:
[----:B------:R-:W-:Y:S05]  /*24660*/  BSYNC B9 ;  /* 0x0000000000097941 */ /* 0x000fea0003800000 */
.L_x_1356:
[----:B------:R-:W-:Y:S05]  /*24670*/  EXIT ;  /* 0x000000000000794d */ /* 0x000fea0003800000 */
.L_x_1383:
[----:B0-----:R0:W1:Y:S02]  /*24680*/  SYNCS.PHASECHK.TRANS64.TRYWAIT P4, [R35+URZ+0x2d890], R86 ;  /* 0x02d89056230075a7 */ /* 0x001064000808017f */
[----:B-1----:R-:W-:Y:S05]  /*24690*/  @!P4 NANOSLEEP.SYNCS 0x989680 ;  /* 0x009896800000c95d */ /* 0x002fea0003900000 */
[----:B------:R-:W1:Y:S02]  /*246a0*/  @!P4 SYNCS.PHASECHK.TRANS64 P4, [R35+URZ+0x2d890], R86 ;  /* 0x02d890562300c5a7 */ /* 0x000e64000808007f */
[----:B-1----:R-:W-:Y:S05]  /*246b0*/  @!P4 BRA `(.L_x_1383) ;  /* 0xfffffffc00f0c947 */ /* 0x002fea000383ffff */
[----:B------:R-:W-:Y:S05]  /*246c0*/  BRA `(.L_x_1714) ;  /* 0xfffffdec00647947 */ /* 0x000fea000383ffff */
.L_x_1384:
        /* <DEDUP_REMOVED lines=8> */
.L_x_1716:
[----:B------:R-:W-:Y:S05]  /*24750*/  BSYNC B1 ;  /* 0x0000000000017941 */ /* 0x000fea0003800000 */
.L_x_1715:
[----:B------:R-:W-:Y:S01]  /*24760*/  IMAD.MOV.U32 R13, RZ, RZ, R60 ;  /* 0x000000ffff0d7224 */ /* 0x000fe200078e003c */
[----:B------:R-:W-:Y:S01]  /*24770*/  MOV R15, 0xffffffff ;  /* 0xffffffff000f7802 */ /* 0x000fe20000000f00 */
[----:B------:R-:W-:Y:S02]  /*24780*/  IMAD.MOV.U32 R12, RZ, RZ, RZ ;  /* 0x000000ffff0c7224 */ /* 0x000fe400078e00ff */
[----:B------:R-:W-:Y:S02]  /*24790*/  IMAD.MOV.U32 R11, RZ, RZ, 0x1e1f ;  /* 0x00001e1fff0b7424 */ /* 0x000fe400078e00ff */
[----:B------:R-:W-:-:S07]  /*247a0*/  IMAD.MOV.U32 R62, RZ, RZ, R14 ;  /* 0x000000ffff3e7224 */ /* 0x000fce00078e000e */
[----:B------:R-:W-:Y:S05]  /*247b0*/  WARPSYNC.COLLECTIVE R15, `(.L_x_1717) ;  /* 0x000000000f087348 */ /* 0x000fea0003c00000 */
[----:B------:R0:W1:Y:S02]  /*247c0*/  SHFL.IDX P6, R14, R13, R12, R11 ;  /* 0x0000000c0d0e7389 */ /* 0x00006400000c000b */
[----:B01----:R-:W-:Y:S01]  /*247d0*/  ENDCOLLECTIVE ;  /* 0x000000000000791b */ /* 0x003fe20003800000 */
.L_x_1717:
[----:B------:R-:W-:Y:S01]  /*247e0*/  IMAD.MOV.U32 R11, RZ, RZ, R14 ;  /* 0x000000ffff0b7224 */ /* 0x000fe200078e000e */
[----:B------:R-:W-:Y:S06]  /*247f0*/  BRA `(.L_x_1718) ;  /* 0xfffffdec002c7947 */ /* 0x000fec000383ffff */
.L_x_1412:
[----:B0-----:R0:W1:Y:S02]  /*24800*/  SYNCS.PHASECHK.TRANS64.TRYWAIT P4, [R35+URZ+0x2d890], R86 ;  /* 0x02d89056230075a7 */ /* 0x001064000808017f */
[----:B-1----:R-:W-:Y:S05]  /*24810*/  @!P4 NANOSLEEP.SYNCS 0x989680 ;  /* 0x009896800000c95d */ /* 0x002fea0003900000 */
[----:B------:R-:W1:Y:S02]  /*24820*/  @!P4 SYNCS.PHASECHK.TRANS64 P4, [R35+URZ+0x2d890], R86 ;  /* 0x02d890562300c5a7 */ /* 0x000e64000808007f */
[----:B-1----:R-:W-:Y:S05]  /*24830*/  @!P4 BRA `(.L_x_1412) ;  /* 0xfffffffc00f0c947 */ /* 0x002fea000383ffff */
[----:B------:R-:W-:Y:S05]  /*24840*/  BRA `(.L_x_1719) ;  /* 0xfffffe0400f87947 */ /* 0x000fea000383ffff */
.L_x_1413:
        /* <DEDUP_REMOVED lines=8> */
.L_x_1721:
[----:B------:R-:W-:Y:S05]  /*248d0*/  BSYNC B1 ;  /* 0x0000000000017941 */ /* 0x000fea0003800000 */
.L_x_1720:
[----:B------:R-:W-:Y:S02]  /*248e0*/  IMAD.MOV.U32 R13, RZ, RZ, R60 ;  /* 0x000000ffff0d7224 */ /* 0x000fe400078e003c */
[----:B------:R-:W-:Y:S02]  /*248f0*/  IMAD.MOV.U32 R12, RZ, RZ, RZ ;  /* 0x000000ffff0c7224 */ /* 0x000fe400078e00ff */
[----:B------:R-:W-:Y:S02]  /*24900*/  IMAD.MOV.U32 R11, RZ, RZ, 0x1e1f ;  /* 0x00001e1fff0b7424 */ /* 0x000fe400078e00ff */
[----:B------:R-:W-:Y:S02]  /*24910*/  IMAD.MOV.U32 R15, RZ, RZ, -0x1 ;  /* 0xffffffffff0f7424 */ /* 0x000fe400078e00ff */
[----:B------:R-:W-:-:S07]  /*24920*/  IMAD.MOV.U32 R91, RZ, RZ, R14 ;  /* 0x000000ffff5b7224 */ /* 0x000fce00078e000e */
[----:B------:R-:W-:Y:S05]  /*24930*/  WARPSYNC.COLLECTIVE R15, `(.L_x_1722) ;  /* 0x000000000f087348 */ /* 0x000fea0003c00000 */
[----:B------:R0:W1:Y:S02]  /*24940*/  SHFL.IDX P6, R14, R13, R12, R11 ;  /* 0x0000000c0d0e7389 */ /* 0x00006400000c000b */
[----:B01----:R-:W-:Y:S01]  /*24950*/  ENDCOLLECTIVE ;  /* 0x000000000000791b */ /* 0x003fe20003800000 */
.L_x_1722:
[----:B------:R-:W-:Y:S01]  /*24960*/  IMAD.MOV.U32 R90, RZ, RZ, R14 ;  /* 0x000000ffff5a7224 */ /* 0x000fe200078e000e */
[----:B------:R-:W-:Y:S06]  /*24970*/  BRA `(.L_x_1723) ;  /* 0xfffffe0400c07947 */ /* 0x000fec000383ffff */
.L_x_1426:
[----:B0-----:R0:W1:Y:S02]  /*24980*/  SYNCS.PHASECHK.TRANS64.TRYWAIT P3, [R35+URZ+0x2d890], R86 ;  /* 0x02d89056230075a7 */ /* 0x001064000806017f */
[----:B-1----:R-:W-:Y:S05]  /*24990*/  @!P3 NANOSLEEP.SYNCS 0x989680 ;  /* 0x009896800000b95d */ /* 0x002fea0003900000 */
[----:B------:R-:W1:Y:S02]  /*249a0*/  @!P3 SYNCS.PHASECHK.TRANS64 P3, [R35+URZ+0x2d890], R86 ;  /* 0x02d890562300b5a7 */ /* 0x000e64000806007f */
[----:B-1----:R-:W-:Y:S05]  /*249b0*/  @!P3 BRA `(.L_x_1426) ;  /* 0xfffffffc00f0b947 */ /* 0x002fea000383ffff */
[----:B------:R-:W-:Y:S05]  /*249c0*/  BRA `(.L_x_1724) ;  /* 0xfffffe1c00a47947 */ /* 0x000fea000383ffff */
.L_x_1427:
[----:B------:R-:W-:Y:S01]  /*249d0*/  BSSY B1, `(.L_x_1725) ;  /* 0x0000007000017945 */ /* 0x000fe20003800000 */
[----:B------:R-:W-:Y:S02]  /*249e0*/  IMAD.MOV.U32 R12, RZ, RZ, RZ ;  /* 0x000000ffff0c7224 */ /* 0x000fe400078e00ff */
[----:B------:R-:W-:Y:S02]  /*249f0*/  IMAD.MOV.U32 R11, RZ, RZ, 0x1e1f ;  /* 0x00001e1fff0b7424 */ /* 0x000fe400078e00ff */
[----:B------:R-:W-:-:S07]  /*24a00*/  IMAD.MOV.U32 R15, RZ, RZ, -0x1 ;  /* 0xffffffffff0f7424 */ /* 0x000fce00078e00ff */
[----:B0-----:R-:W-:Y:S05]  /*24a10*/  WARPSYNC.COLLECTIVE R15, `(.L_x_1726) ;  /* 0x000000000f087348 */ /* 0x001fea0003c00000 */
[----:B------:R1:W2:Y:S02]  /*24a20*/  SHFL.IDX P6, R14, R13, R12, R11 ;  /* 0x0000000c0d0e7389 */ /* 0x0002a400000c000b */
[----:B012---:R-:W-:Y:S01]  /*24a30*/  ENDCOLLECTIVE ;  /* 0x000000000000791b */ /* 0x007fe20003800000 */
.L_x_1726:
[----:B------:R-:W-:Y:S05]  /*24a40*/  BSYNC B1 ;  /* 0x0000000000017941 */ /* 0x000fea0003800000 */
.L_x_1725:
[----:B------:R-:W-:Y:S01]  /*24a50*/  MOV R13, R42 ;  /* 0x0000002a000d7202 */ /* 0x000fe20000000f00 */
[----:B------:R-:W-:Y:S02]  /*24a60*/  IMAD.MOV.U32 R12, RZ, RZ, RZ ;  /* 0x000000ffff0c7224 */ /* 0x000fe400078e00ff */
[----:B------:R-:W-:Y:S02]  /*24a70*/  IMAD.MOV.U32 R11, RZ, RZ, 0x1e1f ;  /* 0x00001e1fff0b7424 */ /* 0x000fe400078e00ff */
[----:B------:R-:W-:Y:S02]  /*24a80*/  IMAD.MOV.U32 R15, RZ, RZ, -0x1 ;  /* 0xffffffffff0f7424 */ /* 0x000fe400078e00ff */
[----:B------:R-:W-:-:S07]  /*24a90*/  IMAD.MOV.U32 R43, RZ, RZ, R14 ;  /* 0x000000ffff2b7224 */ /* 0x000fce00078e000e */
[----:B------:R-:W-:Y:S05]  /*24aa0*/  WARPSYNC.COLLECTIVE R15, `(.L_x_1727) ;  /* 0x000000000f087348 */ /* 0x000fea0003c00000 */
[----:B------:R0:W1:Y:S02]  /*24ab0*/  SHFL.IDX P6, R14, R13, R12, R11 ;  /* 0x0000000c0d0e7389 */ /* 0x00006400000c000b */
[----:B01----:R-:W-:Y:S01]  /*24ac0*/  ENDCOLLECTIVE ;  /* 0x000000000000791b */ /* 0x003fe20003800000 */
.L_x_1727:
[----:B------:R-:W-:Y:S01]  /*24ad0*/  IMAD.MOV.U32 R42, RZ, RZ, R14 ;  /* 0x000000ffff2a7224 */ /* 0x000fe200078e000e */
[----:B------:R-:W-:Y:S06]  /*24ae0*/  BRA `(.L_x_1728) ;  /* 0xfffffe1c00d87947 */ /* 0x000fec000383ffff */
.L_x_1431:
[----:B---3--:R3:W0:Y:S02]  /*24af0*/  SYNCS.PHASECHK.TRANS64.TRYWAIT P2, [R35+URZ+0x2d8b0], R86 ;  /* 0x02d8b056230075a7 */ /* 0x008624000804017f */
[----:B0-----:R-:W-:Y:S05]  /*24b00*/  @!P2 NANOSLEEP.SYNCS 0x989680 ;  /* 0x009896800000a95d */ /* 0x001fea0003900000 */
[----:B------:R-:W0:Y:S02]  /*24b10*/  @!P2 SYNCS.PHASECHK.TRANS64 P2, [R35+URZ+0x2d8b0], R86 ;  /* 0x02d8b0562300a5a7 */ /* 0x000e24000804007f */
[----:B0-----:R-:W-:Y:S05]  /*24b20*/  @!P2 BRA `(.L_x_1431) ;  /* 0xfffffffc00f0a947 */ /* 0x001fea000383ffff */
[----:B------:R-:W-:Y:S05]  /*24b30*/  BRA `(.L_x_1729) ;  /* 0xfffffe2000bc7947 */ /* 0x000fea000383ffff */
.L_x_1445:
        /* <DEDUP_REMOVED lines=8> */
[----:B------:R-:W-:-:S05]  /*24bc0*/  SHF.R.S32.HI R8, RZ, 0x7, R8 ;  /* 0x00000007ff087819 */ /* 0x000fca0000011408 */
[----:B------:R-:W-:-:S07]  /*24bd0*/  IMAD.MOV.U32 R13, RZ, RZ, R8 ;  /* 0x000000ffff0d7224 */ /* 0x000fce00078e0008 */
[----:B-12--5:R-:W-:Y:S05]  /*24be0*/  WARPSYNC.COLLECTIVE R15, `(.L_x_1731) ;  /* 0x000000000f087348 */ /* 0x026fea0003c00000 */
[----:B------:R0:W3:Y:S02]  /*24bf0*/  SHFL.IDX P6, R14, R13, R12, R11 ;  /* 0x0000000c0d0e7389 */ /* 0x0000e400000c000b */
[----:B0123-5:R-:W-:Y:S01]  /*24c00*/  ENDCOLLECTIVE ;  /* 0x000000000000791b */ /* 0x02ffe20003800000 */
.L_x_1731:
[----:B------:R-:W-:Y:S05]  /*24c10*/  BSYNC B0 ;  /* 0x0000000000007941 */ /* 0x000fea0003800000 */
.L_x_1730:
[----:B------:R0:W-:Y:S01]  /*24c20*/  STL [R1+0x44], R14 ;  /* 0x0000440e01007387 */ /* 0x0001e20000100800 */
[----:B------:R-:W-:Y:S05]  /*24c30*/  BRA `(.L_x_1732) ;  /* 0xfffffe2c00a87947 */ /* 0x000fea000383ffff */
.L_x_1456:
[----:B------:R-:W-:Y:S01]  /*24c40*/  BSSY B1, `(.L_x_1733) ;  /* 0x0000007000017945 */ /* 0x000fe20003800000 */
[----:B------:R-:W-:Y:S02]  /*24c50*/  IMAD.MOV.U32 R12, RZ, RZ, RZ ;  /* 0x000000ffff0c7224 */ /* 0x000fe400078e00ff */
[----:B------:R-:W-:Y:S02]  /*24c60*/  IMAD.MOV.U32 R11, RZ, RZ, 0x1e1f ;  /* 0x00001e1fff0b7424 */ /* 0x000fe400078e00ff */
[----:B------:R-:W-:-:S07]  /*24c70*/  IMAD.MOV.U32 R15, RZ, RZ, -0x1 ;  /* 0xffffffffff0f7424 */ /* 0x000fce00078e00ff */
[----:B012---:R-:W-:Y:S05]  /*24c80*/  WARPSYNC.COLLECTIVE R15, `(.L_x_1734) ;  /* 0x000000000f087348 */ /* 0x007fea0003c00000 */
[----:B0-----:R0:W3:Y:S02]  /*24c90*/  SHFL.IDX P6, R14, R13, R12, R11 ;  /* 0x0000000c0d0e7389 */ /* 0x0010e400000c000b */
[----:B0123--:R-:W-:Y:S01]  /*24ca0*/  ENDCOLLECTIVE ;  /* 0x000000000000791b */ /* 0x00ffe20003800000 */
.L_x_1734:
[----:B------:R-:W-:Y:S05]  /*24cb0*/  BSYNC B1 ;  /* 0x0000000000017941 */ /* 0x000fea0003800000 */
.L_x_1733:
        /* <DEDUP_REMOVED lines=8> */
.L_x_1735:
[----:B------:R-:W-:Y:S02]  /*24d40*/  IMAD.MOV.U32 R13, RZ, RZ, R5 ;  /* 0x000000ffff0d7224 */ /* 0x000fe400078e0005 */
[----:B------:R-:W-:-:S07]  /*24d50*/  IMAD.MOV.U32 R0, RZ, RZ, R14 ;  /* 0x000000ffff007224 */ /* 0x000fce00078e000e */
[----:B------:R-:W-:Y:S05]  /*24d60*/  WARPSYNC.COLLECTIVE R15, `(.L_x_1736) ;  /* 0x000000000f087348 */ /* 0x000fea0003c00000 */
[----:B------:R0:W1:Y:S02]  /*24d70*/  SHFL.IDX P6, R14, R13, R12, R11 ;  /* 0x0000000c0d0e7389 */ /* 0x00006400000c000b */
[----:B01----:R-:W-:Y:S01]  /*24d80*/  ENDCOLLECTIVE ;  /* 0x000000000000791b */ /* 0x003fe20003800000 */
.L_x_1736:
[----:B------:R-:W-:Y:S02]  /*24d90*/  IMAD.MOV.U32 R13, RZ, RZ, R4 ;  /* 0x000000ffff0d7224 */ /* 0x000fe400078e0004 */
[----:B------:R-:W-:-:S07]  /*24da0*/  IMAD.MOV.U32 R5, RZ, RZ, R14 ;  /* 0x000000ffff057224 */ /* 0x000fce00078e000e */
[----:B------:R-:W-:Y:S05]  /*24db0*/  WARPSYNC.COLLECTIVE R15, `(.L_x_1737) ;  /* 0x000000000f087348 */ /* 0x000fea0003c00000 */
[----:B------:R0:W1:Y:S02]  /*24dc0*/  SHFL.IDX P6, R14, R13, R12, R11 ;  /* 0x0000000c0d0e7389 */ /* 0x00006400000c000b */
[----:B01----:R-:W-:Y:S01]  /*24dd0*/  ENDCOLLECTIVE ;  /* 0x000000000000791b */ /* 0x003fe20003800000 */
.L_x_1737:
[----:B------:R-:W-:Y:S05]  /*24de0*/  BRA `(.L_x_1738) ;  /* 0xfffffe3400347947 */ /* 0x000fea000383ffff */
.L_x_1460:
[----:B0-----:R0:W1:Y:S02]  /*24df0*/  SYNCS.PHASECHK.TRANS64.TRYWAIT P0, [R2+URZ+0x2d800], R3 ;  /* 0x02d80003020075a7 */ /* 0x001064000800017f */
[----:B-1----:R-:W-:Y:S05]  /*24e00*/  @!P0 NANOSLEEP.SYNCS 0x989680 ;  /* 0x009896800000895d */ /* 0x002fea0003900000 */
[----:B------:R-:W1:Y:S02]  /*24e10*/  @!P0 SYNCS.PHASECHK.TRANS64 P0, [R2+URZ+0x2d800], R3 ;  /* 0x02d80003020085a7 */ /* 0x000e64000800007f */
[----:B-1----:R-:W-:Y:S05]  /*24e20*/  @!P0 BRA `(.L_x_1460) ;  /* 0xfffffffc00f08947 */ /* 0x002fea000383ffff */
[----:B------:R-:W-:Y:S05]  /*24e30*/  BRA `(.L_x_1739) ;  /* 0xfffffe3c00647947 */ /* 0x000fea000383ffff */
.L_x_1472:
[----:B------:R-:W-:Y:S01]  /*24e40*/  BSSY B1, `(.L_x_1740) ;  /* 0x0000007000017945 */ /* 0x000fe20003800000 */
[----:B------:R-:W-:Y:S02]  /*24e50*/  IMAD.MOV.U32 R12, RZ, RZ, RZ ;  /* 0x000000ffff0c7224 */ /* 0x000fe400078e00ff */
[----:B------:R-:W-:Y:S02]  /*24e60*/  IMAD.MOV.U32 R11, RZ, RZ, 0x1e1f ;  /* 0x00001e1fff0b7424 */ /* 0x000fe400078e00ff */
[----:B------:R-:W-:-:S07]  /*24e70*/  IMAD.MOV.U32 R15, RZ, RZ, -0x1 ;  /* 0xffffffffff0f7424 */ /* 0x000fce00078e00ff */
[----:B012---:R-:W-:Y:S05]  /*24e80*/  WARPSYNC.COLLECTIVE R15, `(.L_x_1741) ;  /* 0x000000000f087348 */ /* 0x007fea0003c00000 */
[----:B0-----:R0:W3:Y:S02]  /*24e90*/  SHFL.IDX P6, R14, R13, R12, R11 ;  /* 0x0000000c0d0e7389 */ /* 0x0010e400000c000b */
[----:B0123--:R-:W-:Y:S01]  /*24ea0*/  ENDCOLLECTIVE ;  /* 0x000000000000791b */ /* 0x00ffe20003800000 */
.L_x_1741:
[----:B------:R-:W-:Y:S05]  /*24eb0*/  BSYNC B1 ;  /* 0x0000000000017941 */ /* 0x000fea0003800000 */
.L_x_1740:
        /* <DEDUP_REMOVED lines=8> */
.L_x_1742:
[----:B------:R-:W-:Y:S02]  /*24f40*/  IMAD.MOV.U32 R13, RZ, RZ, R21 ;  /* 0x000000ffff0d7224 */ /* 0x000fe400078e0015 */
[----:B------:R-:W-:-:S07]  /*24f50*/  IMAD.MOV.U32 R0, RZ, RZ, R14 ;  /* 0x000000ffff007224 */ /* 0x000fce00078e000e */
[----:B------:R-:W-:Y:S05]  /*24f60*/  WARPSYNC.COLLECTIVE R15, `(.L_x_1743) ;  /* 0x000000000f087348 */ /* 0x000fea0003c00000 */
[----:B------:R0:W1:Y:S02]  /*24f70*/  SHFL.IDX P6, R14, R13, R12, R11 ;  /* 0x0000000c0d0e7389 */ /* 0x00006400000c000b */
[----:B01----:R-:W-:Y:S01]  /*24f80*/  ENDCOLLECTIVE ;  /* 0x000000000000791b */ /* 0x003fe20003800000 */
.L_x_1743:
[----:B------:R-:W-:Y:S01]  /*24f90*/  IMAD.MOV.U32 R13, RZ, RZ, R20 ;  /* 0x000000ffff0d7224 */ /* 0x000fe200078e0014 */
[----:B------:R-:W-:-:S07]  /*24fa0*/  MOV R21, R14 ;  /* 0x0000000e00157202 */ /* 0x000fce0000000f00 */
[----:B------:R-:W-:Y:S05]  /*24fb0*/  WARPSYNC.COLLECTIVE R15, `(.L_x_1744) ;  /* 0x000000000f087348 */ /* 0x000fea0003c00000 */
[----:B------:R0:W1:Y:S02]  /*24fc0*/  SHFL.IDX P6, R14, R13, R12, R11 ;  /* 0x0000000c0d0e7389 */ /* 0x00006400000c000b */
[----:B01----:R-:W-:Y:S01]  /*24fd0*/  ENDCOLLECTIVE ;  /* 0x000000000000791b */ /* 0x003fe20003800000 */
.L_x_1744:
[----:B------:R-:W-:Y:S01]  /*24fe0*/  IMAD.MOV.U32 R20, RZ, RZ, R14 ;  /* 0x000000ffff147224 */ /* 0x000fe200078e000e */
[----:B------:R-:W-:Y:S06]  /*24ff0*/  BRA `(.L_x_1745) ;  /* 0xfffffe5000287947 */ /* 0x000fec000383ffff */
.L_x_1476:
[----:B0-----:R0:W3:Y:S02]  /*25000*/  SYNCS.PHASECHK.TRANS64.TRYWAIT P0, [R2+URZ+0x2d800], R3 ;  /* 0x02d80003020075a7 */ /* 0x0010e4000800017f */
[----:B---3--:R-:W-:Y:S05]  /*25010*/  @!P0 NANOSLEEP.SYNCS 0x989680 ;  /* 0x009896800000895d */ /* 0x008fea0003900000 */
[----:B------:R-:W3:Y:S02]  /*25020*/  @!P0 SYNCS.PHASECHK.TRANS64 P0, [R2+URZ+0x2d800], R3 ;  /* 0x02d80003020085a7 */ /* 0x000ee4000800007f */
[----:B---3--:R-:W-:Y:S05]  /*25030*/  @!P0 BRA `(.L_x_1476) ;  /* 0xfffffffc00f08947 */ /* 0x008fea000383ffff */
[----:B------:R-:W-:Y:S05]  /*25040*/  BRA `(.L_x_1746) ;  /* 0xfffffe5400cc7947 */ /* 0x000fea000383ffff */
.L_x_1484:
[----:B--2---:R2:W4:Y:S02]  /*25050*/  SYNCS.PHASECHK.TRANS64.TRYWAIT P1, [R0+URZ+0x2d830], R5 ;  /* 0x02d83005000075a7 */ /* 0x004524000802017f */
[----:B----4-:R-:W-:Y:S05]  /*25060*/  @!P1 NANOSLEEP.SYNCS 0x989680 ;  /* 0x009896800000995d */ /* 0x010fea0003900000 */
[----:B------:R-:W4:Y:S02]  /*25070*/  @!P1 SYNCS.PHASECHK.TRANS64 P1, [R0+URZ+0x2d830], R5 ;  /* 0x02d83005000095a7 */ /* 0x000f24000802007f */
[----:B----4-:R-:W-:Y:S05]  /*25080*/  @!P1 BRA `(.L_x_1484) ;  /* 0xfffffffc00f09947 */ /* 0x010fea000383ffff */
[----:B------:R-:W-:Y:S05]  /*25090*/  BRA `(.L_x_1483) ;  /* 0xfffffe6c00747947 */ /* 0x000fea000383ffff */
.L_x_1503:
[----:B-1----:R1:W2:Y:S02]  /*250a0*/  SYNCS.PHASECHK.TRANS64.TRYWAIT P2, [R9+URZ+0x2d830], R8 ;  /* 0x02d83008090075a7 */ /* 0x0022a4000804017f */
[----:B--2---:R-:W-:Y:S05]  /*250b0*/  @!P2 NANOSLEEP.SYNCS 0x989680 ;  /* 0x009896800000a95d */ /* 0x004fea0003900000 */
[----:B------:R-:W2:Y:S02]  /*250c0*/  @!P2 SYNCS.PHASECHK.TRANS64 P2, [R9+URZ+0x2d830], R8 ;  /* 0x02d830080900a5a7 */ /* 0x000ea4000804007f */
[----:B--2---:R-:W-:Y:S05]  /*250d0*/  @!P2 BRA `(.L_x_1503) ;  /* 0xfffffffc00f0a947 */ /* 0x004fea000383ffff */
[----:B------:R-:W-:Y:S05]  /*250e0*/  BRA `(.L_x_1502) ;  /* 0xfffffeac00047947 */ /* 0x000fea000383ffff */
.L_x_1507:
[----:B-1----:R1:W2:Y:S02]  /*250f0*/  SYNCS.PHASECHK.TRANS64.TRYWAIT P1, [R9+URZ+0x2d850], R8 ;  /* 0x02d85008090075a7 */ /* 0x0022a4000802017f */
[----:B--2---:R-:W-:Y:S05]  /*25100*/  @!P1 NANOSLEEP.SYNCS 0x989680 ;  /* 0x009896800000995d */ /* 0x004fea0003900000 */
[----:B------:R-:W2:Y:S02]  /*25110*/  @!P1 SYNCS.PHASECHK.TRANS64 P1, [R9+URZ+0x2d850], R8 ;  /* 0x02d85008090095a7 */ /* 0x000ea4000802007f */
[----:B--2---:R-:W-:Y:S05]  /*25120*/  @!P1 BRA `(.L_x_1507) ;  /* 0xfffffffc00f09947 */ /* 0x004fea000383ffff */
[----:B------:R-:W-:Y:S05]  /*25130*/  BRA `(.L_x_1504) ;  /* 0xfffffeb000207947 */ /* 0x000fea000383ffff */
.L_x_1528:
[----:B--2---:R2:W3:Y:S02]  /*25140*/  SYNCS.PHASECHK.TRANS64.TRYWAIT P2, [R5+URZ+0x2d830], R6 ;  /* 0x02d83006050075a7 */ /* 0x0044e4000804017f */
[----:B---3--:R-:W-:Y:S05]  /*25150*/  @!P2 NANOSLEEP.SYNCS 0x989680 ;  /* 0x009896800000a95d */ /* 0x008fea0003900000 */
[----:B------:R-:W3:Y:S02]  /*25160*/  @!P2 SYNCS.PHASECHK.TRANS64 P2, [R5+URZ+0x2d830], R6 ;  /* 0x02d830060500a5a7 */ /* 0x000ee4000804007f */
[----:B---3--:R-:W-:Y:S05]  /*25170*/  @!P2 BRA `(.L_x_1528) ;  /* 0xfffffffc00f0a947 */ /* 0x008fea000383ffff */
[----:B------:R-:W-:Y:S05]  /*25180*/  BRA `(.L_x_1527) ;  /* 0xfffffeec00207947 */ /* 0x000fea000383ffff */
.L_x_1532:
[----:B-1----:R1:W2:Y:S02]  /*25190*/  SYNCS.PHASECHK.TRANS64.TRYWAIT P1, [R6+URZ+0x2d850], R5 ;  /* 0x02d85005060075a7 */ /* 0x0022a4000802017f */
[----:B--2---:R-:W-:Y:S05]  /*251a0*/  @!P1 NANOSLEEP.SYNCS 0x989680 ;  /* 0x009896800000995d */ /* 0x004fea0003900000 */
[----:B------:R-:W2:Y:S02]  /*251b0*/  @!P1 SYNCS.PHASECHK.TRANS64 P1, [R6+URZ+0x2d850], R5 ;  /* 0x02d85005060095a7 */ /* 0x000ea4000802007f */
[----:B--2---:R-:W-:Y:S05]  /*251c0*/  @!P1 BRA `(.L_x_1532) ;  /* 0xfffffffc00f09947 */ /* 0x004fea000383ffff */
[----:B------:R-:W-:Y:S05]  /*251d0*/  BRA `(.L_x_1529) ;  /* 0xfffffef000487947 */ /* 0x000fea000383ffff */
.L_x_1541:
[----:B--2---:R2:W3:Y:S02]  /*251e0*/  SYNCS.PHASECHK.TRANS64.TRYWAIT P2, [R5+URZ+0x2d830], R6 ;  /* 0x02d83006050075a7 */ /* 0x0044e4000804017f */
[----:B---3--:R-:W-:Y:S05]  /*251f0*/  @!P2 NANOSLEEP.SYNCS 0x989680 ;  /* 0x009896800000a95d */ /* 0x008fea0003900000 */
[----:B------:R-:W3:Y:S02]  /*25200*/  @!P2 SYNCS.PHASECHK.TRANS64 P2, [R5+URZ+0x2d830], R6 ;  /* 0x02d830060500a5a7 */ /* 0x000ee4000804007f */
[----:B---3--:R-:W-:Y:S05]  /*25210*/  @!P2 BRA `(.L_x_1541) ;  /* 0xfffffffc00f0a947 */ /* 0x008fea000383ffff */
[----:B------:R-:W-:Y:S05]  /*25220*/  BRA `(.L_x_1540) ;  /* 0xffffff1800447947 */ /* 0x000fea000383ffff */
.L_x_1545:
[----:B-1----:R1:W2:Y:S02]  /*25230*/  SYNCS.PHASECHK.TRANS64.TRYWAIT P1, [R6+URZ+0x2d850], R5 ;  /* 0x02d85005060075a7 */ /* 0x0022a4000802017f */
[----:B--2---:R-:W-:Y:S05]  /*25240*/  @!P1 NANOSLEEP.SYNCS 0x989680 ;  /* 0x009896800000995d */ /* 0x004fea0003900000 */
[----:B------:R-:W2:Y:S02]  /*25250*/  @!P1 SYNCS.PHASECHK.TRANS64 P1, [R6+URZ+0x2d850], R5 ;  /* 0x02d85005060095a7 */ /* 0x000ea4000802007f */
[----:B--2---:R-:W-:Y:S05]  /*25260*/  @!P1 BRA `(.L_x_1545) ;  /* 0xfffffffc00f09947 */ /* 0x004fea000383ffff */
[----:B------:R-:W-:Y:S05]  /*25270*/  BRA `(.L_x_1542) ;  /* 0xffffff1c006c7947 */ /* 0x000fea000383ffff */
.L_x_1560:
[----:B--2---:R2:W3:Y:S02]  /*25280*/  SYNCS.PHASECHK.TRANS64.TRYWAIT P1, [R13+URZ+0x2d850], R0 ;  /* 0x02d850000d0075a7 */ /* 0x0044e4000802017f */
[----:B---3--:R-:W-:Y:S05]  /*25290*/  @!P1 NANOSLEEP.SYNCS 0x989680 ;  /* 0x009896800000995d */ /* 0x008fea0003900000 */
[----:B------:R-:W3:Y:S02]  /*252a0*/  @!P1 SYNCS.PHASECHK.TRANS64 P1, [R13+URZ+0x2d850], R0 ;  /* 0x02d850000d0095a7 */ /* 0x000ee4000802007f */
[----:B---3--:R-:W-:Y:S05]  /*252b0*/  @!P1 BRA `(.L_x_1560) ;  /* 0xfffffffc00f09947 */ /* 0x008fea000383ffff */
[----:B------:R-:W-:Y:S05]  /*252c0*/  BRA `(.L_x_1559) ;  /* 0xffffff54008c7947 */ /* 0x000fea000383ffff */
.L_x_1571:
[----:B------:R-:W-:Y:S02]  /*252d0*/  IMAD.MOV.U32 R13, RZ, RZ, R4 ;  /* 0x000000ffff0d7224 */ /* 0x000fe400078e0004 */
[----:B------:R-:W-:Y:S02]  /*252e0*/  IMAD.MOV.U32 R12, RZ, RZ, RZ ;  /* 0x000000ffff0c7224 */ /* 0x000fe400078e00ff */
[----:B------:R-:W-:Y:S02]  /*252f0*/  IMAD.MOV.U32 R11, RZ, RZ, 0x1c1f ;  /* 0x00001c1fff0b7424 */ /* 0x000fe400078e00ff */
[----:B------:R-:W-:-:S07]  /*25300*/  IMAD.MOV.U32 R15, RZ, RZ, -0x1 ;  /* 0xffffffffff0f7424 */ /* 0x000fce00078e00ff */
[----:B-1----:R-:W-:Y:S05]  /*25310*/  WARPSYNC.COLLECTIVE R15, `(.L_x_1747) ;  /* 0x000000000f087348 */ /* 0x002fea0003c00000 */
[----:B------:R0:W2:Y:S02]  /*25320*/  SHFL.IDX P6, R14, R13, R12, R11 ;  /* 0x0000000c0d0e7389 */ /* 0x0000a400000c000b */
[----:B012---:R-:W-:Y:S01]  /*25330*/  ENDCOLLECTIVE ;  /* 0x000000000000791b */ /* 0x007fe20003800000 */
.L_x_1747:
[----:B------:R-:W-:Y:S02]  /*25340*/  IMAD.MOV.U32 R13, RZ, RZ, R0 ;  /* 0x000000ffff0d7224 */ /* 0x000fe400078e0000 */
[----:B------:R-:W-:-:S07]  /*25350*/  IMAD.MOV.U32 R3, RZ, RZ, R14 ;  /* 0x000000ffff037224 */ /* 0x000fce00078e000e */
[----:B------:R-:W-:Y:S05]  /*25360*/  WARPSYNC.COLLECTIVE R15, `(.L_x_1748) ;  /* 0x000000000f087348 */ /* 0x000fea0003c00000 */
[----:B------:R0:W1:Y:S02]  /*25370*/  SHFL.IDX P6, R14, R13, R12, R11 ;  /* 0x0000000c0d0e7389 */ /* 0x00006400000c000b */
[----:B01----:R-:W-:Y:S01]  /*25380*/  ENDCOLLECTIVE ;  /* 0x000000000000791b */ /* 0x003fe20003800000 */
.L_x_1748:
[----:B------:R-:W-:Y:S05]  /*25390*/  BRA `(.L_x_1749) ;  /* 0xffffff7800bc7947 */ /* 0x000fea000383ffff */
.L_x_1574:
[----:B------:R-:W-:Y:S01]  /*253a0*/  BSSY B1, `(.L_x_1750) ;  /* 0x0000008000017945 */ /* 0x000fe20003800000 */
[----:B----4-:R-:W-:Y:S02]  /*253b0*/  IMAD.MOV.U32 R13, RZ, RZ, R4 ;  /* 0x000000ffff0d7224 */ /* 0x010fe400078e0004 */
[----:B------:R-:W-:Y:S02]  /*253c0*/  IMAD.MOV.U32 R12, RZ, RZ, 0x1 ;  /* 0x00000001ff0c7424 */ /* 0x000fe400078e00ff */
[----:B------:R-:W-:Y:S02]  /*253d0*/  IMAD.MOV.U32 R11, RZ, RZ, 0x1c1f ;  /* 0x00001c1fff0b7424 */ /* 0x000fe400078e00ff */
[----:B------:R-:W-:-:S07]  /*253e0*/  IMAD.MOV.U32 R15, RZ, RZ, -0x1 ;  /* 0xffffffffff0f7424 */ /* 0x000fce00078e00ff */
[----:B0123--:R-:W-:Y:S05]  /*253f0*/  WARPSYNC.COLLECTIVE R15, `(.L_x_1751) ;  /* 0x000000000f087348 */ /* 0x00ffea0003c00000 */
[----:B---3--:R3:W4:Y:S02]  /*25400*/  SHFL.IDX P6, R14, R13, R12, R11 ;  /* 0x0000000c0d0e7389 */ /* 0x00872400000c000b */
[----:B01234-:R-:W-:Y:S01]  /*25410*/  ENDCOLLECTIVE ;  /* 0x000000000000791b */ /* 0x01ffe20003800000 */
.L_x_1751:
[----:B------:R-:W-:Y:S05]  /*25420*/  BSYNC B1 ;  /* 0x0000000000017941 */ /* 0x000fea0003800000 */
.L_x_1750:
        /* <DEDUP_REMOVED lines=8> */
.L_x_1752:
[----:B------:R-:W-:Y:S05]  /*254b0*/  BRA `(.L_x_1753) ;  /* 0xffffff7800d07947 */ /* 0x000fea000383ffff */
.L_x_1599:
        /* <DEDUP_REMOVED lines=11> */
.L_x_1755:
[----:B------:R-:W-:Y:S05]  /*25570*/  BSYNC B1 ;  /* 0x0000000000017941 */ /* 0x000fea0003800000 */
.L_x_1754:
[----:B------:R-:W-:Y:S05]  /*25580*/  BRA `(.L_x_1756) ;  /* 0xffffff9000f07947 */ /* 0x000fea000383ffff */
.L_x_1601:
[----:B------:R-:W-:Y:S01]  /*25590*/  BSSY B1, `(.L_x_1757) ;  /* 0x0000006000017945 */ /* 0x000fe20003800000 */
[----:B------:R-:W-:-:S07]  /*255a0*/  IMAD.MOV.U32 R15, RZ, RZ, -0x1 ;  /* 0xffffffffff0f7424 */ /* 0x000fce00078e00ff */
[----:B0-----:R-:W-:Y:S05]  /*255b0*/  WARPSYNC.COLLECTIVE R15, `(.L_x_1758) ;  /* 0x000000000f0c7348 */ /* 0x001fea0003c00000 */
[----:B------:R-:W-:Y:S02]  /*255c0*/  ELECT P6, UR62, PT ;  /* 0x00000000003e782f */ /* 0x000fe400038c0000 */
[----:B------:R-:W-:Y:S01]  /*255d0*/  MOV R14, UR62 ;  /* 0x0000003e000e7c02 */ /* 0x000fe20008000f00 */
[----:B0-----:R-:W-:Y:S10]  /*255e0*/  ENDCOLLECTIVE ;  /* 0x000000000000791b */ /* 0x001ff40003800000 */
.L_x_1758:
[----:B------:R-:W-:Y:S05]  /*255f0*/  BSYNC B1 ;  /* 0x0000000000017941 */ /* 0x000fea0003800000 */
.L_x_1757:
[----:B------:R-:W-:Y:S05]  /*25600*/  BRA `(.L_x_1600) ;  /* 0xffffff9000e87947 */ /* 0x000fea000383ffff */
.L_x_1603:
[----:B0-----:R0:W1:Y:S02]  /*25610*/  SYNCS.PHASECHK.TRANS64.TRYWAIT P0, [R23+URZ+0x2d820], R5 ;  /* 0x02d82005170075a7 */ /* 0x001064000800017f */
[----:B-1----:R-:W-:Y:S05]  /*25620*/  @!P0 NANOSLEEP.SYNCS 0x989680 ;  /* 0x009896800000895d */ /* 0x002fea0003900000 */
[----:B------:R-:W1:Y:S02]  /*25630*/  @!P0 SYNCS.PHASECHK.TRANS64 P0, [R23+URZ+0x2d820], R5 ;  /* 0x02d82005170085a7 */ /* 0x000e64000800007f */
[----:B-1----:R-:W-:Y:S05]  /*25640*/  @!P0 BRA `(.L_x_1603) ;  /* 0xfffffffc00f08947 */ /* 0x002fea000383ffff */
[----:B------:R-:W-:Y:S05]  /*25650*/  BRA `(.L_x_1759) ;  /* 0xffffff9000f87947 */ /* 0x000fea000383ffff */
.L_x_1607:
[----:B-1----:R1:W2:Y:S02]  /*25660*/  SYNCS.PHASECHK.TRANS64.TRYWAIT P0, [R9+URZ+0x2d8a0], R8 ;  /* 0x02d8a008090075a7 */ /* 0x0022a4000800017f */
[----:B--2---:R-:W-:Y:S05]  /*25670*/  @!P0 NANOSLEEP.SYNCS 0x989680 ;  /* 0x009896800000895d */ /* 0x004fea0003900000 */
[----:B------:R-:W2:Y:S02]  /*25680*/  @!P0 SYNCS.PHASECHK.TRANS64 P0, [R9+URZ+0x2d8a0], R8 ;  /* 0x02d8a008090085a7 */ /* 0x000ea4000800007f */
[----:B--2---:R-:W-:Y:S05]  /*25690*/  @!P0 BRA `(.L_x_1607) ;  /* 0xfffffffc00f08947 */ /* 0x004fea000383ffff */
[----:B------:R-:W-:Y:S05]  /*256a0*/  BRA `(.L_x_1760) ;  /* 0xffffff9400147947 */ /* 0x000fea000383ffff */
.L_x_1614:
[----:B0-----:R0:W2:Y:S02]  /*256b0*/  SYNCS.PHASECHK.TRANS64.TRYWAIT P0, [R9+URZ+0x2d8c0], R8 ;  /* 0x02d8c008090075a7 */ /* 0x0010a4000800017f */
[----:B--2---:R-:W-:Y:S05]  /*256c0*/  @!P0 NANOSLEEP.SYNCS 0x989680 ;  /* 0x009896800000895d */ /* 0x004fea0003900000 */
[----:B------:R-:W2:Y:S02]  /*256d0*/  @!P0 SYNCS.PHASECHK.TRANS64 P0, [R9+URZ+0x2d8c0], R8 ;  /* 0x02d8c008090085a7 */ /* 0x000ea4000800007f */
[----:B--2---:R-:W-:Y:S05]  /*256e0*/  @!P0 BRA `(.L_x_1614) ;  /* 0xfffffffc00f08947 */ /* 0x004fea000383ffff */
[----:B------:R-:W-:Y:S05]  /*256f0*/  BRA `(.L_x_1761) ;  /* 0xffffff9800107947 */ /* 0x000fea000383ffff */
.L_x_1623:
[----:B0-----:R0:W1:Y:S02]  /*25700*/  SYNCS.PHASECHK.TRANS64.TRYWAIT P1, [R8+URZ+0x2d8a0], R7 ;  /* 0x02d8a007080075a7 */ /* 0x001064000802017f */
[----:B-1----:R-:W-:Y:S05]  /*25710*/  @!P1 NANOSLEEP.SYNCS 0x989680 ;  /* 0x009896800000995d */ /* 0x002fea0003900000 */
[----:B------:R-:W1:Y:S02]  /*25720*/  @!P1 SYNCS.PHASECHK.TRANS64 P1, [R8+URZ+0x2d8a0], R7 ;  /* 0x02d8a007080095a7 */ /* 0x000e64000802007f */
[----:B-1----:R-:W-:Y:S05]  /*25730*/  @!P1 BRA `(.L_x_1623) ;  /* 0xfffffffc00f09947 */ /* 0x002fea000383ffff */
[----:B------:R-:W-:Y:S05]  /*25740*/  BRA `(.L_x_1762) ;  /* 0xffffff9c00507947 */ /* 0x000fea000383ffff */
.L_x_1630:
[----:B-1----:R1:W2:Y:S02]  /*25750*/  SYNCS.PHASECHK.TRANS64.TRYWAIT P1, [R8+URZ+0x2d8c0], R7 ;  /* 0x02d8c007080075a7 */ /* 0x0022a4000802017f */
[----:B--2---:R-:W-:Y:S05]  /*25760*/  @!P1 NANOSLEEP.SYNCS 0x989680 ;  /* 0x009896800000995d */ /* 0x004fea0003900000 */
[----:B------:R-:W2:Y:S02]  /*25770*/  @!P1 SYNCS.PHASECHK.TRANS64 P1, [R8+URZ+0x2d8c0], R7 ;  /* 0x02d8c007080095a7 */ /* 0x000ea4000802007f */
[----:B--2---:R-:W-:Y:S05]  /*25780*/  @!P1 BRA `(.L_x_1630) ;  /* 0xfffffffc00f09947 */ /* 0x004fea000383ffff */
[----:B------:R-:W-:Y:S05]  /*25790*/  BRA `(.L_x_1763) ;  /* 0xffffffa000487947 */ /* 0x000fea000383ffff */
.L_x_1653:
[----:B------:R-:W0:Y:S01]  /*257a0*/  S2R R17, SR_TID.X ;  /* 0x0000000000117919 */ /* 0x000e220000002100 */
[----:B------:R-:W-:Y:S01]  /*257b0*/  BSSY B0, `(.L_x_1764) ;  /* 0x000000a000007945 */ /* 0x000fe20003800000 */
[----:B------:R-:W-:Y:S02]  /*257c0*/  IMAD.MOV.U32 R12, RZ, RZ, RZ ;  /* 0x000000ffff0c7224 */ /* 0x000fe400078e00ff */
[----:B------:R-:W-:Y:S01]  /*257d0*/  IMAD.MOV.U32 R15, RZ, RZ, -0x1 ;  /* 0xffffffffff0f7424 */ /* 0x000fe200078e00ff */
[----:B0-----:R-:W-:-:S04]  /*257e0*/  SHF.R.U32.HI R11, RZ, 0x5, R17 ;  /* 0x00000005ff0b7819 */ /* 0x001fc80000011611 */
[----:B------:R-:W-:-:S05]  /*257f0*/  LOP3.LUT R11, R11, 0x3, RZ, 0xc0, !PT ;  /* 0x000000030b0b7812 */ /* 0x000fca00078ec0ff */
[----:B------:R-:W-:Y:S02]  /*25800*/  IMAD.MOV.U32 R13, RZ, RZ, R11 ;  /* 0x000000ffff0d7224 */ /* 0x000fe400078e000b */
[----:B------:R-:W-:-:S07]  /*25810*/  IMAD.MOV.U32 R11, RZ, RZ, 0x1f ;  /* 0x0000001fff0b7424 */ /* 0x000fce00078e00ff */
[----:B-----5:R-:W-:Y:S05]  /*25820*/  WARPSYNC.COLLECTIVE R15, `(.L_x_1765) ;  /* 0x000000000f087348 */ /* 0x020fea0003c00000 */
[----:B------:R0:W1:Y:S02]  /*25830*/  SHFL.IDX P6, R14, R13, R12, R11 ;  /* 0x0000000c0d0e7389 */ /* 0x00006400000c000b */
[----:B01---5:R-:W-:Y:S01]  /*25840*/  ENDCOLLECTIVE ;  /* 0x000000000000791b */ /* 0x023fe20003800000 */
.L_x_1765:
[----:B------:R-:W-:Y:S05]  /*25850*/  BSYNC B0 ;  /* 0x0000000000007941 */ /* 0x000fea0003800000 */
.L_x_1764:
[----:B------:R-:W-:Y:S05]  /*25860*/  BRA `(.L_x_1766) ;  /* 0xffffffb000807947 */ /* 0x000fea000383ffff */
.L_x_1656:
[----:B-1----:R1:W2:Y:S02]  /*25870*/  SYNCS.PHASECHK.TRANS64.TRYWAIT P0, [R0+URZ+0x2d840], R5 ;  /* 0x02d84005000075a7 */ /* 0x0022a4000800017f */
[----:B--2---:R-:W-:Y:S05]  /*25880*/  @!P0 NANOSLEEP.SYNCS 0x989680 ;  /* 0x009896800000895d */ /* 0x004fea0003900000 */
[----:B------:R-:W2:Y:S02]  /*25890*/  @!P0 SYNCS.PHASECHK.TRANS64 P0, [R0+URZ+0x2d840], R5 ;  /* 0x02d84005000085a7 */ /* 0x000ea4000800007f */
[----:B--2---:R-:W-:Y:S05]  /*258a0*/  @!P0 BRA `(.L_x_1656) ;  /* 0xfffffffc00f08947 */ /* 0x004fea000383ffff */
[----:B------:R-:W-:Y:S05]  /*258b0*/  BRA `(.L_x_1767) ;  /* 0xffffffb000e47947 */ /* 0x000fea000383ffff */
.L_x_1657:
        /* <DEDUP_REMOVED lines=8> */
.L_x_1769:
[----:B------:R-:W-:Y:S05]  /*25940*/  BSYNC B0 ;  /* 0x0000000000007941 */ /* 0x000fea0003800000 */
.L_x_1768:
        /* <DEDUP_REMOVED lines=8> */
.L_x_1770:
[----:B------:R-:W-:Y:S02]  /*259d0*/  IMAD.MOV.U32 R13, RZ, RZ, R7 ;  /* 0x000000ffff0d7224 */ /* 0x000fe400078e0007 */
[----:B------:R-:W-:Y:S02]  /*259e0*/  IMAD.MOV.U32 R12, RZ, RZ, 0x1 ;  /* 0x00000001ff0c7424 */ /* 0x000fe400078e00ff */
[----:B------:R-:W-:-:S07]  /*259f0*/  IMAD.MOV.U32 R3, RZ, RZ, R14 ;  /* 0x000000ffff037224 */ /* 0x000fce00078e000e */
[----:B------:R-:W-:Y:S05]  /*25a00*/  WARPSYNC.COLLECTIVE R15, `(.L_x_1771) ;  /* 0x000000000f087348 */ /* 0x000fea0003c00000 */
[----:B------:R0:W1:Y:S02]  /*25a10*/  SHFL.IDX P6, R14, R13, R12, R11 ;  /* 0x0000000c0d0e7389 */ /* 0x00006400000c000b */
[----:B01----:R-:W-:Y:S01]  /*25a20*/  ENDCOLLECTIVE ;  /* 0x000000000000791b */ /* 0x003fe20003800000 */
.L_x_1771:
[----:B------:R-:W-:Y:S01]  /*25a30*/  @P0 LEA R5, P1, R9, R3, 0x1 ;  /* 0x0000000309050211 */ /* 0x000fe200078208ff */
[----:B------:R-:W-:-:S04]  /*25a40*/  @P0 IMAD R3, R8, 0x2, R23 ;  /* 0x0000000208030824 */ /* 0x000fc800078e0217 */
        /* <DEDUP_REMOVED lines=16> */
.L_x_1772:
[----:B------:R-:W-:Y:S02]  /*25b50*/  IMAD.MOV.U32 R13, RZ, RZ, R7 ;  /* 0x000000ffff0d7224 */ /* 0x000fe400078e0007 */
[----:B------:R-:W-:Y:S02]  /*25b60*/  IMAD.MOV.U32 R12, RZ, RZ, 0x2 ;  /* 0x00000002ff0c7424 */ /* 0x000fe400078e00ff */
[----:B------:R-:W-:-:S07]  /*25b70*/  IMAD.MOV.U32 R3, RZ, RZ, R14 ;  /* 0x000000ffff037224 */ /* 0x000fce00078e000e */
[----:B------:R-:W-:Y:S05]  /*25b80*/  WARPSYNC.COLLECTIVE R15, `(.L_x_1773) ;  /* 0x000000000f087348 */ /* 0x000fea0003c00000 */
[----:B------:R0:W1:Y:S02]  /*25b90*/  SHFL.IDX P6, R14, R13, R12, R11 ;  /* 0x0000000c0d0e7389 */ /* 0x00006400000c000b */
[----:B01----:R-:W-:Y:S01]  /*25ba0*/  ENDCOLLECTIVE ;  /* 0x000000000000791b */ /* 0x003fe20003800000 */
.L_x_1773:
[----:B------:R-:W-:Y:S01]  /*25bb0*/  @P1 LEA R5, P0, R9, R3, 0x1 ;  /* 0x0000000309051211 */ /* 0x000fe200078008ff */
[----:B------:R-:W-:-:S04]  /*25bc0*/  @P1 IMAD R3, R8, 0x2, R23 ;  /* 0x0000000208031824 */ /* 0x000fc800078e0217 */
        /* <DEDUP_REMOVED lines=11> */
[----:B------:R-:W-:Y:S02]  /*25c80*/  ISETP.GE.AND P1, PT, R6, 0x41, PT ;  /* 0x000000410600780c */ /* 0x000fe40003f26270 */
[----:B0-----:R-:W-:-:S11]  /*25c90*/  MOV R4, R14 ;  /* 0x0000000e00047202 */ /* 0x001fd60000000f00 */
[----:B------:R-:W-:Y:S05]  /*25ca0*/  WARPSYNC.COLLECTIVE R15, `(.L_x_1774) ;  /* 0x000000000f087348 */ /* 0x000fea0003c00000 */
[----:B------:R0:W1:Y:S02]  /*25cb0*/  SHFL.IDX P6, R14, R13, R12, R11 ;  /* 0x0000000c0d0e7389 */ /* 0x00006400000c000b */
[----:B01----:R-:W-:Y:S01]  /*25cc0*/  ENDCOLLECTIVE ;  /* 0x000000000000791b */ /* 0x003fe20003800000 */
.L_x_1774:
[----:B------:R-:W-:Y:S02]  /*25cd0*/  IMAD.MOV.U32 R13, RZ, RZ, R7 ;  /* 0x000000ffff0d7224 */ /* 0x000fe400078e0007 */
[----:B------:R-:W-:Y:S02]  /*25ce0*/  IMAD.MOV.U32 R12, RZ, RZ, 0x3 ;  /* 0x00000003ff0c7424 */ /* 0x000fe400078e00ff */
[----:B------:R-:W-:-:S07]  /*25cf0*/  IMAD.MOV.U32 R3, RZ, RZ, R14 ;  /* 0x000000ffff037224 */ /* 0x000fce00078e000e */
[----:B------:R-:W-:Y:S05]  /*25d00*/  WARPSYNC.COLLECTIVE R15, `(.L_x_1775) ;  /* 0x000000000f087348 */ /* 0x000fea0003c00000 */
[----:B------:R0:W1:Y:S02]  /*25d10*/  SHFL.IDX P6, R14, R13, R12, R11 ;  /* 0x0000000c0d0e7389 */ /* 0x00006400000c000b */
[----:B01----:R-:W-:Y:S01]  /*25d20*/  ENDCOLLECTIVE ;  /* 0x000000000000791b */ /* 0x003fe20003800000 */
.L_x_1775:
[----:B------:R-:W-:Y:S01]  /*25d30*/  @P1 LEA R5, P0, R9, R3, 0x1 ;  /* 0x0000000309051211 */ /* 0x000fe200078008ff */
[----:B------:R-:W-:-:S04]  /*25d40*/  @P1 IMAD R3, R8, 0x2, R23 ;  /* 0x0000000208031824 */ /* 0x000fc800078e0217 */
        /* <DEDUP_REMOVED lines=9> */
.L_x_1776:
        /* <DEDUP_REMOVED lines=8> */
.L_x_1662:
[----:B------:R0:W5:Y:S01]  /*25e60*/  LDL R21, [R1+0x34] ;  /* 0x0000340001157983 */ /* 0x0001620000100800 */
[----:B------:R-:W-:Y:S02]  /*25e70*/  IMAD.MOV.U32 R13, RZ, RZ, R4 ;  /* 0x000000ffff0d7224 */ /* 0x000fe400078e0004 */
[----:B------:R-:W-:Y:S02]  /*25e80*/  IMAD.MOV.U32 R12, RZ, RZ, RZ ;  /* 0x000000ffff0c7224 */ /* 0x000fe400078e00ff */
[----:B------:R-:W-:Y:S02]  /*25e90*/  IMAD.MOV.U32 R11, RZ, RZ, 0x1c1f ;  /* 0x00001c1fff0b7424 */ /* 0x000fe400078e00ff */
[----:B------:R-:W-:Y:S02]  /*25ea0*/  IMAD.MOV.U32 R15, RZ, RZ, -0x1 ;  /* 0xffffffffff0f7424 */ /* 0x000fe400078e00ff */
[----:B------:R-:W-:Y:S02]  /*25eb0*/  IMAD R0, R29, R9, RZ ;  /* 0x000000091d007224 */ /* 0x000fe400078e02ff */
[----:B0-----:R-:W-:-:S07]  /*25ec0*/  IMAD.IADD R28, R20, 0x1, R28 ;  /* 0x00000001141c7824 */ /* 0x001fce00078e021c */
[----:B-----5:R-:W-:Y:S05]  /*25ed0*/  WARPSYNC.COLLECTIVE R15, `(.L_x_1778) ;  /* 0x000000000f087348 */ /* 0x020fea0003c00000 */
[----:B------:R0:W1:Y:S02]  /*25ee0*/  SHFL.IDX P6, R14, R13, R12, R11 ;  /* 0x0000000c0d0e7389 */ /* 0x00006400000c000b */
[----:B01---5:R-:W-:Y:S01]  /*25ef0*/  ENDCOLLECTIVE ;  /* 0x000000000000791b */ /* 0x023fe20003800000 */
.L_x_1778:
[C---:B------:R-:W-:Y:S01]  /*25f00*/  VIADD R9, R28.reuse, 0x20 ;  /* 0x000000201c097836 */ /* 0x040fe20000000000 */
[----:B------:R-:W-:Y:S01]  /*25f10*/  ISETP.GE.AND P3, PT, R28, R0, PT ;  /* 0x000000001c00720c */ /* 0x000fe20003f66270 */
[----:B------:R-:W-:Y:S02]  /*25f20*/  IMAD.MOV.U32 R13, RZ, RZ, R5 ;  /* 0x000000ffff0d7224 */ /* 0x000fe400078e0005 */
[----:B------:R-:W-:-:S10]  /*25f30*/  IMAD.MOV.U32 R2, RZ, RZ, R14 ;  /* 0x000000ffff027224 */ /* 0x000fd400078e000e */
[----:B------:R-:W-:Y:S05]  /*25f40*/  WARPSYNC.COLLECTIVE R15, `(.L_x_1779) ;  /* 0x000000000f087348 */ /* 0x000fea0003c00000 */
[----:B------:R0:W1:Y:S02]  /*25f50*/  SHFL.IDX P6, R14, R13, R12, R11 ;  /* 0x0000000c0d0e7389 */ /* 0x00006400000c000b */
[----:B01----:R-:W-:Y:S01]  /*25f60*/  ENDCOLLECTIVE ;  /* 0x000000000000791b */ /* 0x003fe20003800000 */
.L_x_1779:
[----:B------:R-:W-:Y:S02]  /*25f70*/  IMAD.MOV.U32 R13, RZ, RZ, R4 ;  /* 0x000000ffff0d7224 */ /* 0x000fe400078e0004 */
[----:B------:R-:W-:Y:S01]  /*25f80*/  IMAD.MOV.U32 R12, RZ, RZ, 0x1 ;  /* 0x00000001ff0c7424 */ /* 0x000fe200078e00ff */
[----:B------:R-:W-:-:S07]  /*25f90*/  MOV R3, R14 ;  /* 0x0000000e00037202 */ /* 0x000fce0000000f00 */
[----:B------:R-:W-:Y:S05]  /*25fa0*/  WARPSYNC.COLLECTIVE R15, `(.L_x_1780) ;  /* 0x000000000f087348 */ /* 0x000fea0003c00000 */
[----:B------:R0:W1:Y:S02]  /*25fb0*/  SHFL.IDX P6, R14, R13, R12, R11 ;  /* 0x0000000c0d0e7389 */ /* 0x00006400000c000b */
[----:B01----:R-:W-:Y:S01]  /*25fc0*/  ENDCOLLECTIVE ;  /* 0x000000000000791b */ /* 0x003fe20003800000 */
.L_x_1780:
        /* <DEDUP_REMOVED lines=10> */
.L_x_1781:
[----:B------:R-:W-:Y:S02]  /*26070*/  IMAD.MOV.U32 R13, RZ, RZ, R4 ;  /* 0x000000ffff0d7224 */ /* 0x000fe400078e0004 */
[----:B------:R-:W-:Y:S01]  /*26080*/  IMAD.MOV.U32 R12, RZ, RZ, 0x2 ;  /* 0x00000002ff0c7424 */ /* 0x000fe200078e00ff */
        /* <DEDUP_REMOVED lines=11> */
.L_x_1782:
        /* <DEDUP_REMOVED lines=10> */
.L_x_1783:
[----:B------:R-:W-:Y:S01]  /*261e0*/  @!PT LDS RZ, [RZ] ;  /* 0x00000000fffff984 */ /* 0x000fe20000000800 */
[----:B------:R-:W-:Y:S01]  /*261f0*/  @!PT LDS RZ, [RZ] ;  /* 0x00000000fffff984 */ /* 0x000fe20000000800 */
[----:B------:R-:W-:Y:S01]  /*26200*/  @!PT LDS RZ, [RZ] ;  /* 0x00000000fffff984 */ /* 0x000fe20000000800 */
[----:B------:R-:W-:Y:S04]  /*26210*/  @!P3 LDGSTS.E.BYPASS.LTC128B.128 [R21+0xcc00], desc[UR54][R2.64], !P0 ;  /* 0x0cc000000215bfae */ /* 0x000fe8000c101d76 */
[----:B------:R-:W-:Y:S04]  /*26220*/  @!P3 LDGSTS.E.BYPASS.LTC128B.128 [R21+0xfc00], desc[UR54][R2.64+0x40], !P1 ;  /* 0x0fc000400215bfae */ /* 0x000fe8000c901d76 */
[----:B------:R0:W-:Y:S01]  /*26230*/  @!P3 LDGSTS.E.BYPASS.LTC128B.128 [R21+0x12c00], desc[UR54][R2.64+0x80], !P2 ;  /* 0x12c000800215bfae */ /* 0x0001e2000d101d76 */
[----:B------:R-:W-:Y:S02]  /*26240*/  IMAD.MOV.U32 R13, RZ, RZ, R4 ;  /* 0x000000ffff0d7224 */ /* 0x000fe400078e0004 */
[----:B------:R-:W-:-:S02]  /*26250*/  IMAD.MOV.U32 R12, RZ, RZ, 0x3 ;  /* 0x00000003ff0c7424 */ /* 0x000fc400078e00ff */
[----:B0-----:R-:W-:-:S05]  /*26260*/  VIADD R2, R28, 0x40 ;  /* 0x000000401c027836 */ /* 0x001fca0000000000 */
[----:B------:R-:W-:Y:S01]  /*26270*/  ISETP.GE.AND P3, PT, R2, R0, PT ;  /* 0x000000000200720c */ /* 0x000fe20003f66270 */
[----:B------:R-:W-:-:S12]  /*26280*/  IMAD.MOV.U32 R2, RZ, RZ, R14 ;  /* 0x000000ffff027224 */ /* 0x000fd800078e000e */
[----:B------:R-:W-:Y:S05]  /*26290*/  WARPSYNC.COLLECTIVE R15, `(.L_x_1784) ;  /* 0x000000000f087348 */ /* 0x000fea0003c00000 */
[----:B------:R0:W1:Y:S02]  /*262a0*/  SHFL.IDX P6, R14, R13, R12, R11 ;  /* 0x0000000c0d0e7389 */ /* 0x00006400000c000b */
[----:B01----:R-:W-:Y:S01]  /*262b0*/  ENDCOLLECTIVE ;  /* 0x000000000000791b */ /* 0x003fe20003800000 */
.L_x_1784:
[----:B------:R-:W-:Y:S01]  /*262c0*/  @!P3 LEA R3, P4, R10, R2, 0x1 ;  /* 0x000000020a03b211 */ /* 0x000fe200078808ff */
[----:B------:R-:W-:-:S03]  /*262d0*/  IMAD.MOV.U32 R13, RZ, RZ, R5 ;  /* 0x000000ffff0d7224 */ /* 0x000fc600078e0005 */
[----:B------:R-:W-:-:S04]  /*262e0*/  @!P3 IADD3.X R2, RZ, R8, RZ, P4, !PT ;  /* 0x00000008ff02b210 */ /* 0x000fc800027fe4ff */
[----:B------:R-:W-:-:S04]  /*262f0*/  @!P3 LOP3.LUT R3, R3, R2, RZ, 0x3c, !PT ;  /* 0x000000020303b212 */ /* 0x000fc800078e3cff */
[----:B------:R-:W-:Y:S01]  /*26300*/  @!P3 LOP3.LUT R2, R3, R2, RZ, 0x3c, !PT ;  /* 0x000000020302b212 */ /* 0x000fe200078e3cff */
[----:B------:R-:W-:-:S07]  /*26310*/  IMAD.MOV.U32 R4, RZ, RZ, R14 ;  /* 0x000000ffff047224 */ /* 0x000fce00078e000e */
[----:B------:R-:W-:Y:S05]  /*26320*/  WARPSYNC.COLLECTIVE R15, `(.L_x_1785) ;  /* 0x000000000f087348 */ /* 0x000fea0003c00000 */
[----:B------:R0:W1:Y:S02]  /*26330*/  SHFL.IDX P6, R14, R13, R12, R11 ;  /* 0x0000000c0d0e7389 */ /* 0x00006400000c000b */
[----:B01----:R-:W-:Y:S01]  /*26340*/  ENDCOLLECTIVE ;  /* 0x000000000000791b */ /* 0x003fe20003800000 */
.L_x_1785:
[----:B------:R-:W-:-:S05]  /*26350*/  @!P3 LOP3.LUT R3, R3, R2, RZ, 0x3c, !PT ;  /* 0x000000020303b212 */ /* 0x000fca00078e3cff */
[----:B------:R-:W-:Y:S01]  /*26360*/  @!PT LDS RZ, [RZ] ;  /* 0x00000000fffff984 */ /* 0x000fe20000000800 */
[----:B------:R-:W-:Y:S01]  /*26370*/  @!PT LDS RZ, [RZ] ;  /* 0x00000000fffff984 */ /* 0x000fe20000000800 */
[----:B------:R-:W-:Y:S01]  /*26380*/  @!PT LDS RZ, [RZ] ;  /* 0x00000000fffff984 */ /* 0x000fe20000000800 */
[----:B------:R0:W-:Y:S04]  /*26390*/  @!P3 LDGSTS.E.BYPASS.LTC128B.128 [R21+0xd400], desc[UR54][R2.64], !P0 ;  /* 0x0d4000000215bfae */ /* 0x0001e8000c101d76 */
[----:B------:R0:W-:Y:S01]  /*263a0*/  @!P3 LDGSTS.E.BYPASS.LTC128B.128 [R21+0x10400], desc[UR54][R2.64+0x40], !P1 ;  /* 0x104000400215bfae */ /* 0x0001e2000c901d76 */
[----:B------:R-:W-:-:S03]  /*263b0*/  IMAD.MOV.U32 R13, RZ, RZ, R6 ;  /* 0x000000ffff0d7224 */ /* 0x000fc600078e0006 */
[----:B------:R0:W-:Y:S01]  /*263c0*/  @!P3 LDGSTS.E.BYPASS.LTC128B.128 [R21+0x13400], desc[UR54][R2.64+0x80], !P2 ;  /* 0x134000800215bfae */ /* 0x0001e2000d101d76 */
[----:B------:R-:W-:Y:S02]  /*263d0*/  IMAD.MOV.U32 R12, RZ, RZ, RZ ;  /* 0x000000ffff0c7224 */ /* 0x000fe400078e00ff */
[----:B------:R-:W-:-:S07]  /*263e0*/  IMAD.MOV.U32 R5, RZ, RZ, R14 ;  /* 0x000000ffff057224 */ /* 0x000fce00078e000e */
[----:B0-----:R-:W-:Y:S05]  /*263f0*/  WARPSYNC.COLLECTIVE R15, `(.L_x_1786) ;  /* 0x000000000f087348 */ /* 0x001fea0003c00000 */
[----:B------:R1:W2:Y:S02]  /*26400*/  SHFL.IDX P6, R14, R13, R12, R11 ;  /* 0x0000000c0d0e7389 */ /* 0x0002a400000c000b */
[----:B012---:R-:W-:Y:S01]  /*26410*/  ENDCOLLECTIVE ;  /* 0x000000000000791b */ /* 0x007fe20003800000 */
.L_x_1786:
[----:B------:R-:W-:-:S05]  /*26420*/  VIADD R2, R28, 0x60 ;  /* 0x000000601c027836 */ /* 0x000fca0000000000 */
[----:B------:R-:W-:Y:S01]  /*26430*/  ISETP.GE.AND P3, PT, R2, R0, PT ;  /* 0x000000000200720c */ /* 0x000fe20003f66270 */
[----:B------:R-:W-:-:S12]  /*26440*/  IMAD.MOV.U32 R13, RZ, RZ, R7 ;  /* 0x000000ffff0d7224 */ /* 0x000fd800078e0007 */
[----:B------:R-:W-:-:S05]  /*26450*/  @!P3 LEA R2, P4, R10, R5, 0x1 ;  /* 0x000000050a02b211 */ /* 0x000fca00078808ff */
[----:B------:R-:W-:Y:S02]  /*26460*/  @!P3 IMAD.X R3, RZ, RZ, R4, P4 ;  /* 0x000000ffff03b224 */ /* 0x000fe400020e0604 */
[----:B------:R-:W-:-:S07]  /*26470*/  IMAD.MOV.U32 R4, RZ, RZ, R14 ;  /* 0x000000ffff047224 */ /* 0x000fce00078e000e */
[----:B------:R-:W-:Y:S05]  /*26480*/  WARPSYNC.COLLECTIVE R15, `(.L_x_1787) ;  /* 0x000000000f087348 */ /* 0x000fea0003c00000 */
[----:B------:R0:W1:Y:S02]  /*26490*/  SHFL.IDX P6, R14, R13, R12, R11 ;  /* 0x0000000c0d0e7389 */ /* 0x00006400000c000b */
[----:B01----:R-:W-:Y:S01]  /*264a0*/  ENDCOLLECTIVE ;  /* 0x000000000000791b */ /* 0x003fe20003800000 */
.L_x_1787:
[----:B------:R-:W-:Y:S01]  /*264b0*/  @!PT LDS RZ, [RZ] ;  /* 0x00000000fffff984 */ /* 0x000fe20000000800 */
[----:B------:R-:W-:Y:S01]  /*264c0*/  @!PT LDS RZ, [RZ] ;  /* 0x00000000fffff984 */ /* 0x000fe20000000800 */
[----:B------:R-:W-:Y:S01]  /*264d0*/  @!PT LDS RZ, [RZ] ;  /* 0x00000000fffff984 */ /* 0x000fe20000000800 */
[----:B------:R-:W-:Y:S04]  /*264e0*/  @!P3 LDGSTS.E.BYPASS.LTC128B.128 [R21+0xdc00], desc[UR54][R2.64], !P0 ;  /* 0x0dc000000215bfae */ /* 0x000fe8000c101d76 */
[----:B------:R-:W-:Y:S04]  /*264f0*/  @!P3 LDGSTS.E.BYPASS.LTC128B.128 [R21+0x10c00], desc[UR54][R2.64+0x40], !P1 ;  /* 0x10c000400215bfae */ /* 0x000fe8000c901d76 */
[----:B------:R0:W-:Y:S01]  /*26500*/  @!P3 LDGSTS.E.BYPASS.LTC128B.128 [R21+0x13c00], desc[UR54][R2.64+0x80], !P2 ;  /* 0x13c000800215bfae */ /* 0x0001e2000d101d76 */
[----:B------:R-:W-:Y:S01]  /*26510*/  IMAD.MOV.U32 R13, RZ, RZ, R6 ;  /* 0x000000ffff0d7224 */ /* 0x000fe200078e0006 */
[----:B------:R-:W-:Y:S01]  /*26520*/  MOV R12, 0x1 ;  /* 0x00000001000c7802 */ /* 0x000fe20000000f00 */
[----:B0-----:R-:W-:-:S05]  /*26530*/  VIADD R2, R28, 0x80 ;  /* 0x000000801c027836 */ /* 0x001fca0000000000 */
[----:B------:R-:W-:Y:S01]  /*26540*/  ISETP.GE.AND P3, PT, R2, R0, PT ;  /* 0x000000000200720c */ /* 0x000fe20003f66270 */
[----:B------:R-:W-:-:S12]  /*26550*/  IMAD.MOV.U32 R2, RZ, RZ, R14 ;  /* 0x000000ffff027224 */ /* 0x000fd800078e000e */
[----:B------:R-:W-:Y:S05]  /*26560*/  WARPSYNC.COLLECTIVE R15, `(.L_x_1788) ;  /* 0x000000000f087348 */ /* 0x000fea0003c00000 */
[----:B------:R0:W1:Y:S02]  /*26570*/  SHFL.IDX P6, R14, R13, R12, R11 ;  /* 0x0000000c0d0e7389 */ /* 0x00006400000c000b */
[----:B01----:R-:W-:Y:S01]  /*26580*/  ENDCOLLECTIVE ;  /* 0x000000000000791b */ /* 0x003fe20003800000 */
.L_x_1788:
[----:B------:R-:W-:Y:S01]  /*26590*/  @!P3 LEA R2, P4, R10, R2, 0x1 ;  /* 0x000000020a02b211 */ /* 0x000fe200078808ff */
[----:B------:R-:W-:-:S04]  /*265a0*/  IMAD.MOV.U32 R13, RZ, RZ, R7 ;  /* 0x000000ffff0d7224 */ /* 0x000fc800078e0007 */
[----:B------:R-:W-:-:S05]  /*265b0*/  @!P3 IMAD.X R3, RZ, RZ, R4, P4 ;  /* 0x000000ffff03b224 */ /* 0x000fca00020e0604 */
[----:B------:R-:W-:Y:S01]  /*265c0*/  @!PT LDS RZ, [RZ] ;  /* 0x00000000fffff984 */ /* 0x000fe20000000800 */
[----:B------:R-:W-:Y:S01]  /*265d0*/  @!PT LDS RZ, [RZ] ;  /* 0x00000000fffff984 */ /* 0x000fe20000000800 */
[----:B------:R-:W-:Y:S01]  /*265e0*/  @!PT LDS RZ, [RZ] ;  /* 0x00000000fffff984 */ /* 0x000fe20000000800 */
[----:B------:R0:W-:Y:S01]  /*265f0*/  @!P3 LDGSTS.E.BYPASS.LTC128B.128 [R21+0xe400], desc[UR54][R2.64], !P0 ;  /* 0x0e4000000215bfae */ /* 0x0001e2000c101d76 */
[----:B------:R-:W-:-:S03]  /*26600*/  IMAD.MOV.U32 R6, RZ, RZ, R14 ;  /* 0x000000ffff067224 */ /* 0x000fc600078e000e */
[----:B------:R0:W-:Y:S04]  /*26610*/  @!P3 LDGSTS.E.BYPASS.LTC128B.128 [R21+0x11400], desc[UR54][R2.64+0x40], !P1 ;  /* 0x114000400215bfae */ /* 0x0001e8000c901d76 */
[----:B0-----:R-:W-:Y:S05]  /*26620*/  WARPSYNC.COLLECTIVE R15, `(.L_x_1789) ;  /* 0x000000000f087348 */ /* 0x001fea0003c00000 */
[----:B------:R1:W2:Y:S02]  /*26630*/  SHFL.IDX P6, R14, R13, R12, R11 ;  /* 0x0000000c0d0e7389 */ /* 0x0002a400000c000b */
[----:B012---:R-:W-:Y:S01]  /*26640*/  ENDCOLLECTIVE ;  /* 0x000000000000791b */ /* 0x007fe20003800000 */
.L_x_1789:
[----:B------:R-:W-:Y:S01]  /*26650*/  @!PT LDS RZ, [RZ] ;  /* 0x00000000fffff984 */ /* 0x000fe20000000800 */
[----:B------:R-:W-:Y:S01]  /*26660*/  @!PT LDS RZ, [RZ] ;  /* 0x00000000fffff984 */ /* 0x000fe20000000800 */
[----:B------:R-:W-:Y:S01]  /*26670*/  @!PT LDS RZ, [RZ] ;  /* 0x00000000fffff984 */ /* 0x000fe20000000800 */
[----:B------:R0:W-:Y:S02]  /*26680*/  @!P3 LDGSTS.E.BYPASS.LTC128B.128 [R21+0x14400], desc[UR54][R2.64+0x80], !P2 ;  /* 0x144000800215bfae */ /* 0x0001e4000d101d76 */
[----:B0-----:R-:W-:Y:S01]  /*26690*/  IMAD.MOV.U32 R2, RZ, RZ, R14 ;  /* 0x000000ffff027224 */ /* 0x001fe200078e000e */
[----:B------:R-:W-:Y:S06]  /*266a0*/  BRA `(.L_x_1790) ;  /* 0xffffffb400cc7947 */ /* 0x000fec000383ffff */
.L_x_1665:
[----:B-1----:R1:W2:Y:S02]  /*266b0*/  SYNCS.PHASECHK.TRANS64.TRYWAIT P0, [R23+URZ+0x2d820], R0 ;  /* 0x02d82000170075a7 */ /* 0x0022a4000800017f */
[----:B--2---:R-:W-:Y:S05]  /*266c0*/  @!P0 NANOSLEEP.SYNCS 0x989680 ;  /* 0x009896800000895d */ /* 0x004fea0003900000 */
[----:B------:R-:W2:Y:S02]  /*266d0*/  @!P0 SYNCS.PHASECHK.TRANS64 P0, [R23+URZ+0x2d820], R0 ;  /* 0x02d82000170085a7 */ /* 0x000ea4000800007f */
[----:B--2---:R-:W-:Y:S05]  /*266e0*/  @!P0 BRA `(.L_x_1665) ;  /* 0xfffffffc00f08947 */ /* 0x004fea000383ffff */
[----:B------:R-:W-:Y:S05]  /*266f0*/  BRA `(.L_x_1791) ;  /* 0xffffffb800347947 */ /* 0x000fea000383ffff */
.L_x_1670:
[----:B0-----:R0:W1:Y:S02]  /*26700*/  SYNCS.PHASECHK.TRANS64.TRYWAIT P0, [R5+URZ+0x2d840], R0 ;  /* 0x02d84000050075a7 */ /* 0x001064000800017f */
[----:B-1----:R-:W-:Y:S05]  /*26710*/  @!P0 NANOSLEEP.SYNCS 0x989680 ;  /* 0x009896800000895d */ /* 0x002fea0003900000 */
[----:B------:R-:W1:Y:S02]  /*26720*/  @!P0 SYNCS.PHASECHK.TRANS64 P0, [R5+URZ+0x2d840], R0 ;  /* 0x02d84000050085a7 */ /* 0x000e64000800007f */
[----:B-1----:R-:W-:Y:S05]  /*26730*/  @!P0 BRA `(.L_x_1670) ;  /* 0xfffffffc00f08947 */ /* 0x002fea000383ffff */
[----:B------:R-:W-:Y:S05]  /*26740*/  BRA `(.L_x_1792) ;  /* 0xffffffbc00287947 */ /* 0x000fea000383ffff */
.L_x_1671:
        /* <DEDUP_REMOVED lines=8> */
.L_x_1794:
[----:B------:R-:W-:Y:S05]  /*267d0*/  BSYNC B1 ;  /* 0x0000000000017941 */ /* 0x000fea0003800000 */
.L_x_1793:
        /* <DEDUP_REMOVED lines=13> */
.L_x_1795:
        /* <DEDUP_REMOVED lines=8> */
.L_x_1796:
        /* <DEDUP_REMOVED lines=14> */
.L_x_1797:
[----:B------:R-:W-:Y:S02]  /*26a10*/  IMAD.MOV.U32 R13, RZ, RZ, R7 ;  /* 0x000000ffff0d7224 */ /* 0x000fe400078e0007 */
[----:B------:R-:W-:Y:S02]  /*26a20*/  IMAD.MOV.U32 R12, RZ, RZ, 0x2 ;  /* 0x00000002ff0c7424 */ /* 0x000fe400078e00ff */
[----:B------:R-:W-:-:S07]  /*26a30*/  IMAD.MOV.U32 R2, RZ, RZ, R14 ;  /* 0x000000ffff027224 */ /* 0x000fce00078e000e */
[----:B------:R-:W-:Y:S05]  /*26a40*/  WARPSYNC.COLLECTIVE R15, `(.L_x_1798) ;  /* 0x000000000f087348 */ /* 0x000fea0003c00000 */
[----:B------:R0:W1:Y:S02]  /*26a50*/  SHFL.IDX P6, R14, R13, R12, R11 ;  /* 0x0000000c0d0e7389 */ /* 0x00006400000c000b */
[----:B01----:R-:W-:Y:S01]  /*26a60*/  ENDCOLLECTIVE ;  /* 0x000000000000791b */ /* 0x003fe20003800000 */
.L_x_1798:
        /* <DEDUP_REMOVED lines=13> */
.L_x_1799:
[----:B------:R-:W-:Y:S02]  /*26b40*/  IMAD.MOV.U32 R13, RZ, RZ, R7 ;  /* 0x000000ffff0d7224 */ /* 0x000fe400078e0007 */
[----:B------:R-:W-:Y:S02]  /*26b50*/  IMAD.MOV.U32 R12, RZ, RZ, 0x3 ;  /* 0x00000003ff0c7424 */ /* 0x000fe400078e00ff */
[----:B------:R-:W-:-:S07]  /*26b60*/  IMAD.MOV.U32 R2, RZ, RZ, R14 ;  /* 0x000000ffff027224 */ /* 0x000fce00078e000e */
[----:B------:R-:W-:Y:S05]  /*26b70*/  WARPSYNC.COLLECTIVE R15, `(.L_x_1800) ;  /* 0x000000000f087348 */ /* 0x000fea0003c00000 */
[----:B------:R0:W1:Y:S02]  /*26b80*/  SHFL.IDX P6, R14, R13, R12, R11 ;  /* 0x0000000c0d0e7389 */ /* 0x00006400000c000b */
[----:B01----:R-:W-:Y:S01]  /*26b90*/  ENDCOLLECTIVE ;  /* 0x000000000000791b */ /* 0x003fe20003800000 */
.L_x_1800:
        /* <DEDUP_REMOVED lines=10> */
[----:B------:R-:W-:-:S07]  /*26c40*/  MOV R21, R14 ;  /* 0x0000000e00157202 */ /* 0x000fce0000000f00 */
[----:B0-----:R-:W-:Y:S05]  /*26c50*/  WARPSYNC.COLLECTIVE R15, `(.L_x_1801) ;  /* 0x000000000f087348 */ /* 0x001fea0003c00000 */
[----:B------:R1:W2:Y:S02]  /*26c60*/  SHFL.IDX P6, R14, R13, R12, R11 ;  /* 0x0000000c0d0e7389 */ /* 0x0002a400000c000b */
[----:B012---:R-:W-:Y:S01]  /*26c70*/  ENDCOLLECTIVE ;  /* 0x000000000000791b */ /* 0x007fe20003800000 */
.L_x_1801:
[----:B------:R-:W-:Y:S01]  /*26c80*/  IMAD.MOV.U32 R2, RZ, RZ, R14 ;  /* 0x000000ffff027224 */ /* 0x000fe200078e000e */
[----:B------:R-:W-:Y:S06]  /*26c90*/  BRA `(.L_x_1802) ;  /* 0xffffffb800b47947 */ /* 0x000fec000383ffff */
.L_x_1676:
[----:B-1----:R1:W2:Y:S02]  /*26ca0*/  SYNCS.PHASECHK.TRANS64.TRYWAIT P0, [R5+URZ+0x2d860], R2 ;  /* 0x02d86002050075a7 */ /* 0x0022a4000800017f */
[----:B--2---:R-:W-:Y:S05]  /*26cb0*/  @!P0 NANOSLEEP.SYNCS 0x989680 ;  /* 0x009896800000895d */ /* 0x004fea0003900000 */
[----:B------:R-:W2:Y:S02]  /*26cc0*/  @!P0 SYNCS.PHASECHK.TRANS64 P0, [R5+URZ+0x2d860], R2 ;  /* 0x02d86002050085a7 */ /* 0x000ea4000800007f */
[----:B--2---:R-:W-:Y:S05]  /*26cd0*/  @!P0 BRA `(.L_x_1676) ;  /* 0xfffffffc00f08947 */ /* 0x004fea000383ffff */
[----:B------:R-:W-:Y:S05]  /*26ce0*/  BRA `(.L_x_1803) ;  /* 0xffffffbc00187947 */ /* 0x000fea000383ffff */
.L_x_1677:
        /* <DEDUP_REMOVED lines=8> */
.L_x_1805:
[----:B------:R-:W-:Y:S05]  /*26d70*/  BSYNC B1 ;  /* 0x0000000000017941 */ /* 0x000fea0003800000 */
.L_x_1804:
        /* <DEDUP_REMOVED lines=9> */
.L_x_1806:
[----:B------:R-:W-:Y:S01]  /*26e10*/  IMAD.MOV.U32 R13, RZ, RZ, R24 ;  /* 0x000000ffff0d7224 */ /* 0x000fe200078e0018 */
[----:B------:R-:W-:Y:S01]  /*26e20*/  MOV R12, 0x1 ;  /* 0x00000001000c7802 */ /* 0x000fe20000000f00 */
[----:B------:R-:W-:-:S07]  /*26e30*/  IMAD.MOV.U32 R2, RZ, RZ, R14 ;  /* 0x000000ffff027224 */ /* 0x000fce00078e000e */
[----:B------:R-:W-:Y:S05]  /*26e40*/  WARPSYNC.COLLECTIVE R15, `(.L_x_1807) ;  /* 0x000000000f087348 */ /* 0x000fea0003c00000 */
[----:B------:R0:W1:Y:S02]  /*26e50*/  SHFL.IDX P6, R14, R13, R12, R11 ;  /* 0x0000000c0d0e7389 */ /* 0x00006400000c000b */
[----:B01----:R-:W-:Y:S01]  /*26e60*/  ENDCOLLECTIVE ;  /* 0x000000000000791b */ /* 0x003fe20003800000 */
.L_x_1807:
        /* <DEDUP_REMOVED lines=16> */
.L_x_1808:
[----:B------:R-:W-:Y:S02]  /*26f70*/  IMAD.MOV.U32 R13, RZ, RZ, R24 ;  /* 0x000000ffff0d7224 */ /* 0x000fe400078e0018 */
[----:B------:R-:W-:Y:S02]  /*26f80*/  IMAD.MOV.U32 R12, RZ, RZ, 0x2 ;  /* 0x00000002ff0c7424 */ /* 0x000fe400078e00ff */
[----:B------:R-:W-:-:S07]  /*26f90*/  IMAD.MOV.U32 R2, RZ, RZ, R14 ;  /* 0x000000ffff027224 */ /* 0x000fce00078e000e */
[----:B------:R-:W-:Y:S05]  /*26fa0*/  WARPSYNC.COLLECTIVE R15, `(.L_x_1809) ;  /* 0x000000000f087348 */ /* 0x000fea0003c00000 */
[----:B------:R0:W1:Y:S02]  /*26fb0*/  SHFL.IDX P6, R14, R13, R12, R11 ;  /* 0x0000000c0d0e7389 */ /* 0x00006400000c000b */
[----:B01----:R-:W-:Y:S01]  /*26fc0*/  ENDCOLLECTIVE ;  /* 0x000000000000791b */ /* 0x003fe20003800000 */
.L_x_1809:
        /* <DEDUP_REMOVED lines=16> */
.L_x_1810:
[----:B------:R-:W-:Y:S02]  /*270d0*/  IMAD.MOV.U32 R13, RZ, RZ, R24 ;  /* 0x000000ffff0d7224 */ /* 0x000fe400078e0018 */
[----:B------:R-:W-:Y:S02]  /*270e0*/  IMAD.MOV.U32 R12, RZ, RZ, 0x3 ;  /* 0x00000003ff0c7424 */ /* 0x000fe400078e00ff */
[----:B------:R-:W-:-:S07]  /*270f0*/  IMAD.MOV.U32 R2, RZ, RZ, R14 ;  /* 0x000000ffff027224 */ /* 0x000fce00078e000e */
[----:B------:R-:W-:Y:S05]  /*27100*/  WARPSYNC.COLLECTIVE R15, `(.L_x_1811) ;  /* 0x000000000f087348 */ /* 0x000fea0003c00000 */
[----:B------:R0:W1:Y:S02]  /*27110*/  SHFL.IDX P6, R14, R13, R12, R11 ;  /* 0x0000000c0d0e7389 */ /* 0x00006400000c000b */
[----:B01----:R-:W-:Y:S01]  /*27120*/  ENDCOLLECTIVE ;  /* 0x000000000000791b */ /* 0x003fe20003800000 */
.L_x_1811:
        /* <DEDUP_REMOVED lines=13> */
.L_x_1812:
        /* <DEDUP_REMOVED lines=8> */
.L_x_1685:
[----:B-1----:R1:W2:Y:S02]  /*27280*/  SYNCS.PHASECHK.TRANS64.TRYWAIT P0, [R0+URZ+0x2d860], R3 ;  /* 0x02d86003000075a7 */ /* 0x0022a4000800017f */
[----:B--2---:R-:W-:Y:S05]  /*27290*/  @!P0 NANOSLEEP.SYNCS 0x989680 ;  /* 0x009896800000895d */ /* 0x004fea0003900000 */
[----:B------:R-:W2:Y:S02]  /*272a0*/  @!P0 SYNCS.PHASECHK.TRANS64 P0, [R0+URZ+0x2d860], R3 ;  /* 0x02d86003000085a7 */ /* 0x000ea4000800007f */
[----:B--2---:R-:W-:Y:S05]  /*272b0*/  @!P0 BRA `(.L_x_1685) ;  /* 0xfffffffc00f08947 */ /* 0x004fea000383ffff */
[----:B------:R-:W-:Y:S05]  /*272c0*/  BRA `(.L_x_1814) ;  /* 0xffffffbc00a47947 */ /* 0x000fea000383ffff */
.L_x_1686:
        /* <DEDUP_REMOVED lines=8> */
.L_x_1816:
[----:B------:R-:W-:Y:S05]  /*27350*/  BSYNC B0 ;  /* 0x0000000000007941 */ /* 0x000fea0003800000 */
.L_x_1815:
        /* <DEDUP_REMOVED lines=10> */
.L_x_1817:
        /* <DEDUP_REMOVED lines=17> */
.L_x_1818:
        /* <DEDUP_REMOVED lines=14> */
.L_x_1819:
[----:B------:R-:W-:Y:S02]  /*275f0*/  IMAD.MOV.U32 R13, RZ, RZ, R24 ;  /* 0x000000ffff0d7224 */ /* 0x000fe400078e0018 */
[----:B------:R-:W-:Y:S01]  /*27600*/  IMAD.MOV.U32 R12, RZ, RZ, 0x2 ;  /* 0x00000002ff0c7424 */ /* 0x000fe200078e00ff */
[----:B------:R-:W-:-:S13]  /*27610*/  IADD3 R2, P4, R14, R5, RZ ;  /* 0x000000050e027210 */ /* 0x000fda0007f9e0ff */
[----:B------:R-:W-:Y:S05]  /*27620*/  WARPSYNC.COLLECTIVE R15, `(.L_x_1820) ;  /* 0x000000000f087348 */ /* 0x000fea0003c00000 */
[----:B------:R0:W1:Y:S02]  /*27630*/  SHFL.IDX P6, R14, R13, R12, R11 ;  /* 0x0000000c0d0e7389 */ /* 0x00006400000c000b */
[----:B01----:R-:W-:Y:S01]  /*27640*/  ENDCOLLECTIVE ;  /* 0x000000000000791b */ /* 0x003fe20003800000 */
.L_x_1820:
        /* <DEDUP_REMOVED lines=15> */
.L_x_1821:
[----:B------:R-:W-:Y:S02]  /*27740*/  IMAD.MOV.U32 R13, RZ, RZ, R24 ;  /* 0x000000ffff0d7224 */ /* 0x000fe400078e0018 */
[----:B------:R-:W-:Y:S01]  /*27750*/  IMAD.MOV.U32 R12, RZ, RZ, 0x3 ;  /* 0x00000003ff0c7424 */ /* 0x000fe200078e00ff */
[----:B------:R-:W-:-:S13]  /*27760*/  IADD3 R2, P4, R14, R5, RZ ;  /* 0x000000050e027210 */ /* 0x000fda0007f9e0ff */
[----:B------:R-:W-:Y:S05]  /*27770*/  WARPSYNC.COLLECTIVE R15, `(.L_x_1822) ;  /* 0x000000000f087348 */ /* 0x000fea0003c00000 */
[----:B------:R0:W1:Y:S02]  /*27780*/  SHFL.IDX P6, R14, R13, R12, R11 ;  /* 0x0000000c0d0e7389 */ /* 0x00006400000c000b */
[----:B01----:R-:W-:Y:S01]  /*27790*/  ENDCOLLECTIVE ;  /* 0x000000000000791b */ /* 0x003fe20003800000 */
.L_x_1822:
        /* <DEDUP_REMOVED lines=14> */
.L_x_1823:
[----:B------:R-:W-:Y:S05]  /*27880*/  BRA `(.L_x_1824) ;  /* 0xffffffbc00047947 */ /* 0x000fea000383ffff */
.L_x_1691:
[----:B------:R-:W-:Y:S01]  /*27890*/  BSSY B0, `(.L_x_1825) ;  /* 0x0000008000007945 */ /* 0x000fe20003800000 */
[----:B------:R-:W-:Y:S02]  /*278a0*/  IMAD.MOV.U32 R13, RZ, RZ, R16 ;  /* 0x000000ffff0d7224 */ /* 0x000fe400078e0010 */
[----:B------:R-:W-:Y:S02]  /*278b0*/  IMAD.MOV.U32 R12, RZ, RZ, RZ ;  /* 0x000000ffff0c7224 */ /* 0x000fe400078e00ff */
[----:B------:R-:W-:Y:S02]  /*278c0*/  IMAD.MOV.U32 R11, RZ, RZ, 0x1f ;  /* 0x0000001fff0b7424 */ /* 0x000fe400078e00ff */
[----:B------:R-:W-:-:S07]  /*278d0*/  IMAD.MOV.U32 R15, RZ, RZ, -0x1 ;  /* 0xffffffffff0f7424 */ /* 0x000fce00078e00ff */
[----:B0-2--5:R-:W-:Y:S05]  /*278e0*/  WARPSYNC.COLLECTIVE R15, `(.L_x_1826) ;  /* 0x000000000f087348 */ /* 0x025fea0003c00000 */
[----:B------:R1:W3:Y:S02]  /*278f0*/  SHFL.IDX P6, R14, R13, R12, R11 ;  /* 0x0000000c0d0e7389 */ /* 0x0002e400000c000b */
[----:B0123-5:R-:W-:Y:S01]  /*27900*/  ENDCOLLECTIVE ;  /* 0x000000000000791b */ /* 0x02ffe20003800000 */
.L_x_1826:
[----:B------:R-:W-:Y:S05]  /*27910*/  BSYNC B0 ;  /* 0x0000000000007941 */ /* 0x000fea0003800000 */
.L_x_1825:
        /* <DEDUP_REMOVED lines=9> */
.L_x_1827:
        /* <DEDUP_REMOVED lines=18> */
.L_x_1828:
[----:B------:R-:W-:Y:S01]  /*27ad0*/  IMAD.MOV.U32 R12, RZ, RZ, 0x2 ;  /* 0x00000002ff0c7424 */ /* 0x000fe200078e00ff */
[----:B------:R-:W-:-:S05]  /*27ae0*/  SEL R5, R14, RZ, P1 ;  /* 0x000000ff0e057207 */ /* 0x000fca0000800000 */
[----:B------:R-:W-:-:S04]  /*27af0*/  IMAD.IADD R4, R2, 0x1, R5 ;  /* 0x0000000102047824 */ /* 0x000fc800078e0205 */
[----:B------:R-:W-:-:S07]  /*27b00*/  IMAD.MOV.U32 R13, RZ, RZ, R4 ;  /* 0x000000ffff0d7224 */ /* 0x000fce00078e0004 */
[----:B------:R-:W-:Y:S05]  /*27b10*/  WARPSYNC.COLLECTIVE R15, `(.L_x_1829) ;  /* 0x000000000f087348 */ /* 0x000fea0003c00000 */
[----:B------:R0:W1:Y:S02]  /*27b20*/  SHFL.UP P6, R14, R13, R12, R11 ;  /* 0x0400000c0d0e7389 */ /* 0x00006400000c000b */
[----:B01----:R-:W-:Y:S01]  /*27b30*/  ENDCOLLECTIVE ;  /* 0x000000000000791b */ /* 0x003fe20003800000 */
.L_x_1829:
[----:B------:R-:W-:Y:S01]  /*27b40*/  IMAD.MOV.U32 R12, RZ, RZ, 0x4 ;  /* 0x00000004ff0c7424 */ /* 0x000fe200078e00ff */
[----:B------:R-:W-:-:S05]  /*27b50*/  SEL R5, R14, RZ, P2 ;  /* 0x000000ff0e057207 */ /* 0x000fca0001000000 */
[----:B------:R-:W-:-:S04]  /*27b60*/  IMAD.IADD R5, R4, 0x1, R5 ;  /* 0x0000000104057824 */ /* 0x000fc800078e0205 */
[----:B------:R-:W-:-:S07]  /*27b70*/  IMAD.MOV.U32 R13, RZ, RZ, R5 ;  /* 0x000000ffff0d7224 */ /* 0x000fce00078e0005 */
[----:B------:R-:W-:Y:S05]  /*27b80*/  WARPSYNC.COLLECTIVE R15, `(.L_x_1830) ;  /* 0x000000000f087348 */ /* 0x000fea0003c00000 */
[----:B------:R0:W1:Y:S02]  /*27b90*/  SHFL.UP P6, R14, R13, R12, R11 ;  /* 0x0400000c0d0e7389 */ /* 0x00006400000c000b */
[----:B01----:R-:W-:Y:S01]  /*27ba0*/  ENDCOLLECTIVE ;  /* 0x000000000000791b */ /* 0x003fe20003800000 */
.L_x_1830:
[----:B------:R-:W-:Y:S01]  /*27bb0*/  IMAD.MOV.U32 R12, RZ, RZ, 0x8 ;  /* 0x00000008ff0c7424 */ /* 0x000fe200078e00ff */
[----:B------:R-:W-:-:S04]  /*27bc0*/  SEL R6, R14, RZ, P3 ;  /* 0x000000ff0e067207 */ /* 0x000fc80001800000 */
[----:B------:R-:W-:-:S05]  /*27bd0*/  IADD3 R6, R5, R6, RZ ;  /* 0x0000000605067210 */ /* 0x000fca0007ffe0ff */
[----:B------:R-:W-:-:S07]  /*27be0*/  IMAD.MOV.U32 R13, RZ, RZ, R6 ;  /* 0x000000ffff0d7224 */ /* 0x000fce00078e0006 */
[----:B------:R-:W-:Y:S05]  /*27bf0*/  WARPSYNC.COLLECTIVE R15, `(.L_x_1831) ;  /* 0x000000000f087348 */ /* 0x000fea0003c00000 */
[----:B------:R0:W1:Y:S02]  /*27c00*/  SHFL.UP P6, R14, R13, R12, R11 ;  /* 0x0400000c0d0e7389 */ /* 0x00006400000c000b */
[----:B01----:R-:W-:Y:S01]  /*27c10*/  ENDCOLLECTIVE ;  /* 0x000000000000791b */ /* 0x003fe20003800000 */
.L_x_1831:
[----:B------:R-:W-:Y:S01]  /*27c20*/  IMAD.MOV.U32 R12, RZ, RZ, 0x10 ;  /* 0x00000010ff0c7424 */ /* 0x000fe200078e00ff */
[----:B------:R-:W-:-:S05]  /*27c30*/  SEL R3, R14, RZ, P4 ;  /* 0x000000ff0e037207 */ /* 0x000fca0002000000 */
[----:B------:R-:W-:-:S04]  /*27c40*/  IMAD.IADD R4, R6, 0x1, R3 ;  /* 0x0000000106047824 */ /* 0x000fc800078e0203 */
[----:B------:R-:W-:-:S07]  /*27c50*/  IMAD.MOV.U32 R13, RZ, RZ, R4 ;  /* 0x000000ffff0d7224 */ /* 0x000fce00078e0004 */
[----:B------:R-:W-:Y:S05]  /*27c60*/  WARPSYNC.COLLECTIVE R15, `(.L_x_1832) ;  /* 0x000000000f087348 */ /* 0x000fea0003c00000 */
[----:B------:R0:W1:Y:S02]  /*27c70*/  SHFL.UP P6, R14, R13, R12, R11 ;  /* 0x0400000c0d0e7389 */ /* 0x00006400000c000b */
[----:B01----:R-:W-:Y:S01]  /*27c80*/  ENDCOLLECTIVE ;  /* 0x000000000000791b */ /* 0x003fe20003800000 */
.L_x_1832:
        /* <DEDUP_REMOVED lines=8> */
.L_x_1833:
[----:B------:R-:W-:Y:S05]  /*27d10*/  BRA `(.L_x_1834) ;  /* 0xffffffbc00207947 */ /* 0x000fea000383ffff */
.L_x_1696:
[----:B------:R-:W-:Y:S01]  /*27d20*/  BSSY B0, `(.L_x_1835) ;  /* 0x0000008000007945 */ /* 0x000fe20003800000 */
[----:B-----5:R-:W-:Y:S02]  /*27d30*/  IMAD.MOV.U32 R13, RZ, RZ, R2 ;  /* 0x000000ffff0d7224 */ /* 0x020fe400078e0002 */
[----:B------:R-:W-:Y:S02]  /*27d40*/  IMAD.MOV.U32 R12, RZ, RZ, 0x1 ;  /* 0x00000001ff0c7424 */ /* 0x000fe400078e00ff */
[----:B------:R-:W-:Y:S02]  /*27d50*/  IMAD.MOV.U32 R11, RZ, RZ, RZ ;  /* 0x000000ffff0b7224 */ /* 0x000fe400078e00ff */
[----:B------:R-:W-:-:S07]  /*27d60*/  IMAD.MOV.U32 R15, RZ, RZ, -0x1 ;  /* 0xffffffffff0f7424 */ /* 0x000fce00078e00ff */
[----:B01----:R-:W-:Y:S05]  /*27d70*/  WARPSYNC.COLLECTIVE R15, `(.L_x_1836) ;  /* 0x000000000f087348 */ /* 0x003fea0003c00000 */
[----:B------:R2:W3:Y:S02]  /*27d80*/  SHFL.UP P6, R14, R13, R12, R11 ;  /* 0x0400000c0d0e7389 */ /* 0x0004e400000c000b */
[----:B0123--:R-:W-:Y:S01]  /*27d90*/  ENDCOLLECTIVE ;  /* 0x000000000000791b */ /* 0x00ffe20003800000 */
.L_x_1836:
[----:B------:R-:W-:Y:S05]  /*27da0*/  BSYNC B0 ;  /* 0x0000000000007941 */ /* 0x000fea0003800000 */
.L_x_1835:
        /* <DEDUP_REMOVED lines=8> */
.L_x_1837:
[----:B------:R-:W-:Y:S01]  /*27e30*/  IMAD.MOV.U32 R12, RZ, RZ, 0x4 ;  /* 0x00000004ff0c7424 */ /* 0x000fe200078e00ff */
[----:B------:R-:W-:-:S05]  /*27e40*/  SEL R14, R14, RZ, P2 ;  /* 0x000000ff0e0e7207 */ /* 0x000fca0001000000 */
[----:B------:R-:W-:-:S04]  /*27e50*/  IMAD.IADD R3, R13, 0x1, R14 ;  /* 0x000000010d037824 */ /* 0x000fc800078e020e */
[----:B------:R-:W-:-:S07]  /*27e60*/  IMAD.MOV.U32 R13, RZ, RZ, R3 ;  /* 0x000000ffff0d7224 */ /* 0x000fce00078e0003 */
[----:B------:R-:W-:Y:S05]  /*27e70*/  WARPSYNC.COLLECTIVE R15, `(.L_x_1838) ;  /* 0x000000000f087348 */ /* 0x000fea0003c00000 */
[----:B------:R0:W1:Y:S02]  /*27e80*/  SHFL.UP P6, R14, R13, R12, R11 ;  /* 0x0400000c0d0e7389 */ /* 0x00006400000c000b */
[----:B01----:R-:W-:Y:S01]  /*27e90*/  ENDCOLLECTIVE ;  /* 0x000000000000791b */ /* 0x003fe20003800000 */
.L_x_1838:
[----:B------:R-:W-:Y:S01]  /*27ea0*/  IMAD.MOV.U32 R12, RZ, RZ, 0x8 ;  /* 0x00000008ff0c7424 */ /* 0x000fe200078e00ff */
[----:B------:R-:W-:-:S05]  /*27eb0*/  SEL R4, R14, RZ, P3 ;  /* 0x000000ff0e047207 */ /* 0x000fca0001800000 */
[----:B------:R-:W-:-:S04]  /*27ec0*/  IMAD.IADD R4, R3, 0x1, R4 ;  /* 0x0000000103047824 */ /* 0x000fc800078e0204 */
[----:B------:R-:W-:-:S07]  /*27ed0*/  IMAD.MOV.U32 R13, RZ, RZ, R4 ;  /* 0x000000ffff0d7224 */ /* 0x000fce00078e0004 */
[----:B------:R-:W-:Y:S05]  /*27ee0*/  WARPSYNC.COLLECTIVE R15, `(.L_x_1839) ;  /* 0x000000000f087348 */ /* 0x000fea0003c00000 */
[----:B------:R0:W1:Y:S02]  /*27ef0*/  SHFL.UP P6, R14, R13, R12, R11 ;  /* 0x0400000c0d0e7389 */ /* 0x00006400000c000b */
[----:B01----:R-:W-:Y:S01]  /*27f00*/  ENDCOLLECTIVE ;  /* 0x000000000000791b */ /* 0x003fe20003800000 */
.L_x_1839:
[----:B------:R-:W-:Y:S01]  /*27f10*/  IMAD.MOV.U32 R12, RZ, RZ, 0x10 ;  /* 0x00000010ff0c7424 */ /* 0x000fe200078e00ff */
[----:B------:R-:W-:-:S05]  /*27f20*/  SEL R5, R14, RZ, P4 ;  /* 0x000000ff0e057207 */ /* 0x000fca0002000000 */
[----:B------:R-:W-:-:S04]  /*27f30*/  IMAD.IADD R5, R4, 0x1, R5 ;  /* 0x0000000104057824 */ /* 0x000fc800078e0205 */
[----:B------:R-:W-:-:S07]  /*27f40*/  IMAD.MOV.U32 R13, RZ, RZ, R5 ;  /* 0x000000ffff0d7224 */ /* 0x000fce00078e0005 */
[----:B------:R-:W-:Y:S05]  /*27f50*/  WARPSYNC.COLLECTIVE R15, `(.L_x_1840) ;  /* 0x000000000f087348 */ /* 0x000fea0003c00000 */
[----:B------:R0:W1:Y:S02]  /*27f60*/  SHFL.UP P6, R14, R13, R12, R11 ;  /* 0x0400000c0d0e7389 */ /* 0x00006400000c000b */
[----:B01----:R-:W-:Y:S01]  /*27f70*/  ENDCOLLECTIVE ;  /* 0x000000000000791b */ /* 0x003fe20003800000 */
.L_x_1840:
        /* <DEDUP_REMOVED lines=8> */
.L_x_1841:
[----:B------:R-:W-:Y:S05]  /*28000*/  BRA `(.L_x_1842) ;  /* 0xffffffbc00007947 */ /* 0x000fea000383ffff */
.L_x_1698:
[----:B------:R-:W-:Y:S01]  /*28010*/  BSSY B0, `(.L_x_1843) ;  /* 0x0000006000007945 */ /* 0x000fe20003800000 */
[----:B------:R-:W-:Y:S01]  /*28020*/  PLOP3.LUT P6, PT, P6, PT, PT, 0x8, 0x0 ;  /* 0x000000000000781c */ /* 0x000fe200037ce170 */
[----:B------:R-:W-:-:S12]  /*28030*/  IMAD.MOV.U32 R15, RZ, RZ, -0x1 ;  /* 0xffffffffff0f7424 */ /* 0x000fd800078e00ff */
[----:B0----5:R-:W-:Y:S05]  /*28040*/  WARPSYNC.COLLECTIVE R15, `(.L_x_1844) ;  /* 0x000000000f087348 */ /* 0x021fea0003c00000 */
[----:B------:R-:W-:Y:S01]  /*28050*/  VOTE.ANY R14, PT, P6 ;  /* 0x00000000000e7806 */ /* 0x000fe200030e0100 */
[----:B0----5:R-:W-:Y:S06]  /*28060*/  ENDCOLLECTIVE ;  /* 0x000000000000791b */ /* 0x021fec0003800000 */
.L_x_1844:
[----:B------:R-:W-:Y:S05]  /*28070*/  BSYNC B0 ;  /* 0x0000000000007941 */ /* 0x000fea0003800000 */
.L_x_1843:
[----:B------:R-:W-:Y:S01]  /*28080*/  MOV R5, R14 ;  /* 0x0000000e00057202 */ /* 0x000fe20000000f00 */
[----:B------:R-:W-:Y:S02]  /*28090*/  IMAD.MOV.U32 R13, RZ, RZ, R2 ;  /* 0x000000ffff0d7224 */ /* 0x000fe400078e0002 */
[----:B------:R-:W-:Y:S01]  /*280a0*/  IMAD.MOV.U32 R11, RZ, RZ, 0x1f ;  /* 0x0000001fff0b7424 */ /* 0x000fe200078e00ff */
[----:B------:R-:W0:Y:S01]  /*280b0*/  POPC R6, R5 ;  /* 0x0000000500067309 */ /* 0x000e220000000000 */
[----:B------:R-:W-:Y:S02]  /*280c0*/  IMAD.MOV.U32 R15, RZ, RZ, -0x1 ;  /* 0xffffffffff0f7424 */ /* 0x000fe400078e00ff */
[----:B0-----:R-:W-:-:S07]  /*280d0*/  IMAD.MOV.U32 R12, RZ, RZ, R6 ;  /* 0x000000ffff0c7224 */ /* 0x001fce00078e0006 */
[----:B------:R-:W-:Y:S05]  /*280e0*/  WARPSYNC.COLLECTIVE R15, `(.L_x_1845) ;  /* 0x000000000f087348 */ /* 0x000fea0003c00000 */
[----:B------:R0:W1:Y:S02]  /*280f0*/  SHFL.IDX P6, R14, R13, R12, R11 ;  /* 0x0000000c0d0e7389 */ /* 0x00006400000c000b */
[----:B01----:R-:W-:Y:S01]  /*28100*/  ENDCOLLECTIVE ;  /* 0x000000000000791b */ /* 0x003fe20003800000 */
.L_x_1845:
[----:B------:R-:W-:Y:S01]  /*28110*/  IMAD.MOV.U32 R17, RZ, RZ, R14 ;  /* 0x000000ffff117224 */ /* 0x000fe200078e000e */
[----:B------:R-:W-:Y:S06]  /*28120*/  BRA `(.L_x_1846) ;  /* 0xffffffb800f07947 */ /* 0x000fec000383ffff */
.L_x_1700:
[----:B------:R-:W-:Y:S01]  /*28130*/  BSSY B0, `(.L_x_1847) ;  /* 0x0000007000007945 */ /* 0x000fe20003800000 */
[----:B------:R-:W-:Y:S02]  /*28140*/  IMAD.MOV.U32 R13, RZ, RZ, R3 ;  /* 0x000000ffff0d7224 */ /* 0x000fe400078e0003 */
[----:B------:R-:W-:Y:S02]  /*28150*/  IMAD.MOV.U32 R11, RZ, RZ, 0x1f ;  /* 0x0000001fff0b7424 */ /* 0x000fe400078e00ff */
[----:B------:R-:W-:-:S07]  /*28160*/  IMAD.MOV.U32 R15, RZ, RZ, -0x1 ;  /* 0xffffffffff0f7424 */ /* 0x000fce00078e00ff */
[----:B012--5:R-:W-:Y:S05]  /*28170*/  WARPSYNC.COLLECTIVE R15, `(.L_x_1848) ;  /* 0x000000000f087348 */ /* 0x027fea0003c00000 */
[----:B------:R3:W4:Y:S02]  /*28180*/  SHFL.IDX P6, R14, R13, R12, R11 ;  /* 0x0000000c0d0e7389 */ /* 0x00072400000c000b */
[----:B012345:R-:W-:Y:S01]  /*28190*/  ENDCOLLECTIVE ;  /* 0x000000000000791b */ /* 0x03ffe20003800000 */
.L_x_1848:
[----:B------:R-:W-:Y:S05]  /*281a0*/  BSYNC B0 ;  /* 0x0000000000007941 */ /* 0x000fea0003800000 */
.L_x_1847:
[----:B------:R-:W-:Y:S01]  /*281b0*/  IMAD.MOV.U32 R5, RZ, RZ, R14 ;  /* 0x000000ffff057224 */ /* 0x000fe200078e000e */
[----:B------:R-:W-:Y:S06]  /*281c0*/  BRA `(.L_x_1699) ;  /* 0xffffffb800e47947 */ /* 0x000fec000383ffff */
.L_x_1704:
[----:B0-----:R0:W2:Y:S02]  /*281d0*/  SYNCS.PHASECHK.TRANS64.TRYWAIT P0, [R5+URZ+0x2d820], R0 ;  /* 0x02d82000050075a7 */ /* 0x0010a4000800017f */
[----:B--2---:R-:W-:Y:S05]  /*281e0*/  @!P0 NANOSLEEP.SYNCS 0x989680 ;  /* 0x009896800000895d */ /* 0x004fea0003900000 */
[----:B------:R-:W2:Y:S02]  /*281f0*/  @!P0 SYNCS.PHASECHK.TRANS64 P0, [R5+URZ+0x2d820], R0 ;  /* 0x02d82000050085a7 */ /* 0x000ea4000800007f */
[----:B--2---:R-:W-:Y:S05]  /*28200*/  @!P0 BRA `(.L_x_1704) ;  /* 0xfffffffc00f08947 */ /* 0x004fea000383ffff */
[----:B------:R-:W-:Y:S05]  /*28210*/  BRA `(.L_x_1849) ;  /* 0xffffffc0005c7947 */ /* 0x000fea000383ffff */
.L_x_1705:
        /* <DEDUP_REMOVED lines=8> */
[----:B01-3-5:R-:W-:Y:S05]  /*282a0*/  WARPSYNC.COLLECTIVE R15, `(.L_x_1851) ;  /* 0x000000000f087348 */ /* 0x02bfea0003c00000 */
[----:B------:R2:W4:Y:S02]  /*282b0*/  SHFL.IDX P6, R14, R13, R12, R11 ;  /* 0x0000000c0d0e7389 */ /* 0x00052400000c000b */
[----:B012345:R-:W-:Y:S01]  /*282c0*/  ENDCOLLECTIVE ;  /* 0x000000000000791b */ /* 0x03ffe20003800000 */
.L_x_1851:
[----:B------:R-:W-:Y:S05]  /*282d0*/  BSYNC B0 ;  /* 0x0000000000007941 */ /* 0x000fea0003800000 */
.L_x_1850:
[----:B------:R-:W-:Y:S05]  /*282e0*/  BRA `(.L_x_1852) ;  /* 0xffffffc000447947 */ /* 0x000fea000383ffff */
.L_x_1706:
[----:B------:R-:W-:Y:S01]  /*282f0*/  BSSY B0, `(.L_x_1853) ;  /* 0x0000006000007945 */ /* 0x000fe20003800000 */
[----:B------:R-:W-:-:S07]  /*28300*/  IMAD.MOV.U32 R15, RZ, RZ, -0x1 ;  /* 0xffffffffff0f7424 */ /* 0x000fce00078e00ff */
[----:B01-3-5:R-:W-:Y:S05]  /*28310*/  WARPSYNC.COLLECTIVE R15, `(.L_x_1854) ;  /* 0x000000000f0c7348 */ /* 0x02bfea0003c00000 */
[----:B------:R-:W-:Y:S02]  /*28320*/  ELECT P6, UR62, PT ;  /* 0x00000000003e782f */ /* 0x000fe400038c0000 */
[----:B------:R-:W-:Y:S01]  /*28330*/  MOV R14, UR62 ;  /* 0x0000003e000e7c02 */ /* 0x000fe20008000f00 */
[----:B01-3-5:R-:W-:Y:S10]  /*28340*/  ENDCOLLECTIVE ;  /* 0x000000000000791b */ /* 0x02bff40003800000 */
.L_x_1854:
[----:B------:R-:W-:Y:S05]  /*28350*/  BSYNC B0 ;  /* 0x0000000000007941 */ /* 0x000fea0003800000 */
.L_x_1853:
[----:B------:R-:W-:Y:S05]  /*28360*/  BRA `(.L_x_1855) ;  /* 0xffffffc000387947 */ /* 0x000fea000383ffff */
.L_x_1708:
[----:B0-----:R0:W2:Y:S02]  /*28370*/  SYNCS.PHASECHK.TRANS64.TRYWAIT P1, [R3+URZ+0x2d840], R2 ;  /* 0x02d84002030075a7 */ /* 0x0010a4000802017f */
[----:B--2---:R-:W-:Y:S05]  /*28380*/  @!P1 NANOSLEEP.SYNCS 0x989680 ;  /* 0x009896800000995d */ /* 0x004fea0003900000 */
[----:B------:R-:W2:Y:S02]  /*28390*/  @!P1 SYNCS.PHASECHK.TRANS64 P1, [R3+URZ+0x2d840], R2 ;  /* 0x02d84002030095a7 */ /* 0x000ea4000802007f */
[----:B--2---:R-:W-:Y:S05]  /*283a0*/  @!P1 BRA `(.L_x_1708) ;  /* 0xfffffffc00f09947 */ /* 0x004fea000383ffff */
[----:B------:R-:W-:Y:S05]  /*283b0*/  BRA `(.L_x_1856) ;  /* 0xffffffc0005c7947 */ /* 0x000fea000383ffff */
.L_x_1710:
[----:B--2---:R2:W4:Y:S02]  /*283c0*/  SYNCS.PHASECHK.TRANS64.TRYWAIT P1, [R25+URZ+0x2d840], R0 ;  /* 0x02d84000190075a7 */ /* 0x004524000802017f */
[----:B----4-:R-:W-:Y:S05]  /*283d0*/  @!P1 NANOSLEEP.SYNCS 0x989680 ;  /* 0x009896800000995d */ /* 0x010fea0003900000 */
[----:B------:R-:W4:Y:S02]  /*283e0*/  @!P1 SYNCS.PHASECHK.TRANS64 P1, [R25+URZ+0x2d840], R0 ;  /* 0x02d84000190095a7 */ /* 0x000f24000802007f */
[----:B----4-:R-:W-:Y:S05]  /*283f0*/  @!P1 BRA `(.L_x_1710) ;  /* 0xfffffffc00f09947 */ /* 0x010fea000383ffff */
[----:B------:R-:W-:Y:S05]  /*28400*/  BRA `(.L_x_1857) ;  /* 0xffffffc0006c7947 */ /* 0x000fea000383ffff */
.L_x_1712:
[----:B----4-:R4:W0:Y:S02]  /*28410*/  SYNCS.PHASECHK.TRANS64.TRYWAIT P1, [R3+URZ+0x2d860], R2 ;  /* 0x02d86002030075a7 */ /* 0x010824000802017f */
[----:B0-----:R-:W-:Y:S05]  /*28420*/  @!P1 NANOSLEEP.SYNCS 0x989680 ;  /* 0x009896800000995d */ /* 0x001fea0003900000 */
[----:B------:R-:W0:Y:S02]  /*28430*/  @!P1 SYNCS.PHASECHK.TRANS64 P1, [R3+URZ+0x2d860], R2 ;  /* 0x02d86002030095a7 */ /* 0x000e24000802007f */
[----:B0-----:R-:W-:Y:S05]  /*28440*/  @!P1 BRA `(.L_x_1712) ;  /* 0xfffffffc00f09947 */ /* 0x001fea000383ffff */
[----:B------:R-:W-:Y:S05]  /*28450*/  BRA `(.L_x_1858) ;  /* 0xffffffc000687947 */ /* 0x000fea000383ffff */
.L_x_1859:
        /* <DEDUP_REMOVED lines=10> */
.L_x_2733:


//--------------------- .text._ZN7cutlass13device_kernelIN5flash11enable_sm90INS1_16FlashAttnFwdSm90INS1_25CollectiveMainloopFwdSm90ILi2EN4cute5tupleIJNS5_1CILi1EEES8_S8_EEENS6_IJNS7_ILi192EEENS7_ILi128EEENS7_ILi96EEEEEELi96ENS_6half_tEfNS_4arch4Sm90ELb1ELb0ELb1ELb0ELb1ELb0ELb0ELb0ELb1ELb1ELb0ELb0EEENS1_21CollectiveEpilogueFwdINS6_IJSA_SC_SB_EEES9_SE_SG_Li384ELb0ELb1ELb0ELb0EEENS1_30DynamicPersistentTileSchedulerILi384ELi128ELb0ELb1ELb1EEEEEEEEEvNT_6ParamsE --------------------------
	.section	.text._ZN7cutlass13device_kernelIN5flash11enable_sm90INS1_16FlashAttnFwdSm90INS1_25CollectiveMainloopFwdSm90ILi2EN4cute5tupleIJNS5_1CILi1EEES8_S8_EEENS6_IJNS7_ILi192EEENS7_ILi128EEENS7_ILi96EEEEEELi96ENS_6half_tEfNS_4arch4Sm90ELb1ELb0ELb1ELb0ELb1ELb0ELb0ELb0ELb1ELb1ELb0ELb0EEENS1_21CollectiveEpilogueFwdINS6_IJSA_SC_SB_EEES9_SE_SG_Li384ELb0ELb1ELb0ELb0EEENS1_30DynamicPersistentTileSchedulerILi384ELi128ELb0ELb1ELb1EEEEEEEEEvNT_6ParamsE,"ax",@progbits
	.align	128
.text._ZN7cutlass13device_kernelIN5flash11enable_sm90INS1_16FlashAttnFwdSm90INS1_25CollectiveMainloopFwdSm90ILi2EN4cute5tupleIJNS5_1CILi1EEES8_S8_EEENS6_IJNS7_ILi192EEENS7_ILi128EEENS7_ILi96EEEEEELi96ENS_6half_tEfNS_4arch4Sm90ELb1ELb0ELb1ELb0ELb1ELb0ELb0ELb0ELb1ELb1ELb0ELb0EEENS1_21CollectiveEpilogueFwdINS6_IJSA_SC_SB_EEES9_SE_SG_Li384ELb0ELb1ELb0ELb0EEENS1_30DynamicPersistentTileSchedulerILi384ELi128ELb0ELb1ELb1EEEEEEEEEvNT_6ParamsE:
        .type           _ZN7cutlass13device_kernelIN5flash11enable_sm90INS1_16FlashAttnFwdSm90INS1_25CollectiveMainloopFwdSm90ILi2EN4cute5tupleIJNS5_1CILi1EEES8_S8_EEENS6_IJNS7_ILi192EEENS7_ILi128EEENS7_ILi96EEEEEELi96ENS_6half_tEfNS_4arch4Sm90ELb1ELb0ELb1ELb0ELb1ELb0ELb0ELb0ELb1ELb1ELb0ELb0EEENS1_21CollectiveEpilogueFwdINS6_IJSA_SC_SB_EEES9_SE_SG_Li384ELb0ELb1ELb0ELb0EEENS1_30DynamicPersistentTileSchedulerILi384ELi128ELb0ELb1ELb1EEEEEEEEEvNT_6ParamsE,@function
        .size           _ZN7cutlass13device_kernelIN5flash11enable_sm90INS1_16FlashAttnFwdSm90INS1_25CollectiveMainloopFwdSm90ILi2EN4cute5tupleIJNS5_1CILi1EEES8_S8_EEENS6_IJNS7_ILi192EEENS7_ILi128EEENS7_ILi96EEEEEELi96ENS_6half_tEfNS_4arch4Sm90ELb1ELb0ELb1ELb0ELb1ELb0ELb0ELb0ELb1ELb1ELb0ELb0EEENS1_21CollectiveEpilogueFwdINS6_IJSA_SC_SB_EEES9_SE_SG_Li384ELb0ELb1ELb0ELb0EEENS1_30DynamicPersistentTileSchedulerILi384ELi128ELb0ELb1ELb1EEEEEEEEEvNT_6ParamsE,(.L_x_2734 - _ZN7cutlass13device_kernelIN5flash11enable_sm90INS1_16FlashAttnFwdSm90INS1_25CollectiveMainloopFwdSm90ILi2EN4cute5tupleIJNS5_1CILi1EEES8_S8_EEENS6_IJNS7_ILi192EEENS7_ILi128EEENS7_ILi96EEEEEELi96ENS_6half_tEfNS_4arch4Sm90ELb1ELb0ELb1ELb0ELb1ELb0ELb0ELb0ELb1ELb1ELb0ELb0EEENS1_21CollectiveEpilogueFwdINS6_IJSA_SC_SB_EEES9_SE_SG_Li384ELb0ELb1ELb0ELb0EEENS1_30DynamicPersistentTileSchedulerILi384ELi128ELb0ELb1ELb1EEEEEEEEEvNT_6ParamsE)
        .other          _ZN7cutlass13device_kernelIN5flash11enable_sm90INS1_16FlashAttnFwdSm90INS1_25CollectiveMainloopFwdSm90ILi2EN4cute5tupleIJNS5_1CILi1EEES8_S8_EEENS6_IJNS7_ILi192EEENS7_ILi128EEENS7_ILi96EEEEEELi96ENS_6half_tEfNS_4arch4Sm90ELb1ELb0ELb1ELb0ELb1ELb0ELb0ELb0ELb1ELb1ELb0ELb0EEENS1_21CollectiveEpilogueFwdINS6_IJSA_SC_SB_EEES9_SE_SG_Li384ELb0ELb1ELb0ELb0EEENS1_30DynamicPersistentTileSchedulerILi384ELi128ELb0ELb1ELb1EEEEEEEEEvNT_6ParamsE,@"STO_CUDA_ENTRY STV_DEFAULT"
_ZN7cutlass13device_kernelIN5flash11enable_sm90INS1_16FlashAttnFwdSm90INS1_25CollectiveMainloopFwdSm90ILi2EN4cute5tupleIJNS5_1CILi1EEES8_S8_EEENS6_IJNS7_ILi192EEENS7_ILi128EEENS7_ILi96EEEEEELi96ENS_6half_tEfNS_4arch4Sm90ELb1ELb0ELb1ELb0ELb1ELb0ELb0ELb0ELb1ELb1ELb0ELb0EEENS1_21CollectiveEpilogueFwdINS6_IJSA_SC_SB_EEES9_SE_SG_Li384ELb0ELb1ELb0ELb0EEENS1_30DynamicPersistentTileSchedulerILi384ELi128ELb0ELb1ELb1EEEEEEEEEvNT_6ParamsE:
        /* <DEDUP_REMOVED lines=45> */
.L_x_1860:
        /* <DEDUP_REMOVED lines=22> */
.L_x_1861:
        /* <DEDUP_REMOVED lines=18> */
.L_x_1862:
        /* <DEDUP_REMOVED lines=22> */
.L_x_1863:
        /* <DEDUP_REMOVED lines=23> */
.L_x_1864:
        /* <DEDUP_REMOVED lines=8> */
.L_x_1866:
        /* <DEDUP_REMOVED lines=36> */
[----:B------:R-:W-:Y:S01]  /*0ae0*/  SHF.R.S32.HI R8, RZ, 0x1f, R147 ;  /* 0x0000001fff087819 */ /* 0x000fe20000011493 */
[----:B------:R-:W-:Y:S01]  /*0af0*/  IMAD.IADD R2, R5, 0x1, -R2 ;  /* 0x0000000105027824 */ /* 0x000fe200078e0a02 */
[C---:B------:R-:W-:Y:S01]  /*0b00*/  LOP3.LUT R5, R3.reuse, 0xfffffff8, RZ, 0xc0, !PT ;  /* 0xfffffff803057812 */ /* 0x040fe200078ec0ff */
[----:B------:R-:W-:Y:S01]  /*0b10*/  IMAD.SHL.U32 R3, R3, 0x40, RZ ;  /* 0x0000004003037824 */ /* 0x000fe200078e00ff */
[----:B------:R-:W-:Y:S01]  /*0b20*/  LEA.HI R6, R0, R153, RZ, 0x5 ;  /* 0x0000009900067211 */ /* 0x000fe200078f28ff */
[----:B------:R-:W-:Y:S01]  /*0b30*/  IMAD.SHL.U32 R2, R2, 0x8, RZ ;  /* 0x0000000802027824 */ /* 0x000fe200078e00ff */
[----:B------:R-:W-:Y:S01]  /*0b40*/  LEA.HI R9, R8, R147, RZ, 0x2 ;  /* 0x0000009308097211 */ /* 0x000fe200078f10ff */
[----:B------:R-:W-:Y:S01]  /*0b50*/  IMAD.IADD R5, R4, 0x1, -R5 ;  /* 0x0000000104057824 */ /* 0x000fe200078e0a05 */
[----:B------:R-:W-:-:S02]  /*0b60*/  SHF.R.S32.HI R6, RZ, 0x5, R6 ;  /* 0x00000005ff067819 */ /* 0x000fc40000011406 */
[--C-:B------:R-:W-:Y:S02]  /*0b70*/  SHF.R.S32.HI R7, RZ, 0x2, R9.reuse ;  /* 0x00000002ff077819 */ /* 0x100fe40000011409 */
[C---:B------:R-:W-:Y:S01]  /*0b80*/  R2P PR, R5.reuse, 0x6 ;  /* 0x0000000605007804 */ /* 0x040fe20000000000 */
[----:B------:R-:W-:Y:S01]  /*0b90*/  IMAD.SHL.U32 R5, R5, 0x40, RZ ;  /* 0x0000004005057824 */ /* 0x000fe200078e00ff */
[----:B------:R-:W-:Y:S02]  /*0ba0*/  SHF.R.S32.HI R10, RZ, 0x1f, R9 ;  /* 0x0000001fff0a7819 */ /* 0x000fe40000011409 */
[----:B------:R-:W-:Y:S01]  /*0bb0*/  LEA R13, R6, R4, 0x4 ;  /* 0x00000004060d7211 */ /* 0x000fe200078e20ff */
[----:B------:R-:W-:Y:S01]  /*0bc0*/  IMAD.HI R4, R148, 0x55555556, RZ ;  /* 0x5555555694047827 */ /* 0x000fe200078e02ff */
[----:B------:R-:W-:Y:S02]  /*0bd0*/  LEA.HI R10, R10, R7, RZ, 0x3 ;  /* 0x000000070a0a7211 */ /* 0x000fe400078f18ff */
[----:B------:R-:W-:Y:S01]  /*0be0*/  LOP3.LUT R5, R5, 0x1c0, RZ, 0xc0, !PT ;  /* 0x000001c005057812 */ /* 0x000fe200078ec0ff */
[----:B------:R-:W-:Y:S01]  /*0bf0*/  IMAD.U32 R150, R13, 0x20, R2 ;  /* 0x000000200d967824 */ /* 0x000fe200078e0002 */
[----:B------:R-:W-:-:S02]  /*0c00*/  LOP3.LUT R10, R10, 0xfffffff8, RZ, 0xc0, !PT ;  /* 0xfffffff80a0a7812 */ /* 0x000fc400078ec0ff */
[----:B------:R-:W-:Y:S02]  /*0c10*/  LOP3.LUT R2, R5, 0x8, R2, 0xf8, !PT ;  /* 0x0000000805027812 */ /* 0x000fe400078ef802 */
[----:B------:R-:W-:Y:S01]  /*0c20*/  LOP3.LUT R3, R3, 0x7ffffe00, RZ, 0xc0, !PT ;  /* 0x7ffffe0003037812 */ /* 0x000fe200078ec0ff */
[----:B------:R-:W-:Y:S01]  /*0c30*/  IMAD.IADD R11, R7, 0x1, -R10 ;  /* 0x00000001070b7824 */ /* 0x000fe200078e0a0a */
[----:B------:R-:W-:Y:S02]  /*0c40*/  SHF.R.U32.HI R5, RZ, 0x3, R5 ;  /* 0x00000003ff057819 */ /* 0x000fe40000011605 */
[----:B------:R-:W-:Y:S01]  /*0c50*/  LEA.HI R0, R0, R153, RZ, 0x2 ;  /* 0x0000009900007211 */ /* 0x000fe200078f10ff */
[----:B------:R-:W-:Y:S01]  /*0c60*/  IMAD R3, R6, 0x400, R3 ;  /* 0x0000040006037824 */ /* 0x000fe200078e0203 */
[----:B------:R-:W-:Y:S02]  /*0c70*/  LOP3.LUT R2, R2, R5, RZ, 0x3c, !PT ;  /* 0x0000000502027212 */ /* 0x000fe400078e3cff */
[----:B------:R-:W-:-:S02]  /*0c80*/  LEA.HI R7, R4, R4, RZ, 0x1 ;  /* 0x0000000404077211 */ /* 0x000fc400078f08ff */
[----:B------:R-:W-:Y:S01]  /*0c90*/  LOP3.LUT R4, R0, 0xfffffffc, RZ, 0xc0, !PT ;  /* 0xfffffffc00047812 */ /* 0x000fe200078ec0ff */
[----:B------:R-:W-:Y:S01]  /*0ca0*/  IMAD.IADD R2, R3, 0x1, R2 ;  /* 0x0000000103027824 */ /* 0x000fe200078e0202 */
[----:B------:R-:W-:Y:S01]  /*0cb0*/  LEA.HI R8, R8, R147, RZ, 0x5 ;  /* 0x0000009308087211 */ /* 0x000fe200078f28ff */
[----:B------:R-:W-:Y:S01]  /*0cc0*/  IMAD R7, R7, -0x3, R148 ;  /* 0xfffffffd07077824 */ /* 0x000fe200078e0294 */
[----:B------:R-:W-:Y:S02]  /*0cd0*/  IADD3 R145, R153, -R4, RZ ;  /* 0x8000000499917210 */ /* 0x000fe40007ffe0ff */
[----:B------:R-:W-:Y:S02]  /*0ce0*/  SHF.R.S32.HI R8, RZ, 0x5, R8 ;  /* 0x00000005ff087819 */ /* 0x000fe40000011408 */
[C---:B------:R-:W-:Y:S01]  /*0cf0*/  LEA.HI R3, R145.reuse, R145, RZ, 0x1 ;  /* 0x0000009191037211 */ /* 0x040fe200078f08ff */
[----:B------:R-:W-:Y:S01]  /*0d00*/  IMAD.SHL.U32 R137, R145, 0x8, RZ ;  /* 0x0000000891897824 */ /* 0x000fe200078e00ff */
[----:B------:R-:W-:Y:S01]  /*0d10*/  LEA R16, R2, UR40, 0x1 ;  /* 0x0000002802107c11 */ /* 0x000fe2000f8e08ff */
[----:B------:R-:W-:Y:S01]  /*0d20*/  IMAD R8, R8, 0x10, R11 ;  /* 0x0000001008087824 */ /* 0x000fe200078e020b */
[----:B------:R-:W-:Y:S01]  /*0d30*/  SHF.R.S32.HI R146, RZ, 0x2, R0 ;  /* 0x00000002ff927819 */ /* 0x000fe20000011400 */
[----:B------:R-:W-:Y:S01]  /*0d40*/  VIADD R138, R137, 0x20 ;  /* 0x00000020898a7836 */ /* 0x000fe20000000000 */
[----:B------:R-:W-:Y:S01]  /*0d50*/  LOP3.LUT R0, R3, 0x1ffffffe, RZ, 0xc0, !PT ;  /* 0x1ffffffe03007812 */ /* 0x000fe200078ec0ff */
[C---:B------:R-:W-:Y:S01]  /*0d60*/  VIADD R18, R16.reuse, 0x21800 ;  /* 0x0002180010127836 */ /* 0x040fe20000000000 */
[----:B------:R-:W-:Y:S01]  /*0d70*/  SEL R17, R17, 0xffffffc0, !P2 ;  /* 0xffffffc011117807 */ /* 0x000fe20005000000 */
[----:B------:R-:W-:Y:S01]  /*0d80*/  VIADD R139, R137, 0x40 ;  /* 0x00000040898b7836 */ /* 0x000fe20000000000 */
[----:B------:R-:W-:Y:S01]  /*0d90*/  LOP3.LUT R2, R9, 0x7ffffffc, RZ, 0xc0, !PT ;  /* 0x7ffffffc09027812 */ /* 0x000fe200078ec0ff */
[----:B------:R-:W-:Y:S01]  /*0da0*/  IMAD R149, R7, 0x40, R8 ;  /* 0x0000004007957824 */ /* 0x000fe200078e0208 */
[----:B------:R-:W-:Y:S01]  /*0db0*/  IADD3 R19, R16, 0x21820, RZ ;  /* 0x0002182010137810 */ /* 0x000fe20007ffe0ff */
[----:B------:R-:W-:Y:S01]  /*0dc0*/  IMAD.IADD R0, R145, 0x1, -R0 ;  /* 0x0000000191007824 */ /* 0x000fe200078e0a00 */
[----:B------:R-:W-:Y:S01]  /*0dd0*/  SHF.R.S32.HI R152, RZ, 0x1f, R138 ;  /* 0x0000001fff987819 */ /* 0x000fe2000001148a */
[C---:B------:R-:W-:Y:S01]  /*0de0*/  @P1 VIADD R19, R18.reuse, 0xffffffe0 ;  /* 0xffffffe012131836 */ /* 0x040fe20000000000 */
[----:B------:R-:W-:Y:S01]  /*0df0*/  SHF.R.S32.HI R151, RZ, 0x1f, R139 ;  /* 0x0000001fff977819 */ /* 0x000fe2000001148b */
[----:B------:R-:W-:-:S02]  /*0e00*/  IMAD.IADD R18, R18, 0x1, R17 ;  /* 0x0000000112127824 */ /* 0x000fc400078e0211 */
[----:B------:R-:W-:Y:S02]  /*0e10*/  IMAD.IADD R23, R147, 0x1, -R2 ;  /* 0x0000000193177824 */ /* 0x000fe400078e0a02 */
[----:B------:R-:W-:Y:S02]  /*0e20*/  IMAD R136, R0, 0x8, R149 ;  /* 0x0000000800887824 */ /* 0x000fe400078e0295 */
[----:B------:R-:W-:Y:S02]  /*0e30*/  IMAD.IADD R17, R17, 0x1, R19 ;  /* 0x0000000111117824 */ /* 0x000fe400078e0213 */
[----:B------:R-:W-:-:S07]  /*0e40*/  VIADD R22, R19, 0x6000 ;  /* 0x0000600013167836 */ /* 0x000fce0000000000 */
.L_x_1915:
        /* <DEDUP_REMOVED lines=21> */
.L_x_1867:
[----:B------:R-:W-:Y:S01]  /*0fa0*/  ULDC UR7, c[0x0][0xc54] ;  /* 0x0003150000077ab9 */ /* 0x000fe20000000800 */
[----:B------:R-:W-:Y:S01]  /*0fb0*/  UMOV UR6, UR9 ;  /* 0x0000000900067c82 */ /* 0x000fe20008000000 */
[----:B------:R-:W-:-:S11]  /*0fc0*/  UISETP.NE.AND UP0, UPT, UR7, 0x1, UPT ;  /* 0x000000010700788c */ /* 0x000fd6000bf05270 */
[----:B------:R-:W-:Y:S02]  /*0fd0*/  @UP0 ULDC.64 UR10, c[0x0][0xc58] ;  /* 0x00031600000a0ab9 */ /* 0x000fe40000000a00 */
[----:B------:R-:W-:-:S04]  /*0fe0*/  UIMAD.WIDE.U32 UR4, UR9, UR10, URZ ;  /* 0x0000000a090472a5 */ /* 0x000fc8000f8e003f */
[----:B------:R-:W-:-:S04]  /*0ff0*/  @UP0 USHF.R.U32.HI UR6, URZ, UR11, UR5 ;  /* 0x0000000b3f060299 */ /* 0x000fc80008011605 */
[----:B------:R-:W-:-:S12]  /*1000*/  UIMAD UR4, UR6, UR7, URZ ;  /* 0x00000007060472a4 */ /* 0x000fd8000f8e023f */
.L_x_1868:
[----:B------:R-:W-:Y:S01]  /*1010*/  ULDC.64 UR10, c[0x0][0x418] ;  /* 0x00010600000a7ab9 */ /* 0x000fe20000000a00 */
[----:B------:R-:W-:Y:S01]  /*1020*/  ULOP3.LUT UR6, URZ, UR6, URZ, 0x33, !UPT ;  /* 0x000000063f067292 */ /* 0x000fe2000f8e333f */
[----:B------:R-:W-:Y:S01]  /*1030*/  PLOP3.LUT P0, PT, PT, PT, PT, 0x80, 0x0 ;  /* 0x000000000000781c */ /* 0x000fe20003f0f070 */
[----:B------:R-:W-:Y:S01]  /*1040*/  UISETP.NE.U32.AND UP0, UPT, UR10, URZ, UPT ;  /* 0x0000003f0a00728c */ /* 0x000fe2000bf05070 */
[----:B------:R-:W-:Y:S01]  /*1050*/  IMAD.MOV.U32 R38, RZ, RZ, RZ ;  /* 0x000000ffff267224 */ /* 0x000fe200078e00ff */
[----:B------:R-:W-:Y:S01]  /*1060*/  ULDC UR5, c[0x0][0xc3c] ;  /* 0x00030f0000057ab9 */ /* 0x000fe20000000800 */
[----:B------:R-:W-:Y:S01]  /*1070*/  UIADD3 UR4, UR9, -UR4, URZ ;  /* 0x8000000409047290 */ /* 0x000fe2000fffe03f */
[----:B------:R-:W-:Y:S01]  /*1080*/  MOV R0, RZ ;  /* 0x000000ff00007202 */ /* 0x000fe20000000f00 */
[----:B------:R-:W-:Y:S01]  /*1090*/  UISETP.NE.AND.EX UP0, UPT, UR11, URZ, UPT, UP0 ;  /* 0x0000003f0b00728c */ /* 0x000fe2000bf05300 */
[----:B------:R-:W-:Y:S01]  /*10a0*/  IMAD.MOV.U32 R46, RZ, RZ, RZ ;  /* 0x000000ffff2e7224 */ /* 0x000fe200078e00ff */
[----:B------:R-:W-:Y:S01]  /*10b0*/  UIADD3 UR6, UR6, UR5, URZ ;  /* 0x0000000506067290 */ /* 0x000fe2000fffe03f */
[----:B------:R-:W-:Y:S01]  /*10c0*/  CS2R R34, SRZ ;  /* 0x0000000000227805 */ /* 0x000fe2000001ff00 */
[----:B------:R-:W-:Y:S01]  /*10d0*/  ULDC UR11, c[0x0][0x448] ;  /* 0x00011200000b7ab9 */ /* 0x000fe20000000800 */
[----:B------:R-:W-:Y:S01]  /*10e0*/  ULDC UR10, c[0x0][0xc54] ;  /* 0x00031500000a7ab9 */ /* 0x000fe20000000800 */
[----:B------:R-:W-:Y:S01]  /*10f0*/  UISETP.NE.AND UP2, UPT, UR11, 0x1, UPT ;  /* 0x000000010b00788c */ /* 0x000fe2000bf45270 */
[----:B------:R-:W-:Y:S01]  /*1100*/  IMAD.MOV.U32 R133, RZ, RZ, RZ ;  /* 0x000000ffff857224 */ /* 0x000fe200078e00ff */
[----:B------:R-:W-:Y:S01]  /*1110*/  UIMAD UR39, UR6, 0xc0, URZ ;  /* 0x000000c0062778a4 */ /* 0x000fe2000f8e023f */
[----:B------:R-:W-:Y:S01]  /*1120*/  IMAD.MOV.U32 R42, RZ, RZ, RZ ;  /* 0x000000ffff2a7224 */ /* 0x000fe200078e00ff */
[----:B------:R-:W-:Y:S01]  /*1130*/  UIMAD UR10, UR8, UR10, UR4 ;  /* 0x0000000a080a72a4 */ /* 0x000fe2000f8e0204 */
[----:B------:R-:W-:Y:S01]  /*1140*/  CS2R R32, SRZ ;  /* 0x0000000000207805 */ /* 0x000fe2000001ff00 */
[----:B------:R-:W-:Y:S01]  /*1150*/  UIADD3 UR6, UR39, 0xbf, URZ ;  /* 0x000000bf27067890 */ /* 0x000fe2000fffe03f */
[----:B------:R-:W-:Y:S01]  /*1160*/  IMAD.MOV.U32 R129, RZ, RZ, RZ ;  /* 0x000000ffff817224 */ /* 0x000fe200078e00ff */
[----:B------:R-:W-:Y:S01]  /*1170*/  ULDC UR48, c[0x0][0x424] ;  /* 0x0001090000307ab9 */ /* 0x000fe20000000800 */
[----:B------:R-:W-:Y:S01]  /*1180*/  ULDC UR7, c[0x0][0x288] ;  /* 0x0000a20000077ab9 */ /* 0x000fe20000000800 */
[----:B------:R-:W-:Y:S01]  /*1190*/  USEL UR48, UR48, 0x1, UP0 ;  /* 0x0000000130307887 */ /* 0x000fe20008000000 */
[----:B------:R-:W-:Y:S01]  /*11a0*/  IMAD.MOV.U32 R44, RZ, RZ, RZ ;  /* 0x000000ffff2c7224 */ /* 0x000fe200078e00ff */
[----:B------:R-:W-:Y:S01]  /*11b0*/  @UP2 ULDC UR4, c[0x0][0x44c] ;  /* 0x0001130000042ab9 */ /* 0x000fe20000000800 */
[----:B------:R-:W-:Y:S01]  /*11c0*/  UIADD3 UR7, -UR7, 0x80, URZ ;  /* 0x0000008007077890 */ /* 0x000fe2000fffe13f */
[----:B------:R-:W-:Y:S01]  /*11d0*/  CS2R R26, SRZ ;  /* 0x00000000001a7805 */ /* 0x000fe2000001ff00 */
[----:B------:R-:W-:Y:S01]  /*11e0*/  UIMAD.WIDE.U32 UR4, UR6, UR4, URZ ;  /* 0x00000004060472a5 */ /* 0x000fe2000f8e003f */
[----:B------:R-:W-:Y:S01]  /*11f0*/  IMAD.MOV.U32 R125, RZ, RZ, RZ ;  /* 0x000000ffff7d7224 */ /* 0x000fe200078e00ff */
[----:B------:R-:W-:Y:S01]  /*1200*/  ULDC UR9, c[0x0][0x2f0] ;  /* 0x0000bc0000097ab9 */ /* 0x000fe20000000800 */
[----:B------:R-:W-:Y:S01]  /*1210*/  @UP2 ULDC UR11, c[0x0][0x450] ;  /* 0x00011400000b2ab9 */ /* 0x000fe20000000800 */
[----:B------:R-:W-:Y:S01]  /*1220*/  UIMAD UR7, UR48, UR9, UR7 ;  /* 0x00000009300772a4 */ /* 0x000fe2000f8e0207 */
[----:B------:R-:W-:Y:S01]  /*1230*/  CS2R R122, SRZ ;  /* 0x00000000007a7805 */ /* 0x000fe2000001ff00 */
[----:B------:R-:W-:Y:S01]  /*1240*/  @UP2 USHF.R.U32.HI UR6, URZ, UR11, UR5 ;  /* 0x0000000b3f062299 */ /* 0x000fe20008011605 */
[----:B------:R-:W-:Y:S01]  /*1250*/  CS2R R120, SRZ ;  /* 0x0000000000787805 */ /* 0x000fe2000001ff00 */
[----:B------:R-:W-:Y:S01]  /*1260*/  UIMAD UR4, UR48, UR9, 0x7f ;  /* 0x0000007f300474a4 */ /* 0x000fe2000f8e0209 */
[----:B------:R-:W-:Y:S01]  /*1270*/  CS2R R118, SRZ ;  /* 0x0000000000767805 */ /* 0x000fe2000001ff00 */
[----:B------:R-:W-:Y:S01]  /*1280*/  UIADD3 UR6, UR7, UR6, URZ ;  /* 0x0000000607067290 */ /* 0x000fe2000fffe03f */
[----:B------:R-:W-:Y:S01]  /*1290*/  CS2R R116, SRZ ;  /* 0x0000000000747805 */ /* 0x000fe2000001ff00 */
[----:B------:R-:W-:Y:S01]  /*12a0*/  USHF.R.S32.HI UR5, URZ, 0x1f, UR4 ;  /* 0x0000001f3f057899 */ /* 0x000fe20008011404 */
[----:B------:R-:W-:Y:S01]  /*12b0*/  CS2R R114, SRZ ;  /* 0x0000000000727805 */ /* 0x000fe2000001ff00 */
[----:B------:R-:W-:Y:S01]  /*12c0*/  USHF.R.S32.HI UR7, URZ, 0x1f, UR6 ;  /* 0x0000001f3f077899 */ /* 0x000fe20008011406 */
[----:B------:R-:W-:Y:S01]  /*12d0*/  CS2R R112, SRZ ;  /* 0x0000000000707805 */ /* 0x000fe2000001ff00 */
[----:B------:R-:W-:Y:S01]  /*12e0*/  ULEA.HI UR5, UR5, UR4, URZ, 0x7 ;  /* 0x0000000405057291 */ /* 0x000fe2000f8f383f */
[----:B------:R-:W-:Y:S01]  /*12f0*/  CS2R R110, SRZ ;  /* 0x00000000006e7805 */ /* 0x000fe2000001ff00 */
[----:B------:R-:W-:Y:S01]  /*1300*/  ULEA.HI UR7, UR7, UR6, URZ, 0x7 ;  /* 0x0000000607077291 */ /* 0x000fe2000f8f383f */
[----:B------:R-:W-:Y:S01]  /*1310*/  CS2R R108, SRZ ;  /* 0x00000000006c7805 */ /* 0x000fe2000001ff00 */
[----:B------:R-:W-:Y:S01]  /*1320*/  USHF.R.S32.HI UR54, URZ, 0x7, UR5 ;  /* 0x000000073f367899 */ /* 0x000fe20008011405 */
[----:B------:R-:W-:Y:S01]  /*1330*/  CS2R R106, SRZ ;  /* 0x00000000006a7805 */ /* 0x000fe2000001ff00 */
[----:B------:R-:W-:Y:S01]  /*1340*/  USHF.R.S32.HI UR7, URZ, 0x7, UR7 ;  /* 0x000000073f077899 */ /* 0x000fe20008011407 */
[----:B------:R-:W-:Y:S01]  /*1350*/  CS2R R104, SRZ ;  /* 0x0000000000687805 */ /* 0x000fe2000001ff00 */
[----:B------:R-:W-:Y:S01]  /*1360*/  ULDC UR38, c[0x0][0xc48] ;  /* 0x0003120000267ab9 */ /* 0x000fe20000000800 */
[----:B------:R-:W-:Y:S01]  /*1370*/  UMOV UR43, UR10 ;  /* 0x0000000a002b7c82 */ /* 0x000fe20008000000 */
[----:B------:R-:W-:Y:S01]  /*1380*/  UISETP.LT.AND UP0, UPT, UR54, UR7, UPT ;  /* 0x000000073600728c */ /* 0x000fe2000bf01270 */
[----:B------:R-:W-:Y:S01]  /*1390*/  CS2R R102, SRZ ;  /* 0x0000000000667805 */ /* 0x000fe2000001ff00 */
[----:B------:R-:W-:Y:S01]  /*13a0*/  UISETP.NE.AND UP1, UPT, UR38, 0x1, UPT ;  /* 0x000000012600788c */ /* 0x000fe2000bf25270 */
[----:B------:R-:W-:Y:S01]  /*13b0*/  CS2R R100, SRZ ;  /* 0x0000000000647805 */ /* 0x000fe2000001ff00 */
[----:B------:R-:W-:Y:S01]  /*13c0*/  USEL UR54, UR54, UR7, UP0 ;  /* 0x0000000736367287 */ /* 0x000fe20008000000 */
[----:B------:R-:W-:Y:S01]  /*13d0*/  CS2R R98, SRZ ;  /* 0x0000000000627805 */ /* 0x000fe2000001ff00 */
[----:B------:R-:W-:Y:S01]  /*13e0*/  UP2UR UR49, UPR, URZ, 0x4 ;  /* 0x000000043f317883 */ /* 0x000fe20008000000 */
[----:B------:R-:W-:Y:S01]  /*13f0*/  CS2R R96, SRZ ;  /* 0x0000000000607805 */ /* 0x000fe2000001ff00 */
[----:B------:R-:W-:Y:S01]  /*1400*/  UISETP.GE.AND UP0, UPT, UR54, 0x1, UPT ;  /* 0x000000013600788c */ /* 0x000fe2000bf06270 */
[----:B------:R-:W-:Y:S01]  /*1410*/  IMAD.MOV.U32 R48, RZ, RZ, RZ ;  /* 0x000000ffff307224 */ /* 0x000fe200078e00ff */
[----:B------:R-:W-:-:S02]  /*1420*/  CS2R R6, SRZ ;  /* 0x0000000000067805 */ /* 0x000fc4000001ff00 */
[----:B------:R-:W-:Y:S02]  /*1430*/  MOV R93, RZ ;  /* 0x000000ff005d7202 */ /* 0x000fe40000000f00 */
[----:B------:R-:W-:Y:S01]  /*1440*/  CS2R R90, SRZ ;  /* 0x00000000005a7805 */ /* 0x000fe2000001ff00 */
[----:B------:R-:W-:Y:S01]  /*1450*/  @UP1 ULDC UR8, c[0x0][0xc4c] ;  /* 0x0003130000081ab9 */ /* 0x000fe20000000800 */
[----:B------:R-:W-:Y:S01]  /*1460*/  PLOP3.LUT P1, PT, PT, PT, UP0, 0x80, 0x0 ;  /* 0x000000000000781c */ /* 0x000fe20003f2f008 */
[----:B------:R-:W-:Y:S01]  /*1470*/  UIMAD.WIDE.U32 UR4, UR10, UR8, URZ ;  /* 0x000000080a0472a5 */ /* 0x000fe2000f8e003f */
[----:B------:R-:W-:Y:S01]  /*1480*/  CS2R R88, SRZ ;  /* 0x0000000000587805 */ /* 0x000fe2000001ff00 */
[----:B------:R-:W-:Y:S02]  /*1490*/  @UP1 ULDC UR6, c[0x0][0xc50] ;  /* 0x0003140000061ab9 */ /* 0x000fe40000000800 */
[----:B------:R-:W-:-:S04]  /*14a0*/  @UP1 USHF.R.U32.HI UR43, URZ, UR6, UR5 ;  /* 0x000000063f2b1299 */ /* 0x000fc80008011605 */
[----:B------:R-:W-:-:S04]  /*14b0*/  UIADD3 UR4, -UR43, URZ, URZ ;  /* 0x0000003f2b047290 */ /* 0x000fc8000fffe13f */
[----:B------:R-:W-:Y:S01]  /*14c0*/  UIMAD UR38, UR38, UR4, UR10 ;  /* 0x00000004262672a4 */ /* 0x000fe2000f8e020a */
[----:B------:R-:W-:Y:S11]  /*14d0*/  @!P1 BRA `(.L_x_1869) ;  /* 0x00000094000c9947 */ /* 0x000ff60003800000 */
[----:B------:R-:W0:Y:S01]  /*14e0*/  SHFL.IDX PT, R0, R148, RZ, 0x1f ;  /* 0x00001fff94007589 */ /* 0x000e2200000e0000 */
[----:B------:R-:W-:-:S04]  /*14f0*/  UIADD3 UR6, UR40, 0x21800, URZ ;  /* 0x0002180028067890 */ /* 0x000fc8000fffe03f */
[----:B------:R-:W-:-:S06]  /*1500*/  ULOP3.LUT UP0, URZ, UR6, 0x3ff, URZ, 0xc0, !UPT ;  /* 0x000003ff063f7892 */ /* 0x000fcc000f80c03f */
[----:B------:R-:W-:Y:S02]  /*1510*/  PLOP3.LUT P0, PT, PT, PT, UP0, 0x80, 0x0 ;  /* 0x000000000000781c */ /* 0x000fe40003f0f008 */
[----:B0-----:R-:W-:-:S13]  /*1520*/  R2UR UR37, R0 ;  /* 0x00000000002572ca */ /* 0x001fda00000e0000 */
[----:B------:R-:W-:-:S04]  /*1530*/  UIMAD.WIDE UR4, UR37, 0x55555556, URZ ;  /* 0x55555556250478a5 */ /* 0x000fc8000f8e023f */
[----:B------:R-:W-:-:S04]  /*1540*/  ULEA.HI UR5, UR5, UR5, URZ, 0x1 ;  /* 0x0000000505057291 */ /* 0x000fc8000f8f083f */
[----:B------:R-:W-:-:S04]  /*1550*/  UIMAD UR5, UR5, -0x3, UR37 ;  /* 0xfffffffd050578a4 */ /* 0x000fc8000f8e0225 */
[----:B------:R-:W-:Y:S02]  /*1560*/  ULEA UR4, UR5, UR40, 0xc ;  /* 0x0000002805047291 */ /* 0x000fe4000f8e603f */
[----:B------:R-:W-:Y:S02]  /*1570*/  ULEA UR5, UR5, UR6, 0xd ;  /* 0x0000000605057291 */ /* 0x000fe4000f8e683f */
[----:B------:R-:W-:Y:S02]  /*1580*/  UIADD3 UR4, UR4, 0xc400, URZ ;  /* 0x0000c40004047890 */ /* 0x000fe4000fffe03f */
[----:B------:R-:W-:Y:S02]  /*1590*/  USHF.R.U32.HI UR5, URZ, 0x4, UR5 ;  /* 0x000000043f057899 */ /* 0x000fe40008011605 */
[----:B------:R-:W-:Y:S02]  /*15a0*/  USHF.R.U32.HI UR4, URZ, 0x4, UR4 ;  /* 0x000000043f047899 */ /* 0x000fe40008011604 */
[----:B------:R-:W-:-:S02]  /*15b0*/  ULOP3.LUT UR36, UR5, 0x3fff, URZ, 0xc0, !UPT ;  /* 0x00003fff05247892 */ /* 0x000fc4000f8ec03f */
[----:B------:R-:W-:Y:S01]  /*15c0*/  ULOP3.LUT UR52, UR4, 0x3fff, URZ, 0xc0, !UPT ;  /* 0x00003fff04347892 */ /* 0x000fe2000f8ec03f */
[----:B------:R-:W-:Y:S11]  /*15d0*/  @!P0 BRA `(.L_x_1870) ;  /* 0x0000000000408947 */ /* 0x000ff60003800000 */
        /* <DEDUP_REMOVED lines=16> */
.L_x_1870:
        /* <DEDUP_REMOVED lines=9> */
.L_x_1979:
[----:B------:R-:W-:Y:S05]  /*1770*/  @!P0 BRA `(.L_x_1872) ;  /* 0x0000000000048947 */ /* 0x000fea0003800000 */
[----:B------:R-:W-:Y:S01]  /*1780*/  BPT.TRAP 0x1 ;  /* 0x000000040000795c */ /* 0x000fe20000300000 */
.L_x_1872:
[----:B0-----:R-:W-:Y:S02]  /*1790*/  IMAD.U32 R0, RZ, RZ, UR44 ;  /* 0x0000002cff007e24 */ /* 0x001fe4000f8e00ff */
[----:B------:R-:W-:-:S03]  /*17a0*/  IMAD.U32 R3, RZ, RZ, UR45 ;  /* 0x0000002dff037e24 */ /* 0x000fc6000f8e00ff */
[----:B------:R-:W-:Y:S02]  /*17b0*/  LEA R0, R0, UR40, 0x3 ;  /* 0x0000002800007c11 */ /* 0x000fe4000f8e18ff */
[----:B------:R-:W-:-:S04]  /*17c0*/  SHF.L.U32 R3, R3, 0x1f, RZ ;  /* 0x0000001f03037819 */ /* 0x000fc800000006ff */
[----:B------:R0:W1:Y:S01]  /*17d0*/  SYNCS.PHASECHK.TRANS64.TRYWAIT P1, [R0+URZ+0x2d830], R3 ;  /* 0x02d83003000075a7 */ /* 0x000062000802017f */
[----:B------:R-:W-:Y:S05]  /*17e0*/  @!P0 BRA `(.L_x_1873) ;  /* 0x0000000000048947 */ /* 0x000fea0003800000 */
[----:B------:R-:W-:Y:S01]  /*17f0*/  BPT.TRAP 0x1 ;  /* 0x000000040000795c */ /* 0x000fe20000300000 */
.L_x_1873:
[----:B-1----:R-:W-:Y:S05]  /*1800*/  @P1 BRA `(.L_x_1874) ;  /* 0x0000000000081947 */ /* 0x002fea0003800000 */
[----:B------:R-:W1:Y:S02]  /*1810*/  SYNCS.PHASECHK.TRANS64.TRYWAIT P1, [R0+URZ+0x2d830], R3 ;  /* 0x02d83003000075a7 */ /* 0x000e64000802017f */
[----:B-1----:R-:W-:Y:S05]  /*1820*/  @!P1 BRA `(.L_x_1875) ;  /* 0x000000e800d09947 */ /* 0x002fea0003800000 */
.L_x_1874:
        /* <DEDUP_REMOVED lines=49> */
.L_x_1876:
[----:B------:R-:W-:Y:S01]  /*1b40*/  UISETP.NE.AND UP0, UPT, UR49, URZ, UPT ;  /* 0x0000003f3100728c */ /* 0x000fe2000bf05270 */
[----:B------:R-:W-:Y:S01]  /*1b50*/  CS2R R134, SRZ ;  /* 0x0000000000867805 */ /* 0x000fe2000001ff00 */
[----:B------:R-:W-:Y:S01]  /*1b60*/  ULDC UR10, c[0x0][0x9d8] ;  /* 0x00027600000a7ab9 */ /* 0x000fe20000000800 */
[----:B------:R-:W-:Y:S01]  /*1b70*/  ULDC UR11, c[0x0][0x2f0] ;  /* 0x0000bc00000b7ab9 */ /* 0x000fe20000000800 */
[----:B------:R-:W-:Y:S01]  /*1b80*/  FMUL.FTZ R2, R25, UR10 ;  /* 0x0000000a19027c20 */ /* 0x000fe20008410000 */
[----:B------:R-:W-:Y:S01]  /*1b90*/  VIADD R25, R136, UR39 ;  /* 0x0000002788197c36 */ /* 0x000fe20008000000 */
[----:B------:R-:W-:Y:S01]  /*1ba0*/  PLOP3.LUT P1, PT, PT, PT, UP0, 0x80, 0x0 ;  /* 0x000000000000781c */ /* 0x000fe20003f2f008 */
[----:B------:R-:W-:Y:S01]  /*1bb0*/  FMUL.FTZ R93, R26, UR10 ;  /* 0x0000000a1a5d7c20 */ /* 0x000fe20008410000 */
[----:B------:R-:W-:Y:S01]  /*1bc0*/  PLOP3.LUT P2, PT, PT, PT, UP0, 0x80, 0x0 ;  /* 0x000000000000781c */ /* 0x000fe20003f4f008 */
[----:B------:R-:W-:Y:S01]  /*1bd0*/  FMUL.FTZ R91, R27, UR10 ;  /* 0x0000000a1b5b7c20 */ /* 0x000fe20008410000 */
[----:B------:R-:W-:Y:S01]  /*1be0*/  MOV R7, UR11 ;  /* 0x0000000b00077c02 */ /* 0x000fe20008000f00 */
[----:B------:R-:W-:Y:S01]  /*1bf0*/  @UP0 ULDC UR6, c[0x0][0x44c] ;  /* 0x0001130000060ab9 */ /* 0x000fe20000000800 */
[----:B------:R-:W-:Y:S01]  /*1c00*/  FMUL.FTZ R89, R30, UR10 ;  /* 0x0000000a1e597c20 */ /* 0x000fe20008410000 */
[----:B------:R-:W-:Y:S01]  /*1c10*/  FMUL.FTZ R55, R55, UR10 ;  /* 0x0000000a37377c20 */ /* 0x000fe20008410000 */
[----:B------:R-:W2:Y:S01]  /*1c20*/  MUFU.TANH R93, R93 ;  /* 0x0000005d005d7308 */ /* 0x000ea20000002400 */
[----:B------:R-:W-:Y:S01]  /*1c30*/  FMUL.FTZ R4, R35, UR10 ;  /* 0x0000000a23047c20 */ /* 0x000fe20008410000 */
[----:B01----:R-:W-:Y:S01]  /*1c40*/  FMUL.FTZ R3, R31, UR10 ;  /* 0x0000000a1f037c20 */ /* 0x003fe20008410000 */
[----:B------:R-:W-:Y:S01]  /*1c50*/  FMUL.FTZ R35, R44, UR10 ;  /* 0x0000000a2c237c20 */ /* 0x000fe20008410000 */
[----:B------:R-:W-:Y:S01]  /*1c60*/  ULDC UR14, c[0x0][0x288] ;  /* 0x0000a200000e7ab9 */ /* 0x000fe20000000800 */
[----:B------:R-:W-:Y:S01]  /*1c70*/  @P1 IMAD.HI.U32 R5, R25, UR6, RZ ;  /* 0x0000000619051c27 */ /* 0x000fe2000f8e00ff */
[----:B------:R-:W-:-:S03]  /*1c80*/  @UP0 ULDC UR6, c[0x0][0x450] ;  /* 0x0001140000060ab9 */ /* 0x000fc60000000800 */
[----:B------:R-:W-:Y:S01]  /*1c90*/  FMUL.FTZ R6, R34, UR10 ;  /* 0x0000000a22067c20 */ /* 0x000fe20008410000 */
[----:B------:R-:W0:Y:S01]  /*1ca0*/  MUFU.TANH R91, R91 ;  /* 0x0000005b005b7308 */ /* 0x000e220000002400 */
[----:B------:R-:W-:Y:S01]  /*1cb0*/  FMUL.FTZ R38, R38, UR10 ;  /* 0x0000000a26267c20 */ /* 0x000fe20008410000 */
[----:B------:R-:W-:Y:S01]  /*1cc0*/  @P2 SHF.R.U32.HI R25, RZ, UR6, R5 ;  /* 0x00000006ff192c19 */ /* 0x000fe20008011605 */
[----:B------:R-:W-:Y:S01]  /*1cd0*/  UMOV UR6, 0xffffff80 ;  /* 0xffffff8000067882 */ /* 0x000fe20000000000 */
[----:B------:R-:W-:Y:S01]  /*1ce0*/  FMUL.FTZ R39, R39, UR10 ;  /* 0x0000000a27277c20 */ /* 0x000fe20008410000 */
[----:B------:R-:W-:Y:S01]  /*1cf0*/  UIMAD UR6, UR54, UR6, 0x80 ;  /* 0x00000080360674a4 */ /* 0x000fe2000f8e0206 */
[----:B------:R-:W-:Y:S01]  /*1d00*/  FMUL.FTZ R42, R42, UR10 ;  /* 0x0000000a2a2a7c20 */ /* 0x000fe20008410000 */
[----:B------:R-:W1:Y:S01]  /*1d10*/  SHFL.IDX PT, R5, R25, 0x1, 0x1c1f ;  /* 0x003c1f0019057f89 */ /* 0x000e6200000e0000 */
[----:B------:R3:W-:Y:S01]  /*1d20*/  MUFU.TANH R44, R55 ;  /* 0x00000037002c7308 */ /* 0x0007e20000002400 */
[----:B------:R-:W-:Y:S01]  /*1d30*/  UIADD3 UR7, UR6, 0x1, URZ ;  /* 0x0000000106077890 */ /* 0x000fe2000fffe03f */
[----:B------:R-:W-:Y:S01]  /*1d40*/  FMUL.FTZ R59, R59, UR10 ;  /* 0x0000000a3b3b7c20 */ /* 0x000fe20008410000 */
[----:B------:R-:W-:Y:S01]  /*1d50*/  UIMAD UR6, UR48, UR11, UR6 ;  /* 0x0000000b300672a4 */ /* 0x000fe2000f8e0206 */
[----:B------:R-:W-:Y:S01]  /*1d60*/  FMUL.FTZ R43, R43, UR10 ;  /* 0x0000000a2b2b7c20 */ /* 0x000fe20008410000 */
[----:B------:R-:W-:Y:S01]  /*1d70*/  FMUL.FTZ R46, R46, UR10 ;  /* 0x0000000a2e2e7c20 */ /* 0x000fe20008410000 */
[----:B------:R-:W-:Y:S01]  /*1d80*/  FMUL.FTZ R30, R33, UR10 ;  /* 0x0000000a211e7c20 */ /* 0x000fe20008410000 */
[----:B------:R-:W-:Y:S01]  /*1d90*/  IMAD.U32 R26, RZ, RZ, UR7 ;  /* 0x00000007ff1a7e24 */ /* 0x000fe2000f8e00ff */
[----:B------:R-:W4:Y:S01]  /*1da0*/  MUFU.TANH R89, R89 ;  /* 0x0000005900597308 */ /* 0x000f220000002400 */
[----:B------:R-:W-:-:S02]  /*1db0*/  IMAD.U32 R8, RZ, RZ, UR6 ;  /* 0x00000006ff087e24 */ /* 0x000fc4000f8e00ff */
[----:B------:R-:W-:Y:S01]  /*1dc0*/  FMUL.FTZ R47, R47, UR10 ;  /* 0x0000000a2f2f7c20 */ /* 0x000fe20008410000 */
[C---:B------:R-:W-:Y:S02]  /*1dd0*/  IMAD R26, R23.reuse, -0x2, R26 ;  /* 0xfffffffe171a7824 */ /* 0x040fe400078e021a */
[----:B------:R-:W-:Y:S01]  /*1de0*/  FMUL.FTZ R33, R40, UR10 ;  /* 0x0000000a28217c20 */ /* 0x000fe20008410000 */
[----:B---3--:R-:W-:Y:S02]  /*1df0*/  IMAD R55, R23, -0x2, R8 ;  /* 0xfffffffe17377824 */ /* 0x008fe400078e0208 */
[----:B------:R-:W-:Y:S01]  /*1e00*/  FMUL.FTZ R40, R53, UR10 ;  /* 0x0000000a35287c20 */ /* 0x000fe20008410000 */
[----:B------:R-:W-:Y:S01]  /*1e10*/  IMAD R26, R7, UR48, R26 ;  /* 0x00000030071a7c24 */ /* 0x000fe2000f8e021a */
[----:B------:R-:W3:Y:S01]  /*1e20*/  MUFU.TANH R3, R3 ;  /* 0x0000000300037308 */ /* 0x000ee20000002400 */
[----:B------:R-:W-:Y:S01]  /*1e30*/  FMUL.FTZ R7, R63, UR10 ;  /* 0x0000000a3f077c20 */ /* 0x000fe20008410000 */
[----:B------:R-:W-:Y:S01]  /*1e40*/  FMUL.FTZ R50, R50, UR10 ;  /* 0x0000000a32327c20 */ /* 0x000fe20008410000 */
[----:B------:R-:W-:Y:S01]  /*1e50*/  FMUL.FTZ R51, R51, UR10 ;  /* 0x0000000a33337c20 */ /* 0x000fe20008410000 */
[----:B------:R-:W-:Y:S01]  /*1e60*/  FMUL.FTZ R54, R54, UR10 ;  /* 0x0000000a36367c20 */ /* 0x000fe20008410000 */
[----:B------:R-:W-:Y:S01]  /*1e70*/  FMUL.FTZ R31, R36, UR10 ;  /* 0x0000000a241f7c20 */ /* 0x000fe20008410000 */
[----:B------:R-:W-:Y:S01]  /*1e80*/  FMUL.FTZ R36, R45, UR10 ;  /* 0x0000000a2d247c20 */ /* 0x000fe20008410000 */
[----:B-1----:R-:W-:Y:S01]  /*1e90*/  IADD3 R8, R5, -UR14, R26 ;  /* 0x8000000e05087c10 */ /* 0x002fe2000fffe01a */
[----:B------:R-:W-:Y:S01]  /*1ea0*/  MUFU.TANH R6, R6 ;  /* 0x0000000600067308 */ /* 0x000fe20000002400 */
[----:B------:R-:W-:Y:S01]  /*1eb0*/  FMUL.FTZ R27, R28, UR10 ;  /* 0x0000000a1c1b7c20 */ /* 0x000fe20008410000 */
[----:B------:R-:W-:Y:S01]  /*1ec0*/  FMUL.FTZ R28, R29, UR10 ;  /* 0x0000000a1d1c7c20 */ /* 0x000fe20008410000 */
[----:B------:R-:W-:Y:S01]  /*1ed0*/  VIMNMX R5, R55, R8, PT ;  /* 0x0000000837057248 */ /* 0x000fe20003fe0100 */
[----:B------:R-:W-:Y:S01]  /*1ee0*/  FMUL.FTZ R29, R32, UR10 ;  /* 0x0000000a201d7c20 */ /* 0x000fe20008410000 */
[----:B------:R-:W-:Y:S01]  /*1ef0*/  FMUL.FTZ R58, R58, UR10 ;  /* 0x0000000a3a3a7c20 */ /* 0x000fe20008410000 */
[----:B------:R-:W-:Y:S01]  /*1f00*/  FMUL.FTZ R32, R37, UR10 ;  /* 0x0000000a25207c20 */ /* 0x000fe20008410000 */
[C---:B------:R-:W-:Y:S01]  /*1f10*/  ISETP.GT.AND P1, PT, R5.reuse, RZ, PT ;  /* 0x000000ff0500720c */ /* 0x040fe20003f24270 */
[----:B------:R-:W1:Y:S01]  /*1f20*/  MUFU.TANH R4, R4 ;  /* 0x0000000400047308 */ /* 0x000e620000002400 */
[C---:B------:R-:W-:Y:S01]  /*1f30*/  ISETP.GT.AND P2, PT, R5.reuse, 0x1, PT ;  /* 0x000000010500780c */ /* 0x040fe20003f44270 */
[----:B------:R-:W-:Y:S01]  /*1f40*/  FMUL.FTZ R37, R48, UR10 ;  /* 0x0000000a30257c20 */ /* 0x000fe20008410000 */
[----:B------:R-:W-:Y:S01]  /*1f50*/  ISETP.GT.AND P3, PT, R5, 0x8, PT ;  /* 0x000000080500780c */ /* 0x000fe20003f64270 */
[----:B------:R-:W-:Y:S01]  /*1f60*/  FMUL.FTZ R62, R62, UR10 ;  /* 0x0000000a3e3e7c20 */ /* 0x000fe20008410000 */
[----:B--2---:R-:W-:Y:S01]  /*1f70*/  FSEL R93, R93, -INF , P1 ;  /* 0xff8000005d5d7808 */ /* 0x004fe20000800000 */
[----:B------:R-:W-:Y:S01]  /*1f80*/  FMUL.FTZ R66, R66, UR10 ;  /* 0x0000000a42427c20 */ /* 0x000fe20008410000 */
[----:B0-----:R-:W-:Y:S01]  /*1f90*/  FSEL R91, R91, -INF , P2 ;  /* 0xff8000005b5b7808 */ /* 0x001fe20001000000 */
[----:B------:R0:W2:Y:S01]  /*1fa0*/  MUFU.TANH R9, R38 ;  /* 0x0000002600097308 */ /* 0x0000a20000002400 */
[----:B------:R-:W-:Y:S01]  /*1fb0*/  ISETP.GT.AND P1, PT, R5, 0x9, PT ;  /* 0x000000090500780c */ /* 0x000fe20003f24270 */
[----:B------:R-:W-:Y:S01]  /*1fc0*/  FMUL.FTZ R67, R67, UR10 ;  /* 0x0000000a43437c20 */ /* 0x000fe20008410000 */
[----:B----4-:R-:W-:Y:S01]  /*1fd0*/  FSEL R89, R89, -INF , P3 ;  /* 0xff80000059597808 */ /* 0x010fe20001800000 */
[----:B------:R-:W-:Y:S01]  /*1fe0*/  FMUL.FTZ R70, R70, UR10 ;  /* 0x0000000a46467c20 */ /* 0x000fe20008410000 */
[----:B------:R-:W-:Y:S01]  /*1ff0*/  FMNMX.FTZ R8, R93, R91, !PT ;  /* 0x0000005b5d087209 */ /* 0x000fe20007810000 */
[----:B------:R-:W-:Y:S01]  /*2000*/  FMUL.FTZ R71, R71, UR10 ;  /* 0x0000000a47477c20 */ /* 0x000fe20008410000 */
[----:B------:R-:W-:Y:S01]  /*2010*/  ISETP.GT.AND P2, PT, R5, 0x10, PT ;  /* 0x000000100500780c */ /* 0x000fe20003f44270 */
[----:B------:R4:W5:Y:S01]  /*2020*/  MUFU.TANH R10, R39 ;  /* 0x00000027000a7308 */ /* 0x0009620000002400 */
[----:B---3--:R-:W-:Y:S01]  /*2030*/  FSEL R63, R3, -INF , P1 ;  /* 0xff800000033f7808 */ /* 0x008fe20000800000 */
[----:B0-----:R-:W-:Y:S01]  /*2040*/  FMUL.FTZ R38, R49, UR10 ;  /* 0x0000000a31267c20 */ /* 0x001fe20008410000 */
[----:B------:R-:W-:Y:S01]  /*2050*/  FMNMX.FTZ R8, R89, R8, !PT ;  /* 0x0000000859087209 */ /* 0x000fe20007810000 */
[----:B------:R-:W-:Y:S01]  /*2060*/  FMUL.FTZ R74, R74, UR10 ;  /* 0x0000000a4a4a7c20 */ /* 0x000fe20008410000 */
[----:B------:R-:W-:Y:S01]  /*2070*/  ISETP.GT.AND P1, PT, R5, 0x11, PT ;  /* 0x000000110500780c */ /* 0x000fe20003f24270 */
[----:B------:R-:W-:Y:S01]  /*2080*/  FMUL.FTZ R75, R75, UR10 ;  /* 0x0000000a4b4b7c20 */ /* 0x000fe20008410000 */
[----:B------:R-:W-:Y:S01]  /*2090*/  FMNMX.FTZ R8, R63, R8, !PT ;  /* 0x000000083f087209 */ /* 0x000fe20007810000 */
[----:B------:R0:W-:Y:S01]  /*20a0*/  MUFU.TANH R11, R42 ;  /* 0x0000002a000b7308 */ /* 0x0001e20000002400 */
[----:B----4-:R-:W-:Y:S01]  /*20b0*/  FMUL.FTZ R39, R52, UR10 ;  /* 0x0000000a34277c20 */ /* 0x010fe20008410000 */
[----:B------:R-:W-:Y:S01]  /*20c0*/  FMUL.FTZ R78, R78, UR10 ;  /* 0x0000000a4e4e7c20 */ /* 0x000fe20008410000 */
[----:B------:R-:W-:Y:S01]  /*20d0*/  FMUL.FTZ R79, R79, UR10 ;  /* 0x0000000a4f4f7c20 */ /* 0x000fe20008410000 */
[----:B------:R-:W-:Y:S01]  /*20e0*/  FMUL.FTZ R82, R82, UR10 ;  /* 0x0000000a52527c20 */ /* 0x000fe20008410000 */
[----:B------:R-:W-:Y:S01]  /*20f0*/  FMUL.FTZ R83, R83, UR10 ;  /* 0x0000000a53537c20 */ /* 0x000fe20008410000 */
[----:B------:R-:W-:Y:S01]  /*2100*/  FMUL.FTZ R86, R86, UR10 ;  /* 0x0000000a56567c20 */ /* 0x000fe20008410000 */
[----:B------:R-:W-:Y:S01]  /*2110*/  FMUL.FTZ R87, R87, UR10 ;  /* 0x0000000a57577c20 */ /* 0x000fe20008410000 */
[----:B------:R3:W-:Y:S01]  /*2120*/  MUFU.TANH R21, R59 ;  /* 0x0000003b00157308 */ /* 0x0007e20000002400 */
[----:B0-----:R-:W-:Y:S01]  /*2130*/  FMUL.FTZ R42, R57, UR10 ;  /* 0x0000000a392a7c20 */ /* 0x001fe20008410000 */
[----:B-1----:R-:W-:Y:S01]  /*2140*/  FSEL R57, R4, -INF , P1 ;  /* 0xff80000004397808 */ /* 0x002fe20000800000 */
[----:B------:R-:W-:Y:S01]  /*2150*/  FMUL.FTZ R88, R24, UR10 ;  /* 0x0000000a18587c20 */ /* 0x000fe20008410000 */
[----:B------:R-:W-:Y:S01]  /*2160*/  ISETP.GT.AND P1, PT, R5, 0x19, PT ;  /* 0x000000190500780c */ /* 0x000fe20003f24270 */
[----:B------:R-:W-:-:S02]  /*2170*/  VIADD R26, R26, -UR14 ;  /* 0x8000000e1a1a7c36 */ /* 0x000fc40008000000 */
[----:B------:R-:W-:Y:S01]  /*2180*/  FMUL.FTZ R34, R41, UR10 ;  /* 0x0000000a29227c20 */ /* 0x000fe20008410000 */
[----:B------:R-:W-:Y:S01]  /*2190*/  ULDC UR33, c[0x0][0x988] ;  /* 0x0002620000217ab9 */ /* 0x000fe20000000800 */
[----:B------:R-:W0:Y:S01]  /*21a0*/  MUFU.TANH R43, R43 ;  /* 0x0000002b002b7308 */ /* 0x000e220000002400 */
[----:B---3--:R-:W-:Y:S01]  /*21b0*/  FSEL R59, R6, -INF , P2 ;  /* 0xff800000063b7808 */ /* 0x008fe20001000000 */
[----:B------:R-:W-:Y:S01]  /*21c0*/  FMUL.FTZ R41, R56, UR10 ;  /* 0x0000000a38297c20 */ /* 0x000fe20008410000 */
[----:B------:R-:W-:Y:S01]  /*21d0*/  ISETP.GT.AND P2, PT, R5, 0x18, PT ;  /* 0x000000180500780c */ /* 0x000fe20003f44270 */
[----:B------:R-:W-:Y:S01]  /*21e0*/  FMUL.FTZ R64, R64, UR10 ;  /* 0x0000000a40407c20 */ /* 0x000fe20008410000 */
[----:B------:R-:W-:Y:S01]  /*21f0*/  FMNMX.FTZ R8, R59, R8, !PT ;  /* 0x000000083b087209 */ /* 0x000fe20007810000 */
[----:B------:R-:W-:Y:S01]  /*2200*/  FMUL.FTZ R65, R65, UR10 ;  /* 0x0000000a41417c20 */ /* 0x000fe20008410000 */
[----:B--2---:R-:W-:Y:S01]  /*2210*/  FSEL R53, R9, -INF , P2 ;  /* 0xff80000009357808 */ /* 0x004fe20001000000 */
[----:B------:R-:W-:Y:S01]  /*2220*/  MUFU.TANH R46, R46 ;  /* 0x0000002e002e7308 */ /* 0x000fe20000002400 */
[----:B------:R-:W-:Y:S01]  /*2230*/  FMNMX.FTZ R8, R57, R8, !PT ;  /* 0x0000000839087209 */ /* 0x000fe20007810000 */
[----:B------:R-:W-:Y:S01]  /*2240*/  FMUL.FTZ R69, R69, UR10 ;  /* 0x0000000a45457c20 */ /* 0x000fe20008410000 */
[----:B------:R-:W-:Y:S01]  /*2250*/  ISETP.GT.AND P2, PT, R5, 0x20, PT ;  /* 0x000000200500780c */ /* 0x000fe20003f44270 */
[----:B------:R-:W-:Y:S01]  /*2260*/  @UP0 ULDC UR15, c[0x0][0x450] ;  /* 0x00011400000f0ab9 */ /* 0x000fe20000000800 */
[----:B-----5:R-:W-:Y:S01]  /*2270*/  FSEL R52, R10, -INF , P1 ;  /* 0xff8000000a347808 */ /* 0x020fe20000800000 */
[----:B------:R-:W-:Y:S01]  /*2280*/  UIMAD UR11, UR48, UR11, -UR14 ;  /* 0x0000000b300b72a4 */ /* 0x000fe2000f8e0a0e */
[----:B------:R-:W-:Y:S01]  /*2290*/  FMNMX.FTZ R3, R53, R8, !PT ;  /* 0x0000000835037209 */ /* 0x000fe20007810000 */
[----:B------:R-:W1:Y:S01]  /*22a0*/  MUFU.TANH R47, R47 ;  /* 0x0000002f002f7308 */ /* 0x000e620000002400 */
[----:B------:R-:W-:Y:S01]  /*22b0*/  ISETP.GT.AND P1, PT, R5, 0x21, PT ;  /* 0x000000210500780c */ /* 0x000fe20003f24270 */
[----:B------:R-:W-:Y:S01]  /*22c0*/  UIADD3 UR54, UR54, -0x2, URZ ;  /* 0xfffffffe36367890 */ /* 0x000fe2000fffe03f */
[----:B------:R-:W-:-:S02]  /*22d0*/  FMNMX.FTZ R4, R52, R3, !PT ;  /* 0x0000000334047209 */ /* 0x000fc40007810000 */
[----:B------:R-:W-:Y:S02]  /*22e0*/  CS2R R132, SRZ ;  /* 0x0000000000847805 */ /* 0x000fe4000001ff00 */
[----:B------:R-:W-:Y:S02]  /*22f0*/  R2UR UR6, R0 ;  /* 0x00000000000672ca */ /* 0x000fe400000e0000 */
[----:B------:R-:W-:Y:S02]  /*2300*/  CS2R R130, SRZ ;  /* 0x0000000000827805 */ /* 0x000fe4000001ff00 */
[----:B------:R-:W-:Y:S01]  /*2310*/  CS2R R128, SRZ ;  /* 0x0000000000807805 */ /* 0x000fe2000001ff00 */
[----:B------:R0:W2:Y:S01]  /*2320*/  MUFU.TANH R12, R50 ;  /* 0x00000032000c7308 */ /* 0x0000a20000002400 */
[----:B------:R-:W-:Y:S02]  /*2330*/  CS2R R126, SRZ ;  /* 0x00000000007e7805 */ /* 0x000fe4000001ff00 */
[----:B------:R-:W-:-:S02]  /*2340*/  CS2R R124, SRZ ;  /* 0x00000000007c7805 */ /* 0x000fc4000001ff00 */
[----:B------:R-:W-:Y:S02]  /*2350*/  CS2R R122, SRZ ;  /* 0x00000000007a7805 */ /* 0x000fe4000001ff00 */
[----:B------:R-:W-:Y:S02]  /*2360*/  CS2R R120, SRZ ;  /* 0x0000000000787805 */ /* 0x000fe4000001ff00 */
[----:B------:R-:W-:Y:S02]  /*2370*/  CS2R R118, SRZ ;  /* 0x0000000000767805 */ /* 0x000fe4000001ff00 */
[----:B------:R-:W-:Y:S02]  /*2380*/  CS2R R116, SRZ ;  /* 0x0000000000747805 */ /* 0x000fe4000001ff00 */
[----:B------:R-:W-:Y:S01]  /*2390*/  CS2R R114, SRZ ;  /* 0x0000000000727805 */ /* 0x000fe2000001ff00 */
[----:B------:R3:W4:Y:S01]  /*23a0*/  MUFU.TANH R13, R51 ;  /* 0x00000033000d7308 */ /* 0x0007220000002400 */
[----:B0-----:R-:W-:Y:S01]  /*23b0*/  FSEL R50, R43, -INF , P1 ;  /* 0xff8000002b327808 */ /* 0x001fe20000800000 */
[----:B------:R-:W-:Y:S01]  /*23c0*/  UIADD3 UR6, UR6, 0x2d840, URZ ;  /* 0x0002d84006067890 */ /* 0x000fe2000fffe03f */
[----:B------:R-:W-:-:S02]  /*23d0*/  ISETP.GT.AND P1, PT, R5, 0x29, PT ;  /* 0x000000290500780c */ /* 0x000fc40003f24270 */
[----:B------:R-:W-:Y:S02]  /*23e0*/  CS2R R112, SRZ ;  /* 0x0000000000707805 */ /* 0x000fe4000001ff00 */
[----:B------:R-:W-:Y:S01]  /*23f0*/  CS2R R110, SRZ ;  /* 0x00000000006e7805 */ /* 0x000fe2000001ff00 */
[----:B------:R-:W-:Y:S01]  /*2400*/  UPRMT UR6, UR41, 0x654, UR6 ;  /* 0x0000065429067896 */ /* 0x000fe20008000006 */
[----:B-1----:R-:W-:Y:S01]  /*2410*/  FSEL R48, R47, -INF , P1 ;  /* 0xff8000002f307808 */ /* 0x002fe20000800000 */
[----:B------:R-:W0:Y:S01]  /*2420*/  MUFU.TANH R45, R54 ;  /* 0x00000036002d7308 */ /* 0x000e220000002400 */
[----:B---3--:R-:W-:Y:S02]  /*2430*/  FSEL R51, R11, -INF , P2 ;  /* 0xff8000000b337808 */ /* 0x008fe40001000000 */
[----:B------:R-:W-:Y:S02]  /*2440*/  CS2R R108, SRZ ;  /* 0x00000000006c7805 */ /* 0x000fe4000001ff00 */
[----:B------:R-:W-:-:S02]  /*2450*/  ISETP.GT.AND P2, PT, R5, 0x28, PT ;  /* 0x000000280500780c */ /* 0x000fc40003f44270 */
[----:B------:R-:W-:Y:S02]  /*2460*/  CS2R R106, SRZ ;  /* 0x00000000006a7805 */ /* 0x000fe4000001ff00 */
[----:B------:R-:W-:Y:S02]  /*2470*/  FMNMX.FTZ R3, R51, R4, !PT ;  /* 0x0000000433037209 */ /* 0x000fe40007810000 */
[----:B------:R-:W-:Y:S02]  /*2480*/  CS2R R104, SRZ ;  /* 0x0000000000687805 */ /* 0x000fe4000001ff00 */
[----:B------:R-:W-:Y:S01]  /*2490*/  FSEL R49, R46, -INF , P2 ;  /* 0xff8000002e317808 */ /* 0x000fe20001000000 */
[----:B------:R-:W1:Y:S01]  /*24a0*/  MUFU.TANH R58, R58 ;  /* 0x0000003a003a7308 */ /* 0x000e620000002400 */
[----:B------:R-:W-:Y:S01]  /*24b0*/  FMNMX.FTZ R4, R50, R3, !PT ;  /* 0x0000000332047209 */ /* 0x000fe20007810000 */
[----:B------:R-:W-:Y:S01]  /*24c0*/  SYNCS.ARRIVE.TRANS64.RED.A1T0 RZ, [UR6], RZ ;  /* 0x000000ffffff79a7 */ /* 0x000fe20008100406 */
[----:B------:R-:W-:Y:S01]  /*24d0*/  ISETP.GT.AND P2, PT, R5, 0x30, PT ;  /* 0x000000300500780c */ /* 0x000fe20003f44270 */
[----:B------:R-:W-:Y:S01]  /*24e0*/  @UP0 ULDC UR6, c[0x0][0x44c] ;  /* 0x0001130000060ab9 */ /* 0x000fe20000000800 */
[----:B------:R-:W-:Y:S01]  /*24f0*/  FMNMX.FTZ R3, R49, R4, !PT ;  /* 0x0000000431037209 */ /* 0x000fe20007810000 */
[----:B------:R-:W-:Y:S01]  /*2500*/  UIMAD.WIDE.U32 UR6, UR39, UR6, URZ ;  /* 0x00000006270672a5 */ /* 0x000fe2000f8e003f */
[----:B------:R-:W-:Y:S01]  /*2510*/  ISETP.GT.AND P1, PT, R5, 0x31, PT ;  /* 0x000000310500780c */ /* 0x000fe20003f24270 */
[----:B------:R-:W3:Y:S01]  /*2520*/  MUFU.TANH R20, R62 ;  /* 0x0000003e00147308 */ /* 0x000ee20000002400 */
[----:B--2---:R-:W-:-:S02]  /*2530*/  FSEL R47, R12, -INF , P2 ;  /* 0xff8000000c2f7808 */ /* 0x004fc40001000000 */
[----:B------:R-:W-:Y:S02]  /*2540*/  CS2R R102, SRZ ;  /* 0x0000000000667805 */ /* 0x000fe4000001ff00 */
[----:B------:R-:W-:Y:S02]  /*2550*/  FMNMX.FTZ R4, R48, R3, !PT ;  /* 0x0000000330047209 */ /* 0x000fe40007810000 */
[----:B------:R-:W-:Y:S02]  /*2560*/  CS2R R100, SRZ ;  /* 0x0000000000647805 */ /* 0x000fe4000001ff00 */
[----:B------:R-:W-:Y:S02]  /*2570*/  ISETP.GT.AND P2, PT, R5, 0x38, PT ;  /* 0x000000380500780c */ /* 0x000fe40003f44270 */
[----:B------:R-:W-:Y:S02]  /*2580*/  CS2R R98, SRZ ;  /* 0x0000000000627805 */ /* 0x000fe4000001ff00 */
[----:B----4-:R-:W-:Y:S01]  /*2590*/  FSEL R46, R13, -INF , P1 ;  /* 0xff8000000d2e7808 */ /* 0x010fe20000800000 */
[----:B------:R-:W2:Y:S01]  /*25a0*/  MUFU.TANH R7, R7 ;  /* 0x0000000700077308 */ /* 0x000ea20000002400 */
[----:B------:R-:W-:-:S02]  /*25b0*/  FMNMX.FTZ R3, R47, R4, !PT ;  /* 0x000000042f037209 */ /* 0x000fc40007810000 */
[----:B------:R-:W-:Y:S02]  /*25c0*/  CS2R R96, SRZ ;  /* 0x0000000000607805 */ /* 0x000fe4000001ff00 */
[----:B------:R-:W-:Y:S02]  /*25d0*/  ISETP.GT.AND P1, PT, R5, 0x39, PT ;  /* 0x000000390500780c */ /* 0x000fe40003f24270 */
[----:B------:R-:W-:Y:S02]  /*25e0*/  CS2R R94, SRZ ;  /* 0x00000000005e7805 */ /* 0x000fe4000001ff00 */
[----:B0-----:R-:W-:Y:S02]  /*25f0*/  FSEL R45, R45, -INF , P2 ;  /* 0xff8000002d2d7808 */ /* 0x001fe40001000000 */
[----:B------:R-:W-:Y:S01]  /*2600*/  FMNMX.FTZ R4, R46, R3, !PT ;  /* 0x000000032e047209 */ /* 0x000fe20007810000 */
[----:B------:R0:W4:Y:S01]  /*2610*/  MUFU.TANH R14, R66 ;  /* 0x00000042000e7308 */ /* 0x0001220000002400 */
[----:B------:R-:W-:-:S02]  /*2620*/  ISETP.GT.AND P2, PT, R5, 0x40, PT ;  /* 0x000000400500780c */ /* 0x000fc40003f44270 */
[----:B------:R-:W-:Y:S02]  /*2630*/  FSEL R44, R44, -INF , P1 ;  /* 0xff8000002c2c7808 */ /* 0x000fe40000800000 */
[----:B------:R-:W-:Y:S02]  /*2640*/  FMNMX.FTZ R3, R45, R4, !PT ;  /* 0x000000042d037209 */ /* 0x000fe40007810000 */
[----:B------:R-:W-:Y:S01]  /*2650*/  ISETP.GT.AND P1, PT, R5, 0x41, PT ;  /* 0x000000410500780c */ /* 0x000fe20003f24270 */
[----:B------:R-:W5:Y:S01]  /*2660*/  MUFU.TANH R67, R67 ;  /* 0x0000004300437308 */ /* 0x000f620000002400 */
[----:B-1----:R-:W-:Y:S01]  /*2670*/  FSEL R43, R58, -INF , P2 ;  /* 0xff8000003a2b7808 */ /* 0x002fe20001000000 */
[----:B0-----:R-:W-:Y:S01]  /*2680*/  FMUL.FTZ R66, R61, UR10 ;  /* 0x0000000a3d427c20 */ /* 0x001fe20008410000 */
[----:B------:R-:W-:Y:S01]  /*2690*/  FMNMX.FTZ R4, R44, R3, !PT ;  /* 0x000000032c047209 */ /* 0x000fe20007810000 */
[----:B------:R-:W-:Y:S01]  /*26a0*/  FMUL.FTZ R58, R60, UR10 ;  /* 0x0000000a3c3a7c20 */ /* 0x000fe20008410000 */
[----:B------:R-:W-:-:S02]  /*26b0*/  ISETP.GT.AND P2, PT, R5, 0x48, PT ;  /* 0x000000480500780c */ /* 0x000fc40003f44270 */
[----:B------:R-:W-:Y:S01]  /*26c0*/  FSEL R21, R21, -INF , P1 ;  /* 0xff80000015157808 */ /* 0x000fe20000800000 */
[----:B------:R-:W0:Y:S01]  /*26d0*/  MUFU.TANH R70, R70 ;  /* 0x0000004600467308 */ /* 0x000e220000002400 */
[----:B------:R-:W-:Y:S02]  /*26e0*/  FMNMX.FTZ R4, R43, R4, !PT ;  /* 0x000000042b047209 */ /* 0x000fe40007810000 */
[----:B------:R-:W-:Y:S02]  /*26f0*/  ISETP.GT.AND P1, PT, R5, 0x49, PT ;  /* 0x000000490500780c */ /* 0x000fe40003f24270 */
[----:B---3--:R-:W-:Y:S02]  /*2700*/  FSEL R20, R20, -INF , P2 ;  /* 0xff80000014147808 */ /* 0x008fe40001000000 */
[----:B------:R-:W-:Y:S01]  /*2710*/  FMNMX.FTZ R3, R21, R4, !PT ;  /* 0x0000000415037209 */ /* 0x000fe20007810000 */
[----:B------:R1:W3:Y:S01]  /*2720*/  MUFU.TANH R11, R71 ;  /* 0x00000047000b7308 */ /* 0x0002e20000002400 */
[----:B------:R-:W-:-:S02]  /*2730*/  ISETP.GT.AND P2, PT, R5, 0x50, PT ;  /* 0x000000500500780c */ /* 0x000fc40003f44270 */
[----:B--2---:R-:W-:Y:S02]  /*2740*/  FSEL R15, R7, -INF , P1 ;  /* 0xff800000070f7808 */ /* 0x004fe40000800000 */
[----:B------:R-:W-:Y:S02]  /*2750*/  FMNMX.FTZ R4, R20, R3, !PT ;  /* 0x0000000314047209 */ /* 0x000fe40007810000 */
[----:B------:R-:W-:Y:S01]  /*2760*/  ISETP.GT.AND P1, PT, R5, 0x51, PT ;  /* 0x000000510500780c */ /* 0x000fe20003f24270 */
[----:B------:R2:W2:Y:S01]  /*2770*/  MUFU.TANH R10, R74 ;  /* 0x0000004a000a7308 */ /* 0x0004a20000002400 */
[----:B----4-:R-:W-:Y:S01]  /*2780*/  FSEL R14, R14, -INF , P2 ;  /* 0xff8000000e0e7808 */ /* 0x010fe20001000000 */
[----:B-1----:R-:W-:Y:S01]  /*2790*/  FMUL.FTZ R71, R73, UR10 ;  /* 0x0000000a49477c20 */ /* 0x002fe20008410000 */
[----:B------:R-:W-:Y:S01]  /*27a0*/  FMNMX.FTZ R3, R15, R4, !PT ;  /* 0x000000040f037209 */ /* 0x000fe20007810000 */
[----:B------:R-:W-:Y:S01]  /*27b0*/  FMUL.FTZ R73, R77, UR10 ;  /* 0x0000000a4d497c20 */ /* 0x000fe20008410000 */
[----:B------:R-:W-:Y:S01]  /*27c0*/  ISETP.GT.AND P2, PT, R5, 0x58, PT ;  /* 0x000000580500780c */ /* 0x000fe20003f44270 */
[----:B------:R-:W1:Y:S01]  /*27d0*/  SHFL.IDX PT, R77, R25, RZ, 0x1c1f ;  /* 0x001c1fff194d7589 */ /* 0x000e6200000e0000 */
[----:B-----5:R-:W-:Y:S01]  /*27e0*/  FSEL R13, R67, -INF , P1 ;  /* 0xff800000430d7808 */ /* 0x020fe20000800000 */
[----:B------:R-:W4:Y:S01]  /*27f0*/  MUFU.TANH R75, R75 ;  /* 0x0000004b004b7308 */ /* 0x000f220000002400 */
[----:B------:R-:W-:Y:S01]  /*2800*/  FMNMX.FTZ R4, R14, R3, !PT ;  /* 0x000000030e047209 */ /* 0x000fe20007810000 */
[----:B------:R-:W-:Y:S01]  /*2810*/  FMUL.FTZ R67, R68, UR10 ;  /* 0x0000000a44437c20 */ /* 0x000fe20008410000 */
[----:B------:R-:W-:Y:S01]  /*2820*/  ISETP.GT.AND P1, PT, R5, 0x59, PT ;  /* 0x000000590500780c */ /* 0x000fe20003f24270 */
[----:B------:R-:W-:Y:S01]  /*2830*/  FMUL.FTZ R68, R72, UR10 ;  /* 0x0000000a48447c20 */ /* 0x000fe20008410000 */
[----:B0-----:R-:W-:Y:S01]  /*2840*/  FSEL R12, R70, -INF , P2 ;  /* 0xff800000460c7808 */ /* 0x001fe20001000000 */
[----:B------:R-:W-:Y:S01]  /*2850*/  FMUL.FTZ R70, R76, UR10 ;  /* 0x0000000a4c467c20 */ /* 0x000fe20008410000 */
[----:B------:R-:W-:Y:S01]  /*2860*/  FMNMX.FTZ R3, R13, R4, !PT ;  /* 0x000000040d037209 */ /* 0x000fe20007810000 */
[----:B------:R-:W0:Y:S01]  /*2870*/  MUFU.TANH R9, R78 ;  /* 0x0000004e00097308 */ /* 0x000e220000002400 */
[----:B------:R-:W-:Y:S01]  /*2880*/  ISETP.GT.AND P2, PT, R5, 0x60, PT ;  /* 0x000000600500780c */ /* 0x000fe20003f44270 */
[----:B------:R-:W-:Y:S01]  /*2890*/  FMUL.FTZ R72, R80, UR10 ;  /* 0x0000000a50487c20 */ /* 0x000fe20008410000 */
[----:B---3--:R-:W-:Y:S01]  /*28a0*/  FSEL R11, R11, -INF , P1 ;  /* 0xff8000000b0b7808 */ /* 0x008fe20000800000 */
[----:B--2---:R-:W-:Y:S01]  /*28b0*/  FMUL.FTZ R74, R81, UR10 ;  /* 0x0000000a514a7c20 */ /* 0x004fe20008410000 */
[----:B------:R-:W-:Y:S01]  /*28c0*/  FMNMX.FTZ R4, R12, R3, !PT ;  /* 0x000000030c047209 */ /* 0x000fe20007810000 */
[----:B------:R-:W-:Y:S01]  /*28d0*/  FMUL.FTZ R76, R85, UR10 ;  /* 0x0000000a554c7c20 */ /* 0x000fe20008410000 */
[----:B------:R-:W-:Y:S01]  /*28e0*/  ISETP.GT.AND P1, PT, R5, 0x61, PT ;  /* 0x000000610500780c */ /* 0x000fe20003f24270 */
[----:B------:R-:W2:Y:S01]  /*28f0*/  MUFU.TANH R79, R79 ;  /* 0x0000004f004f7308 */ /* 0x000ea20000002400 */
[----:B------:R-:W-:-:S02]  /*2900*/  FSEL R10, R10, -INF , P2 ;  /* 0xff8000000a0a7808 */ /* 0x000fc40001000000 */
[----:B------:R-:W-:Y:S02]  /*2910*/  FMNMX.FTZ R7, R11, R4, !PT ;  /* 0x000000040b077209 */ /* 0x000fe40007810000 */
[----:B------:R-:W-:Y:S02]  /*2920*/  ISETP.GT.AND P2, PT, R5, 0x68, PT ;  /* 0x000000680500780c */ /* 0x000fe40003f44270 */
[----:B----4-:R-:W-:Y:S01]  /*2930*/  FSEL R3, R75, -INF , P1 ;  /* 0xff8000004b037808 */ /* 0x010fe20000800000 */
[----:B------:R-:W3:Y:S01]  /*2940*/  MUFU.TANH R8, R82 ;  /* 0x0000005200087308 */ /* 0x000ee20000002400 */
[----:B------:R-:W-:Y:S01]  /*2950*/  FMNMX.FTZ R4, R10, R7, !PT ;  /* 0x000000070a047209 */ /* 0x000fe20007810000 */
[----:B------:R-:W-:Y:S01]  /*2960*/  FMUL.FTZ R75, R84, UR10 ;  /* 0x0000000a544b7c20 */ /* 0x000fe20008410000 */
[----:B------:R-:W-:Y:S01]  /*2970*/  ISETP.GT.AND P1, PT, R5, 0x69, PT ;  /* 0x000000690500780c */ /* 0x000fe20003f24270 */
[----:B------:R-:W-:Y:S01]  /*2980*/  UMOV UR10, UR39 ;  /* 0x00000027000a7c82 */ /* 0x000fe20008000000 */
[----:B0-----:R-:W-:Y:S01]  /*2990*/  FSEL R9, R9, -INF , P2 ;  /* 0xff80000009097808 */ /* 0x001fe20001000000 */
[----:B------:R-:W-:Y:S01]  /*29a0*/  @UP0 USHF.R.U32.HI UR10, URZ, UR15, UR7 ;  /* 0x0000000f3f0a0299 */ /* 0x000fe20008011607 */
[----:B------:R-:W-:Y:S01]  /*29b0*/  FMNMX.FTZ R6, R3, R4, !PT ;  /* 0x0000000403067209 */ /* 0x000fe20007810000 */
[----:B------:R-:W0:Y:S01]  /*29c0*/  MUFU.TANH R83, R83 ;  /* 0x0000005300537308 */ /* 0x000e220000002400 */
[----:B------:R-:W-:Y:S01]  /*29d0*/  ISETP.GT.AND P2, PT, R5, 0x70, PT ;  /* 0x000000700500780c */ /* 0x000fe20003f44270 */
[----:B------:R-:W-:Y:S01]  /*29e0*/  UIADD3 UR11, UR11, UR10, URZ ;  /* 0x0000000a0b0b7290 */ /* 0x000fe2000fffe03f */
[----:B--2---:R-:W-:-:S02]  /*29f0*/  FSEL R4, R79, -INF , P1 ;  /* 0xff8000004f047808 */ /* 0x004fc40000800000 */
[----:B------:R-:W-:Y:S01]  /*2a00*/  FMNMX.FTZ R7, R9, R6, !PT ;  /* 0x0000000609077209 */ /* 0x000fe20007810000 */
[----:B------:R-:W-:Y:S01]  /*2a10*/  USHF.R.S32.HI UR6, URZ, 0x1f, UR11 ;  /* 0x0000001f3f067899 */ /* 0x000fe2000801140b */
[C---:B------:R-:W-:Y:S01]  /*2a20*/  ISETP.GT.AND P1, PT, R5.reuse, 0x71, PT ;  /* 0x000000710500780c */ /* 0x040fe20003f24270 */
[----:B------:R-:W2:Y:S01]  /*2a30*/  MUFU.TANH R86, R86 ;  /* 0x0000005600567308 */ /* 0x000ea20000002400 */
[----:B---3--:R-:W-:Y:S01]  /*2a40*/  FSEL R8, R8, -INF , P2 ;  /* 0xff80000008087808 */ /* 0x008fe20001000000 */
[----:B------:R-:W-:Y:S01]  /*2a50*/  ULEA.HI UR6, UR6, UR11, URZ, 0x7 ;  /* 0x0000000b06067291 */ /* 0x000fe2000f8f383f */
[----:B------:R-:W-:Y:S02]  /*2a60*/  FMNMX.FTZ R7, R4, R7, !PT ;  /* 0x0000000704077209 */ /* 0x000fe40007810000 */
[----:B------:R-:W-:Y:S01]  /*2a70*/  ISETP.GT.AND P2, PT, R5, 0x78, PT ;  /* 0x000000780500780c */ /* 0x000fe20003f44270 */
[----:B------:R-:W-:Y:S01]  /*2a80*/  USHF.R.S32.HI UR6, URZ, 0x7, UR6 ;  /* 0x000000073f067899 */ /* 0x000fe20008011406 */
[----:B------:R-:W-:Y:S01]  /*2a90*/  FMNMX.FTZ R7, R8, R7, !PT ;  /* 0x0000000708077209 */ /* 0x000fe20007810000 */
[----:B------:R-:W3:Y:S01]  /*2aa0*/  MUFU.TANH R87, R87 ;  /* 0x0000005700577308 */ /* 0x000ee20000002400 */
[----:B0-----:R-:W-:Y:S01]  /*2ab0*/  FSEL R6, R83, -INF , P1 ;  /* 0xff80000053067808 */ /* 0x001fe20000800000 */
[----:B------:R-:W-:Y:S01]  /*2ac0*/  UISETP.LT.AND UP0, UPT, URZ, UR6, UPT ;  /* 0x000000063f00728c */ /* 0x000fe2000bf01270 */
[----:B------:R-:W-:-:S02]  /*2ad0*/  ISETP.GT.AND P1, PT, R5, 0x79, PT ;  /* 0x000000790500780c */ /* 0x000fc40003f24270 */
[----:B------:R-:W-:Y:S01]  /*2ae0*/  FMNMX.FTZ R24, R6, R7, !PT ;  /* 0x0000000706187209 */ /* 0x000fe20007810000 */
[----:B------:R-:W-:Y:S01]  /*2af0*/  USEL UR52, URZ, UR6, !UP0 ;  /* 0x000000063f347287 */ /* 0x000fe2000c000000 */
[----:B-1----:R-:W-:Y:S01]  /*2b00*/  VIADDMNMX R77, R77, R26, R55, PT ;  /* 0x0000001a4d4d7246 */ /* 0x002fe20003800137 */
[----:B------:R-:W-:Y:S01]  /*2b10*/  MUFU.TANH R88, R88 ;  /* 0x0000005800587308 */ /* 0x000fe20000002400 */
[----:B--2---:R-:W-:Y:S01]  /*2b20*/  FSEL R5, R86, -INF , P2 ;  /* 0xff80000056057808 */ /* 0x004fe20001000000 */
[----:B------:R-:W-:Y:S01]  /*2b30*/  UISETP.GE.AND UP0, UPT, UR54, UR52, UPT ;  /* 0x000000343600728c */ /* 0x000fe2000bf06270 */
[----:B------:R-:W-:Y:S02]  /*2b40*/  ISETP.GT.AND P2, PT, R77, 0x1, PT ;  /* 0x000000014d00780c */ /* 0x000fe40003f44270 */
[----:B------:R-:W-:Y:S02]  /*2b50*/  FMNMX.FTZ R24, R5, R24, !PT ;  /* 0x0000001805187209 */ /* 0x000fe40007810000 */
[----:B------:R-:W-:Y:S01]  /*2b60*/  ISETP.GT.AND P3, PT, R77, 0x8, PT ;  /* 0x000000084d00780c */ /* 0x000fe20003f64270 */
[----:B------:R-:W-:Y:S01]  /*2b70*/  MUFU.TANH R2, R2 ;  /* 0x0000000200027308 */ /* 0x000fe20000002400 */
[----:B---3--:R-:W-:-:S04]  /*2b80*/  FSEL R7, R87, -INF , P1 ;  /* 0xff80000057077808 */ /* 0x008fc80000800000 */
[----:B------:R-:W-:-:S03]  /*2b90*/  FMNMX.FTZ R24, R7, R24, !PT ;  /* 0x0000001807187209 */ /* 0x000fc60007810000 */
[----:B------:R-:W0:Y:S02]  /*2ba0*/  MUFU.TANH R27, R27 ;  /* 0x0000001b001b7308 */ /* 0x000e240000002400 */
[----:B------:R-:W1:Y:S06]  /*2bb0*/  SHFL.BFLY PT, R61, R24, 0x2, 0x1f ;  /* 0x0c401f00183d7f89 */ /* 0x000e6c00000e0000 */
[----:B------:R-:W-:Y:S08]  /*2bc0*/  MUFU.TANH R28, R28 ;  /* 0x0000001c001c7308 */ /* 0x000ff00000002400 */
[----:B------:R-:W2:Y:S01]  /*2bd0*/  MUFU.TANH R29, R29 ;  /* 0x0000001d001d7308 */ /* 0x000ea20000002400 */
[----:B0-----:R-:W-:-:S07]  /*2be0*/  FSEL R55, R27, -INF , P3 ;  /* 0xff8000001b377808 */ /* 0x001fce0001800000 */
        /* <DEDUP_REMOVED lines=8> */
[----:B------:R-:W-:Y:S02]  /*2c70*/  FSEL R61, R2, -INF , P2 ;  /* 0xff800000023d7808 */ /* 0x000fe40001000000 */
[C---:B------:R-:W-:Y:S01]  /*2c80*/  FSETP.NEU.FTZ.AND P1, PT, R54.reuse, -INF , PT ;  /* 0xff8000003600780b */ /* 0x040fe20003f3d000 */
[----:B------:R-:W-:Y:S01]  /*2c90*/  FMUL.FTZ R56, R54, UR33 ;  /* 0x0000002136387c20 */ /* 0x000fe20008410000 */
[----:B------:R-:W-:-:S03]  /*2ca0*/  ISETP.GT.AND P2, PT, R77, 0x10, PT ;  /* 0x000000104d00780c */ /* 0x000fc60003f44270 */
[----:B------:R-:W1:Y:S01]  /*2cb0*/  MUFU.TANH R35, R35 ;  /* 0x0000002300237308 */ /* 0x000e620000002400 */
[----:B------:R-:W-:Y:S02]  /*2cc0*/  FSEL R56, R56, RZ, P1 ;  /* 0x000000ff38387208 */ /* 0x000fe40000800000 */
[----:B------:R-:W-:Y:S02]  /*2cd0*/  ISETP.GT.AND P1, PT, R77, RZ, PT ;  /* 0x000000ff4d00720c */ /* 0x000fe40003f24270 */
[----:B--2---:R-:W-:Y:S01]  /*2ce0*/  FSEL R62, R29, -INF , P2 ;  /* 0xff8000001d3e7808 */ /* 0x004fe20001000000 */
[--C-:B------:R-:W-:Y:S01]  /*2cf0*/  FFMA.FTZ R27, R63, UR33, -R56.reuse ;  /* 0x000000213f1b7c23 */ /* 0x100fe20008010838 */
[----:B------:R-:W-:Y:S01]  /*2d00*/  FSEL R88, R88, -INF , P1 ;  /* 0xff80000058587808 */ /* 0x000fe20000800000 */
[----:B------:R-:W2:Y:S01]  /*2d10*/  MUFU.TANH R36, R36 ;  /* 0x0000002400247308 */ /* 0x000ea20000002400 */
[----:B------:R-:W-:Y:S01]  /*2d20*/  ISETP.GT.AND P1, PT, R77, 0x9, PT ;  /* 0x000000094d00780c */ /* 0x000fe20003f24270 */
[--C-:B------:R-:W-:Y:S01]  /*2d30*/  FFMA.FTZ R29, R57, UR33, -R56.reuse ;  /* 0x00000021391d7c23 */ /* 0x100fe20008010838 */
[----:B------:R-:W-:Y:S01]  /*2d40*/  FMNMX.FTZ R2, R88, R61, !PT ;  /* 0x0000003d58027209 */ /* 0x000fe20007810000 */
[--C-:B------:R-:W-:Y:S01]  /*2d50*/  FFMA.FTZ R78, R52, UR33, -R56.reuse ;  /* 0x00000021344e7c23 */ /* 0x100fe20008010838 */
[----:B------:R-:W-:Y:S01]  /*2d60*/  FSEL R60, R28, -INF , P1 ;  /* 0xff8000001c3c7808 */ /* 0x000fe20000800000 */
[--C-:B------:R-:W-:Y:S01]  /*2d70*/  FFMA.FTZ R24, R93, UR33, -R56.reuse ;  /* 0x000000215d187c23 */ /* 0x100fe20008010838 */
[----:B------:R-:W-:Y:S01]  /*2d80*/  FMNMX.FTZ R63, R55, R2, !PT ;  /* 0x00000002373f7209 */ /* 0x000fe20007810000 */
[--C-:B------:R-:W-:Y:S01]  /*2d90*/  FFMA.FTZ R2, R59, UR33, -R56.reuse ;  /* 0x000000213b027c23 */ /* 0x100fe20008010838 */
[----:B------:R-:W-:Y:S01]  /*2da0*/  ISETP.GT.AND P1, PT, R77, 0x11, PT ;  /* 0x000000114d00780c */ /* 0x000fe20003f24270 */
[----:B------:R-:W2:Y:S01]  /*2db0*/  MUFU.TANH R37, R37 ;  /* 0x0000002500257308 */ /* 0x000ea20000002400 */
[----:B------:R-:W-:Y:S01]  /*2dc0*/  FMNMX.FTZ R63, R60, R63, !PT ;  /* 0x0000003f3c3f7209 */ /* 0x000fe20007810000 */
[--C-:B------:R-:W-:Y:S01]  /*2dd0*/  FFMA.FTZ R25, R91, UR33, -R56.reuse ;  /* 0x000000215b197c23 */ /* 0x100fe20008010838 */
[----:B------:R-:W-:Y:S01]  /*2de0*/  ISETP.GT.AND P2, PT, R77, 0x18, PT ;  /* 0x000000184d00780c */ /* 0x000fe20003f44270 */
[--C-:B------:R-:W-:Y:S01]  /*2df0*/  FFMA.FTZ R26, R89, UR33, -R56.reuse ;  /* 0x00000021591a7c23 */ /* 0x100fe20008010838 */
[----:B0-----:R-:W-:Y:S01]  /*2e00*/  FSEL R30, R30, -INF , P1 ;  /* 0xff8000001e1e7808 */ /* 0x001fe20000800000 */
[--C-:B------:R-:W-:Y:S01]  /*2e10*/  FFMA.FTZ R80, R6, UR33, -R56.reuse ;  /* 0x0000002106507c23 */ /* 0x100fe20008010838 */
[----:B------:R-:W-:Y:S01]  /*2e20*/  FMNMX.FTZ R63, R62, R63, !PT ;  /* 0x0000003f3e3f7209 */ /* 0x000fe20007810000 */
[----:B------:R-:W0:Y:S01]  /*2e30*/  MUFU.TANH R38, R38 ;  /* 0x0000002600267308 */ /* 0x000e220000002400 */
[----:B------:R-:W-:Y:S01]  /*2e40*/  ISETP.GT.AND P1, PT, R77, 0x19, PT ;  /* 0x000000194d00780c */ /* 0x000fe20003f24270 */
[--C-:B------:R-:W-:Y:S01]  /*2e50*/  FFMA.FTZ R45, R45, UR33, -R56.reuse ;  /* 0x000000212d2d7c23 */ /* 0x100fe20008010838 */
[----:B---3--:R-:W-:Y:S01]  /*2e60*/  FSEL R59, R31, -INF , P2 ;  /* 0xff8000001f3b7808 */ /* 0x008fe20001000000 */
[--C-:B------:R-:W-:Y:S01]  /*2e70*/  FFMA.FTZ R44, R44, UR33, -R56.reuse ;  /* 0x000000212c2c7c23 */ /* 0x100fe20008010838 */
[----:B------:R-:W-:Y:S01]  /*2e80*/  FMNMX.FTZ R28, R30, R63, !PT ;  /* 0x0000003f1e1c7209 */ /* 0x000fe20007810000 */
[--C-:B------:R-:W-:Y:S01]  /*2e90*/  FFMA.FTZ R63, R53, UR33, -R56.reuse ;  /* 0x00000021353f7c23 */ /* 0x100fe20008010838 */
[----:B------:R-:W-:Y:S01]  /*2ea0*/  ISETP.GT.AND P2, PT, R77, 0x20, PT ;  /* 0x000000204d00780c */ /* 0x000fe20003f44270 */
[----:B------:R-:W3:Y:S01]  /*2eb0*/  MUFU.TANH R39, R39 ;  /* 0x0000002700277308 */ /* 0x000ee20000002400 */
[----:B----4-:R-:W-:Y:S01]  /*2ec0*/  FSEL R57, R32, -INF , P1 ;  /* 0xff80000020397808 */ /* 0x010fe20000800000 */
[----:B------:R-:W-:Y:S01]  /*2ed0*/  FFMA.FTZ R43, R43, UR33, -R56 ;  /* 0x000000212b2b7c23 */ /* 0x000fe20008010838 */
[----:B------:R-:W-:-:S02]  /*2ee0*/  FMNMX.FTZ R28, R59, R28, !PT ;  /* 0x0000001c3b1c7209 */ /* 0x000fc40007810000 */
[----:B------:R-:W-:Y:S02]  /*2ef0*/  CS2R R92, SRZ ;  /* 0x00000000005c7805 */ /* 0x000fe4000001ff00 */
[----:B------:R-:W-:Y:S02]  /*2f00*/  ISETP.GT.AND P1, PT, R77, 0x21, PT ;  /* 0x000000214d00780c */ /* 0x000fe40003f24270 */
[----:B------:R-:W-:Y:S02]  /*2f10*/  CS2R R90, SRZ ;  /* 0x00000000005a7805 */ /* 0x000fe4000001ff00 */
[----:B-----5:R-:W-:Y:S01]  /*2f20*/  FSEL R33, R33, -INF , P2 ;  /* 0xff80000021217808 */ /* 0x020fe20001000000 */
[----:B------:R-:W4:Y:S01]  /*2f30*/  MUFU.TANH R40, R40 ;  /* 0x0000002800287308 */ /* 0x000f220000002400 */
[----:B------:R-:W-:Y:S02]  /*2f40*/  FMNMX.FTZ R32, R57, R28, !PT ;  /* 0x0000001c39207209 */ /* 0x000fe40007810000 */
[----:B------:R-:W-:-:S02]  /*2f50*/  ISETP.GT.AND P2, PT, R77, 0x28, PT ;  /* 0x000000284d00780c */ /* 0x000fc40003f44270 */
[----:B-1----:R-:W-:Y:S02]  /*2f60*/  FSEL R34, R34, -INF , P1 ;  /* 0xff80000022227808 */ /* 0x002fe40000800000 */
[----:B------:R-:W-:Y:S01]  /*2f70*/  FMNMX.FTZ R31, R33, R32, !PT ;  /* 0x00000020211f7209 */ /* 0x000fe20007810000 */
[----:B------:R-:W1:Y:S01]  /*2f80*/  MUFU.TANH R41, R41 ;  /* 0x0000002900297308 */ /* 0x000e620000002400 */
[----:B------:R-:W-:Y:S02]  /*2f90*/  ISETP.GT.AND P1, PT, R77, 0x29, PT ;  /* 0x000000294d00780c */ /* 0x000fe40003f24270 */
[----:B------:R-:W-:Y:S02]  /*2fa0*/  FSEL R53, R35, -INF , P2 ;  /* 0xff80000023357808 */ /* 0x000fe40001000000 */
[----:B------:R-:W-:Y:S02]  /*2fb0*/  FMNMX.FTZ R32, R34, R31, !PT ;  /* 0x0000001f22207209 */ /* 0x000fe40007810000 */
[----:B------:R-:W-:Y:S01]  /*2fc0*/  ISETP.GT.AND P2, PT, R77, 0x30, PT ;  /* 0x000000304d00780c */ /* 0x000fe20003f44270 */
[----:B------:R-:W5:Y:S01]  /*2fd0*/  MUFU.TANH R42, R42 ;  /* 0x0000002a002a7308 */ /* 0x000f620000002400 */
[----:B--2---:R-:W-:-:S02]  /*2fe0*/  FSEL R36, R36, -INF , P1 ;  /* 0xff80000024247808 */ /* 0x004fc40000800000 */
[----:B------:R-:W-:Y:S01]  /*2ff0*/  FMNMX.FTZ R35, R53, R32, !PT ;  /* 0x0000002035237209 */ /* 0x000fe20007810000 */
[----:B------:R-:W-:Y:S01]  /*3000*/  FFMA.FTZ R32, R51, UR33, -R56 ;  /* 0x0000002133207c23 */ /* 0x000fe20008010838 */
[----:B------:R-:W-:Y:S02]  /*3010*/  ISETP.GT.AND P1, PT, R77, 0x31, PT ;  /* 0x000000314d00780c */ /* 0x000fe40003f24270 */
[----:B------:R-:W-:Y:S01]  /*3020*/  FSEL R52, R37, -INF , P2 ;  /* 0xff80000025347808 */ /* 0x000fe20001000000 */
[----:B------:R-:W2:Y:S01]  /*3030*/  MUFU.TANH R58, R58 ;  /* 0x0000003a003a7308 */ /* 0x000ea20000002400 */
[----:B------:R-:W-:Y:S02]  /*3040*/  FMNMX.FTZ R35, R36, R35, !PT ;  /* 0x0000002324237209 */ /* 0x000fe40007810000 */
[----:B0-----:R-:W-:Y:S02]  /*3050*/  FSEL R51, R38, -INF , P1 ;  /* 0xff80000026337808 */ /* 0x001fe40000800000 */
[----:B------:R-:W-:-:S02]  /*3060*/  ISETP.GT.AND P2, PT, R77, 0x38, PT ;  /* 0x000000384d00780c */ /* 0x000fc40003f44270 */
[----:B------:R-:W-:Y:S01]  /*3070*/  FMNMX.FTZ R38, R52, R35, !PT ;  /* 0x0000002334267209 */ /* 0x000fe20007810000 */
[----:B------:R-:W0:Y:S01]  /*3080*/  MUFU.TANH R66, R66 ;  /* 0x0000004200427308 */ /* 0x000e220000002400 */
[----:B------:R-:W-:Y:S01]  /*3090*/  ISETP.GT.AND P1, PT, R77, 0x39, PT ;  /* 0x000000394d00780c */ /* 0x000fe20003f24270 */
[--C-:B------:R-:W-:Y:S01]  /*30a0*/  FFMA.FTZ R35, R50, UR33, -R56.reuse ;  /* 0x0000002132237c23 */ /* 0x100fe20008010838 */
[----:B---3--:R-:W-:Y:S02]  /*30b0*/  FSEL R39, R39, -INF , P2 ;  /* 0xff80000027277808 */ /* 0x008fe40001000000 */
[----:B------:R-:W-:Y:S02]  /*30c0*/  FMNMX.FTZ R38, R51, R38, !PT ;  /* 0x0000002633267209 */ /* 0x000fe40007810000 */
[----:B------:R-:W-:Y:S01]  /*30d0*/  ISETP.GT.AND P2, PT, R77, 0x40, PT ;  /* 0x000000404d00780c */ /* 0x000fe20003f44270 */
[----:B------:R-:W3:Y:S01]  /*30e0*/  MUFU.TANH R64, R64 ;  /* 0x0000004000407308 */ /* 0x000ee20000002400 */
[----:B----4-:R-:W-:Y:S01]  /*30f0*/  FSEL R50, R40, -INF , P1 ;  /* 0xff80000028327808 */ /* 0x010fe20000800000 */
[----:B------:R-:W-:Y:S01]  /*3100*/  FFMA.FTZ R40, R48, UR33, -R56 ;  /* 0x0000002130287c23 */ /* 0x000fe20008010838 */
[----:B------:R-:W-:-:S02]  /*3110*/  FMNMX.FTZ R37, R39, R38, !PT ;  /* 0x0000002627257209 */ /* 0x000fc40007810000 */
[----:B------:R-:W-:Y:S02]  /*3120*/  ISETP.GT.AND P1, PT, R77, 0x41, PT ;  /* 0x000000414d00780c */ /* 0x000fe40003f24270 */
[----:B-1----:R-:W-:Y:S01]  /*3130*/  FSEL R41, R41, -INF , P2 ;  /* 0xff80000029297808 */ /* 0x002fe20001000000 */
[----:B------:R1:W-:Y:S01]  /*3140*/  MUFU.EX2 R28, R63 ;  /* 0x0000003f001c7308 */ /* 0x0003e20000000800 */
[----:B------:R-:W-:Y:S02]  /*3150*/  FMNMX.FTZ R38, R50, R37, !PT ;  /* 0x0000002532267209 */ /* 0x000fe40007810000 */
[C---:B------:R-:W-:Y:S02]  /*3160*/  ISETP.GT.AND P2, PT, R77.reuse, 0x48, PT ;  /* 0x000000484d00780c */ /* 0x040fe40003f44270 */
[----:B-----5:R-:W-:Y:S02]  /*3170*/  FSEL R42, R42, -INF , P1 ;  /* 0xff8000002a2a7808 */ /* 0x020fe40000800000 */
[----:B------:R-:W-:Y:S01]  /*3180*/  ISETP.GT.AND P1, PT, R77, 0x49, PT ;  /* 0x000000494d00780c */ /* 0x000fe20003f24270 */
[----:B------:R-:W4:Y:S01]  /*3190*/  MUFU.TANH R65, R65 ;  /* 0x0000004100417308 */ /* 0x000f220000002400 */
[--C-:B-1----:R-:W-:Y:S01]  /*31a0*/  FFMA.FTZ R63, R49, UR33, -R56.reuse ;  /* 0x00000021313f7c23 */ /* 0x102fe20008010838 */
[----:B------:R-:W-:Y:S01]  /*31b0*/  FMNMX.FTZ R49, R41, R38, !PT ;  /* 0x0000002629317209 */ /* 0x000fe20007810000 */
[--C-:B------:R-:W-:Y:S01]  /*31c0*/  FFMA.FTZ R38, R47, UR33, -R56.reuse ;  /* 0x000000212f267c23 */ /* 0x100fe20008010838 */
[----:B--2---:R-:W-:Y:S01]  /*31d0*/  FSEL R58, R58, -INF , P2 ;  /* 0xff8000003a3a7808 */ /* 0x004fe20001000000 */
[----:B------:R-:W-:Y:S01]  /*31e0*/  FFMA.FTZ R47, R46, UR33, -R56 ;  /* 0x000000212e2f7c23 */ /* 0x000fe20008010838 */
[----:B------:R-:W-:-:S02]  /*31f0*/  FMNMX.FTZ R49, R42, R49, !PT ;  /* 0x000000312a317209 */ /* 0x000fc40007810000 */
[----:B------:R-:W1:Y:S01]  /*3200*/  MUFU.TANH R67, R67 ;  /* 0x0000004300437308 */ /* 0x000e620000002400 */
[C---:B------:R-:W-:Y:S02]  /*3210*/  ISETP.GT.AND P2, PT, R77.reuse, 0x50, PT ;  /* 0x000000504d00780c */ /* 0x040fe40003f44270 */
[----:B0-----:R-:W-:Y:S02]  /*3220*/  FSEL R66, R66, -INF , P1 ;  /* 0xff80000042427808 */ /* 0x001fe40000800000 */
[----:B------:R-:W-:Y:S02]  /*3230*/  FMNMX.FTZ R49, R58, R49, !PT ;  /* 0x000000313a317209 */ /* 0x000fe40007810000 */
[----:B------:R-:W-:Y:S01]  /*3240*/  ISETP.GT.AND P1, PT, R77, 0x51, PT ;  /* 0x000000514d00780c */ /* 0x000fe20003f24270 */
[----:B------:R-:W0:Y:S01]  /*3250*/  MUFU.TANH R69, R69 ;  /* 0x0000004500457308 */ /* 0x000e220000002400 */
[----:B---3--:R-:W-:Y:S02]  /*3260*/  FSEL R64, R64, -INF , P2 ;  /* 0xff80000040407808 */ /* 0x008fe40001000000 */
[----:B------:R-:W-:-:S02]  /*3270*/  FMNMX.FTZ R49, R66, R49, !PT ;  /* 0x0000003142317209 */ /* 0x000fc40007810000 */
[----:B------:R-:W-:Y:S02]  /*3280*/  ISETP.GT.AND P2, PT, R77, 0x58, PT ;  /* 0x000000584d00780c */ /* 0x000fe40003f44270 */
[----:B----4-:R-:W-:Y:S01]  /*3290*/  FSEL R65, R65, -INF , P1 ;  /* 0xff80000041417808 */ /* 0x010fe20000800000 */
[----:B------:R-:W2:Y:S01]  /*32a0*/  MUFU.TANH R68, R68 ;  /* 0x0000004400447308 */ /* 0x000ea20000002400 */
[----:B------:R-:W-:Y:S02]  /*32b0*/  FMNMX.FTZ R48, R64, R49, !PT ;  /* 0x0000003140307209 */ /* 0x000fe40007810000 */
[----:B------:R-:W-:Y:S02]  /*32c0*/  ISETP.GT.AND P1, PT, R77, 0x59, PT ;  /* 0x000000594d00780c */ /* 0x000fe40003f24270 */
[----:B-1----:R-:W-:Y:S02]  /*32d0*/  FSEL R67, R67, -INF , P2 ;  /* 0xff80000043437808 */ /* 0x002fe40001000000 */
[----:B------:R-:W-:Y:S01]  /*32e0*/  FMNMX.FTZ R48, R65, R48, !PT ;  /* 0x0000003041307209 */ /* 0x000fe20007810000 */
[----:B------:R-:W1:Y:S01]  /*32f0*/  MUFU.TANH R71, R71 ;  /* 0x0000004700477308 */ /* 0x000e620000002400 */
[----:B------:R-:W-:-:S02]  /*3300*/  ISETP.GT.AND P2, PT, R77, 0x60, PT ;  /* 0x000000604d00780c */ /* 0x000fc40003f44270 */
[----:B0-----:R-:W-:Y:S02]  /*3310*/  FSEL R46, R69, -INF , P1 ;  /* 0xff800000452e7808 */ /* 0x001fe40000800000 */
[----:B------:R-:W-:Y:S02]  /*3320*/  FMNMX.FTZ R49, R67, R48, !PT ;  /* 0x0000003043317209 */ /* 0x000fe40007810000 */
[C---:B------:R-:W-:Y:S01]  /*3330*/  ISETP.GT.AND P1, PT, R77.reuse, 0x61, PT ;  /* 0x000000614d00780c */ /* 0x040fe20003f24270 */
[----:B------:R-:W-:Y:S01]  /*3340*/  MUFU.TANH R70, R70 ;  /* 0x0000004600467308 */ /* 0x000fe20000002400 */
[----:B--2---:R-:W-:Y:S02]  /*3350*/  FSEL R68, R68, -INF , P2 ;  /* 0xff80000044447808 */ /* 0x004fe40001000000 */
[----:B------:R-:W-:Y:S02]  /*3360*/  FMNMX.FTZ R49, R46, R49, !PT ;  /* 0x000000312e317209 */ /* 0x000fe40007810000 */
[----:B------:R-:W-:-:S02]  /*3370*/  ISETP.GT.AND P2, PT, R77, 0x68, PT ;  /* 0x000000684d00780c */ /* 0x000fc40003f44270 */
[----:B------:R-:W-:Y:S01]  /*3380*/  FMNMX.FTZ R48, R68, R49, !PT ;  /* 0x0000003144307209 */ /* 0x000fe20007810000 */
[----:B------:R-:W0:Y:S01]  /*3390*/  MUFU.TANH R73, R73 ;  /* 0x0000004900497308 */ /* 0x000e220000002400 */
[----:B-1----:R-:W-:Y:S02]  /*33a0*/  FSEL R71, R71, -INF , P1 ;  /* 0xff80000047477808 */ /* 0x002fe40000800000 */
[----:B------:R-:W-:Y:S02]  /*33b0*/  ISETP.GT.AND P1, PT, R77, 0x69, PT ;  /* 0x000000694d00780c */ /* 0x000fe40003f24270 */
[----:B------:R-:W-:-:S03]  /*33c0*/  FMNMX.FTZ R49, R71, R48, !PT ;  /* 0x0000003047317209 */ /* 0x000fc60007810000 */
[----:B------:R-:W-:Y:S08]  /*33d0*/  MUFU.TANH R72, R72 ;  /* 0x0000004800487308 */ /* 0x000ff00000002400 */
[----:B------:R-:W1:Y:S01]  /*33e0*/  MUFU.TANH R74, R74 ;  /* 0x0000004a004a7308 */ /* 0x000e620000002400 */
[----:B0-----:R-:W-:Y:S01]  /*33f0*/  FSEL R79, R73, -INF , P1 ;  /* 0xff800000494f7808 */ /* 0x001fe20000800000 */
[----:B------:R-:W-:Y:S01]  /*3400*/  FFMA.FTZ R73, R10, UR33, -R56 ;  /* 0x000000210a497c23 */ /* 0x000fe20008010838 */
[----:B------:R-:W-:-:S05]  /*3410*/  ISETP.GT.AND P1, PT, R77, 0x71, PT ;  /* 0x000000714d00780c */ /* 0x000fca0003f24270 */
[----:B------:R-:W0:Y:S08]  /*3420*/  MUFU.TANH R75, R75 ;  /* 0x0000004b004b7308 */ /* 0x000e300000002400 */
[----:B------:R2:W-:Y:S01]  /*3430*/  MUFU.EX2 R31, R78 ;  /* 0x0000004e001f7308 */ /* 0x0005e20000000800 */
[----:B-1----:R-:W-:Y:S02]  /*3440*/  FSEL R82, R74, -INF , P1 ;  /* 0xff8000004a527808 */ /* 0x002fe40000800000 */
[----:B------:R-:W-:-:S05]  /*3450*/  ISETP.GT.AND P1, PT, R77, 0x79, PT ;  /* 0x000000794d00780c */ /* 0x000fca0003f24270 */
[----:B------:R-:W1:Y:S01]  /*3460*/  MUFU.TANH R76, R76 ;  /* 0x0000004c004c7308 */ /* 0x000e620000002400 */
[----:B--2---:R-:W-:Y:S02]  /*3470*/  FSEL R78, R70, -INF , P2 ;  /* 0xff800000464e7808 */ /* 0x004fe40001000000 */
[----:B------:R-:W-:Y:S02]  /*3480*/  ISETP.GT.AND P2, PT, R77, 0x70, PT ;  /* 0x000000704d00780c */ /* 0x000fe40003f44270 */
[----:B------:R-:W-:Y:S02]  /*3490*/  FMNMX.FTZ R48, R78, R49, !PT ;  /* 0x000000314e307209 */ /* 0x000fe40007810000 */
[----:B------:R-:W-:Y:S01]  /*34a0*/  FSEL R81, R72, -INF , P2 ;  /* 0xff80000048517808 */ /* 0x000fe20001000000 */
[----:B------:R2:W-:Y:S01]  /*34b0*/  MUFU.EX2 R37, R63 ;  /* 0x0000003f00257308 */ /* 0x0005e20000000800 */
[----:B------:R-:W-:Y:S01]  /*34c0*/  FMNMX.FTZ R48, R79, R48, !PT ;  /* 0x000000304f307209 */ /* 0x000fe20007810000 */
[--C-:B------:R-:W-:Y:S01]  /*34d0*/  FFMA.FTZ R72, R15, UR33, -R56.reuse ;  /* 0x000000210f487c23 */ /* 0x100fe20008010838 */
[----:B------:R-:W-:Y:S01]  /*34e0*/  ISETP.GT.AND P2, PT, R77, 0x78, PT ;  /* 0x000000784d00780c */ /* 0x000fe20003f44270 */
[--C-:B------:R-:W-:Y:S01]  /*34f0*/  FFMA.FTZ R77, R5, UR33, -R56.reuse ;  /* 0x00000021054d7c23 */ /* 0x100fe20008010838 */
[----:B------:R-:W-:Y:S01]  /*3500*/  FMNMX.FTZ R49, R81, R48, !PT ;  /* 0x0000003051317209 */ /* 0x000fe20007810000 */
[--C-:B------:R-:W-:Y:S01]  /*3510*/  FFMA.FTZ R48, R21, UR33, -R56.reuse ;  /* 0x0000002115307c23 */ /* 0x100fe20008010838 */
[----:B0-----:R-:W-:Y:S01]  /*3520*/  FSEL R83, R75, -INF , P2 ;  /* 0xff8000004b537808 */ /* 0x001fe20001000000 */
[----:B------:R-:W-:Y:S01]  /*3530*/  MUFU.EX2 R24, R24 ;  /* 0x0000001800187308 */ /* 0x000fe20000000800 */
[----:B------:R-:W-:Y:S01]  /*3540*/  FMNMX.FTZ R70, R82, R49, !PT ;  /* 0x0000003152467209 */ /* 0x000fe20007810000 */
[--C-:B--2---:R-:W-:Y:S01]  /*3550*/  FFMA.FTZ R63, R11, UR33, -R56.reuse ;  /* 0x000000210b3f7c23 */ /* 0x104fe20008010838 */
[----:B-1----:R-:W-:Y:S01]  /*3560*/  FSEL R84, R76, -INF , P1 ;  /* 0xff8000004c547808 */ /* 0x002fe20000800000 */
[--C-:B------:R-:W-:Y:S01]  /*3570*/  FFMA.FTZ R75, R8, UR33, -R56.reuse ;  /* 0x00000021084b7c23 */ /* 0x100fe20008010838 */
[----:B------:R-:W-:Y:S01]  /*3580*/  FMNMX.FTZ R21, R83, R70, !PT ;  /* 0x0000004653157209 */ /* 0x000fe20007810000 */
[--C-:B------:R-:W-:Y:S01]  /*3590*/  FFMA.FTZ R49, R20, UR33, -R56.reuse ;  /* 0x0000002114317c23 */ /* 0x100fe20008010838 */
[--C-:B------:R-:W-:Y:S01]  /*35a0*/  FFMA.FTZ R76, R3, UR33, -R56.reuse ;  /* 0x00000021034c7c23 */ /* 0x100fe20008010838 */
[----:B------:R-:W0:Y:S01]  /*35b0*/  MUFU.EX2 R25, R25 ;  /* 0x0000001900197308 */ /* 0x000e220000000800 */
[----:B------:R-:W-:Y:S01]  /*35c0*/  FMNMX.FTZ R69, R84, R21, !PT ;  /* 0x0000001554457209 */ /* 0x000fe20007810000 */
[--C-:B------:R-:W-:Y:S01]  /*35d0*/  FFMA.FTZ R21, R14, UR33, -R56.reuse ;  /* 0x000000210e157c23 */ /* 0x100fe20008010838 */
[--C-:B------:R-:W-:Y:S01]  /*35e0*/  FFMA.FTZ R70, R13, UR33, -R56.reuse ;  /* 0x000000210d467c23 */ /* 0x100fe20008010838 */
[--C-:B------:R-:W-:Y:S01]  /*35f0*/  FFMA.FTZ R20, R12, UR33, -R56.reuse ;  /* 0x000000210c147c23 */ /* 0x100fe20008010838 */
[----:B------:R-:W-:Y:S01]  /*3600*/  FFMA.FTZ R3, R9, UR33, -R56 ;  /* 0x0000002109037c23 */ /* 0x000fe20008010838 */
[----:B------:R-:W1:Y:S02]  /*3610*/  SHFL.BFLY PT, R74, R69, 0x2, 0x1f ;  /* 0x0c401f00454a7f89 */ /* 0x000e6400000e0000 */
[----:B------:R-:W-:Y:S08]  /*3620*/  MUFU.EX2 R26, R26 ;  /* 0x0000001a001a7308 */ /* 0x000ff00000000800 */
[----:B------:R-:W-:Y:S01]  /*3630*/  MUFU.EX2 R27, R27 ;  /* 0x0000001b001b7308 */ /* 0x000fe20000000800 */
[----:B0-----:R-:W-:-:S07]  /*3640*/  FADD.FTZ R9, R24, R25 ;  /* 0x0000001918097221 */ /* 0x001fce0000010000 */
[----:B------:R-:W-:Y:S01]  /*3650*/  MUFU.EX2 R2, R2 ;  /* 0x0000000200027308 */ /* 0x000fe20000000800 */
[----:B-1----:R-:W-:Y:S01]  /*3660*/  FMNMX.FTZ R11, R69, R74, !PT ;  /* 0x0000004a450b7209 */ /* 0x002fe20007810000 */
[----:B------:R-:W-:-:S06]  /*3670*/  FFMA.FTZ R74, R4, UR33, -R56 ;  /* 0x00000021044a7c23 */ /* 0x000fcc0008010838 */
[----:B------:R-:W-:Y:S01]  /*3680*/  MUFU.EX2 R29, R29 ;  /* 0x0000001d001d7308 */ /* 0x000fe20000000800 */
[----:B------:R-:W-:Y:S01]  /*3690*/  FFMA.FTZ R56, R7, UR33, -R56 ;  /* 0x0000002107387c23 */ /* 0x000fe20008010838 */
[----:B------:R-:W0:Y:S06]  /*36a0*/  SHFL.BFLY PT, R10, R11, 0x1, 0x1f ;  /* 0x0c201f000b0a7f89 */ /* 0x000e2c00000e0000 */
[----:B------:R-:W-:Y:S08]  /*36b0*/  MUFU.EX2 R32, R32 ;  /* 0x0000002000207308 */ /* 0x000ff00000000800 */
[----:B------:R-:W1:Y:S08]  /*36c0*/  MUFU.EX2 R35, R35 ;  /* 0x0000002300237308 */ /* 0x000e700000000800 */
[----:B------:R-:W-:Y:S01]  /*36d0*/  MUFU.EX2 R40, R40 ;  /* 0x0000002800287308 */ /* 0x000fe20000000800 */
[----:B0-----:R-:W-:-:S02]  /*36e0*/  FMNMX.FTZ R69, R11, R10, !PT ;  /* 0x0000000a0b457209 */ /* 0x001fc40007810000 */
[----:B------:R-:W-:Y:S02]  /*36f0*/  F2FP.F16.F32.PACK_AB R11, R31, R28 ;  /* 0x0000001c1f0b723e */ /* 0x000fe400000000ff */
[C---:B------:R-:W-:Y:S01]  /*3700*/  FSETP.NEU.FTZ.AND P1, PT, R69.reuse, -INF , PT ;  /* 0xff8000004500780b */ /* 0x040fe20003f3d000 */
[----:B------:R-:W-:Y:S02]  /*3710*/  FMUL.FTZ R4, R69, UR33 ;  /* 0x0000002145047c20 */ /* 0x000fe40008410000 */
[----:B------:R-:W-:Y:S01]  /*3720*/  MUFU.EX2 R38, R38 ;  /* 0x0000002600267308 */ /* 0x000fe20000000800 */
[----:B-1----:R-:W-:Y:S02]  /*3730*/  F2FP.F16.F32.PACK_AB R13, R35, R32 ;  /* 0x00000020230d723e */ /* 0x002fe400000000ff */
        /* <DEDUP_REMOVED lines=20> */
[----:B------:R-:W-:Y:S01]  /*3880*/  FFMA.FTZ R41, R42, UR33, -R5 ;  /* 0x000000212a297c23 */ /* 0x000fe20008010805 */
        /* <DEDUP_REMOVED lines=14> */
[----:B0-----:R-:W-:Y:S01]  /*3970*/  FADD.FTZ R7, R4, R61 ;  /* 0x0000003d04077221 */ /* 0x001fe20000010000 */
[----:B------:R-:W-:Y:S01]  /*3980*/  FFMA.FTZ R68, R68, UR33, -R5 ;  /* 0x0000002144447c23 */ /* 0x000fe20008010805 */
[----:B------:R-:W-:Y:S01]  /*3990*/  FADD.FTZ R50, R28, R9 ;  /* 0x000000091c327221 */ /* 0x000fe20000010000 */
[--C-:B------:R-:W-:Y:S01]  /*39a0*/  FFMA.FTZ R71, R71, UR33, -R5.reuse ;  /* 0x0000002147477c23 */ /* 0x100fe20008010805 */
[--C-:B------:R-:W-:Y:S01]  /*39b0*/  FFMA.FTZ R78, R78, UR33, -R5.reuse ;  /* 0x000000214e4e7c23 */ /* 0x100fe20008010805 */
[--C-:B------:R-:W-:Y:S01]  /*39c0*/  FFMA.FTZ R79, R79, UR33, -R5.reuse ;  /* 0x000000214f4f7c23 */ /* 0x100fe20008010805 */
[----:B------:R-:W-:Y:S01]  /*39d0*/  FFMA.FTZ R81, R81, UR33, -R5 ;  /* 0x0000002151517c23 */ /* 0x000fe20008010805 */
[----:B------:R-:W0:Y:S01]  /*39e0*/  MUFU.EX2 R8, R8 ;  /* 0x0000000800087308 */ /* 0x000e220000000800 */
[----:B-1----:R-:W-:Y:S01]  /*39f0*/  FADD.FTZ R42, R6, R7 ;  /* 0x00000007062a7221 */ /* 0x002fe20000010000 */
[--C-:B------:R-:W-:Y:S01]  /*3a00*/  FFMA.FTZ R82, R82, UR33, -R5.reuse ;  /* 0x0000002152527c23 */ /* 0x100fe20008010805 */
[--C-:B------:R-:W-:Y:S01]  /*3a10*/  FFMA.FTZ R83, R83, UR33, -R5.reuse ;  /* 0x0000002153537c23 */ /* 0x100fe20008010805 */
[----:B------:R-:W-:Y:S01]  /*3a20*/  FFMA.FTZ R84, R84, UR33, -R5 ;  /* 0x0000002154547c23 */ /* 0x000fe20008010805 */
[----:B------:R-:W-:-:S02]  /*3a30*/  F2FP.F16.F32.PACK_AB R5, R25, R24 ;  /* 0x000000181905723e */ /* 0x000fc400000000ff */
[----:B------:R-:W-:Y:S02]  /*3a40*/  CS2R R88, SRZ ;  /* 0x0000000000587805 */ /* 0x000fe4000001ff00 */
[----:B------:R-:W-:Y:S01]  /*3a50*/  F2FP.F16.F32.PACK_AB R4, R61, R4 ;  /* 0x000000043d04723e */ /* 0x000fe200000000ff */
[----:B------:R-:W1:Y:S01]  /*3a60*/  MUFU.EX2 R85, R85 ;  /* 0x0000005500557308 */ /* 0x000e620000000800 */
[C---:B--2---:R-:W-:Y:S01]  /*3a70*/  FADD.FTZ R7, R55.reuse, R42 ;  /* 0x0000002a37077221 */ /* 0x044fe20000010000 */
[----:B------:R-:W-:-:S06]  /*3a80*/  F2FP.F16.F32.PACK_AB R6, R55, R6 ;  /* 0x000000063706723e */ /* 0x000fcc00000000ff */
[----:B------:R-:W2:Y:S01]  /*3a90*/  MUFU.EX2 R10, R10 ;  /* 0x0000000a000a7308 */ /* 0x000ea20000000800 */
[----:B0-----:R-:W-:-:S07]  /*3aa0*/  FADD.FTZ R42, R8, R7 ;  /* 0x00000007082a7221 */ /* 0x001fce0000010000 */
        /* <DEDUP_REMOVED lines=8> */
[----:B------:R-:W-:Y:S01]  /*3b30*/  FADD.FTZ R42, R32, R7 ;  /* 0x00000007202a7221 */ /* 0x000fe20000010000 */
[----:B------:R-:W-:Y:S02]  /*3b40*/  F2FP.F16.F32.PACK_AB R7, R27, R26 ;  /* 0x0000001a1b07723e */ /* 0x000fe400000000ff */
[----:B------:R-:W-:Y:S01]  /*3b50*/  F2FP.F16.F32.PACK_AB R10, R57, R10 ;  /* 0x0000000a390a723e */ /* 0x000fe200000000ff */
[----:B------:R-:W-:Y:S02]  /*3b60*/  FADD.FTZ R42, R35, R42 ;  /* 0x0000002a232a7221 */ /* 0x000fe40000010000 */
[----:B------:R-:W0:Y:S01]  /*3b70*/  MUFU.EX2 R14, R14 ;  /* 0x0000000e000e7308 */ /* 0x000e220000000800 */
[----:B-1----:R-:W-:Y:S01]  /*3b80*/  FADD.FTZ R24, R12, R9 ;  /* 0x000000090c187221 */ /* 0x002fe20000010000 */
[----:B------:R-:W-:Y:S01]  /*3b90*/  F2FP.F16.F32.PACK_AB R9, R29, R2 ;  /* 0x000000021d09723e */ /* 0x000fe200000000ff */
[----:B------:R-:W-:Y:S01]  /*3ba0*/  FADD.FTZ R25, R37, R42 ;  /* 0x0000002a25197221 */ /* 0x000fe20000010000 */
[----:B------:R1:W-:Y:S03]  /*3bb0*/  STSM.16.M88.4 [R16+0x21800], R4 ;  /* 0x0218000410007844 */ /* 0x0003e60000000200 */
[----:B------:R-:W-:Y:S01]  /*3bc0*/  FADD.FTZ R27, R40, R25 ;  /* 0x00000019281b7221 */ /* 0x000fe20000010000 */
[----:B------:R-:W3:Y:S01]  /*3bd0*/  MUFU.EX2 R53, R53 ;  /* 0x0000003500357308 */ /* 0x000ee20000000800 */
[C---:B--2---:R-:W-:Y:S01]  /*3be0*/  FADD.FTZ R15, R33.reuse, R24 ;  /* 0x00000018210f7221 */ /* 0x044fe20000010000 */
[----:B------:R2:W-:Y:S01]  /*3bf0*/  STSM.16.M88.4 [R19], R8 ;  /* 0x0000000813007844 */ /* 0x0005e20000000200 */
[----:B------:R-:W-:Y:S01]  /*3c00*/  FADD.FTZ R24, R38, R27 ;  /* 0x0000001b26187221 */ /* 0x000fe20000010000 */
[----:B------:R-:W-:-:S03]  /*3c10*/  F2FP.F16.F32.PACK_AB R12, R33, R12 ;  /* 0x0000000c210c723e */ /* 0x000fc600000000ff */
[----:B------:R-:W-:Y:S01]  /*3c20*/  FADD.FTZ R24, R47, R24 ;  /* 0x000000182f187221 */ /* 0x000fe20000010000 */
[----:B------:R-:W4:Y:S01]  /*3c30*/  MUFU.EX2 R30, R30 ;  /* 0x0000001e001e7308 */ /* 0x000f220000000800 */
[----:B0-----:R-:W-:Y:S01]  /*3c40*/  FADD.FTZ R2, R14, R15 ;  /* 0x0000000f0e027221 */ /* 0x001fe20000010000 */
[----:B------:R-:W-:-:S06]  /*3c50*/  F2FP.F16.F32.PACK_AB R15, R40, R37 ;  /* 0x00000025280f723e */ /* 0x000fcc00000000ff */
[----:B------:R-:W0:Y:S01]  /*3c60*/  MUFU.EX2 R51, R51 ;  /* 0x0000003300337308 */ /* 0x000e220000000800 */
[C---:B---3--:R-:W-:Y:S01]  /*3c70*/  FADD.FTZ R25, R53.reuse, R2 ;  /* 0x0000000235197221 */ /* 0x048fe20000010000 */
[----:B------:R-:W-:-:S05]  /*3c80*/  F2FP.F16.F32.PACK_AB R14, R53, R14 ;  /* 0x0000000e350e723e */ /* 0x000fca00000000ff */
[----:B------:R-:W-:Y:S01]  /*3c90*/  STSM.16.M88.4 [R18], R12 ;  /* 0x0000000c12007844 */ /* 0x000fe20000000200 */
[----:B------:R-:W3:Y:S01]  /*3ca0*/  MUFU.EX2 R34, R34 ;  /* 0x0000002200227308 */ /* 0x000ee20000000800 */
[----:B----4-:R-:W-:-:S07]  /*3cb0*/  FADD.FTZ R2, R30, R25 ;  /* 0x000000191e027221 */ /* 0x010fce0000010000 */
[----:B------:R-:W4:Y:S01]  /*3cc0*/  MUFU.EX2 R45, R45 ;  /* 0x0000002d002d7308 */ /* 0x000f220000000800 */
[----:B0-----:R-:W-:-:S07]  /*3cd0*/  FADD.FTZ R25, R51, R2 ;  /* 0x0000000233197221 */ /* 0x001fce0000010000 */
[----:B------:R-:W0:Y:S01]  /*3ce0*/  MUFU.EX2 R39, R39 ;  /* 0x0000002700277308 */ /* 0x000e220000000800 */
[----:B---3--:R-:W-:-:S07]  /*3cf0*/  FADD.FTZ R2, R34, R25 ;  /* 0x0000001922027221 */ /* 0x008fce0000010000 */
        /* <DEDUP_REMOVED lines=11> */
[----:B---3--:R-:W-:Y:S01]  /*3db0*/  FADD.FTZ R27, R41, R24 ;  /* 0x00000018291b7221 */ /* 0x008fe20000010000 */
[----:B------:R-:W-:Y:S02]  /*3dc0*/  F2FP.F16.F32.PACK_AB R24, R51, R30 ;  /* 0x0000001e3318723e */ /* 0x000fe400000000ff */
[----:B-1----:R-:W-:-:S04]  /*3dd0*/  F2FP.F16.F32.PACK_AB R4, R41, R36 ;  /* 0x000000242904723e */ /* 0x002fc800000000ff */
[----:B------:R-:W1:Y:S01]  /*3de0*/  MUFU.EX2 R49, R49 ;  /* 0x0000003100317308 */ /* 0x000e620000000800 */
[----:B----4-:R-:W-:Y:S01]  /*3df0*/  FADD.FTZ R2, R48, R25 ;  /* 0x0000001930027221 */ /* 0x010fe20000010000 */
        /* <DEDUP_REMOVED lines=8> */
[----:B------:R-:W3:Y:S01]  /*3e80*/  MUFU.EX2 R21, R21 ;  /* 0x0000001500157308 */ /* 0x000ee20000000800 */
[----:B0-----:R-:W-:Y:S01]  /*3e90*/  FADD.FTZ R2, R72, R27 ;  /* 0x0000001b48027221 */ /* 0x001fe20000010000 */
[----:B------:R-:W-:-:S05]  /*3ea0*/  F2FP.F16.F32.PACK_AB R27, R44, R45 ;  /* 0x0000002d2c1b723e */ /* 0x000fca00000000ff */
[----:B------:R-:W-:Y:S01]  /*3eb0*/  STSM.16.M88.4 [R17], R24 ;  /* 0x0000001811007844 */ /* 0x000fe20000000200 */
[----:B------:R-:W2:Y:S01]  /*3ec0*/  MUFU.EX2 R65, R65 ;  /* 0x0000004100417308 */ /* 0x000ea20000000800 */
[----:B-1----:R-:W-:Y:S01]  /*3ed0*/  FADD.FTZ R6, R60, R5 ;  /* 0x000000053c067221 */ /* 0x002fe20000010000 */
[----:B------:R-:W-:-:S06]  /*3ee0*/  F2FP.F16.F32.PACK_AB R5, R48, R43 ;  /* 0x0000002b3005723e */ /* 0x000fcc00000000ff */
[----:B------:R-:W0:Y:S01]  /*3ef0*/  MUFU.EX2 R70, R70 ;  /* 0x0000004600467308 */ /* 0x000e220000000800 */
[----:B---3--:R-:W-:-:S07]  /*3f00*/  FADD.FTZ R7, R21, R2 ;  /* 0x0000000215077221 */ /* 0x008fce0000010000 */
[----:B------:R-:W1:Y:S01]  /*3f10*/  MUFU.EX2 R62, R67 ;  /* 0x00000043003e7308 */ /* 0x000e620000000800 */
[----:B--2---:R-:W-:Y:S01]  /*3f20*/  FADD.FTZ R9, R65, R6 ;  /* 0x0000000641097221 */ /* 0x004fe20000010000 */
[----:B------:R-:W-:Y:S02]  /*3f30*/  F2FP.F16.F32.PACK_AB R6, R59, R0 ;  /* 0x000000003b06723e */ /* 0x000fe400000000ff */
[----:B------:R-:W-:-:S04]  /*3f40*/  F2FP.F16.F32.PACK_AB R60, R65, R60 ;  /* 0x0000003c413c723e */ /* 0x000fc800000000ff */
[----:B------:R-:W2:Y:S01]  /*3f50*/  MUFU.EX2 R20, R20 ;  /* 0x0000001400147308 */ /* 0x000ea20000000800 */
[C---:B0-----:R-:W-:Y:S01]  /*3f60*/  FADD.FTZ R7, R70.reuse, R7 ;  /* 0x0000000746077221 */ /* 0x041fe20000010000 */
[----:B------:R-:W-:-:S06]  /*3f70*/  F2FP.F16.F32.PACK_AB R61, R70, R21 ;  /* 0x00000015463d723e */ /* 0x000fcc00000000ff */
[----:B------:R-:W0:Y:S01]  /*3f80*/  MUFU.EX2 R29, R46 ;  /* 0x0000002e001d7308 */ /* 0x000e220000000800 */
[----:B-1----:R-:W-:-:S07]  /*3f90*/  FADD.FTZ R2, R62, R9 ;  /* 0x000000093e027221 */ /* 0x002fce0000010000 */
[----:B------:R-:W1:Y:S01]  /*3fa0*/  MUFU.EX2 R63, R63 ;  /* 0x0000003f003f7308 */ /* 0x000e620000000800 */
[----:B--2---:R-:W-:Y:S01]  /*3fb0*/  FADD.FTZ R0, R20, R7 ;  /* 0x0000000714007221 */ /* 0x004fe20000010000 */
[----:B------:R-:W-:-:S05]  /*3fc0*/  F2FP.F16.F32.PACK_AB R7, R72, R49 ;  /* 0x000000314807723e */ /* 0x000fca00000000ff */
[----:B------:R2:W-:Y:S01]  /*3fd0*/  STSM.16.M88.4 [R16+0x27800], R4 ;  /* 0x0278000410007844 */ /* 0x0005e20000000200 */
[----:B------:R-:W3:Y:S01]  /*3fe0*/  MUFU.EX2 R68, R68 ;  /* 0x0000004400447308 */ /* 0x000ee20000000800 */
[C---:B0-----:R-:W-:Y:S01]  /*3ff0*/  FADD.FTZ R9, R29.reuse, R2 ;  /* 0x000000021d097221 */ /* 0x041fe20000010000 */
[----:B------:R-:W-:-:S06]  /*4000*/  F2FP.F16.F32.PACK_AB R62, R29, R62 ;  /* 0x0000003e1d3e723e */ /* 0x000fcc00000000ff */
[----:B------:R-:W0:Y:S01]  /*4010*/  MUFU.EX2 R73, R73 ;  /* 0x0000004900497308 */ /* 0x000e220000000800 */
[C---:B-1----:R-:W-:Y:S01]  /*4020*/  FADD.FTZ R0, R63.reuse, R0 ;  /* 0x000000003f007221 */ /* 0x042fe20000010000 */
[----:B------:R-:W-:-:S05]  /*4030*/  F2FP.F16.F32.PACK_AB R63, R63, R20 ;  /* 0x000000143f3f723e */ /* 0x000fca00000000ff */
[----:B------:R1:W-:Y:S01]  /*4040*/  STSM.16.M88.4 [R22], R60 ;  /* 0x0000003c16007844 */ /* 0x0003e20000000200 */
[----:B------:R-:W4:Y:S01]  /*4050*/  MUFU.EX2 R76, R76 ;  /* 0x0000004c004c7308 */ /* 0x000f220000000800 */
[----:B---3--:R-:W-:-:S07]  /*4060*/  FADD.FTZ R2, R68, R9 ;  /* 0x0000000944027221 */ /* 0x008fce0000010000 */
[----:B------:R-:W3:Y:S01]  /*4070*/  MUFU.EX2 R71, R71 ;  /* 0x0000004700477308 */ /* 0x000ee20000000800 */
[----:B0-----:R-:W-:-:S07]  /*4080*/  FADD.FTZ R9, R73, R0 ;  /* 0x0000000049097221 */ /* 0x001fce0000010000 */
[----:B------:R-:W0:Y:S01]  /*4090*/  MUFU.EX2 R3, R3 ;  /* 0x0000000300037308 */ /* 0x000e220000000800 */
[C---:B----4-:R-:W-:Y:S01]  /*40a0*/  FADD.FTZ R0, R76.reuse, R9 ;  /* 0x000000094c007221 */ /* 0x050fe20000010000 */
[----:B--2---:R-:W-:-:S06]  /*40b0*/  F2FP.F16.F32.PACK_AB R5, R76, R73 ;  /* 0x000000494c05723e */ /* 0x004fcc00000000ff */
[----:B------:R-:W2:Y:S01]  /*40c0*/  MUFU.EX2 R78, R78 ;  /* 0x0000004e004e7308 */ /* 0x000ea20000000800 */
[C---:B---3--:R-:W-:Y:S01]  /*40d0*/  FADD.FTZ R11, R71.reuse, R2 ;  /* 0x00000002470b7221 */ /* 0x048fe20000010000 */
[----:B------:R-:W-:-:S06]  /*40e0*/  F2FP.F16.F32.PACK_AB R4, R71, R68 ;  /* 0x000000444704723e */ /* 0x000fcc00000000ff */
[----:B------:R-:W3:Y:S01]  /*40f0*/  MUFU.EX2 R74, R74 ;  /* 0x0000004a004a7308 */ /* 0x000ee20000000800 */
[----:B0-----:R-:W-:-:S07]  /*4100*/  FADD.FTZ R9, R3, R0 ;  /* 0x0000000003097221 */ /* 0x001fce0000010000 */
[----:B------:R-:W0:Y:S01]  /*4110*/  MUFU.EX2 R79, R79 ;  /* 0x0000004f004f7308 */ /* 0x000e220000000800 */
[----:B--2---:R-:W-:-:S07]  /*4120*/  FADD.FTZ R2, R78, R11 ;  /* 0x0000000b4e027221 */ /* 0x004fce0000010000 */
[----:B------:R-:W2:Y:S01]  /*4130*/  MUFU.EX2 R75, R75 ;  /* 0x0000004b004b7308 */ /* 0x000ea20000000800 */
[C---:B---3--:R-:W-:Y:S01]  /*4140*/  FADD.FTZ R0, R74.reuse, R9 ;  /* 0x000000094a007221 */ /* 0x048fe20000010000 */
[----:B------:R-:W-:-:S06]  /*4150*/  F2FP.F16.F32.PACK_AB R7, R74, R3 ;  /* 0x000000034a07723e */ /* 0x000fcc00000000ff */
[----:B------:R-:W3:Y:S01]  /*4160*/  MUFU.EX2 R81, R81 ;  /* 0x0000005100517308 */ /* 0x000ee20000000800 */
[C---:B0-----:R-:W-:Y:S01]  /*4170*/  FADD.FTZ R2, R79.reuse, R2 ;  /* 0x000000024f027221 */ /* 0x041fe20000010000 */
[----:B------:R-:W-:-:S05]  /*4180*/  F2FP.F16.F32.PACK_AB R6, R79, R78 ;  /* 0x0000004e4f06723e */ /* 0x000fca00000000ff */
[----:B------:R1:W-:Y:S01]  /*4190*/  STSM.16.M88.4 [R18+0x6000], R4 ;  /* 0x0060000412007844 */ /* 0x0003e20000000200 */
[----:B------:R-:W0:Y:S01]  /*41a0*/  MUFU.EX2 R80, R80 ;  /* 0x0000005000507308 */ /* 0x000e220000000800 */
[----:B--2---:R-:W-:-:S07]  /*41b0*/  FADD.FTZ R11, R75, R0 ;  /* 0x000000004b0b7221 */ /* 0x004fce0000010000 */
[----:B------:R-:W2:Y:S01]  /*41c0*/  MUFU.EX2 R82, R82 ;  /* 0x0000005200527308 */ /* 0x000ea20000000800 */
[----:B---3--:R-:W-:-:S07]  /*41d0*/  FADD.FTZ R9, R81, R2 ;  /* 0x0000000251097221 */ /* 0x008fce0000010000 */
[----:B------:R-:W-:Y:S01]  /*41e0*/  MUFU.EX2 R77, R77 ;  /* 0x0000004d004d7308 */ /* 0x000fe20000000800 */
[----:B0-----:R-:W-:-:S07]  /*41f0*/  FADD.FTZ R2, R80, R11 ;  /* 0x0000000b50027221 */ /* 0x001fce0000010000 */
[----:B------:R-:W0:Y:S01]  /*4200*/  MUFU.EX2 R56, R56 ;  /* 0x0000003800387308 */ /* 0x000e220000000800 */
[C---:B--2---:R-:W-:Y:S01]  /*4210*/  FADD.FTZ R0, R82.reuse, R9 ;  /* 0x0000000952007221 */ /* 0x044fe20000010000 */
[----:B------:R-:W-:Y:S02]  /*4220*/  F2FP.F16.F32.PACK_AB R8, R82, R81 ;  /* 0x000000515208723e */ /* 0x000fe400000000ff */
[----:B------:R-:W-:-:S04]  /*4230*/  F2FP.F16.F32.PACK_AB R9, R80, R75 ;  /* 0x0000004b5009723e */ /* 0x000fc800000000ff */
[----:B------:R-:W-:Y:S08]  /*4240*/  MUFU.EX2 R83, R83 ;  /* 0x0000005300537308 */ /* 0x000ff00000000800 */
[----:B------:R-:W2:Y:S01]  /*4250*/  MUFU.EX2 R84, R84 ;  /* 0x0000005400547308 */ /* 0x000ea20000000800 */
[----:B0-----:R-:W-:Y:S01]  /*4260*/  F2FP.F16.F32.PACK_AB R11, R56, R77 ;  /* 0x0000004d380b723e */ /* 0x001fe200000000ff */
[----:B------:R-:W-:Y:S01]  /*4270*/  FADD.FTZ R77, R77, R2 ;  /* 0x000000024d4d7221 */ /* 0x000fe20000010000 */
[----:B--2---:R-:W-:Y:S01]  /*4280*/  F2FP.F16.F32.PACK_AB R10, R84, R83 ;  /* 0x00000053540a723e */ /* 0x004fe200000000ff */
[----:B------:R-:W-:-:S02]  /*4290*/  FADD.FTZ R83, R83, R0 ;  /* 0x0000000053537221 */ /* 0x000fc40000010000 */
[----:B------:R-:W-:Y:S02]  /*42a0*/  FADD.FTZ R0, R56, R77 ;  /* 0x0000004d38007221 */ /* 0x000fe40000010000 */
[----:B------:R1:W-:Y:S01]  /*42b0*/  STSM.16.M88.4 [R17+0x6000], R8 ;  /* 0x0060000811007844 */ /* 0x0003e20000000200 */
[----:B------:R-:W-:Y:S01]  /*42c0*/  FADD.FTZ R2, R84, R83 ;  /* 0x0000005354027221 */ /* 0x000fe20000010000 */
[----:B------:R0:W-:Y:S06]  /*42d0*/  MEMBAR.ALL.CTA ;  /* 0x0000000000007992 */ /* 0x0001ec0000008000 */
[----:B0-----:R-:W0:Y:S02]  /*42e0*/  FENCE.VIEW.ASYNC.S ;  /* 0x00000000000073c6 */ /* 0x001e240000000000 */
[----:B0-----:R-:W-:Y:S01]  /*42f0*/  NOP ;  /* 0x0000000000007918 */ /* 0x001fe20000000000 */
[----:B------:R-:W-:Y:S05]  /*4300*/  @!P1 BRA `(.L_x_1877) ;  /* 0x0000003000b49947 */ /* 0x000fea0003800000 */
[----:B-1----:R-:W-:Y:S01]  /*4310*/  IMAD.MOV.U32 R4, RZ, RZ, R54 ;  /* 0x000000ffff047224 */ /* 0x002fe200078e0036 */
[----:B------:R-:W-:Y:S01]  /*4320*/  UMOV UR28, UR45 ;  /* 0x0000002d001c7c82 */ /* 0x000fe20008000000 */
[----:B------:R-:W-:Y:S01]  /*4330*/  IMAD.MOV.U32 R3, RZ, RZ, R69 ;  /* 0x000000ffff037224 */ /* 0x000fe200078e0045 */
[----:B------:R-:W-:Y:S01]  /*4340*/  UMOV UR53, UR44 ;  /* 0x0000002c00357c82 */ /* 0x000fe20008000000 */
[----:B------:R-:W-:Y:S01]  /*4350*/  IMAD.MOV.U32 R135, RZ, RZ, RZ ;  /* 0x000000ffff877224 */ /* 0x000fe200078e00ff */
[----:B------:R-:W-:Y:S01]  /*4360*/  ULDC UR34, c[0x0][0x288] ;  /* 0x0000a20000227ab9 */ /* 0x000fe20000000800 */
[----:B------:R-:W-:Y:S01]  /*4370*/  ULDC UR35, c[0x0][0x9d8] ;  /* 0x0002760000237ab9 */ /* 0x000fe20000000800 */
[----:B------:R-:W-:-:S05]  /*4380*/  ULDC UR33, c[0x0][0x988] ;  /* 0x0002620000217ab9 */ /* 0x000fca0000000800 */
.L_x_1888:
[----:B------:R-:W-:Y:S01]  /*4390*/  ISETP.NE.AND P2, PT, RZ, UR37, PT ;  /* 0x00000025ff007c0c */ /* 0x000fe2000bf45270 */
[----:B------:R-:W-:-:S04]  /*43a0*/  UISETP.NE.AND UP0, UPT, UR53, 0x1, UPT ;  /* 0x000000013500788c */ /* 0x000fc8000bf05270 */
[----:B------:R-:W-:-:S04]  /*43b0*/  USEL UR45, URZ, 0x1, UP0 ;  /* 0x000000013f2d7887 */ /* 0x000fc80008000000 */
[----:B------:R-:W-:-:S04]  /*43c0*/  ULOP3.LUT UR45, UR28, UR45, URZ, 0x3c, !UPT ;  /* 0x0000002d1c2d7292 */ /* 0x000fc8000f8e3c3f */
[----:B------:R-:W-:Y:S08]  /*43d0*/  @P2 BRA `(.L_x_1878) ;  /* 0x0000000000382947 */ /* 0x000ff00003800000 */
[----:B------:R-:W-:Y:S05]  /*43e0*/  @!P0 BRA `(.L_x_1879) ;  /* 0x0000000000048947 */ /* 0x000fea0003800000 */
[----:B------:R-:W-:Y:S01]  /*43f0*/  BPT.TRAP 0x1 ;  /* 0x000000040000795c */ /* 0x000fe20000300000 */
.L_x_1879:
        /* <DEDUP_REMOVED lines=9> */
.L_x_1880:
[----:B-1----:R-:W-:Y:S05]  /*4490*/  @P1 BRA `(.L_x_1878) ;  /* 0x0000000000081947 */ /* 0x002fea0003800000 */
[----:B------:R-:W1:Y:S02]  /*44a0*/  SYNCS.PHASECHK.TRANS64.TRYWAIT P1, [UR6+0x2d830], R5 ;  /* 0x02d83005ff0075a7 */ /* 0x000e640008020146 */
[----:B-1----:R-:W-:Y:S05]  /*44b0*/  @!P1 BRA `(.L_x_1881) ;  /* 0x000000bc00c09947 */ /* 0x002fea0003800000 */
.L_x_1878:
        /* <DEDUP_REMOVED lines=40> */
.L_x_1883:
[----:B------:R-:W-:Y:S01]  /*4740*/  ULEA UR6, UR53, UR40, 0x3 ;  /* 0x0000002835067291 */ /* 0x000fe2000f8e183f */
[----:B------:R-:W-:-:S04]  /*4750*/  MOV R5, UR28 ;  /* 0x0000001c00057c02 */ /* 0x000fc80008000f00 */
[----:B------:R-:W-:-:S04]  /*4760*/  SHF.L.U32 R5, R5, 0x1f, RZ ;  /* 0x0000001f05057819 */ /* 0x000fc800000006ff */
[----:B------:R0:W1:Y:S01]  /*4770*/  SYNCS.PHASECHK.TRANS64.TRYWAIT P1, [UR6+0x2d850], R5 ;  /* 0x02d85005ff0075a7 */ /* 0x0000620008020146 */
[----:B------:R-:W-:Y:S05]  /*4780*/  @!P0 BRA `(.L_x_1884) ;  /* 0x0000000000048947 */ /* 0x000fea0003800000 */
[----:B------:R-:W-:Y:S01]  /*4790*/  BPT.TRAP 0x1 ;  /* 0x000000040000795c */ /* 0x000fe20000300000 */
.L_x_1884:
[----:B-1----:R-:W-:Y:S05]  /*47a0*/  @P1 BRA `(.L_x_1882) ;  /* 0x0000000000081947 */ /* 0x002fea0003800000 */
[----:B------:R-:W1:Y:S02]  /*47b0*/  SYNCS.PHASECHK.TRANS64.TRYWAIT P1, [UR6+0x2d850], R5 ;  /* 0x02d85005ff0075a7 */ /* 0x000e640008020146 */
[----:B-1----:R-:W-:Y:S05]  /*47c0*/  @!P1 BRA `(.L_x_1885) ;  /* 0x000000bc00149947 */ /* 0x002fea0003800000 */
.L_x_1882:
        /* <DEDUP_REMOVED lines=70> */
.L_x_1886:
[----:B------:R-:W-:Y:S01]  /*4c30*/  UISETP.NE.AND UP0, UPT, UR49, URZ, UPT ;  /* 0x0000003f3100728c */ /* 0x000fe2000bf05270 */
[----:B------:R-:W-:Y:S02]  /*4c40*/  VIADD R141, R136, UR39 ;  /* 0x00000027888d7c36 */ /* 0x000fe40008000000 */
[----:B0-----:R-:W-:Y:S01]  /*4c50*/  FMUL.FTZ R5, R26, UR35 ;  /* 0x000000231a057c20 */ /* 0x001fe20008410000 */
[----:B------:R-:W-:Y:S01]  /*4c60*/  FMUL.FTZ R20, R47, UR35 ;  /* 0x000000232f147c20 */ /* 0x000fe20008410000 */
[----:B------:R-:W-:Y:S01]  /*4c70*/  FMUL.FTZ R8, R31, UR35 ;  /* 0x000000231f087c20 */ /* 0x000fe20008410000 */
[----:B------:R-:W0:Y:S01]  /*4c80*/  LDC R47, c[0x0][0x2f0] ;  /* 0x0000bc00ff2f7b82 */ /* 0x000e220000000800 */
[----:B------:R-:W-:Y:S01]  /*4c90*/  PLOP3.LUT P1, PT, PT, PT, UP0, 0x80, 0x0 ;  /* 0x000000000000781c */ /* 0x000fe20003f2f008 */
[----:B------:R-:W-:Y:S01]  /*4ca0*/  FMUL.FTZ R31, R33, UR35 ;  /* 0x00000023211f7c20 */ /* 0x000fe20008410000 */
[----:B------:R-:W-:Y:S01]  /*4cb0*/  PLOP3.LUT P2, PT, PT, PT, UP0, 0x80, 0x0 ;  /* 0x000000000000781c */ /* 0x000fe20003f4f008 */
[----:B------:R-:W-:Y:S01]  /*4cc0*/  FMUL.FTZ R33, R37, UR35 ;  /* 0x0000002325217c20 */ /* 0x000fe20008410000 */
[----:B------:R-:W-:Y:S01]  /*4cd0*/  FMUL.FTZ R37, R45, UR35 ;  /* 0x000000232d257c20 */ /* 0x000fe20008410000 */
[----:B------:R-:W-:Y:S01]  /*4ce0*/  @UP0 ULDC UR6, c[0x0][0x44c] ;  /* 0x0001130000060ab9 */ /* 0x000fe20000000800 */
[----:B------:R-:W-:Y:S01]  /*4cf0*/  FMUL.FTZ R144, R24, UR35 ;  /* 0x0000002318907c20 */ /* 0x000fe20008410000 */
[----:B------:R-:W-:-:S02]  /*4d00*/  IMAD.MOV.U32 R140, RZ, RZ, -0x2 ;  /* 0xfffffffeff8c7424 */ /* 0x000fc400078e00ff */
[----:B------:R-:W-:Y:S01]  /*4d10*/  FMUL.FTZ R143, R25, UR35 ;  /* 0x00000023198f7c20 */ /* 0x000fe20008410000 */
[----:B------:R-:W-:Y:S01]  /*4d20*/  FMUL.FTZ R142, R28, UR35 ;  /* 0x000000231c8e7c20 */ /* 0x000fe20008410000 */
[----:B------:R-:W-:Y:S01]  /*4d30*/  FMUL.FTZ R29, R29, UR35 ;  /* 0x000000231d1d7c20 */ /* 0x000fe20008410000 */
[----:B------:R-:W-:Y:S01]  /*4d40*/  FMUL.FTZ R14, R43, UR35 ;  /* 0x000000232b0e7c20 */ /* 0x000fe20008410000 */
[----:B------:R-:W1:Y:S01]  /*4d50*/  MUFU.TANH R144, R144 ;  /* 0x0000009000907308 */ /* 0x000e620000002400 */
[----:B------:R-:W-:Y:S01]  /*4d60*/  @P1 IMAD.HI.U32 R26, R141, UR6, RZ ;  /* 0x000000068d1a1c27 */ /* 0x000fe2000f8e00ff */
[----:B------:R-:W-:-:S03]  /*4d70*/  @UP0 ULDC UR6, c[0x0][0x450] ;  /* 0x0001140000060ab9 */ /* 0x000fc60000000800 */
[----:B------:R-:W-:Y:S01]  /*4d80*/  FMUL.FTZ R43, R57, UR35 ;  /* 0x00000023392b7c20 */ /* 0x000fe20008410000 */
[----:B------:R-:W-:Y:S01]  /*4d90*/  FMUL.FTZ R7, R30, UR35 ;  /* 0x000000231e077c20 */ /* 0x000fe20008410000 */
[----:B------:R-:W-:Y:S01]  /*4da0*/  FMUL.FTZ R30, R32, UR35 ;  /* 0x00000023201e7c20 */ /* 0x000fe20008410000 */
[----:B------:R-:W-:Y:S01]  /*4db0*/  @P2 SHF.R.U32.HI R141, RZ, UR6, R26 ;  /* 0x00000006ff8d2c19 */ /* 0x000fe2000801161a */
[----:B------:R-:W-:Y:S01]  /*4dc0*/  UMOV UR6, 0xffffff80 ;  /* 0xffffff8000067882 */ /* 0x000fe20000000000 */
[----:B------:R-:W2:Y:S01]  /*4dd0*/  MUFU.TANH R143, R143 ;  /* 0x0000008f008f7308 */ /* 0x000ea20000002400 */
[----:B------:R-:W-:Y:S01]  /*4de0*/  UIMAD UR6, UR54, UR6, 0x1 ;  /* 0x00000001360674a4 */ /* 0x000fe2000f8e0206 */
[----:B------:R-:W-:Y:S01]  /*4df0*/  FMUL.FTZ R32, R36, UR35 ;  /* 0x0000002324207c20 */ /* 0x000fe20008410000 */
[----:B------:R-:W3:Y:S01]  /*4e00*/  SHFL.IDX PT, R45, R141, RZ, 0x1c1f ;  /* 0x001c1fff8d2d7589 */ /* 0x000ee200000e0000 */
[----:B------:R-:W-:Y:S01]  /*4e10*/  FMUL.FTZ R15, R46, UR35 ;  /* 0x000000232e0f7c20 */ /* 0x000fe20008410000 */
[----:B------:R-:W-:Y:S01]  /*4e20*/  FMUL.FTZ R9, R34, UR35 ;  /* 0x0000002322097c20 */ /* 0x000fe20008410000 */
[----:B------:R-:W-:Y:S01]  /*4e30*/  FMUL.FTZ R34, R40, UR35 ;  /* 0x0000002328227c20 */ /* 0x000fe20008410000 */
[----:B------:R-:W-:Y:S01]  /*4e40*/  IMAD R140, R23, R140, UR6 ;  /* 0x00000006178c7e24 */ /* 0x000fe2000f8e028c */
[----:B------:R-:W4:Y:S01]  /*4e50*/  MUFU.TANH R142, R142 ;  /* 0x0000008e008e7308 */ /* 0x000f220000002400 */
[----:B------:R-:W-:Y:S01]  /*4e60*/  FMUL.FTZ R11, R38, UR35 ;  /* 0x00000023260b7c20 */ /* 0x000fe20008410000 */
[----:B------:R-:W-:Y:S01]  /*4e70*/  FMUL.FTZ R38, R48, UR35 ;  /* 0x0000002330267c20 */ /* 0x000fe20008410000 */
[----:B0-----:R-:W-:-:S02]  /*4e80*/  IMAD R140, R47, UR48, R140 ;  /* 0x000000302f8c7c24 */ /* 0x001fc4000f8e028c */
        /* <DEDUP_REMOVED lines=12> */
[----:B------:R-:W5:Y:S01]  /*4f50*/  MUFU.TANH R30, R30 ;  /* 0x0000001e001e7308 */ /* 0x000f620000002400 */
[----:B------:R-:W-:Y:S01]  /*4f60*/  FMUL.FTZ R44, R61, UR35 ;  /* 0x000000233d2c7c20 */ /* 0x000fe20008410000 */
[----:B------:R-:W-:Y:S01]  /*4f70*/  FMUL.FTZ R25, R54, UR35 ;  /* 0x0000002336197c20 */ /* 0x000fe20008410000 */
[----:B---3--:R-:W-:Y:S01]  /*4f80*/  IADD3 R57, R45, -UR34, R140 ;  /* 0x800000222d397c10 */ /* 0x008fe2000fffe08c */
[----:B------:R-:W-:Y:S01]  /*4f90*/  FMUL.FTZ R45, R60, UR35 ;  /* 0x000000233c2d7c20 */ /* 0x000fe20008410000 */
[----:B------:R-:W-:Y:S01]  /*4fa0*/  FMUL.FTZ R26, R55, UR35 ;  /* 0x00000023371a7c20 */ /* 0x000fe20008410000 */
[----:B------:R-:W-:Y:S01]  /*4fb0*/  FMUL.FTZ R6, R27, UR35 ;  /* 0x000000231b067c20 */ /* 0x000fe20008410000 */
[C---:B------:R-:W-:Y:S01]  /*4fc0*/  ISETP.GT.AND P1, PT, R57.reuse, RZ, PT ;  /* 0x000000ff3900720c */ /* 0x040fe20003f24270 */
[----:B------:R-:W3:Y:S01]  /*4fd0*/  MUFU.TANH R31, R31 ;  /* 0x0000001f001f7308 */ /* 0x000ee20000002400 */
[----:B------:R-:W-:Y:S01]  /*4fe0*/  ISETP.GT.AND P2, PT, R57, 0x1, PT ;  /* 0x000000013900780c */ /* 0x000fe20003f44270 */
[----:B------:R-:W-:Y:S01]  /*4ff0*/  FMUL.FTZ R27, R58, UR35 ;  /* 0x000000233a1b7c20 */ /* 0x000fe20008410000 */
[----:B-1----:R-:W-:Y:S01]  /*5000*/  FSEL R144, R144, -INF , P1 ;  /* 0xff80000090907808 */ /* 0x002fe20000800000 */
[----:B------:R-:W-:Y:S01]  /*5010*/  FMUL.FTZ R56, R81, UR35 ;  /* 0x0000002351387c20 */ /* 0x000fe20008410000 */
[----:B------:R-:W-:Y:S01]  /*5020*/  ISETP.GT.AND P1, PT, R57, 0x8, PT ;  /* 0x000000083900780c */ /* 0x000fe20003f24270 */
[----:B------:R-:W-:Y:S01]  /*5030*/  FMUL.FTZ R84, R84, UR35 ;  /* 0x0000002354547c20 */ /* 0x000fe20008410000 */
[----:B--2---:R-:W-:Y:S01]  /*5040*/  FSEL R143, R143, -INF , P2 ;  /* 0xff8000008f8f7808 */ /* 0x004fe20001000000 */
[----:B------:R-:W1:Y:S01]  /*5050*/  MUFU.TANH R32, R32 ;  /* 0x0000002000207308 */ /* 0x000e620000002400 */
[----:B------:R-:W-:Y:S01]  /*5060*/  FMNMX.FTZ R46, R144, R3, !PT ;  /* 0x00000003902e7209 */ /* 0x000fe20007810000 */
[----:B------:R-:W-:Y:S01]  /*5070*/  FMUL.FTZ R85, R85, UR35 ;  /* 0x0000002355557c20 */ /* 0x000fe20008410000 */
[----:B------:R-:W-:Y:S01]  /*5080*/  ISETP.GT.AND P2, PT, R57, 0x9, PT ;  /* 0x000000093900780c */ /* 0x000fe20003f44270 */
[----:B------:R-:W-:Y:S01]  /*5090*/  FMUL.FTZ R28, R59, UR35 ;  /* 0x000000233b1c7c20 */ /* 0x000fe20008410000 */
[----:B----4-:R-:W-:Y:S01]  /*50a0*/  FSEL R142, R142, -INF , P1 ;  /* 0xff8000008e8e7808 */ /* 0x010fe20000800000 */
[----:B------:R-:W2:Y:S01]  /*50b0*/  SHFL.IDX PT, R141, R141, 0x1, 0x1c1f ;  /* 0x003c1f008d8d7f89 */ /* 0x000ea200000e0000 */
[----:B------:R-:W-:Y:S01]  /*50c0*/  FMNMX.FTZ R47, R143, R46, !PT ;  /* 0x0000002e8f2f7209 */ /* 0x000fe20007810000 */
[----:B------:R-:W4:Y:S01]  /*50d0*/  MUFU.TANH R33, R33 ;  /* 0x0000002100217308 */ /* 0x000f220000002400 */
[----:B------:R-:W-:Y:S01]  /*50e0*/  ISETP.GT.AND P1, PT, R57, 0x10, PT ;  /* 0x000000103900780c */ /* 0x000fe20003f24270 */
[----:B------:R-:W-:Y:S01]  /*50f0*/  FMUL.FTZ R46, R64, UR35 ;  /* 0x00000023402e7c20 */ /* 0x000fe20008410000 */
[----:B0-----:R-:W-:Y:S01]  /*5100*/  FSEL R29, R29, -INF , P2 ;  /* 0xff8000001d1d7808 */ /* 0x001fe20001000000 */
[----:B------:R-:W-:Y:S01]  /*5110*/  FMUL.FTZ R64, R74, UR35 ;  /* 0x000000234a407c20 */ /* 0x000fe20008410000 */
[----:B------:R-:W-:Y:S01]  /*5120*/  FMNMX.FTZ R48, R142, R47, !PT ;  /* 0x0000002f8e307209 */ /* 0x000fe20007810000 */
[----:B------:R-:W-:Y:S01]  /*5130*/  FMUL.FTZ R74, R87, UR35 ;  /* 0x00000023574a7c20 */ /* 0x000fe20008410000 */
[----:B------:R-:W-:Y:S01]  /*5140*/  ISETP.GT.AND P2, PT, R57, 0x11, PT ;  /* 0x000000113900780c */ /* 0x000fe20003f44270 */
[----:B------:R-:W0:Y:S01]  /*5150*/  MUFU.TANH R34, R34 ;  /* 0x0000002200227308 */ /* 0x000e220000002400 */
[----:B-----5:R-:W-:Y:S01]  /*5160*/  FSEL R30, R30, -INF , P1 ;  /* 0xff8000001e1e7808 */ /* 0x020fe20000800000 */
[----:B------:R-:W-:Y:S01]  /*5170*/  ULEA UR6, UR44, UR40, 0x3 ;  /* 0x000000282c067291 */ /* 0x000fe2000f8e183f */
[----:B------:R-:W-:-:S02]  /*5180*/  FMNMX.FTZ R47, R29, R48, !PT ;  /* 0x000000301d2f7209 */ /* 0x000fc40007810000 */
[----:B------:R-:W-:Y:S01]  /*5190*/  ISETP.GT.AND P1, PT, R57, 0x18, PT ;  /* 0x000000183900780c */ /* 0x000fe20003f24270 */
[----:B------:R-:W-:Y:S01]  /*51a0*/  UIADD3 UR6, UR6, 0x2d840, URZ ;  /* 0x0002d84006067890 */ /* 0x000fe2000fffe03f */
[----:B---3--:R-:W-:Y:S01]  /*51b0*/  FSEL R31, R31, -INF , P2 ;  /* 0xff8000001f1f7808 */ /* 0x008fe20001000000 */
[----:B------:R-:W3:Y:S01]  /*51c0*/  MUFU.TANH R35, R35 ;  /* 0x0000002300237308 */ /* 0x000ee20000002400 */
[----:B------:R-:W-:Y:S01]  /*51d0*/  FMNMX.FTZ R48, R30, R47, !PT ;  /* 0x0000002f1e307209 */ /* 0x000fe20007810000 */
[----:B------:R-:W-:Y:S01]  /*51e0*/  FMUL.FTZ R47, R65, UR35 ;  /* 0x00000023412f7c20 */ /* 0x000fe20008410000 */
[----:B------:R-:W-:Y:S01]  /*51f0*/  ISETP.GT.AND P2, PT, R57, 0x19, PT ;  /* 0x000000193900780c */ /* 0x000fe20003f44270 */
[----:B------:R-:W-:Y:S01]  /*5200*/  UPRMT UR6, UR41, 0x654, UR6 ;  /* 0x0000065429067896 */ /* 0x000fe20008000006 */
[----:B-1----:R-:W-:Y:S02]  /*5210*/  FSEL R32, R32, -INF , P1 ;  /* 0xff80000020207808 */ /* 0x002fe40000800000 */
[----:B------:R-:W-:Y:S01]  /*5220*/  FMNMX.FTZ R49, R31, R48, !PT ;  /* 0x000000301f317209 */ /* 0x000fe20007810000 */
[----:B------:R-:W1:Y:S01]  /*5230*/  MUFU.TANH R36, R36 ;  /* 0x0000002400247308 */ /* 0x000e620000002400 */
[----:B------:R-:W-:Y:S01]  /*5240*/  ISETP.GT.AND P1, PT, R57, 0x20, PT ;  /* 0x000000203900780c */ /* 0x000fe20003f24270 */
[----:B------:R-:W-:Y:S01]  /*5250*/  FMUL.FTZ R48, R68, UR35 ;  /* 0x0000002344307c20 */ /* 0x000fe20008410000 */
[----:B----4-:R-:W-:Y:S01]  /*5260*/  FSEL R33, R33, -INF , P2 ;  /* 0xff80000021217808 */ /* 0x010fe20001000000 */
[----:B------:R-:W-:Y:S01]  /*5270*/  FMUL.FTZ R68, R82, UR35 ;  /* 0x0000002352447c20 */ /* 0x000fe20008410000 */
[----:B------:R-:W-:Y:S01]  /*5280*/  FMNMX.FTZ R50, R32, R49, !PT ;  /* 0x0000003120327209 */ /* 0x000fe20007810000 */
[----:B------:R-:W-:Y:S01]  /*5290*/  SYNCS.ARRIVE.TRANS64.RED.A1T0 RZ, [UR6], RZ ;  /* 0x000000ffffff79a7 */ /* 0x000fe20008100406 */
[----:B------:R-:W-:Y:S01]  /*52a0*/  ISETP.GT.AND P2, PT, R57, 0x21, PT ;  /* 0x000000213900780c */ /* 0x000fe20003f44270 */
[----:B------:R-:W4:Y:S01]  /*52b0*/  MUFU.TANH R37, R37 ;  /* 0x0000002500257308 */ /* 0x000f220000002400 */
[----:B0-----:R-:W-:-:S02]  /*52c0*/  FSEL R34, R34, -INF , P1 ;  /* 0xff80000022227808 */ /* 0x001fc40000800000 */
[----:B------:R-:W-:Y:S02]  /*52d0*/  FMNMX.FTZ R49, R33, R50, !PT ;  /* 0x0000003221317209 */ /* 0x000fe40007810000 */
[----:B------:R-:W-:Y:S02]  /*52e0*/  ISETP.GT.AND P1, PT, R57, 0x28, PT ;  /* 0x000000283900780c */ /* 0x000fe40003f24270 */
[----:B---3--:R-:W-:Y:S01]  /*52f0*/  FSEL R35, R35, -INF , P2 ;  /* 0xff80000023237808 */ /* 0x008fe20001000000 */
[----:B------:R-:W0:Y:S01]  /*5300*/  MUFU.TANH R38, R38 ;  /* 0x0000002600267308 */ /* 0x000e220000002400 */
[----:B------:R-:W-:Y:S01]  /*5310*/  FMNMX.FTZ R50, R34, R49, !PT ;  /* 0x0000003122327209 */ /* 0x000fe20007810000 */
[----:B------:R-:W-:Y:S01]  /*5320*/  FMUL.FTZ R49, R69, UR35 ;  /* 0x0000002345317c20 */ /* 0x000fe20008410000 */
[----:B------:R-:W-:Y:S02]  /*5330*/  ISETP.GT.AND P2, PT, R57, 0x29, PT ;  /* 0x000000293900780c */ /* 0x000fe40003f44270 */
[----:B-1----:R-:W-:-:S02]  /*5340*/  FSEL R36, R36, -INF , P1 ;  /* 0xff80000024247808 */ /* 0x002fc40000800000 */
[----:B------:R-:W-:Y:S01]  /*5350*/  FMNMX.FTZ R51, R35, R50, !PT ;  /* 0x0000003223337209 */ /* 0x000fe20007810000 */
[----:B------:R-:W1:Y:S01]  /*5360*/  MUFU.TANH R39, R39 ;  /* 0x0000002700277308 */ /* 0x000e620000002400 */
[----:B------:R-:W-:Y:S02]  /*5370*/  ISETP.GT.AND P1, PT, R57, 0x30, PT ;  /* 0x000000303900780c */ /* 0x000fe40003f24270 */
[----:B----4-:R-:W-:Y:S02]  /*5380*/  FSEL R37, R37, -INF , P2 ;  /* 0xff80000025257808 */ /* 0x010fe40001000000 */
[----:B------:R-:W-:Y:S01]  /*5390*/  FMNMX.FTZ R50, R36, R51, !PT ;  /* 0x0000003324327209 */ /* 0x000fe20007810000 */
[----:B------:R-:W-:Y:S01]  /*53a0*/  FMUL.FTZ R51, R72, UR35 ;  /* 0x0000002348337c20 */ /* 0x000fe20008410000 */
[----:B------:R-:W-:Y:S01]  /*53b0*/  ISETP.GT.AND P2, PT, R57, 0x31, PT ;  /* 0x000000313900780c */ /* 0x000fe20003f44270 */
[----:B------:R-:W3:Y:S01]  /*53c0*/  MUFU.TANH R40, R40 ;  /* 0x0000002800287308 */ /* 0x000ee20000002400 */
[----:B0-----:R-:W-:-:S02]  /*53d0*/  FSEL R38, R38, -INF , P1 ;  /* 0xff80000026267808 */ /* 0x001fc40000800000 */
[----:B------:R-:W-:Y:S01]  /*53e0*/  FMNMX.FTZ R53, R37, R50, !PT ;  /* 0x0000003225357209 */ /* 0x000fe20007810000 */
[----:B------:R-:W-:Y:S01]  /*53f0*/  FMUL.FTZ R50, R73, UR35 ;  /* 0x0000002349327c20 */ /* 0x000fe20008410000 */
[----:B------:R-:W-:Y:S02]  /*5400*/  ISETP.GT.AND P1, PT, R57, 0x38, PT ;  /* 0x000000383900780c */ /* 0x000fe40003f24270 */
[----:B------:R-:W-:Y:S01]  /*5410*/  FMNMX.FTZ R52, R38, R53, !PT ;  /* 0x0000003526347209 */ /* 0x000fe20007810000 */
[----:B------:R-:W0:Y:S01]  /*5420*/  MUFU.TANH R41, R41 ;  /* 0x0000002900297308 */ /* 0x000e220000002400 */
[----:B-1----:R-:W-:Y:S02]  /*5430*/  FSEL R39, R39, -INF , P2 ;  /* 0xff80000027277808 */ /* 0x002fe40001000000 */
[----:B------:R-:W-:Y:S02]  /*5440*/  ISETP.GT.AND P2, PT, R57, 0x39, PT ;  /* 0x000000393900780c */ /* 0x000fe40003f44270 */
[----:B------:R-:W-:Y:S01]  /*5450*/  FMNMX.FTZ R53, R39, R52, !PT ;  /* 0x0000003427357209 */ /* 0x000fe20007810000 */
[----:B------:R-:W-:Y:S01]  /*5460*/  FMUL.FTZ R52, R76, UR35 ;  /* 0x000000234c347c20 */ /* 0x000fe20008410000 */
[----:B--2---:R-:W-:Y:S01]  /*5470*/  IADD3 R76, R141, -UR34, R140 ;  /* 0x800000228d4c7c10 */ /* 0x004fe2000fffe08c */
[----:B------:R-:W1:Y:S01]  /*5480*/  MUFU.TANH R42, R42 ;  /* 0x0000002a002a7308 */ /* 0x000e620000002400 */
[----:B---3--:R-:W-:-:S02]  /*5490*/  FSEL R40, R40, -INF , P1 ;  /* 0xff80000028287808 */ /* 0x008fc40000800000 */
[----:B------:R-:W-:Y:S02]  /*54a0*/  ISETP.GT.AND P1, PT, R57, 0x40, PT ;  /* 0x000000403900780c */ /* 0x000fe40003f24270 */
[----:B------:R-:W-:Y:S02]  /*54b0*/  FMNMX.FTZ R54, R40, R53, !PT ;  /* 0x0000003528367209 */ /* 0x000fe40007810000 */
[----:B------:R-:W-:Y:S01]  /*54c0*/  ISETP.GT.AND P3, PT, R76, 0x1, PT ;  /* 0x000000014c00780c */ /* 0x000fe20003f64270 */
[----:B------:R-:W2:Y:S01]  /*54d0*/  MUFU.TANH R43, R43 ;  /* 0x0000002b002b7308 */ /* 0x000ea20000002400 */
[----:B0-----:R-:W-:Y:S02]  /*54e0*/  FSEL R41, R41, -INF , P2 ;  /* 0xff80000029297808 */ /* 0x001fe40001000000 */
[----:B------:R-:W-:Y:S02]  /*54f0*/  ISETP.GT.AND P2, PT, R57, 0x41, PT ;  /* 0x000000413900780c */ /* 0x000fe40003f44270 */
[----:B------:R-:W-:-:S03]  /*5500*/  FMNMX.FTZ R53, R41, R54, !PT ;  /* 0x0000003629357209 */ /* 0x000fc60007810000 */
[----:B------:R-:W0:Y:S01]  /*5510*/  MUFU.TANH R45, R45 ;  /* 0x0000002d002d7308 */ /* 0x000e220000002400 */
[----:B-1----:R-:W-:Y:S02]  /*5520*/  FSEL R42, R42, -INF , P1 ;  /* 0xff8000002a2a7808 */ /* 0x002fe40000800000 */
[----:B------:R-:W-:Y:S02]  /*5530*/  ISETP.GT.AND P1, PT, R57, 0x48, PT ;  /* 0x000000483900780c */ /* 0x000fe40003f24270 */
[----:B------:R-:W-:Y:S01]  /*5540*/  FMNMX.FTZ R54, R42, R53, !PT ;  /* 0x000000352a367209 */ /* 0x000fe20007810000 */
[----:B------:R-:W-:Y:S02]  /*5550*/  FMUL.FTZ R53, R77, UR35 ;  /* 0x000000234d357c20 */ /* 0x000fe40008410000 */
[----:B------:R-:W1:Y:S01]  /*5560*/  MUFU.TANH R44, R44 ;  /* 0x0000002c002c7308 */ /* 0x000e620000002400 */
[----:B--2---:R-:W-:Y:S02]  /*5570*/  FSEL R43, R43, -INF , P2 ;  /* 0xff8000002b2b7808 */ /* 0x004fe40001000000 */
[----:B------:R-:W-:-:S02]  /*5580*/  ISETP.GT.AND P2, PT, R57, 0x49, PT ;  /* 0x000000493900780c */ /* 0x000fc40003f44270 */
[----:B------:R-:W-:-:S03]  /*5590*/  FMNMX.FTZ R54, R43, R54, !PT ;  /* 0x000000362b367209 */ /* 0x000fc60007810000 */
[----:B------:R-:W2:Y:S01]  /*55a0*/  MUFU.TANH R46, R46 ;  /* 0x0000002e002e7308 */ /* 0x000ea20000002400 */
[----:B0-----:R-:W-:Y:S02]  /*55b0*/  FSEL R45, R45, -INF , P1 ;  /* 0xff8000002d2d7808 */ /* 0x001fe40000800000 */
[----:B------:R-:W-:Y:S02]  /*55c0*/  ISETP.GT.AND P1, PT, R57, 0x50, PT ;  /* 0x000000503900780c */ /* 0x000fe40003f24270 */
[----:B------:R-:W-:Y:S01]  /*55d0*/  FMNMX.FTZ R55, R45, R54, !PT ;  /* 0x000000362d377209 */ /* 0x000fe20007810000 */
[----:B------:R-:W-:Y:S02]  /*55e0*/  FMUL.FTZ R54, R80, UR35 ;  /* 0x0000002350367c20 */ /* 0x000fe40008410000 */
[----:B------:R-:W0:Y:S01]  /*55f0*/  MUFU.TANH R47, R47 ;  /* 0x0000002f002f7308 */ /* 0x000e220000002400 */
[----:B-1----:R-:W-:Y:S02]  /*5600*/  FSEL R44, R44, -INF , P2 ;  /* 0xff8000002c2c7808 */ /* 0x002fe40001000000 */
[----:B------:R-:W-:-:S02]  /*5610*/  ISETP.GT.AND P2, PT, R57, 0x51, PT ;  /* 0x000000513900780c */ /* 0x000fc40003f44270 */
[----:B------:R-:W-:-:S03]  /*5620*/  FMNMX.FTZ R55, R44, R55, !PT ;  /* 0x000000372c377209 */ /* 0x000fc60007810000 */
[----:B------:R-:W1:Y:S01]  /*5630*/  MUFU.TANH R48, R48 ;  /* 0x0000003000307308 */ /* 0x000e620000002400 */
[----:B--2---:R-:W-:Y:S02]  /*5640*/  FSEL R46, R46, -INF , P1 ;  /* 0xff8000002e2e7808 */ /* 0x004fe40000800000 */
[----:B------:R-:W-:Y:S02]  /*5650*/  ISETP.GT.AND P1, PT, R57, 0x58, PT ;  /* 0x000000583900780c */ /* 0x000fe40003f24270 */
[----:B------:R-:W-:-:S03]  /*5660*/  FMNMX.FTZ R58, R46, R55, !PT ;  /* 0x000000372e3a7209 */ /* 0x000fc60007810000 */
[----:B------:R-:W2:Y:S01]  /*5670*/  MUFU.TANH R49, R49 ;  /* 0x0000003100317308 */ /* 0x000ea20000002400 */
[----:B0-----:R-:W-:Y:S02]  /*5680*/  FSEL R47, R47, -INF , P2 ;  /* 0xff8000002f2f7808 */ /* 0x001fe40001000000 */
[----:B------:R-:W-:Y:S02]  /*5690*/  ISETP.GT.AND P2, PT, R57, 0x59, PT ;  /* 0x000000593900780c */ /* 0x000fe40003f44270 */
[----:B------:R-:W-:-:S03]  /*56a0*/  FMNMX.FTZ R55, R47, R58, !PT ;  /* 0x0000003a2f377209 */ /* 0x000fc60007810000 */
[----:B------:R-:W0:Y:S01]  /*56b0*/  MUFU.TANH R51, R51 ;  /* 0x0000003300337308 */ /* 0x000e220000002400 */
[----:B-1----:R-:W-:Y:S02]  /*56c0*/  FSEL R48, R48, -INF , P1 ;  /* 0xff80000030307808 */ /* 0x002fe40000800000 */
[----:B------:R-:W-:Y:S02]  /*56d0*/  ISETP.GT.AND P1, PT, R57, 0x60, PT ;  /* 0x000000603900780c */ /* 0x000fe40003f24270 */
        /* <DEDUP_REMOVED lines=16> */
[----:B------:R-:W-:Y:S01]  /*57e0*/  FMNMX.FTZ R58, R52, R55, !PT ;  /* 0x00000037343a7209 */ /* 0x000fe20007810000 */
[----:B------:R-:W-:Y:S02]  /*57f0*/  FMUL.FTZ R55, R62, UR35 ;  /* 0x000000233e377c20 */ /* 0x000fe40008410000 */
[----:B------:R-:W2:Y:S01]  /*5800*/  MUFU.TANH R56, R56 ;  /* 0x0000003800387308 */ /* 0x000ea20000002400 */
[----:B0-----:R-:W-:Y:S02]  /*5810*/  FSEL R53, R53, -INF , P2 ;  /* 0xff80000035357808 */ /* 0x001fe40001000000 */
[----:B------:R-:W-:-:S02]  /*5820*/  ISETP.GT.AND P2, PT, R57, 0x71, PT ;  /* 0x000000713900780c */ /* 0x000fc40003f44270 */
[----:B------:R-:W-:Y:S01]  /*5830*/  FMNMX.FTZ R59, R53, R58, !PT ;  /* 0x0000003a353b7209 */ /* 0x000fe20007810000 */
[----:B------:R-:W-:Y:S01]  /*5840*/  FMUL.FTZ R58, R63, UR35 ;  /* 0x000000233f3a7c20 */ /* 0x000fe20008410000 */
[----:B------:R-:W-:Y:S01]  /*5850*/  FMUL.FTZ R63, R71, UR35 ;  /* 0x00000023473f7c20 */ /* 0x000fe20008410000 */
        /* <DEDUP_REMOVED lines=8> */
[----:B------:R-:W-:Y:S01]  /*58e0*/  FMUL.FTZ R61, R67, UR35 ;  /* 0x00000023433d7c20 */ /* 0x000fe20008410000 */
[----:B------:R-:W-:Y:S01]  /*58f0*/  FMUL.FTZ R67, R79, UR35 ;  /* 0x000000234f437c20 */ /* 0x000fe20008410000 */
[----:B------:R-:W2:Y:S01]  /*5900*/  MUFU.TANH R5, R5 ;  /* 0x0000000500057308 */ /* 0x000ea20000002400 */
[----:B0-----:R-:W-:-:S04]  /*5910*/  FSEL R59, R84, -INF , P1 ;  /* 0xff800000543b7808 */ /* 0x001fc80000800000 */
[----:B------:R-:W-:Y:S01]  /*5920*/  FMNMX.FTZ R62, R59, R60, !PT ;  /* 0x0000003c3b3e7209 */ /* 0x000fe20007810000 */
[----:B------:R-:W-:Y:S02]  /*5930*/  FMUL.FTZ R60, R66, UR35 ;  /* 0x00000023423c7c20 */ /* 0x000fe40008410000 */
[----:B------:R-:W0:Y:S01]  /*5940*/  MUFU.TANH R6, R6 ;  /* 0x0000000600067308 */ /* 0x000e220000002400 */
[----:B-1----:R-:W-:Y:S02]  /*5950*/  FSEL R57, R85, -INF , P2 ;  /* 0xff80000055397808 */ /* 0x002fe40001000000 */
[----:B------:R-:W-:Y:S02]  /*5960*/  ISETP.GT.AND P2, PT, R76, RZ, PT ;  /* 0x000000ff4c00720c */ /* 0x000fe40003f44270 */
[----:B------:R-:W-:Y:S01]  /*5970*/  FMNMX.FTZ R66, R57, R62, !PT ;  /* 0x0000003e39427209 */ /* 0x000fe20007810000 */
[----:B------:R-:W-:Y:S01]  /*5980*/  FMUL.FTZ R62, R70, UR35 ;  /* 0x00000023463e7c20 */ /* 0x000fe20008410000 */
[----:B------:R-:W-:Y:S01]  /*5990*/  FMUL.FTZ R70, R83, UR35 ;  /* 0x0000002353467c20 */ /* 0x000fe20008410000 */
[----:B------:R-:W1:Y:S01]  /*59a0*/  MUFU.TANH R7, R7 ;  /* 0x0000000700077308 */ /* 0x000e620000002400 */
[----:B--2---:R-:W-:Y:S01]  /*59b0*/  FSEL R5, R5, -INF , P2 ;  /* 0xff80000005057808 */ /* 0x004fe20001000000 */
[----:B------:R-:W2:Y:S01]  /*59c0*/  SHFL.BFLY PT, R65, R66, 0x2, 0x1f ;  /* 0x0c401f0042417f89 */ /* 0x000ea200000e0000 */
[----:B------:R-:W-:-:S05]  /*59d0*/  ISETP.GT.AND P2, PT, R76, 0x8, PT ;  /* 0x000000084c00780c */ /* 0x000fca0003f44270 */
[----:B------:R-:W-:Y:S01]  /*59e0*/  MUFU.TANH R8, R8 ;  /* 0x0000000800087308 */ /* 0x000fe20000002400 */
[----:B0-----:R-:W-:Y:S02]  /*59f0*/  FSEL R77, R6, -INF , P3 ;  /* 0xff800000064d7808 */ /* 0x001fe40001800000 */
[----:B------:R-:W-:-:S05]  /*5a00*/  ISETP.GT.AND P3, PT, R76, 0x9, PT ;  /* 0x000000094c00780c */ /* 0x000fca0003f64270 */
[----:B------:R-:W0:Y:S01]  /*5a10*/  MUFU.TANH R9, R9 ;  /* 0x0000000900097308 */ /* 0x000e220000002400 */
[----:B-1----:R-:W-:Y:S02]  /*5a20*/  FSEL R7, R7, -INF , P2 ;  /* 0xff80000007077808 */ /* 0x002fe40001000000 */
[----:B------:R-:W-:-:S05]  /*5a30*/  ISETP.GT.AND P2, PT, R76, 0x10, PT ;  /* 0x000000104c00780c */ /* 0x000fca0003f44270 */
[----:B------:R-:W-:Y:S01]  /*5a40*/  MUFU.TANH R10, R10 ;  /* 0x0000000a000a7308 */ /* 0x000fe20000002400 */
[----:B--2---:R-:W-:Y:S01]  /*5a50*/  FMNMX.FTZ R71, R66, R65, !PT ;  /* 0x0000004142477209 */ /* 0x004fe20007810000 */
[----:B------:R-:W-:Y:S01]  /*5a60*/  FMUL.FTZ R65, R75, UR35 ;  /* 0x000000234b417c20 */ /* 0x000fe20008410000 */
[----:B------:R-:W-:Y:S01]  /*5a70*/  FMUL.FTZ R66, R78, UR35 ;  /* 0x000000234e427c20 */ /* 0x000fe20008410000 */
[----:B------:R-:W-:Y:S02]  /*5a80*/  FMNMX.FTZ R78, R5, R4, !PT ;  /* 0x00000004054e7209 */ /* 0x000fe40007810000 */
[----:B------:R-:W1:Y:S02]  /*5a90*/  SHFL.BFLY PT, R72, R71, 0x1, 0x1f ;  /* 0x0c201f0047487f89 */ /* 0x000e6400000e0000 */
[----:B------:R-:W2:Y:S01]  /*5aa0*/  MUFU.TANH R11, R11 ;  /* 0x0000000b000b7308 */ /* 0x000ea20000002400 */
[----:B------:R-:W-:Y:S02]  /*5ab0*/  FMNMX.FTZ R78, R77, R78, !PT ;  /* 0x0000004e4d4e7209 */ /* 0x000fe40007810000 */
[----:B0-----:R-:W-:-:S02]  /*5ac0*/  FSEL R9, R9, -INF , P2 ;  /* 0xff80000009097808 */ /* 0x001fc40001000000 */
[----:B------:R-:W-:Y:S02]  /*5ad0*/  FMNMX.FTZ R78, R7, R78, !PT ;  /* 0x0000004e074e7209 */ /* 0x000fe40007810000 */
[----:B------:R-:W-:Y:S01]  /*5ae0*/  ISETP.GT.AND P2, PT, R76, 0x18, PT ;  /* 0x000000184c00780c */ /* 0x000fe20003f44270 */
[----:B------:R-:W-:Y:S08]  /*5af0*/  MUFU.TANH R12, R12 ;  /* 0x0000000c000c7308 */ /* 0x000ff00000002400 */
[----:B------:R-:W0:Y:S01]  /*5b00*/  MUFU.TANH R13, R13 ;  /* 0x0000000d000d7308 */ /* 0x000e220000002400 */
[----:B--2---:R-:W-:-:S02]  /*5b10*/  FSEL R11, R11, -INF , P2 ;  /* 0xff8000000b0b7808 */ /* 0x004fc40001000000 */
[----:B------:R-:W-:Y:S02]  /*5b20*/  ISETP.GT.AND P2, PT, R76, 0x20, PT ;  /* 0x000000204c00780c */ /* 0x000fe40003f44270 */
[----:B-1----:R-:W-:-:S03]  /*5b30*/  FMNMX.FTZ R69, R71, R72, !PT ;  /* 0x0000004847457209 */ /* 0x002fc60007810000 */
[----:B------:R-:W-:Y:S01]  /*5b40*/  MUFU.TANH R14, R14 ;  /* 0x0000000e000e7308 */ /* 0x000fe20000002400 */
[----:B------:R-:W-:Y:S01]  /*5b50*/  FMUL.FTZ R71, R86, UR35 ;  /* 0x0000002356477c20 */ /* 0x000fe20008410000 */
[C---:B------:R-:W-:Y:S01]  /*5b60*/  FSETP.NEU.FTZ.AND P1, PT, R69.reuse, -INF , PT ;  /* 0xff8000004500780b */ /* 0x040fe20003f3d000 */
[----:B------:R-:W-:-:S03]  /*5b70*/  FMUL.FTZ R75, R69, UR33 ;  /* 0x00000021454b7c20 */ /* 0x000fc60008410000 */
[----:B------:R-:W-:Y:S02]  /*5b80*/  FSEL R84, R69, RZ, P1 ;  /* 0x000000ff45547208 */ /* 0x000fe40000800000 */
[----:B------:R-:W1:Y:S01]  /*5b90*/  MUFU.TANH R15, R15 ;  /* 0x0000000f000f7308 */ /* 0x000e620000002400 */
[----:B------:R-:W-:Y:S02]  /*5ba0*/  FSEL R75, R75, RZ, P1 ;  /* 0x000000ff4b4b7208 */ /* 0x000fe40000800000 */
[----:B0-----:R-:W-:Y:S01]  /*5bb0*/  FSEL R13, R13, -INF , P2 ;  /* 0xff8000000d0d7808 */ /* 0x001fe20001000000 */
[----:B------:R-:W-:Y:S01]  /*5bc0*/  FADD.FTZ R84, -R84, R3 ;  /* 0x0000000354547221 */ /* 0x000fe20000010100 */
[----:B------:R-:W-:Y:S01]  /*5bd0*/  ISETP.GT.AND P2, PT, R76, 0x28, PT ;  /* 0x000000284c00780c */ /* 0x000fe20003f44270 */
[--C-:B------:R-:W-:Y:S01]  /*5be0*/  FFMA.FTZ R80, R29, UR33, -R75.reuse ;  /* 0x000000211d507c23 */ /* 0x100fe2000801084b */
[----:B------:R-:W-:Y:S01]  /*5bf0*/  FSEL R29, R8, -INF , P3 ;  /* 0xff800000081d7808 */ /* 0x000fe20001800000 */
[--C-:B------:R-:W-:Y:S01]  /*5c00*/  FFMA.FTZ R81, R30, UR33, -R75.reuse ;  /* 0x000000211e517c23 */ /* 0x100fe2000801084b */
[----:B------:R-:W-:Y:S01]  /*5c10*/  ISETP.GT.AND P3, PT, R76, 0x11, PT ;  /* 0x000000114c00780c */ /* 0x000fe20003f64270 */
[----:B------:R0:W-:Y:S01]  /*5c20*/  MUFU.EX2 R8, R80 ;  /* 0x0000005000087308 */ /* 0x0001e20000000800 */
[----:B------:R-:W-:Y:S01]  /*5c30*/  FMNMX.FTZ R78, R29, R78, !PT ;  /* 0x0000004e1d4e7209 */ /* 0x000fe20007810000 */
[--C-:B------:R-:W-:Y:S01]  /*5c40*/  FFMA.FTZ R72, R144, UR33, -R75.reuse ;  /* 0x0000002190487c23 */ /* 0x100fe2000801084b */
[----:B------:R-:W-:Y:S01]  /*5c50*/  FSEL R30, R10, -INF , P3 ;  /* 0xff8000000a1e7808 */ /* 0x000fe20001800000 */
[--C-:B------:R-:W-:Y:S01]  /*5c60*/  FFMA.FTZ R73, R143, UR33, -R75.reuse ;  /* 0x000000218f497c23 */ /* 0x100fe2000801084b */
[----:B------:R-:W-:Y:S01]  /*5c70*/  FMNMX.FTZ R79, R9, R78, !PT ;  /* 0x0000004e094f7209 */ /* 0x000fe20007810000 */
[--C-:B------:R-:W-:Y:S01]  /*5c80*/  FFMA.FTZ R142, R142, UR33, -R75.reuse ;  /* 0x000000218e8e7c23 */ /* 0x100fe2000801084b */
[----:B------:R-:W-:Y:S01]  /*5c90*/  ISETP.GT.AND P3, PT, R76, 0x19, PT ;  /* 0x000000194c00780c */ /* 0x000fe20003f64270 */
[----:B------:R-:W-:Y:S01]  /*5ca0*/  MUFU.TANH R20, R20 ;  /* 0x0000001400147308 */ /* 0x000fe20000002400 */
[----:B------:R-:W-:Y:S01]  /*5cb0*/  FMNMX.FTZ R78, R30, R79, !PT ;  /* 0x0000004f1e4e7209 */ /* 0x000fe20007810000 */
[--C-:B0-----:R-:W-:Y:S01]  /*5cc0*/  FFMA.FTZ R80, R31, UR33, -R75.reuse ;  /* 0x000000211f507c23 */ /* 0x101fe2000801084b */
[----:B------:R-:W-:Y:S01]  /*5cd0*/  FSEL R31, R12, -INF , P3 ;  /* 0xff8000000c1f7808 */ /* 0x000fe20001800000 */
[--C-:B------:R-:W-:Y:S01]  /*5ce0*/  FFMA.FTZ R37, R37, UR33, -R75.reuse ;  /* 0x0000002125257c23 */ /* 0x100fe2000801084b */
[----:B------:R-:W-:Y:S01]  /*5cf0*/  FMNMX.FTZ R78, R11, R78, !PT ;  /* 0x0000004e0b4e7209 */ /* 0x000fe20007810000 */
[--C-:B------:R-:W-:Y:S01]  /*5d00*/  FFMA.FTZ R38, R38, UR33, -R75.reuse ;  /* 0x0000002126267c23 */ /* 0x100fe2000801084b */
[----:B------:R-:W-:Y:S01]  /*5d10*/  ISETP.GT.AND P3, PT, R76, 0x21, PT ;  /* 0x000000214c00780c */ /* 0x000fe20003f64270 */
[----:B------:R-:W0:Y:S01]  /*5d20*/  MUFU.TANH R21, R21 ;  /* 0x0000001500157308 */ /* 0x000e220000002400 */
[----:B------:R-:W-:Y:S01]  /*5d30*/  FMNMX.FTZ R78, R31, R78, !PT ;  /* 0x0000004e1f4e7209 */ /* 0x000fe20007810000 */
[--C-:B------:R-:W-:Y:S01]  /*5d40*/  FFMA.FTZ R39, R39, UR33, -R75.reuse ;  /* 0x0000002127277c23 */ /* 0x100fe2000801084b */
[----:B-1----:R-:W-:Y:S01]  /*5d50*/  FSEL R15, R15, -INF , P2 ;  /* 0xff8000000f0f7808 */ /* 0x002fe20001000000 */
[--C-:B------:R-:W-:Y:S01]  /*5d60*/  FFMA.FTZ R40, R40, UR33, -R75.reuse ;  /* 0x0000002128287c23 */ /* 0x100fe2000801084b */
[----:B------:R-:W-:Y:S01]  /*5d70*/  FMNMX.FTZ R79, R13, R78, !PT ;  /* 0x0000004e0d4f7209 */ /* 0x000fe20007810000 */
[--C-:B------:R-:W-:Y:S01]  /*5d80*/  FFMA.FTZ R41, R41, UR33, -R75.reuse ;  /* 0x0000002129297c23 */ /* 0x100fe2000801084b */
[----:B------:R-:W-:Y:S01]  /*5d90*/  ISETP.GT.AND P2, PT, R76, 0x30, PT ;  /* 0x000000304c00780c */ /* 0x000fe20003f44270 */
        /* <DEDUP_REMOVED lines=8> */
[----:B------:R-:W-:Y:S01]  /*5e20*/  MUFU.TANH R24, R24 ;  /* 0x0000001800187308 */ /* 0x000fe20000002400 */
[--C-:B-1----:R-:W-:Y:S01]  /*5e30*/  FFMA.FTZ R81, R32, UR33, -R75.reuse ;  /* 0x0000002120517c23 */ /* 0x102fe2000801084b */
[----:B------:R-:W-:Y:S01]  /*5e40*/  FSEL R32, R14, -INF , P3 ;  /* 0xff8000000e207808 */ /* 0x000fe20001800000 */
[--C-:B------:R-:W-:Y:S01]  /*5e50*/  FFMA.FTZ R49, R49, UR33, -R75.reuse ;  /* 0x0000002131317c23 */ /* 0x100fe2000801084b */
[----:B------:R-:W-:Y:S01]  /*5e60*/  ISETP.GT.AND P3, PT, R76, 0x29, PT ;  /* 0x000000294c00780c */ /* 0x000fe20003f64270 */
[--C-:B------:R-:W-:Y:S01]  /*5e70*/  FFMA.FTZ R51, R51, UR33, -R75.reuse ;  /* 0x0000002133337c23 */ /* 0x100fe2000801084b */
[----:B------:R-:W-:Y:S01]  /*5e80*/  FMNMX.FTZ R78, R32, R79, !PT ;  /* 0x0000004f204e7209 */ /* 0x000fe20007810000 */
[--C-:B------:R-:W-:Y:S01]  /*5e90*/  FFMA.FTZ R50, R50, UR33, -R75.reuse ;  /* 0x0000002132327c23 */ /* 0x100fe2000801084b */
[----:B------:R-:W1:Y:S01]  /*5ea0*/  MUFU.TANH R25, R25 ;  /* 0x0000001900197308 */ /* 0x000e620000002400 */
[----:B0-----:R-:W-:Y:S01]  /*5eb0*/  FSEL R21, R21, -INF , P2 ;  /* 0xff80000015157808 */ /* 0x001fe20001000000 */
[--C-:B------:R-:W-:Y:S01]  /*5ec0*/  FFMA.FTZ R52, R52, UR33, -R75.reuse ;  /* 0x0000002134347c23 */ /* 0x100fe2000801084b */
[----:B------:R-:W-:Y:S01]  /*5ed0*/  FMNMX.FTZ R78, R15, R78, !PT ;  /* 0x0000004e0f4e7209 */ /* 0x000fe20007810000 */
[--C-:B------:R-:W-:Y:S01]  /*5ee0*/  FFMA.FTZ R53, R53, UR33, -R75.reuse ;  /* 0x0000002135357c23 */ /* 0x100fe2000801084b */
[----:B------:R-:W-:Y:S01]  /*5ef0*/  ISETP.GT.AND P2, PT, R76, 0x38, PT ;  /* 0x000000384c00780c */ /* 0x000fe20003f44270 */
[--C-:B------:R-:W-:Y:S01]  /*5f00*/  FFMA.FTZ R56, R56, UR33, -R75.reuse ;  /* 0x0000002138387c23 */ /* 0x100fe2000801084b */
[--C-:B------:R-:W-:Y:S01]  /*5f10*/  FFMA.FTZ R59, R59, UR33, -R75.reuse ;  /* 0x000000213b3b7c23 */ /* 0x100fe2000801084b */
[----:B------:R0:W-:Y:S01]  /*5f20*/  MUFU.EX2 R12, R80 ;  /* 0x00000050000c7308 */ /* 0x0001e20000000800 */
[----:B------:R-:W-:-:S07]  /*5f30*/  FFMA.FTZ R57, R57, UR33, -R75 ;  /* 0x0000002139397c23 */ /* 0x000fce000801084b */
[----:B------:R-:W-:Y:S01]  /*5f40*/  MUFU.TANH R26, R26 ;  /* 0x0000001a001a7308 */ /* 0x000fe20000002400 */
[----:B0-----:R-:W-:Y:S01]  /*5f50*/  FFMA.FTZ R80, R33, UR33, -R75 ;  /* 0x0000002121507c23 */ /* 0x001fe2000801084b */
[----:B------:R-:W-:Y:S02]  /*5f60*/  FSEL R33, R20, -INF , P3 ;  /* 0xff80000014217808 */ /* 0x000fe40001800000 */
[----:B------:R-:W-:Y:S02]  /*5f70*/  ISETP.GT.AND P3, PT, R76, 0x31, PT ;  /* 0x000000314c00780c */ /* 0x000fe40003f64270 */
[----:B------:R-:W-:Y:S02]  /*5f80*/  FMNMX.FTZ R78, R33, R78, !PT ;  /* 0x0000004e214e7209 */ /* 0x000fe40007810000 */
[----:B------:R-:W0:Y:S01]  /*5f90*/  MUFU.TANH R27, R27 ;  /* 0x0000001b001b7308 */ /* 0x000e220000002400 */
[----:B-1----:R-:W-:Y:S02]  /*5fa0*/  FSEL R25, R25, -INF , P2 ;  /* 0xff80000019197808 */ /* 0x002fe40001000000 */
[----:B------:R-:W-:-:S02]  /*5fb0*/  FMNMX.FTZ R79, R21, R78, !PT ;  /* 0x0000004e154f7209 */ /* 0x000fc40007810000 */
[----:B------:R-:W-:-:S03]  /*5fc0*/  ISETP.GT.AND P2, PT, R76, 0x40, PT ;  /* 0x000000404c00780c */ /* 0x000fc60003f44270 */
[----:B------:R1:W-:Y:S08]  /*5fd0*/  MUFU.EX2 R14, R81 ;  /* 0x00000051000e7308 */ /* 0x0003f00000000800 */
[----:B------:R-:W-:Y:S01]  /*5fe0*/  MUFU.TANH R28, R28 ;  /* 0x0000001c001c7308 */ /* 0x000fe20000002400 */
[----:B-1----:R-:W-:Y:S01]  /*5ff0*/  FFMA.FTZ R81, R34, UR33, -R75 ;  /* 0x0000002122517c23 */ /* 0x002fe2000801084b */
[----:B------:R-:W-:-:S02]  /*6000*/  FSEL R34, R24, -INF , P3 ;  /* 0xff80000018227808 */ /* 0x000fc40001800000 */
[----:B------:R-:W-:Y:S02]  /*6010*/  ISETP.GT.AND P3, PT, R76, 0x39, PT ;  /* 0x000000394c00780c */ /* 0x000fe40003f64270 */
[----:B------:R-:W-:Y:S02]  /*6020*/  FMNMX.FTZ R78, R34, R79, !PT ;  /* 0x0000004f224e7209 */ /* 0x000fe40007810000 */
[----:B------:R-:W1:Y:S01]  /*6030*/  MUFU.TANH R55, R55 ;  /* 0x0000003700377308 */ /* 0x000e620000002400 */
[----:B0-----:R-:W-:Y:S02]  /*6040*/  FSEL R27, R27, -INF , P2 ;  /* 0xff8000001b1b7808 */ /* 0x001fe40001000000 */
[----:B------:R-:W-:Y:S02]  /*6050*/  FMNMX.FTZ R78, R25, R78, !PT ;  /* 0x0000004e194e7209 */ /* 0x000fe40007810000 */
[----:B------:R-:W-:-:S03]  /*6060*/  ISETP.GT.AND P2, PT, R76, 0x48, PT ;  /* 0x000000484c00780c */ /* 0x000fc60003f44270 */
[----:B------:R0:W-:Y:S08]  /*6070*/  MUFU.EX2 R20, R80 ;  /* 0x0000005000147308 */ /* 0x0001f00000000800 */
[----:B------:R-:W2:Y:S01]  /*6080*/  MUFU.TANH R58, R58 ;  /* 0x0000003a003a7308 */ /* 0x000ea20000002400 */
[----:B0-----:R-:W-:Y:S01]  /*6090*/  FFMA.FTZ R80, R35, UR33, -R75 ;  /* 0x0000002123507c23 */ /* 0x001fe2000801084b */
[----:B------:R-:W-:-:S02]  /*60a0*/  FSEL R35, R26, -INF , P3 ;  /* 0xff8000001a237808 */ /* 0x000fc40001800000 */
[C---:B------:R-:W-:Y:S02]  /*60b0*/  ISETP.GT.AND P3, PT, R76.reuse, 0x41, PT ;  /* 0x000000414c00780c */ /* 0x040fe40003f64270 */
[----:B------:R-:W-:Y:S02]  /*60c0*/  FMNMX.FTZ R78, R35, R78, !PT ;  /* 0x0000004e234e7209 */ /* 0x000fe40007810000 */
[----:B------:R-:W0:Y:S01]  /*60d0*/  MUFU.TANH R60, R60 ;  /* 0x0000003c003c7308 */ /* 0x000e220000002400 */
[----:B-1----:R-:W-:Y:S02]  /*60e0*/  FSEL R55, R55, -INF , P2 ;  /* 0xff80000037377808 */ /* 0x002fe40001000000 */
[----:B------:R-:W-:Y:S02]  /*60f0*/  FMNMX.FTZ R79, R27, R78, !PT ;  /* 0x0000004e1b4f7209 */ /* 0x000fe40007810000 */
[----:B------:R-:W-:-:S03]  /*6100*/  ISETP.GT.AND P2, PT, R76, 0x50, PT ;  /* 0x000000504c00780c */ /* 0x000fc60003f44270 */
[----:B------:R1:W-:Y:S08]  /*6110*/  MUFU.EX2 R24, R81 ;  /* 0x0000005100187308 */ /* 0x0003f00000000800 */
[----:B------:R-:W3:Y:S01]  /*6120*/  MUFU.TANH R61, R61 ;  /* 0x0000003d003d7308 */ /* 0x000ee20000002400 */
[----:B-1----:R-:W-:Y:S01]  /*6130*/  FFMA.FTZ R81, R36, UR33, -R75 ;  /* 0x0000002124517c23 */ /* 0x002fe2000801084b */
[----:B------:R-:W-:-:S02]  /*6140*/  FSEL R36, R28, -INF , P3 ;  /* 0xff8000001c247808 */ /* 0x000fc40001800000 */
[----:B------:R-:W-:Y:S02]  /*6150*/  ISETP.GT.AND P3, PT, R76, 0x49, PT ;  /* 0x000000494c00780c */ /* 0x000fe40003f64270 */
[----:B------:R-:W-:Y:S02]  /*6160*/  FMNMX.FTZ R78, R36, R79, !PT ;  /* 0x0000004f244e7209 */ /* 0x000fe40007810000 */
[----:B------:R-:W1:Y:S01]  /*6170*/  MUFU.TANH R62, R62 ;  /* 0x0000003e003e7308 */ /* 0x000e620000002400 */
[----:B--2---:R-:W-:Y:S02]  /*6180*/  FSEL R58, R58, -INF , P3 ;  /* 0xff8000003a3a7808 */ /* 0x004fe40001800000 */
[----:B------:R-:W-:Y:S02]  /*6190*/  FMNMX.FTZ R79, R55, R78, !PT ;  /* 0x0000004e374f7209 */ /* 0x000fe40007810000 */
[----:B------:R-:W-:Y:S02]  /*61a0*/  ISETP.GT.AND P3, PT, R76, 0x51, PT ;  /* 0x000000514c00780c */ /* 0x000fe40003f64270 */
[----:B0-----:R-:W-:Y:S01]  /*61b0*/  FSEL R60, R60, -INF , P2 ;  /* 0xff8000003c3c7808 */ /* 0x001fe20001000000 */
[----:B------:R-:W0:Y:S01]  /*61c0*/  MUFU.TANH R63, R63 ;  /* 0x0000003f003f7308 */ /* 0x000e220000002400 */
[----:B------:R-:W-:-:S02]  /*61d0*/  FMNMX.FTZ R79, R58, R79, !PT ;  /* 0x0000004f3a4f7209 */ /* 0x000fc40007810000 */
[----:B------:R-:W-:Y:S02]  /*61e0*/  ISETP.GT.AND P2, PT, R76, 0x58, PT ;  /* 0x000000584c00780c */ /* 0x000fe40003f44270 */
[----:B---3--:R-:W-:Y:S02]  /*61f0*/  FSEL R61, R61, -INF , P3 ;  /* 0xff8000003d3d7808 */ /* 0x008fe40001800000 */
[----:B------:R-:W-:Y:S01]  /*6200*/  FMNMX.FTZ R78, R60, R79, !PT ;  /* 0x0000004f3c4e7209 */ /* 0x000fe20007810000 */
[----:B------:R-:W2:Y:S01]  /*6210*/  MUFU.TANH R64, R64 ;  /* 0x0000004000407308 */ /* 0x000ea20000002400 */
[----:B------:R-:W-:Y:S02]  /*6220*/  ISETP.GT.AND P3, PT, R76, 0x59, PT ;  /* 0x000000594c00780c */ /* 0x000fe40003f64270 */
[----:B-1----:R-:W-:Y:S02]  /*6230*/  FSEL R62, R62, -INF , P2 ;  /* 0xff8000003e3e7808 */ /* 0x002fe40001000000 */
[----:B------:R-:W-:-:S02]  /*6240*/  FMNMX.FTZ R79, R61, R78, !PT ;  /* 0x0000004e3d4f7209 */ /* 0x000fc40007810000 */
[----:B------:R-:W-:Y:S01]  /*6250*/  ISETP.GT.AND P2, PT, R76, 0x60, PT ;  /* 0x000000604c00780c */ /* 0x000fe20003f44270 */
[----:B------:R-:W1:Y:S01]  /*6260*/  MUFU.TANH R65, R65 ;  /* 0x0000004100417308 */ /* 0x000e620000002400 */
[----:B0-----:R-:W-:Y:S02]  /*6270*/  FSEL R63, R63, -INF , P3 ;  /* 0xff8000003f3f7808 */ /* 0x001fe40001800000 */
[----:B------:R-:W-:Y:S02]  /*6280*/  FMNMX.FTZ R78, R62, R79, !PT ;  /* 0x0000004f3e4e7209 */ /* 0x000fe40007810000 */
[----:B------:R-:W-:Y:S02]  /*6290*/  ISETP.GT.AND P3, PT, R76, 0x61, PT ;  /* 0x000000614c00780c */ /* 0x000fe40003f64270 */
[----:B------:R-:W-:Y:S01]  /*62a0*/  FMNMX.FTZ R79, R63, R78, !PT ;  /* 0x0000004e3f4f7209 */ /* 0x000fe20007810000 */
[----:B------:R-:W0:Y:S01]  /*62b0*/  MUFU.TANH R66, R66 ;  /* 0x0000004200427308 */ /* 0x000e220000002400 */
[----:B--2---:R-:W-:-:S02]  /*62c0*/  FSEL R64, R64, -INF , P2 ;  /* 0xff80000040407808 */ /* 0x004fc40001000000 */
[----:B------:R-:W-:-:S05]  /*62d0*/  ISETP.GT.AND P2, PT, R76, 0x68, PT ;  /* 0x000000684c00780c */ /* 0x000fca0003f44270 */
[----:B------:R-:W2:Y:S01]  /*62e0*/  MUFU.TANH R67, R67 ;  /* 0x0000004300437308 */ /* 0x000ea20000002400 */
[----:B-1----:R-:W-:Y:S02]  /*62f0*/  FSEL R65, R65, -INF , P3 ;  /* 0xff80000041417808 */ /* 0x002fe40001800000 */
[----:B------:R-:W-:-:S05]  /*6300*/  ISETP.GT.AND P3, PT, R76, 0x69, PT ;  /* 0x000000694c00780c */ /* 0x000fca0003f64270 */
[----:B------:R-:W1:Y:S01]  /*6310*/  MUFU.TANH R68, R68 ;  /* 0x0000004400447308 */ /* 0x000e620000002400 */
[----:B0-----:R-:W-:Y:S02]  /*6320*/  FSEL R78, R66, -INF , P2 ;  /* 0xff800000424e7808 */ /* 0x001fe40001000000 */
[----:B------:R-:W-:-:S05]  /*6330*/  ISETP.GT.AND P2, PT, R76, 0x70, PT ;  /* 0x000000704c00780c */ /* 0x000fca0003f44270 */
[----:B------:R-:W0:Y:S01]  /*6340*/  MUFU.TANH R70, R70 ;  /* 0x0000004600467308 */ /* 0x000e220000002400 */
[----:B--2---:R-:W-:Y:S02]  /*6350*/  FSEL R67, R67, -INF , P3 ;  /* 0xff80000043437808 */ /* 0x004fe40001800000 */
[----:B------:R-:W-:-:S05]  /*6360*/  ISETP.GT.AND P3, PT, R76, 0x71, PT ;  /* 0x000000714c00780c */ /* 0x000fca0003f64270 */
[----:B------:R2:W-:Y:S01]  /*6370*/  MUFU.EX2 R26, R80 ;  /* 0x00000050001a7308 */ /* 0x0005e20000000800 */
[----:B-1----:R-:W-:Y:S02]  /*6380*/  FSEL R68, R68, -INF , P2 ;  /* 0xff80000044447808 */ /* 0x002fe40001000000 */
[----:B------:R-:W-:-:S05]  /*6390*/  ISETP.GT.AND P2, PT, R76, 0x78, PT ;  /* 0x000000784c00780c */ /* 0x000fca0003f44270 */
[----:B------:R-:W1:Y:S01]  /*63a0*/  MUFU.TANH R71, R71 ;  /* 0x0000004700477308 */ /* 0x000e620000002400 */
[----:B--2---:R-:W-:Y:S02]  /*63b0*/  FMNMX.FTZ R80, R64, R79, !PT ;  /* 0x0000004f40507209 */ /* 0x004fe40007810000 */
[----:B0-----:R-:W-:Y:S02]  /*63c0*/  FSEL R70, R70, -INF , P3 ;  /* 0xff80000046467808 */ /* 0x001fe40001800000 */
[----:B------:R-:W-:Y:S02]  /*63d0*/  FMNMX.FTZ R79, R65, R80, !PT ;  /* 0x00000050414f7209 */ /* 0x000fe40007810000 */
[----:B------:R-:W-:Y:S01]  /*63e0*/  ISETP.GT.AND P3, PT, R76, 0x79, PT ;  /* 0x000000794c00780c */ /* 0x000fe20003f64270 */
[----:B------:R-:W0:Y:S01]  /*63f0*/  MUFU.TANH R74, R74 ;  /* 0x0000004a004a7308 */ /* 0x000e220000002400 */
[----:B------:R-:W-:-:S04]  /*6400*/  FMNMX.FTZ R66, R78, R79, !PT ;  /* 0x0000004f4e427209 */ /* 0x000fc80007810000 */
[----:B------:R-:W-:-:S03]  /*6410*/  FMNMX.FTZ R79, R67, R66, !PT ;  /* 0x00000042434f7209 */ /* 0x000fc60007810000 */
[----:B------:R-:W-:Y:S01]  /*6420*/  MUFU.EX2 R72, R72 ;  /* 0x0000004800487308 */ /* 0x000fe20000000800 */
[----:B------:R-:W-:Y:S02]  /*6430*/  FMNMX.FTZ R79, R68, R79, !PT ;  /* 0x0000004f444f7209 */ /* 0x000fe40007810000 */
[----:B-1----:R-:W-:Y:S02]  /*6440*/  FSEL R71, R71, -INF , P2 ;  /* 0xff80000047477808 */ /* 0x002fe40001000000 */
[----:B------:R-:W-:-:S03]  /*6450*/  FMNMX.FTZ R66, R70, R79, !PT ;  /* 0x0000004f46427209 */ /* 0x000fc60007810000 */
[----:B------:R-:W-:Y:S01]  /*6460*/  MUFU.EX2 R73, R73 ;  /* 0x0000004900497308 */ /* 0x000fe20000000800 */
[----:B0-----:R-:W-:Y:S02]  /*6470*/  FSEL R74, R74, -INF , P3 ;  /* 0xff8000004a4a7808 */ /* 0x001fe40001800000 */
[----:B------:R-:W-:-:S04]  /*6480*/  FMNMX.FTZ R79, R71, R66, !PT ;  /* 0x00000042474f7209 */ /* 0x000fc80007810000 */
[----:B------:R-:W-:Y:S01]  /*6490*/  FMNMX.FTZ R79, R74, R79, !PT ;  /* 0x0000004f4a4f7209 */ /* 0x000fe20007810000 */
[----:B------:R0:W-:Y:S04]  /*64a0*/  MUFU.EX2 R28, R81 ;  /* 0x00000051001c7308 */ /* 0x0001e80000000800 */
[----:B------:R-:W1:Y:S04]  /*64b0*/  SHFL.BFLY PT, R66, R79, 0x2, 0x1f ;  /* 0x0c401f004f427f89 */ /* 0x000e6800000e0000 */
[----:B------:R-:W-:Y:S08]  /*64c0*/  MUFU.EX2 R6, R142 ;  /* 0x0000008e00067308 */ /* 0x000ff00000000800 */
[----:B------:R-:W-:Y:S08]  /*64d0*/  MUFU.EX2 R37, R37 ;  /* 0x0000002500257308 */ /* 0x000ff00000000800 */
[----:B------:R-:W-:Y:S01]  /*64e0*/  MUFU.EX2 R38, R38 ;  /* 0x0000002600267308 */ /* 0x000fe20000000800 */
[----:B-1----:R-:W-:Y:S01]  /*64f0*/  FMNMX.FTZ R76, R79, R66, !PT ;  /* 0x000000424f4c7209 */ /* 0x002fe20007810000 */
[----:B------:R-:W-:-:S06]  /*6500*/  FFMA.FTZ R66, R54, UR33, -R75 ;  /* 0x0000002136427c23 */ /* 0x000fcc000801084b */
[----:B------:R-:W-:Y:S01]  /*6510*/  MUFU.EX2 R39, R39 ;  /* 0x0000002700277308 */ /* 0x000fe20000000800 */
[----:B------:R-:W1:Y:S07]  /*6520*/  SHFL.BFLY PT, R79, R76, 0x1, 0x1f ;  /* 0x0c201f004c4f7f89 */ /* 0x000e6e00000e0000 */
[----:B------:R-:W-:Y:S08]  /*6530*/  MUFU.EX2 R40, R40 ;  /* 0x0000002800287308 */ /* 0x000ff00000000800 */
[----:B------:R-:W-:Y:S08]  /*6540*/  MUFU.EX2 R41, R41 ;  /* 0x0000002900297308 */ /* 0x000ff00000000800 */
[----:B------:R-:W-:Y:S01]  /*6550*/  MUFU.EX2 R42, R42 ;  /* 0x0000002a002a7308 */ /* 0x000fe20000000800 */
[----:B-1----:R-:W-:-:S04]  /*6560*/  FMNMX.FTZ R54, R76, R79, !PT ;  /* 0x0000004f4c367209 */ /* 0x002fc80007810000 */
[C---:B------:R-:W-:Y:S01]  /*6570*/  FSETP.NEU.FTZ.AND P2, PT, R54.reuse, -INF , PT ;  /* 0xff8000003600780b */ /* 0x040fe20003f5d000 */
[C---:B------:R-:W-:Y:S02]  /*6580*/  FMUL.FTZ R76, R54.reuse, UR33 ;  /* 0x00000021364c7c20 */ /* 0x040fe40008410000 */
[----:B------:R-:W-:Y:S01]  /*6590*/  MUFU.EX2 R43, R43 ;  /* 0x0000002b002b7308 */ /* 0x000fe20000000800 */
[----:B------:R-:W-:Y:S02]  /*65a0*/  FSEL R3, R54, RZ, P2 ;  /* 0x000000ff36037208 */ /* 0x000fe40001000000 */
[----:B------:R-:W-:-:S03]  /*65b0*/  FSEL R76, R76, RZ, P2 ;  /* 0x000000ff4c4c7208 */ /* 0x000fc60001000000 */
[----:B------:R-:W-:Y:S02]  /*65c0*/  FADD.FTZ R3, -R3, R4 ;  /* 0x0000000403037221 */ /* 0x000fe40000010100 */
[--C-:B------:R-:W-:Y:S01]  /*65d0*/  FFMA.FTZ R75, R9, UR33, -R76.reuse ;  /* 0x00000021094b7c23 */ /* 0x100fe2000801084c */
[--C-:B------:R-:W-:Y:S01]  /*65e0*/  FFMA.FTZ R9, R21, UR33, -R76.reuse ;  /* 0x0000002115097c23 */ /* 0x100fe2000801084c */
[----:B------:R-:W-:Y:S01]  /*65f0*/  FMUL.FTZ R21, R84, UR33 ;  /* 0x0000002154157c20 */ /* 0x000fe20008410000 */
[--C-:B------:R-:W-:Y:S01]  /*6600*/  FFMA.FTZ R5, R5, UR33, -R76.reuse ;  /* 0x0000002105057c23 */ /* 0x100fe2000801084c */
[----:B------:R-:W-:Y:S01]  /*6610*/  FMUL.FTZ R3, R3, UR33 ;  /* 0x0000002103037c20 */ /* 0x000fe20008410000 */
[--C-:B------:R-:W-:Y:S01]  /*6620*/  FFMA.FTZ R82, R77, UR33, -R76.reuse ;  /* 0x000000214d527c23 */ /* 0x100fe2000801084c */
[--C-:B------:R-:W-:Y:S01]  /*6630*/  FFMA.FTZ R7, R7, UR33, -R76.reuse ;  /* 0x0000002107077c23 */ /* 0x100fe2000801084c */
[--C-:B0-----:R-:W-:Y:S01]  /*6640*/  FFMA.FTZ R81, R29, UR33, -R76.reuse ;  /* 0x000000211d517c23 */ /* 0x101fe2000801084c */
        /* <DEDUP_REMOVED lines=16> */
[----:B------:R-:W1:Y:S01]  /*6750*/  MUFU.EX2 R3, R3 ;  /* 0x0000000300037308 */ /* 0x000e620000000800 */
[----:B0-----:R-:W-:Y:S01]  /*6760*/  FFMA.FTZ R2, R21, R2, R72 ;  /* 0x0000000215027223 */ /* 0x001fe20000010048 */
[--C-:B------:R-:W-:Y:S01]  /*6770*/  FFMA.FTZ R36, R60, UR33, -R76.reuse ;  /* 0x000000213c247c23 */ /* 0x100fe2000801084c */
[--C-:B------:R-:W-:Y:S01]  /*6780*/  FFMA.FTZ R84, R61, UR33, -R76.reuse ;  /* 0x000000213d547c23 */ /* 0x100fe2000801084c */
[----:B------:R-:W-:Y:S01]  /*6790*/  FFMA.FTZ R55, R62, UR33, -R76 ;  /* 0x000000213e377c23 */ /* 0x000fe2000801084c */
[----:B------:R-:W-:Y:S01]  /*67a0*/  FADD.FTZ R15, R73, R2 ;  /* 0x00000002490f7221 */ /* 0x000fe20000010000 */
[--C-:B------:R-:W-:Y:S01]  /*67b0*/  FFMA.FTZ R83, R63, UR33, -R76.reuse ;  /* 0x000000213f537c23 */ /* 0x100fe2000801084c */
[--C-:B------:R-:W-:Y:S01]  /*67c0*/  FFMA.FTZ R58, R64, UR33, -R76.reuse ;  /* 0x00000021403a7c23 */ /* 0x100fe2000801084c */
[----:B------:R-:W0:Y:S01]  /*67d0*/  MUFU.EX2 R82, R82 ;  /* 0x0000005200527308 */ /* 0x000e220000000800 */
[----:B------:R-:W-:Y:S01]  /*67e0*/  FADD.FTZ R15, R6, R15 ;  /* 0x0000000f060f7221 */ /* 0x000fe20000010000 */
[--C-:B------:R-:W-:Y:S01]  /*67f0*/  FFMA.FTZ R63, R65, UR33, -R76.reuse ;  /* 0x00000021413f7c23 */ /* 0x100fe2000801084c */
[--C-:B------:R-:W-:Y:S01]  /*6800*/  FFMA.FTZ R60, R78, UR33, -R76.reuse ;  /* 0x000000214e3c7c23 */ /* 0x100fe2000801084c */
[--C-:B------:R-:W-:Y:S01]  /*6810*/  FFMA.FTZ R62, R67, UR33, -R76.reuse ;  /* 0x00000021433e7c23 */ /* 0x100fe2000801084c */
[----:B------:R-:W-:Y:S01]  /*6820*/  FADD.FTZ R15, R8, R15 ;  /* 0x0000000f080f7221 */ /* 0x000fe20000010000 */
[--C-:B------:R-:W-:Y:S01]  /*6830*/  FFMA.FTZ R61, R68, UR33, -R76.reuse ;  /* 0x00000021443d7c23 */ /* 0x100fe2000801084c */
[--C-:B------:R-:W-:Y:S01]  /*6840*/  FFMA.FTZ R64, R70, UR33, -R76.reuse ;  /* 0x0000002146407c23 */ /* 0x100fe2000801084c */
[----:B------:R-:W2:Y:S01]  /*6850*/  MUFU.EX2 R7, R7 ;  /* 0x0000000700077308 */ /* 0x000ea20000000800 */
[----:B-1----:R-:W-:Y:S01]  /*6860*/  FFMA.FTZ R13, R3, R0, R5 ;  /* 0x00000000030d7223 */ /* 0x002fe20000010005 */
[----:B------:R-:W-:Y:S01]  /*6870*/  FADD.FTZ R15, R10, R15 ;  /* 0x0000000f0a0f7221 */ /* 0x000fe20000010000 */
[--C-:B------:R-:W-:Y:S01]  /*6880*/  FFMA.FTZ R65, R71, UR33, -R76.reuse ;  /* 0x0000002147417c23 */ /* 0x100fe2000801084c */
[----:B------:R-:W-:-:S02]  /*6890*/  FFMA.FTZ R67, R74, UR33, -R76 ;  /* 0x000000214a437c23 */ /* 0x000fc4000801084c */
[----:B------:R-:W-:Y:S02]  /*68a0*/  FADD.FTZ R15, R12, R15 ;  /* 0x0000000f0c0f7221 */ /* 0x000fe40000010000 */
[----:B------:R-:W1:Y:S01]  /*68b0*/  MUFU.EX2 R81, R81 ;  /* 0x0000005100517308 */ /* 0x000e620000000800 */
[----:B0-----:R-:W-:Y:S01]  /*68c0*/  FADD.FTZ R0, R82, R13 ;  /* 0x0000000d52007221 */ /* 0x001fe20000010000 */
[----:B------:R-:W-:-:S04]  /*68d0*/  FADD.FTZ R15, R14, R15 ;  /* 0x0000000f0e0f7221 */ /* 0x000fc80000010000 */
[----:B------:R-:W-:Y:S02]  /*68e0*/  FADD.FTZ R15, R20, R15 ;  /* 0x0000000f140f7221 */ /* 0x000fe40000010000 */
[----:B------:R-:W0:Y:S01]  /*68f0*/  MUFU.EX2 R75, R75 ;  /* 0x0000004b004b7308 */ /* 0x000e220000000800 */
[----:B--2---:R-:W-:Y:S01]  /*6900*/  FADD.FTZ R0, R7, R0 ;  /* 0x0000000007007221 */ /* 0x004fe20000010000 */
[----:B------:R-:W-:-:S04]  /*6910*/  FADD.FTZ R15, R24, R15 ;  /* 0x0000000f180f7221 */ /* 0x000fc80000010000 */
[----:B------:R-:W-:Y:S02]  /*6920*/  FADD.FTZ R15, R26, R15 ;  /* 0x0000000f1a0f7221 */ /* 0x000fe40000010000 */
[----:B------:R-:W2:Y:S01]  /*6930*/  MUFU.EX2 R80, R80 ;  /* 0x0000005000507308 */ /* 0x000ea20000000800 */
[----:B-1----:R-:W-:Y:S01]  /*6940*/  FADD.FTZ R0, R81, R0 ;  /* 0x0000000051007221 */ /* 0x002fe20000010000 */
[----:B------:R-:W-:-:S06]  /*6950*/  FADD.FTZ R2, R28, R15 ;  /* 0x0000000f1c027221 */ /* 0x000fcc0000010000 */
[----:B------:R-:W1:Y:S01]  /*6960*/  MUFU.EX2 R30, R30 ;  /* 0x0000001e001e7308 */ /* 0x000e620000000800 */
[----:B0-----:R-:W-:-:S07]  /*6970*/  FADD.FTZ R13, R75, R0 ;  /* 0x000000004b0d7221 */ /* 0x001fce0000010000 */
[----:B------:R-:W0:Y:S01]  /*6980*/  MUFU.EX2 R79, R79 ;  /* 0x0000004f004f7308 */ /* 0x000e220000000800 */
[----:B--2---:R-:W-:-:S07]  /*6990*/  FADD.FTZ R13, R80, R13 ;  /* 0x0000000d500d7221 */ /* 0x004fce0000010000 */
[----:B------:R-:W2:Y:S01]  /*69a0*/  MUFU.EX2 R29, R29 ;  /* 0x0000001d001d7308 */ /* 0x000ea20000000800 */
[----:B-1----:R-:W-:Y:S01]  /*69b0*/  FADD.FTZ R0, R30, R13 ;  /* 0x0000000d1e007221 */ /* 0x002fe20000010000 */
[----:B------:R-:W-:-:S04]  /*69c0*/  FADD.FTZ R13, R37, R2 ;  /* 0x00000002250d7221 */ /* 0x000fc80000010000 */
[----:B------:R-:W-:Y:S02]  /*69d0*/  FADD.FTZ R2, R38, R13 ;  /* 0x0000000d26027221 */ /* 0x000fe40000010000 */
[----:B------:R-:W1:Y:S01]  /*69e0*/  MUFU.EX2 R77, R77 ;  /* 0x0000004d004d7308 */ /* 0x000e620000000800 */
[----:B0-----:R-:W-:Y:S01]  /*69f0*/  FADD.FTZ R0, R79, R0 ;  /* 0x000000004f007221 */ /* 0x001fe20000010000 */
[----:B------:R-:W-:-:S04]  /*6a00*/  FADD.FTZ R15, R39, R2 ;  /* 0x00000002270f7221 */ /* 0x000fc80000010000 */
[----:B------:R-:W-:Y:S02]  /*6a10*/  FADD.FTZ R2, R40, R15 ;  /* 0x0000000f28027221 */ /* 0x000fe40000010000 */
        /* <DEDUP_REMOVED lines=12> */
[----:B------:R-:W-:-:S06]  /*6ae0*/  FADD.FTZ R13, R41, R2 ;  /* 0x00000002290d7221 */ /* 0x000fcc0000010000 */
[----:B------:R-:W0:Y:S01]  /*6af0*/  MUFU.EX2 R34, R34 ;  /* 0x0000002200227308 */ /* 0x000e220000000800 */
[----:B--2---:R-:W-:-:S07]  /*6b00*/  FADD.FTZ R0, R31, R0 ;  /* 0x000000001f007221 */ /* 0x004fce0000010000 */
[----:B------:R-:W2:Y:S01]  /*6b10*/  MUFU.EX2 R86, R86 ;  /* 0x0000005600567308 */ /* 0x000ea20000000800 */
[----:B-1----:R-:W-:Y:S01]  /*6b20*/  FADD.FTZ R15, R87, R0 ;  /* 0x00000000570f7221 */ /* 0x002fe20000010000 */
[----:B------:R-:W-:-:S04]  /*6b30*/  FADD.FTZ R0, R42, R13 ;  /* 0x0000000d2a007221 */ /* 0x000fc80000010000 */
[----:B------:R-:W-:Y:S02]  /*6b40*/  FADD.FTZ R0, R43, R0 ;  /* 0x000000002b007221 */ /* 0x000fe40000010000 */
        /* <DEDUP_REMOVED lines=56> */
[----:B--2---:R-:W-:-:S03]  /*6ed0*/  FADD.FTZ R2, R57, R0 ;  /* 0x0000000039027221 */ /* 0x004fc60000010000 */
[----:B-1----:R-:W-:Y:S01]  /*6ee0*/  FADD.FTZ R0, R67, R4 ;  /* 0x0000000443007221 */ /* 0x002fe20000010000 */
[----:B------:R-:W-:Y:S06]  /*6ef0*/  @!P0 BRA `(.L_x_1887) ;  /* 0x0000000000048947 */ /* 0x000fec0003800000 */
[----:B------:R-:W-:Y:S01]  /*6f00*/  BPT.TRAP 0x1 ;  /* 0x000000040000795c */ /* 0x000fe20000300000 */
.L_x_1887:
[----:B------:R-:W-:Y:S01]  /*6f10*/  ULEA UR6, UR53, UR40, 0x3 ;  /* 0x0000002835067291 */ /* 0x000fe2000f8e183f */
[----:B------:R-:W-:Y:S01]  /*6f20*/  F2FP.F16.F32.PACK_AB R4, R73, R72 ;  /* 0x000000484904723e */ /* 0x000fe200000000ff */
[----:B------:R-:W-:Y:S01]  /*6f30*/  UISETP.GT.AND UP0, UPT, UR54, UR52, UPT ;  /* 0x000000343600728c */ /* 0x000fe2000bf04270 */
[----:B------:R-:W-:Y:S01]  /*6f40*/  F2FP.F16.F32.PACK_AB R5, R82, R5 ;  /* 0x000000055205723e */ /* 0x000fe200000000ff */
[----:B------:R-:W-:Y:S01]  /*6f50*/  UIADD3 UR6, UR6, 0x2d860, URZ ;  /* 0x0002d86006067890 */ /* 0x000fe2000fffe03f */
[----:B------:R-:W-:Y:S01]  /*6f60*/  F2FP.F16.F32.PACK_AB R6, R8, R6 ;  /* 0x000000060806723e */ /* 0x000fe200000000ff */
[----:B------:R-:W-:Y:S01]  /*6f70*/  UMOV UR28, UR45 ;  /* 0x0000002d001c7c82 */ /* 0x000fe20008000000 */
[----:B------:R-:W-:Y:S01]  /*6f80*/  F2FP.F16.F32.PACK_AB R7, R81, R7 ;  /* 0x000000075107723e */ /* 0x000fe200000000ff */
[----:B------:R-:W-:Y:S01]  /*6f90*/  UPRMT UR6, UR41, 0x654, UR6 ;  /* 0x0000065429067896 */ /* 0x000fe20008000006 */
[----:B------:R-:W-:Y:S01]  /*6fa0*/  F2FP.F16.F32.PACK_AB R12, R12, R10 ;  /* 0x0000000a0c0c723e */ /* 0x000fe200000000ff */
[----:B------:R-:W-:Y:S01]  /*6fb0*/  UMOV UR53, UR44 ;  /* 0x0000002c00357c82 */ /* 0x000fe20008000000 */
        /* <DEDUP_REMOVED lines=17> */
[----:B------:R-:W-:Y:S01]  /*70d0*/  STSM.16.M88.4 [R18], R24 ;  /* 0x0000001812007844 */ /* 0x000fe20000000200 */
[----:B------:R-:W-:Y:S01]  /*70e0*/  F2FP.F16.F32.PACK_AB R10, R41, R40 ;  /* 0x00000028290a723e */ /* 0x000fe200000000ff */
[----:B------:R-:W-:Y:S01]  /*70f0*/  UMOV UR54, UR6 ;  /* 0x0000000600367c82 */ /* 0x000fe20008000000 */
        /* <DEDUP_REMOVED lines=11> */
[-C--:B------:R-:W-:Y:S01]  /*71b0*/  FMUL.FTZ R106, R106, R3.reuse ;  /* 0x000000036a6a7220 */ /* 0x080fe20000410000 */
[----:B------:R-:W-:Y:S01]  /*71c0*/  F2FP.F16.F32.PACK_AB R5, R84, R36 ;  /* 0x000000245405723e */ /* 0x000fe200000000ff */
[----:B------:R-:W-:Y:S01]  /*71d0*/  STSM.16.M88.4 [R16+0x27800], R28 ;  /* 0x0278001c10007844 */ /* 0x000fe20000000200 */
[----:B------:R-:W-:Y:S01]  /*71e0*/  F2FP.F16.F32.PACK_AB R6, R49, R48 ;  /* 0x000000303106723e */ /* 0x000fe200000000ff */
[----:B------:R-:W-:Y:S01]  /*71f0*/  FMUL.FTZ R107, R107, R3 ;  /* 0x000000036b6b7220 */ /* 0x000fe20000410000 */
[----:B------:R-:W-:Y:S01]  /*7200*/  F2FP.F16.F32.PACK_AB R7, R83, R55 ;  /* 0x000000375307723e */ /* 0x000fe200000000ff */
[----:B------:R-:W-:Y:S01]  /*7210*/  FMUL.FTZ R110, R110, R3 ;  /* 0x000000036e6e7220 */ /* 0x000fe20000410000 */
[----:B-1----:R-:W-:Y:S01]  /*7220*/  F2FP.F16.F32.PACK_AB R12, R50, R51 ;  /* 0x00000033320c723e */ /* 0x002fe200000000ff */
[-C--:B------:R-:W-:Y:S01]  /*7230*/  FMUL.FTZ R111, R111, R3.reuse ;  /* 0x000000036f6f7220 */ /* 0x080fe20000410000 */
        /* <DEDUP_REMOVED lines=14> */
[----:B------:R-:W-:Y:S01]  /*7320*/  PLOP3.LUT P1, PT, PT, PT, UP0, 0x80, 0x0 ;  /* 0x000000000000781c */ /* 0x000fe20003f2f008 */
[-C--:B------:R-:W-:Y:S01]  /*7330*/  FMUL.FTZ R123, R123, R3.reuse ;  /* 0x000000037b7b7220 */ /* 0x080fe20000410000 */
        /* <DEDUP_REMOVED lines=37> */
[----:B0-----:R-:W-:-:S02]  /*7590*/  IMAD.MOV.U32 R4, RZ, RZ, R54 ;  /* 0x000000ffff047224 */ /* 0x001fc400078e0036 */
[----:B------:R-:W-:Y:S01]  /*75a0*/  IMAD.MOV.U32 R3, RZ, RZ, R69 ;  /* 0x000000ffff037224 */ /* 0x000fe200078e0045 */
[----:B--2---:R-:W-:Y:S01]  /*75b0*/  NOP ;  /* 0x0000000000007918 */ /* 0x004fe20000000000 */
[----:B-1----:R-:W-:Y:S05]  /*75c0*/  @P1 BRA `(.L_x_1888) ;  /* 0xffffffcc00701947 */ /* 0x002fea000383ffff */
[----:B------:R-:W-:-:S05]  /*75d0*/  UMOV UR54, UR6 ;  /* 0x0000000600367c82 */ /* 0x000fca0008000000 */
.L_x_1877:
[----:B------:R-:W-:-:S13]  /*75e0*/  ISETP.LE.AND P1, PT, RZ, UR54, PT ;  /* 0x00000036ff007c0c */ /* 0x000fda000bf23270 */
[----:B------:R-:W-:Y:S05]  /*75f0*/  @!P1 BRA `(.L_x_1889) ;  /* 0x0000002800449947 */ /* 0x000fea0003800000 */
[----:B-1----:R-:W-:Y:S01]  /*7600*/  IMAD.MOV.U32 R4, RZ, RZ, R54 ;  /* 0x000000ffff047224 */ /* 0x002fe200078e0036 */
[----:B------:R-:W-:Y:S01]  /*7610*/  UMOV UR28, UR45 ;  /* 0x0000002d001c7c82 */ /* 0x000fe20008000000 */
[----:B------:R-:W-:Y:S01]  /*7620*/  IMAD.MOV.U32 R3, RZ, RZ, R69 ;  /* 0x000000ffff037224 */ /* 0x000fe200078e0045 */
[----:B------:R-:W-:Y:S01]  /*7630*/  UMOV UR35, UR44 ;  /* 0x0000002c00237c82 */ /* 0x000fe20008000000 */
[----:B------:R-:W-:Y:S01]  /*7640*/  ULDC UR34, c[0x0][0x9d8] ;  /* 0x0002760000227ab9 */ /* 0x000fe20000000800 */
[----:B------:R-:W-:-:S05]  /*7650*/  ULDC UR33, c[0x0][0x988] ;  /* 0x0002620000217ab9 */ /* 0x000fca0000000800 */
.L_x_1900:
[----:B------:R-:W-:Y:S01]  /*7660*/  ISETP.NE.AND P2, PT, RZ, UR37, PT ;  /* 0x00000025ff007c0c */ /* 0x000fe2000bf45270 */
[----:B------:R-:W-:-:S04]  /*7670*/  UISETP.NE.AND UP0, UPT, UR35, 0x1, UPT ;  /* 0x000000012300788c */ /* 0x000fc8000bf05270 */
[----:B------:R-:W-:-:S04]  /*7680*/  USEL UR45, URZ, 0x1, UP0 ;  /* 0x000000013f2d7887 */ /* 0x000fc80008000000 */
[----:B------:R-:W-:-:S04]  /*7690*/  ULOP3.LUT UR45, UR28, UR45, URZ, 0x3c, !UPT ;  /* 0x0000002d1c2d7292 */ /* 0x000fc8000f8e3c3f */
[----:B------:R-:W-:Y:S08]  /*76a0*/  @P2 BRA `(.L_x_1890) ;  /* 0x0000000000382947 */ /* 0x000ff00003800000 */
[----:B------:R-:W-:Y:S05]  /*76b0*/  @!P0 BRA `(.L_x_1891) ;  /* 0x0000000000048947 */ /* 0x000fea0003800000 */
[----:B------:R-:W-:Y:S01]  /*76c0*/  BPT.TRAP 0x1 ;  /* 0x000000040000795c */ /* 0x000fe20000300000 */
.L_x_1891:
[----:B------:R-:W-:Y:S01]  /*76d0*/  UIADD3 UR6, UR35, 0x1, URZ ;  /* 0x0000000123067890 */ /* 0x000fe2000fffe03f */
[----:B------:R-:W-:-:S03]  /*76e0*/  MOV R5, UR45 ;  /* 0x0000002d00057c02 */ /* 0x000fc60008000f00 */
[----:B------:R-:W-:Y:S01]  /*76f0*/  UISETP.NE.AND UP0, UPT, UR6, 0x2, UPT ;  /* 0x000000020600788c */ /* 0x000fe2000bf05270 */
[----:B------:R-:W-:-:S03]  /*7700*/  SHF.L.U32 R5, R5, 0x1f, RZ ;  /* 0x0000001f05057819 */ /* 0x000fc600000006ff */
[----:B------:R-:W-:-:S04]  /*7710*/  USEL UR6, UR6, URZ, UP0 ;  /* 0x0000003f06067287 */ /* 0x000fc80008000000 */
[----:B------:R-:W-:-:S09]  /*7720*/  ULEA UR6, UR6, UR40, 0x3 ;  /* 0x0000002806067291 */ /* 0x000fd2000f8e183f */
[----:B------:R0:W1:Y:S01]  /*7730*/  SYNCS.PHASECHK.TRANS64.TRYWAIT P1, [UR6+0x2d830], R5 ;  /* 0x02d83005ff0075a7 */ /* 0x0000620008020146 */
[----:B------:R-:W-:Y:S05]  /*7740*/  @!P0 BRA `(.L_x_1892) ;  /* 0x0000000000048947 */ /* 0x000fea0003800000 */
[----:B------:R-:W-:Y:S01]  /*7750*/  BPT.TRAP 0x1 ;  /* 0x000000040000795c */ /* 0x000fe20000300000 */
.L_x_1892:
[----:B-1----:R-:W-:Y:S05]  /*7760*/  @P1 BRA `(.L_x_1890) ;  /* 0x0000000000081947 */ /* 0x002fea0003800000 */
[----:B------:R-:W1:Y:S02]  /*7770*/  SYNCS.PHASECHK.TRANS64.TRYWAIT P1, [UR6+0x2d830], R5 ;  /* 0x02d83005ff0075a7 */ /* 0x000e640008020146 */
[----:B-1----:R-:W-:Y:S05]  /*7780*/  @!P1 BRA `(.L_x_1893) ;  /* 0x0000008c003c9947 */ /* 0x002fea0003800000 */
.L_x_1890:
        /* <DEDUP_REMOVED lines=40> */
.L_x_1895:
[----:B------:R-:W-:Y:S01]  /*7a10*/  ULEA UR6, UR35, UR40, 0x3 ;  /* 0x0000002823067291 */ /* 0x000fe2000f8e183f */
[----:B------:R-:W-:-:S05]  /*7a20*/  IMAD.U32 R5, RZ, RZ, UR28 ;  /* 0x0000001cff057e24 */ /* 0x000fca000f8e00ff */
[----:B------:R-:W-:-:S04]  /*7a30*/  SHF.L.U32 R5, R5, 0x1f, RZ ;  /* 0x0000001f05057819 */ /* 0x000fc800000006ff */
[----:B------:R0:W1:Y:S01]  /*7a40*/  SYNCS.PHASECHK.TRANS64.TRYWAIT P1, [UR6+0x2d850], R5 ;  /* 0x02d85005ff0075a7 */ /* 0x0000620008020146 */
[----:B------:R-:W-:Y:S05]  /*7a50*/  @!P0 BRA `(.L_x_1896) ;  /* 0x0000000000048947 */ /* 0x000fea0003800000 */
[----:B------:R-:W-:Y:S01]  /*7a60*/  BPT.TRAP 0x1 ;  /* 0x000000040000795c */ /* 0x000fe20000300000 */
.L_x_1896:
[----:B-1----:R-:W-:Y:S05]  /*7a70*/  @P1 BRA `(.L_x_1894) ;  /* 0x0000000000081947 */ /* 0x002fea0003800000 */
[----:B------:R-:W1:Y:S02]  /*7a80*/  SYNCS.PHASECHK.TRANS64.TRYWAIT P1, [UR6+0x2d850], R5 ;  /* 0x02d85005ff0075a7 */ /* 0x000e640008020146 */
[----:B-1----:R-:W-:Y:S05]  /*7a90*/  @!P1 BRA `(.L_x_1897) ;  /* 0x0000008800909947 */ /* 0x002fea0003800000 */
.L_x_1894:
        /* <DEDUP_REMOVED lines=70> */
.L_x_1898:
        /* <DEDUP_REMOVED lines=67> */
[----:B------:R-:W-:-:S03]  /*8330*/  ULEA UR6, UR44, UR40, 0x3 ;  /* 0x000000282c067291 */ /* 0x000fc6000f8e183f */
[----:B------:R-:W2:Y:S01]  /*8340*/  MUFU.TANH R13, R13 ;  /* 0x0000000d000d7308 */ /* 0x000ea20000002400 */
[----:B0-----:R-:W-:Y:S01]  /*8350*/  FMNMX.FTZ R54, R10, R65, !PT ;  /* 0x000000410a367209 */ /* 0x001fe20007810000 */
[----:B------:R-:W-:-:S04]  /*8360*/  UIADD3 UR6, UR6, 0x2d840, URZ ;  /* 0x0002d84006067890 */ /* 0x000fc8000fffe03f */
[----:B------:R-:W-:Y:S02]  /*8370*/  UPRMT UR6, UR41, 0x654, UR6 ;  /* 0x0000065429067896 */ /* 0x000fe40008000006 */
[----:B------:R-:W0:Y:S01]  /*8380*/  MUFU.TANH R15, R15 ;  /* 0x0000000f000f7308 */ /* 0x000e220000002400 */
[----:B-1----:R-:W-:-:S06]  /*8390*/  FMNMX.FTZ R66, R12, R67, !PT ;  /* 0x000000430c427209 */ /* 0x002fcc0007810000 */
[----:B------:R-:W-:Y:S01]  /*83a0*/  SYNCS.ARRIVE.TRANS64.RED.A1T0 RZ, [UR6], RZ ;  /* 0x000000ffffff79a7 */ /* 0x000fe20008100406 */
        /* <DEDUP_REMOVED lines=184> */
[----:B------:R-:W-:Y:S01]  /*8f30*/  FFMA.FTZ R26, R53, UR33, -R32 ;  /* 0x00000021351a7c23 */ /* 0x000fe20008010820 */
[--C-:B------:R-:W-:Y:S01]  /*8f40*/  FFMA.FTZ R52, R52, UR33, -R77.reuse ;  /* 0x0000002134347c23 */ /* 0x100fe2000801084d */
[--C-:B------:R-:W-:Y:S01]  /*8f50*/  FFMA.FTZ R56, R56, UR33, -R77.reuse ;  /* 0x0000002138387c23 */ /* 0x100fe2000801084d */
[----:B------:R-:W-:Y:S01]  /*8f60*/  FFMA.FTZ R57, R57, UR33, -R77 ;  /* 0x0000002139397c23 */ /* 0x000fe2000801084d */
        /* <DEDUP_REMOVED lines=10> */
[--C-:B------:R-:W-:Y:S01]  /*9010*/  FFMA.FTZ R73, R73, UR33, -R77.reuse ;  /* 0x0000002149497c23 */ /* 0x100fe2000801084d */
[----:B------:R-:W-:Y:S01]  /*9020*/  FFMA.FTZ R74, R74, UR33, -R77 ;  /* 0x000000214a4a7c23 */ /* 0x000fe2000801084d */
[--C-:B------:R-:W-:Y:S01]  /*9030*/  FFMA.FTZ R77, R55, UR33, -R32.reuse ;  /* 0x00000021374d7c23 */ /* 0x100fe20008010820 */
[--C-:B------:R-:W-:Y:S01]  /*9040*/  FFMA.FTZ R55, R59, UR33, -R32.reuse ;  /* 0x000000213b377c23 */ /* 0x100fe20008010820 */
[--C-:B------:R-:W-:Y:S01]  /*9050*/  FFMA.FTZ R42, R62, UR33, -R32.reuse ;  /* 0x000000213e2a7c23 */ /* 0x100fe20008010820 */
[----:B------:R-:W-:Y:S01]  /*9060*/  FFMA.FTZ R53, R63, UR33, -R32 ;  /* 0x000000213f357c23 */ /* 0x000fe20008010820 */
        /* <DEDUP_REMOVED lines=56> */
[--C-:B------:R-:W-:Y:S01]  /*93f0*/  FFMA.FTZ R49, R66, UR33, -R32.reuse ;  /* 0x0000002142317c23 */ /* 0x100fe20008010820 */
[----:B------:R-:W-:-:S05]  /*9400*/  FFMA.FTZ R66, R76, UR33, -R32 ;  /* 0x000000214c427c23 */ /* 0x000fca0008010820 */
        /* <DEDUP_REMOVED lines=69> */
.L_x_1899:
        /* <DEDUP_REMOVED lines=14> */
[----:B------:R-:W-:Y:S01]  /*9940*/  FMUL.FTZ R92, R92, R4 ;  /* 0x000000045c5c7220 */ /* 0x000fe20000410000 */
[----:B------:R-:W-:Y:S01]  /*9950*/  F2FP.F16.F32.PACK_AB R11, R83, R12 ;  /* 0x0000000c530b723e */ /* 0x000fe200000000ff */
[-C--:B------:R-:W-:Y:S01]  /*9960*/  FMUL.FTZ R93, R93, R4.reuse ;  /* 0x000000045d5d7220 */ /* 0x080fe20000410000 */
[----:B------:R-:W-:Y:S01]  /*9970*/  F2FP.F16.F32.PACK_AB R29, R30, R29 ;  /* 0x0000001d1e1d723e */ /* 0x000fe200000000ff */
[----:B------:R-:W-:Y:S01]  /*9980*/  SYNCS.ARRIVE.TRANS64.RED.A1T0 RZ, [UR6], RZ ;  /* 0x000000ffffff79a7 */ /* 0x000fe20008100406 */
[----:B------:R-:W-:Y:S01]  /*9990*/  F2FP.F16.F32.PACK_AB R30, R78, R31 ;  /* 0x0000001f4e1e723e */ /* 0x000fe200000000ff */
[----:B------:R-:W-:Y:S01]  /*99a0*/  STSM.16.M88.4 [R16+0x21800], R32 ;  /* 0x0218002010007844 */ /* 0x000fe20000000200 */
[----:B------:R-:W-:Y:S01]  /*99b0*/  F2FP.F16.F32.PACK_AB R37, R38, R37 ;  /* 0x000000252625723e */ /* 0x000fe200000000ff */
[----:B------:R-:W-:Y:S01]  /*99c0*/  UIADD3 UR6, UR54, -0x1, URZ ;  /* 0xffffffff36067890 */ /* 0x000fe2000fffe03f */
[----:B------:R-:W-:Y:S01]  /*99d0*/  F2FP.F16.F32.PACK_AB R28, R28, R27 ;  /* 0x0000001b1c1c723e */ /* 0x000fe200000000ff */
[----:B------:R0:W-:Y:S01]  /*99e0*/  STSM.16.M88.4 [R19], R8 ;  /* 0x0000000813007844 */ /* 0x0001e20000000200 */
        /* <DEDUP_REMOVED lines=15> */
[-C--:B------:R-:W-:Y:S01]  /*9ae0*/  FMUL.FTZ R105, R105, R4.reuse ;  /* 0x0000000469697220 */ /* 0x080fe20000410000 */
[----:B0-----:R-:W-:Y:S01]  /*9af0*/  F2FP.F16.F32.PACK_AB R8, R52, R51 ;  /* 0x000000333408723e */ /* 0x001fe200000000ff */
[----:B------:R-:W-:Y:S01]  /*9b00*/  FMUL.FTZ R108, R108, R4 ;  /* 0x000000046c6c7220 */ /* 0x000fe20000410000 */
[----:B------:R-:W-:Y:S01]  /*9b10*/  F2FP.F16.F32.PACK_AB R9, R77, R26 ;  /* 0x0000001a4d09723e */ /* 0x000fe200000000ff */
[----:B------:R2:W-:Y:S01]  /*9b20*/  STSM.16.M88.4 [R16+0x27800], R44 ;  /* 0x0278002c10007844 */ /* 0x0005e20000000200 */
[----:B------:R-:W-:Y:S01]  /*9b30*/  F2FP.F16.F32.PACK_AB R10, R57, R56 ;  /* 0x00000038390a723e */ /* 0x000fe200000000ff */
[-C--:B------:R-:W-:Y:S01]  /*9b40*/  FMUL.FTZ R109, R109, R4.reuse ;  /* 0x000000046d6d7220 */ /* 0x080fe20000410000 */
        /* <DEDUP_REMOVED lines=59> */
[----:B--2---:R-:W-:Y:S05]  /*9f00*/  @P1 BRA `(.L_x_1900) ;  /* 0xffffffd400d41947 */ /* 0x004fea000383ffff */
.L_x_1889:
[----:B------:R-:W-:Y:S06]  /*9f10*/  BAR.ARV 0x8, 0x200 ;  /* 0x0208000000007b1d */ /* 0x000fec0000002000 */
[----:B------:R-:W-:Y:S05]  /*9f20*/  @!P0 BRA `(.L_x_1901) ;  /* 0x0000000000048947 */ /* 0x000fea0003800000 */
[----:B------:R-:W-:Y:S01]  /*9f30*/  BPT.TRAP 0x1 ;  /* 0x000000040000795c */ /* 0x000fe20000300000 */
.L_x_1901:
[----:B------:R-:W-:Y:S01]  /*9f40*/  ULEA UR8, UR44, UR40, 0x3 ;  /* 0x000000282c087291 */ /* 0x000fe2000f8e183f */
[----:B------:R-:W-:-:S05]  /*9f50*/  IMAD.U32 R3, RZ, RZ, UR45 ;  /* 0x0000002dff037e24 */ /* 0x000fca000f8e00ff */
[----:B------:R-:W-:-:S04]  /*9f60*/  SHF.L.U32 R3, R3, 0x1f, RZ ;  /* 0x0000001f03037819 */ /* 0x000fc800000006ff */
[----:B------:R0:W2:Y:S01]  /*9f70*/  SYNCS.PHASECHK.TRANS64.TRYWAIT P1, [UR8+0x2d850], R3 ;  /* 0x02d85003ff0075a7 */ /* 0x0000a20008020148 */
[----:B------:R-:W-:Y:S05]  /*9f80*/  @!P0 BRA `(.L_x_1902) ;  /* 0x0000000000048947 */ /* 0x000fea0003800000 */
[----:B------:R-:W-:Y:S01]  /*9f90*/  BPT.TRAP 0x1 ;  /* 0x000000040000795c */ /* 0x000fe20000300000 */
.L_x_1902:
[----:B--2---:R-:W-:Y:S05]  /*9fa0*/  @P1 BRA `(.L_x_1903) ;  /* 0x0000000000081947 */ /* 0x004fea0003800000 */
[----:B------:R-:W2:Y:S02]  /*9fb0*/  SYNCS.PHASECHK.TRANS64.TRYWAIT P1, [UR8+0x2d850], R3 ;  /* 0x02d85003ff0075a7 */ /* 0x000ea40008020148 */
[----:B--2---:R-:W-:Y:S05]  /*9fc0*/  @!P1 BRA `(.L_x_1904) ;  /* 0x00000064005c9947 */ /* 0x004fea0003800000 */
.L_x_1903:
[----:B------:R-:W-:Y:S01]  /*9fd0*/  UIADD3 UR40, UR40, 0x400, URZ ;  /* 0x0000040028287890 */ /* 0x000fe2000fffe03f */
[----:B------:R-:W-:Y:S01]  /*9fe0*/  WARPGROUP.ARRIVE ;  /* 0x00000000000079c5 */ /* 0x000fe20000000000 */
[----:B------:R-:W-:Y:S01]  /*9ff0*/  ULOP3.LUT UR36, UR36, 0x10000, URZ, 0xfc, !UPT ;  /* 0x0001000024247892 */ /* 0x000fe2000f8efc3f */
[----:B01----:R-:W0:Y:S01]  /*a000*/  SHFL.BFLY PT, R3, R2, 0x2, 0x1f ;  /* 0x0c401f0002037f89 */ /* 0x003e2200000e0000 */
[----:B------:R-:W-:Y:S01]  /*a010*/  USHF.R.U32.HI UR40, URZ, 0x4, UR40 ;  /* 0x000000043f287899 */ /* 0x000fe20008011628 */
[----:B------:R-:W-:Y:S01]  /*a020*/  MOV R46, RZ ;  /* 0x000000ff002e7202 */ /* 0x000fe20000000f00 */
[----:B------:R-:W-:Y:S01]  /*a030*/  UMOV UR5, 0x40000040 ;  /* 0x4000004000057882 */ /* 0x000fe20000000000 */
[----:B------:R-:W-:Y:S01]  /*a040*/  UMOV UR7, 0x80000020 ;  /* 0x8000002000077882 */ /* 0x000fe20000000000 */
[----:B------:R-:W-:Y:S01]  /*a050*/  ULOP3.LUT UR40, UR40, 0x3fff, URZ, 0xc0, !UPT ;  /* 0x00003fff28287892 */ /* 0x000fe2000f8ec03f */
[----:B------:R-:W1:Y:S01]  /*a060*/  SHFL.BFLY PT, R5, R0, 0x2, 0x1f ;  /* 0x0c401f0000057f89 */ /* 0x000e6200000e0000 */
[----:B------:R-:W-:Y:S01]  /*a070*/  UMOV UR4, UR36 ;  /* 0x0000002400047c82 */ /* 0x000fe20008000000 */
[----:B------:R-:W-:Y:S01]  /*a080*/  IMAD.U32 R10, RZ, RZ, UR33 ;  /* 0x00000021ff0a7e24 */ /* 0x000fe2000f8e00ff */
[----:B------:R-:W-:Y:S01]  /*a090*/  ULOP3.LUT UR9, UR40, 0x2000000, URZ, 0xfc, !UPT ;  /* 0x0200000028097892 */ /* 0x000fe2000f8efc3f */
[----:B------:R-:W-:-:S03]  /*a0a0*/  IMAD.MOV.U32 R38, RZ, RZ, -0x800000 ;  /* 0xff800000ff267424 */ /* 0x000fc600078e00ff */
        /* <DEDUP_REMOVED lines=76> */
.L_x_1905:
        /* <DEDUP_REMOVED lines=58> */
.L_x_1869:
        /* <DEDUP_REMOVED lines=23> */
[----:B------:R-:W-:Y:S02]  /*aa80*/  F2FP.F16.F32.PACK_AB R34, R133, R34 ;  /* 0x000000228522723e */ /* 0x000fe400000000ff */
        /* <DEDUP_REMOVED lines=46> */
[----:B------:R-:W-:Y:S02]  /*ad70*/  LOP3.LUT R14, R14, R15, RZ, 0x3c, !PT ;  /* 0x0000000f0e0e7212 */ /* 0x000fe400078e3cff */
[----:B------:R-:W-:-:S02]  /*ad80*/  IADD3.X R15, RZ, R5, RZ, P0, !PT ;  /* 0x00000005ff0f7210 */ /* 0x000fc400007fe4ff */
[----:B------:R-:W-:Y:S02]  /*ad90*/  IADD3 R37, P0, R40, 0x1800, RZ ;  /* 0x0000180028257810 */ /* 0x000fe40007f1e0ff */
[----:B------:R-:W-:Y:S01]  /*ada0*/  LOP3.LUT R2, R2, R43, RZ, 0x3c, !PT ;  /* 0x0000002b02027212 */ /* 0x000fe200078e3cff */
[----:B------:R-:W-:Y:S01]  /*adb0*/  IMAD.MOV.U32 R43, RZ, RZ, R52 ;  /* 0x000000ffff2b7224 */ /* 0x000fe200078e0034 */
[----:B-1----:R-:W-:Y:S02]  /*adc0*/  @P1 SHF.R.U32.HI R43, RZ, R50, R45 ;  /* 0x00000032ff2b1219 */ /* 0x002fe4000001162d */
[----:B------:R-:W-:Y:S02]  /*add0*/  LOP3.LUT R36, R37, 0x180, RZ, 0xc0, !PT ;  /* 0x0000018025247812 */ /* 0x000fe400078ec0ff */
[----:B------:R-:W-:Y:S01]  /*ade0*/  LOP3.LUT R10, R29, 0x180, RZ, 0xc0, !PT ;  /* 0x000001801d0a7812 */ /* 0x000fe200078ec0ff */
[----:B------:R-:W-:Y:S01]  /*adf0*/  IMAD.MOV R48, RZ, RZ, -R43 ;  /* 0x000000ffff307224 */ /* 0x000fe200078e0a2b */
[----:B------:R-:W-:-:S02]  /*ae00*/  MOV R47, R4 ;  /* 0x00000004002f7202 */ /* 0x000fc40000000f00 */
        /* <DEDUP_REMOVED lines=32> */
[----:B------:R-:W-:Y:S02]  /*b010*/  IADD3.X R29, RZ, R41, RZ, P3, !PT ;  /* 0x00000029ff1d7210 */ /* 0x000fe40001ffe4ff */
[----:B------:R-:W-:Y:S01]  /*b020*/  LOP3.LUT P0, RZ, R147, 0x3, RZ, 0xc0, !PT ;  /* 0x0000000393ff7812 */ /* 0x000fe2000780c0ff */
[----:B------:R-:W-:Y:S01]  /*b030*/  VIADD R7, R11, 0x8 ;  /* 0x000000080b077836 */ /* 0x000fe20000000000 */
[----:B------:R-:W-:Y:S02]  /*b040*/  IADD3 R5, R5, R15, RZ ;  /* 0x0000000f05057210 */ /* 0x000fe40007ffe0ff */
[----:B------:R-:W-:-:S02]  /*b050*/  LEA R43, P3, R4, UR6, 0x2 ;  /* 0x00000006042b7c11 */ /* 0x000fc4000f8610ff */
[----:B------:R-:W-:Y:S01]  /*b060*/  LOP3.LUT R30, R30, R31, RZ, 0x3c, !PT ;  /* 0x0000001f1e1e7212 */ /* 0x000fe200078e3cff */
[----:B------:R-:W-:Y:S01]  /*b070*/  IMAD.X R31, RZ, RZ, R41, P2 ;  /* 0x000000ffff1f7224 */ /* 0x000fe200010e0629 */
[-C--:B------:R-:W-:Y:S01]  /*b080*/  ISETP.GE.OR P2, PT, R11, R56.reuse, P0 ;  /* 0x000000380b00720c */ /* 0x080fe20000746670 */
[----:B------:R-:W-:Y:S01]  /*b090*/  SHFL.IDX PT, R58, R43, RZ, 0x1c1f ;  /* 0x001c1fff2b3a7589 */ /* 0x000fe200000e0000 */
[----:B------:R-:W-:Y:S02]  /*b0a0*/  ISETP.GE.OR P0, PT, R7, R56, P0 ;  /* 0x000000380700720c */ /* 0x000fe40000706670 */
[----:B------:R-:W-:Y:S01]  /*b0b0*/  LEA.HI.X R45, R4, UR7, R5, 0x2, P3 ;  /* 0x00000007042d7c11 */ /* 0x000fe200098f1405 */
[----:B------:R-:W-:Y:S01]  /*b0c0*/  SHFL.IDX PT, R60, R43, 0x1, 0x1c1f ;  /* 0x003c1f002b3c7f89 */ /* 0x000fe200000e0000 */
[----:B------:R-:W-:Y:S02]  /*b0d0*/  MOV R53, R8 ;  /* 0x0000000800357202 */ /* 0x000fe40000000f00 */
[----:B------:R-:W-:Y:S01]  /*b0e0*/  F2FP.F16.F32.PACK_AB R4, R97, R96 ;  /* 0x000000606104723e */ /* 0x000fe200000000ff */
[----:B------:R-:W0:Y:S01]  /*b0f0*/  SHFL.IDX PT, R59, R45, RZ, 0x1c1f ;  /* 0x001c1fff2d3b7589 */ /* 0x000e2200000e0000 */
[----:B------:R-:W-:-:S02]  /*b100*/  F2FP.F16.F32.PACK_AB R5, R99, R98 ;  /* 0x000000626305723e */ /* 0x000fc400000000ff */
[----:B------:R-:W-:Y:S01]  /*b110*/  F2FP.F16.F32.PACK_AB R6, R101, R100 ;  /* 0x000000646506723e */ /* 0x000fe200000000ff */
[----:B------:R-:W1:Y:S01]  /*b120*/  SHFL.IDX PT, R61, R45, 0x1, 0x1c1f ;  /* 0x003c1f002d3d7f89 */ /* 0x000e6200000e0000 */
[----:B------:R-:W-:Y:S02]  /*b130*/  F2FP.F16.F32.PACK_AB R7, R103, R102 ;  /* 0x000000666707723e */ /* 0x000fe400000000ff */
[----:B------:R-:W-:Y:S02]  /*b140*/  MOV R52, R12 ;  /* 0x0000000c00347202 */ /* 0x000fe40000000f00 */
[----:B------:R-:W-:Y:S01]  /*b150*/  F2FP.F16.F32.PACK_AB R8, R105, R104 ;  /* 0x000000686908723e */ /* 0x000fe200000000ff */
[----:B------:R-:W-:Y:S01]  /*b160*/  STSM.16.M88.4 [R53], R4 ;  /* 0x0000000435007844 */ /* 0x000fe20000000200 */
[----:B------:R-:W-:Y:S02]  /*b170*/  F2FP.F16.F32.PACK_AB R9, R107, R106 ;  /* 0x0000006a6b09723e */ /* 0x000fe400000000ff */
[----:B------:R-:W-:-:S02]  /*b180*/  F2FP.F16.F32.PACK_AB R10, R109, R108 ;  /* 0x0000006c6d0a723e */ /* 0x000fc400000000ff */
[----:B------:R-:W-:Y:S02]  /*b190*/  F2FP.F16.F32.PACK_AB R11, R111, R110 ;  /* 0x0000006e6f0b723e */ /* 0x000fe400000000ff */
[----:B------:R-:W-:Y:S02]  /*b1a0*/  F2FP.F16.F32.PACK_AB R12, R113, R112 ;  /* 0x00000070710c723e */ /* 0x000fe400000000ff */
[----:B------:R-:W-:Y:S01]  /*b1b0*/  F2FP.F16.F32.PACK_AB R13, R115, R114 ;  /* 0x00000072730d723e */ /* 0x000fe200000000ff */
[----:B------:R-:W-:Y:S01]  /*b1c0*/  STSM.16.M88.4 [R52], R8 ;  /* 0x0000000834007844 */ /* 0x000fe20000000200 */
[----:B------:R-:W-:Y:S02]  /*b1d0*/  F2FP.F16.F32.PACK_AB R14, R117, R116 ;  /* 0x00000074750e723e */ /* 0x000fe400000000ff */
[----:B------:R-:W-:Y:S02]  /*b1e0*/  F2FP.F16.F32.PACK_AB R15, R119, R118 ;  /* 0x00000076770f723e */ /* 0x000fe400000000ff */
[----:B------:R-:W-:-:S02]  /*b1f0*/  F2FP.F16.F32.PACK_AB R24, R121, R120 ;  /* 0x000000787918723e */ /* 0x000fc400000000ff */
[----:B------:R-:W-:Y:S01]  /*b200*/  F2FP.F16.F32.PACK_AB R25, R123, R122 ;  /* 0x0000007a7b19723e */ /* 0x000fe200000000ff */
[----:B------:R2:W-:Y:S01]  /*b210*/  STSM.16.M88.4 [R63], R12 ;  /* 0x0000000c3f007844 */ /* 0x0005e20000000200 */
[C---:B------:R-:W-:Y:S02]  /*b220*/  IADD3 R21, P4, R40.reuse, 0x6000, RZ ;  /* 0x0000600028157810 */ /* 0x040fe40007f9e0ff */
[----:B------:R-:W-:Y:S01]  /*b230*/  LOP3.LUT R3, R40, 0x180, RZ, 0xc0, !PT ;  /* 0x0000018028037812 */ /* 0x000fe200078ec0ff */
[----:B------:R3:W-:Y:S01]  /*b240*/  STSM.16.M88.4 [R62], R24 ;  /* 0x000000183e007844 */ /* 0x0007e20000000200 */
[----:B------:R-:W-:Y:S01]  /*b250*/  UIMAD UR5, UR10, UR8, URZ ;  /* 0x000000080a0572a4 */ /* 0x000fe2000f8e023f */
[----:B------:R-:W-:Y:S02]  /*b260*/  LOP3.LUT R20, R21, 0x180, RZ, 0xc0, !PT ;  /* 0x0000018015147812 */ /* 0x000fe400078ec0ff */
        /* <DEDUP_REMOVED lines=50> */
[----:B------:R-:W-:Y:S01]  /*b590*/  IMAD R0, R0, UR6, RZ ;  /* 0x0000000600007c24 */ /* 0x000fe2000f8e02ff */
[----:B------:R-:W-:Y:S01]  /*b5a0*/  IADD3 R25, R146, UR39, RZ ;  /* 0x0000002792197c10 */ /* 0x000fe2000fffe0ff */
[----:B------:R-:W-:Y:S01]  /*b5b0*/  IMAD.WIDE.U32 R2, R39, UR6, R2 ;  /* 0x0000000627027c25 */ /* 0x000fe2000f8e0002 */
[----:B------:R-:W-:-:S03]  /*b5c0*/  UIADD3 UR5, UR40, 0x2d820, URZ ;  /* 0x0002d82028057890 */ /* 0x000fc6000fffe03f */
[----:B------:R-:W-:Y:S01]  /*b5d0*/  IMAD R13, R39, UR7, R0 ;  /* 0x00000007270d7c24 */ /* 0x000fe2000f8e0200 */
        /* <DEDUP_REMOVED lines=23> */
.L_x_1909:
[----:B------:R-:W-:Y:S05]  /*b750*/  BSYNC B1 ;  /* 0x0000000000017941 */ /* 0x000fea0003800000 */
.L_x_1908:
        /* <DEDUP_REMOVED lines=15> */
[----:B-1----:R-:W-:-:S04]  /*b850*/  LEA R2, P0, R139, R12, 0x1 ;  /* 0x0000000c8b027211 */ /* 0x002fc800078008ff */
[----:B------:R-:W-:-:S05]  /*b860*/  LEA.HI.X R3, R139, R13, R151, 0x1, P0 ;  /* 0x0000000d8b037211 */ /* 0x000fca00000f0c97 */
[----:B------:R1:W-:Y:S01]  /*b870*/  ST.E.128 desc[UR50][R2.64], R8 ;  /* 0x0000000802007985 */ /* 0x0003e2000c101d32 */
[----:B------:R-:W-:Y:S05]  /*b880*/  BRA `(.L_x_1910) ;  /* 0x0000000400ec7947 */ /* 0x000fea0003800000 */
.L_x_1907:
        /* <DEDUP_REMOVED lines=45> */
[----:B------:R-:W-:-:S04]  /*bb60*/  LEA R4, P0, R2, UR6, 0x2 ;  /* 0x0000000602047c11 */ /* 0x000fc8000f8010ff */
[----:B------:R-:W-:-:S04]  /*bb70*/  IADD3 R3, R3, R7, RZ ;  /* 0x0000000703037210 */ /* 0x000fc80007ffe0ff */
[----:B------:R-:W-:Y:S01]  /*bb80*/  LEA.HI.X R5, R2, UR7, R3, 0x2, P0 ;  /* 0x0000000702057c11 */ /* 0x000fe200080f1403 */
[----:B------:R-:W-:-:S05]  /*bb90*/  IMAD.MOV.U32 R3, RZ, RZ, -0x800000 ;  /* 0xff800000ff037424 */ /* 0x000fca00078e00ff */
[----:B------:R2:W-:Y:S02]  /*bba0*/  STG.E desc[UR50][R4.64], R3 ;  /* 0x0000000304007986 */ /* 0x0005e4000c101932 */
.L_x_1912:
[----:B------:R-:W-:Y:S05]  /*bbb0*/  BSYNC B1 ;  /* 0x0000000000017941 */ /* 0x000fea0003800000 */
.L_x_1911:
        /* <DEDUP_REMOVED lines=20> */
[----:B------:R-:W-:Y:S01]  /*bd00*/  IMAD R0, R0, UR8, RZ ;  /* 0x0000000800007c24 */ /* 0x000fe2000f8e02ff */
[----:B------:R-:W-:Y:S01]  /*bd10*/  MOV R3, UR5 ;  /* 0x0000000500037c02 */ /* 0x000fe20008000f00 */
[----:B------:R-:W-:Y:S01]  /*bd20*/  IMAD.U32 R2, RZ, RZ, UR6 ;  /* 0x00000006ff027e24 */ /* 0x000fe2000f8e00ff */
[----:B------:R-:W-:Y:S01]  /*bd30*/  ULDC.64 UR6, c[0x0][0xad8] ;  /* 0x0002b60000067ab9 */ /* 0x000fe20000000a00 */
[C---:B------:R-:W-:Y:S01]  /*bd40*/  IMAD R9, R5.reuse, UR9, R0 ;  /* 0x0000000905097c24 */ /* 0x040fe2000f8e0200 */
[----:B------:R-:W-:Y:S01]  /*bd50*/  SHF.R.S32.HI R0, RZ, 0x1f, R7 ;  /* 0x0000001fff007819 */ /* 0x000fe20000011407 */
[----:B------:R-:W-:Y:S01]  /*bd60*/  IMAD.WIDE.U32 R2, R5, UR8, R2 ;  /* 0x0000000805027c25 */ /* 0x000fe2000f8e0002 */
[----:B------:R-:W-:-:S03]  /*bd70*/  ULDC UR5, c[0x0][0xa88] ;  /* 0x0002a20000057ab9 */ /* 0x000fc60000000800 */
        /* <DEDUP_REMOVED lines=26> */
.L_x_1914:
[----:B------:R-:W-:Y:S05]  /*bf20*/  BSYNC B1 ;  /* 0x0000000000017941 */ /* 0x000fea0003800000 */
.L_x_1913:
        /* <DEDUP_REMOVED lines=17> */
.L_x_1910:
[----:B------:R-:W-:Y:S05]  /*c040*/  BSYNC B0 ;  /* 0x0000000000007941 */ /* 0x000fea0003800000 */
.L_x_1906:
[----:B------:R-:W-:Y:S02]  /*c050*/  ULDC UR5, c[0x0][0xc38] ;  /* 0x00030e0000057ab9 */ /* 0x000fe40000000800 */
[----:B------:R-:W-:-:S06]  /*c060*/  UISETP.GE.AND UP0, UPT, UR4, UR5, UPT ;  /* 0x000000050400728c */ /* 0x000fcc000bf06270 */
[----:B------:R-:W-:-:S13]  /*c070*/  PLOP3.LUT P0, PT, PT, PT, UP0, 0x80, 0x0 ;  /* 0x000000000000781c */ /* 0x000fda0003f0f008 */
[----:B------:R-:W-:Y:S05]  /*c080*/  @!P0 BRA `(.L_x_1915) ;  /* 0xffffff4c00708947 */ /* 0x000fea000383ffff */
[----:B------:R-:W-:Y:S05]  /*c090*/  EXIT ;  /* 0x000000000000794d */ /* 0x000fea0003800000 */
.L_x_1865:
[----:B------:R-:W-:-:S08]  /*c0a0*/  NOP ;  /* 0x0000000000007918 */ /* 0x000fd00000000000 */
[----:B------:R-:W0:-:S00]  /*c0b0*/  USETMAXREG.DEALLOC.CTAPOOL 0x20 ;  /* 0x00000020000079c8 */ /* 0x000e0000080e0500 */
[----:B0-----:R-:W-:-:S06]  /*c0c0*/  LOP3.LUT R0, R0, 0x3, RZ, 0xc0, !PT ;  /* 0x0000000300007812 */ /* 0x001fcc00078ec0ff */
[----:B------:R-:W0:Y:S01]  /*c0d0*/  S2UR UR10, SR_CTAID.X ;  /* 0x00000000000a79c3 */ /* 0x000e220000002500 */
[----:B------:R-:W-:Y:S01]  /*c0e0*/  LOP3.LUT R16, R16, 0xfffff7ff, RZ, 0xc0, !PT ;  /* 0xfffff7ff10107812 */ /* 0x000fe200078ec0ff */
[----:B------:R-:W-:Y:S01]  /*c0f0*/  STL [R1+0x14], RZ ;  /* 0x000014ff01007387 */ /* 0x000fe20000100800 */
[----:B------:R-:W-:Y:S02]  /*c100*/  IMAD.MOV.U32 R26, RZ, RZ, 0x1 ;  /* 0x00000001ff1a7424 */ /* 0x000fe400078e00ff */
[----:B------:R-:W-:Y:S01]  /*c110*/  IMAD.MOV.U32 R23, RZ, RZ, RZ ;  /* 0x000000ffff177224 */ /* 0x000fe200078e00ff */
        /* <DEDUP_REMOVED lines=30> */
[C---:B0-----:R-:W-:Y:S02]  /*c300*/  SHF.L.U32 R0, R7.reuse, 0x3, RZ ;  /* 0x0000000307007819 */ /* 0x041fe400000006ff */
[----:B------:R-:W-:Y:S01]  /*c310*/  LOP3.LUT R6, R7, 0x7f, RZ, 0xc0, !PT ;  /* 0x0000007f07067812 */ /* 0x000fe200078ec0ff */
[----:B------:R-:W-:Y:S01]  /*c320*/  IMAD.U32 R17, RZ, RZ, UR8 ;  /* 0x00000008ff117e24 */ /* 0x000fe2000f8e00ff */
[C---:B------:R-:W-:Y:S01]  /*c330*/  LOP3.LUT R2, R0.reuse, 0xd8, RZ, 0xc0, !PT ;  /* 0x000000d800027812 */ /* 0x040fe200078ec0ff */
[----:B------:R-:W-:Y:S01]  /*c340*/  ULEA.HI UR5, UR5, UR4, URZ, 0x7 ;  /* 0x0000000405057291 */ /* 0x000fe2000f8f383f */
[----:B------:R-:W-:-:S02]  /*c350*/  LOP3.LUT R4, R0, 0x18, RZ, 0xc0, !PT ;  /* 0x0000001800047812 */ /* 0x000fc400078ec0ff */
[----:B------:R-:W-:Y:S01]  /*c360*/  LOP3.LUT R3, R2, 0x18, R7, 0x78, !PT ;  /* 0x0000001802037812 */ /* 0x000fe200078e7807 */
[----:B------:R-:W-:Y:S01]  /*c370*/  IMAD.U32 R2, RZ, RZ, UR10 ;  /* 0x0000000aff027e24 */ /* 0x000fe2000f8e00ff */
[----:B------:R-:W-:Y:S02]  /*c380*/  USHF.R.S32.HI UR39, URZ, 0x7, UR5 ;  /* 0x000000073f277899 */ /* 0x000fe40008011405 */
[----:B------:R-:W-:Y:S02]  /*c390*/  LOP3.LUT R5, R3, 0x320, R0, 0xf8, !PT ;  /* 0x0000032003057812 */ /* 0x000fe400078ef800 */
[----:B------:R-:W-:Y:S01]  /*c3a0*/  LOP3.LUT R0, R4, 0x20, RZ, 0xfc, !PT ;  /* 0x0000002004007812 */ /* 0x000fe200078efcff */
[----:B------:R0:W-:Y:S03]  /*c3b0*/  STL [R1+0x10], R2 ;  /* 0x0000100201007387 */ /* 0x0001e60000100800 */
[C---:B------:R-:W-:Y:S01]  /*c3c0*/  ISETP.GE.AND P0, PT, R0.reuse, UR7, PT ;  /* 0x0000000700007c0c */ /* 0x040fe2000bf06270 */
[----:B------:R1:W-:Y:S01]  /*c3d0*/  STL [R1+0x14], RZ ;  /* 0x000014ff01007387 */ /* 0x0003e20000100800 */
[----:B------:R-:W-:-:S02]  /*c3e0*/  ISETP.GE.AND P1, PT, R0, UR9, PT ;  /* 0x0000000900007c0c */ /* 0x000fc4000bf26270 */
        /* <DEDUP_REMOVED lines=8> */
[----:B------:R-:W-:Y:S02]  /*c470*/  ISETP.GE.AND P1, PT, R0, UR9, PT ;  /* 0x0000000900007c0c */ /* 0x000fe4000bf26270 */
        /* <DEDUP_REMOVED lines=12> */
[----:B------:R-:W-:Y:S02]  /*c540*/  ISETP.GE.AND P1, PT, R4, UR7, PT ;  /* 0x0000000704007c0c */ /* 0x000fe4000bf26270 */
        /* <DEDUP_REMOVED lines=9> */
.L_x_1965:
        /* <DEDUP_REMOVED lines=23> */
.L_x_1917:
[----:B------:R-:W-:Y:S01]  /*c750*/  ULDC UR8, c[0x0][0xc54] ;  /* 0x0003150000087ab9 */ /* 0x000fe20000000800 */
[----:B------:R-:W-:Y:S01]  /*c760*/  UMOV UR6, UR7 ;  /* 0x0000000700067c82 */ /* 0x000fe20008000000 */
[----:B------:R-:W-:-:S11]  /*c770*/  UISETP.NE.AND UP0, UPT, UR8, 0x1, UPT ;  /* 0x000000010800788c */ /* 0x000fd6000bf05270 */
[----:B------:R-:W-:Y:S02]  /*c780*/  @UP0 ULDC.64 UR10, c[0x0][0xc58] ;  /* 0x00031600000a0ab9 */ /* 0x000fe40000000a00 */
[----:B------:R-:W-:-:S04]  /*c790*/  UIMAD.WIDE.U32 UR4, UR7, UR10, URZ ;  /* 0x0000000a070472a5 */ /* 0x000fc8000f8e003f */
[----:B------:R-:W-:-:S04]  /*c7a0*/  @UP0 USHF.R.U32.HI UR6, URZ, UR11, UR5 ;  /* 0x0000000b3f060299 */ /* 0x000fc80008011605 */
[----:B------:R-:W-:-:S12]  /*c7b0*/  UIMAD UR4, UR6, UR8, URZ ;  /* 0x00000008060472a4 */ /* 0x000fd8000f8e023f */
.L_x_1918:
[----:B------:R-:W-:Y:S01]  /*c7c0*/  ULDC UR5, c[0x0][0xc48] ;  /* 0x0003120000057ab9 */ /* 0x000fe20000000800 */
[----:B------:R-:W-:Y:S01]  /*c7d0*/  ULDC.64 UR8, c[0x0][0xa28] ;  /* 0x00028a0000087ab9 */ /* 0x000fe20000000a00 */
[----:B------:R-:W-:Y:S01]  /*c7e0*/  UISETP.NE.AND UP1, UPT, UR5, 0x1, UPT ;  /* 0x000000010500788c */ /* 0x000fe2000bf25270 */
[----:B------:R-:W-:Y:S01]  /*c7f0*/  MOV R19, RZ ;  /* 0x000000ff00137202 */ /* 0x000fe20000000f00 */
        /* <DEDUP_REMOVED lines=19> */
[----:B------:R-:W-:Y:S01]  /*c930*/  UISETP.NE.AND UP2, UPT, UR5, 0x1, UPT ;  /* 0x000000010500788c */ /* 0x000fe2000bf45270 */
[----:B------:R-:W-:Y:S01]  /*c940*/  BSSY B7, `(.L_x_1919) ;  /* 0x0000346000077945 */ /* 0x000fe20003800000 */
[----:B------:R-:W-:Y:S02]  /*c950*/  UIADD3 UR43, UR43, UR4, URZ ;  /* 0x000000042b2b7290 */ /* 0x000fe4000fffe03f */
[----:B------:R-:W-:Y:S02]  /*c960*/  UP2UR UR47, UPR, URZ, 0x4 ;  /* 0x000000043f2f7883 */ /* 0x000fe40008000000 */
[----:B------:R-:W-:-:S04]  /*c970*/  UIMAD UR6, UR43, 0xc0, URZ ;  /* 0x000000c02b0678a4 */ /* 0x000fc8000f8e023f */
[----:B------:R-:W-:Y:S01]  /*c980*/  UIADD3 UR6, UR6, 0xbf, URZ ;  /* 0x000000bf06067890 */ /* 0x000fe2000fffe03f */
[----:B------:R-:W-:Y:S01]  /*c990*/  @UP2 ULDC UR4, c[0x0][0x44c] ;  /* 0x0001130000042ab9 */ /* 0x000fe20000000800 */
[----:B------:R-:W-:Y:S02]  /*c9a0*/  @UP2 ULDC UR7, c[0x0][0x450] ;  /* 0x0001140000072ab9 */ /* 0x000fe40000000800 */
[----:B------:R-:W-:-:S04]  /*c9b0*/  UIMAD.WIDE.U32 UR4, UR6, UR4, URZ ;  /* 0x00000004060472a5 */ /* 0x000fc8000f8e003f */
[----:B------:R-:W-:-:S04]  /*c9c0*/  @UP2 USHF.R.U32.HI UR6, URZ, UR7, UR5 ;  /* 0x000000073f062299 */ /* 0x000fc80008011605 */
[----:B------:R-:W-:-:S04]  /*c9d0*/  UIADD3 UR6, UR38, UR6, URZ ;  /* 0x0000000626067290 */ /* 0x000fc8000fffe03f */
[----:B------:R-:W-:-:S04]  /*c9e0*/  USHF.R.S32.HI UR4, URZ, 0x1f, UR6 ;  /* 0x0000001f3f047899 */ /* 0x000fc80008011406 */
[----:B------:R-:W-:-:S04]  /*c9f0*/  ULEA.HI UR4, UR4, UR6, URZ, 0x7 ;  /* 0x0000000604047291 */ /* 0x000fc8000f8f383f */
[----:B------:R-:W-:-:S04]  /*ca00*/  USHF.R.S32.HI UR4, URZ, 0x7, UR4 ;  /* 0x000000073f047899 */ /* 0x000fc80008011404 */
[----:B------:R-:W-:-:S04]  /*ca10*/  UISETP.LT.AND UP0, UPT, UR39, UR4, UPT ;  /* 0x000000042700728c */ /* 0x000fc8000bf01270 */
[----:B------:R-:W-:-:S06]  /*ca20*/  USEL UR44, UR39, UR4, UP0 ;  /* 0x00000004272c7287 */ /* 0x000fcc0008000000 */
[----:B------:R-:W-:Y:S01]  /*ca30*/  ISETP.LT.AND P0, PT, RZ, UR44, PT ;  /* 0x0000002cff007c0c */ /* 0x000fe2000bf01270 */
[----:B--2---:R0:W-:-:S12]  /*ca40*/  STL [R1+0x8], R19 ;  /* 0x0000081301007387 */ /* 0x0041d80000100800 */
        /* <DEDUP_REMOVED lines=19> */
.L_x_1920:
        /* <DEDUP_REMOVED lines=11> */
[----:B------:R-:W-:Y:S02]  /*cc30*/  IMAD.U32 R5, RZ, RZ, UR7 ;  /* 0x00000007ff057e24 */ /* 0x000fe4000f8e00ff */
[----:B------:R-:W-:Y:S02]  /*cc40*/  IMAD.U32 R6, RZ, RZ, UR8 ;  /* 0x00000008ff067e24 */ /* 0x000fe4000f8e00ff */
[----:B------:R-:W-:-:S02]  /*cc50*/  IMAD.U32 R10, RZ, RZ, UR4 ;  /* 0x00000004ff0a7e24 */ /* 0x000fc4000f8e00ff */
[----:B------:R-:W-:Y:S02]  /*cc60*/  IMAD.U32 R11, RZ, RZ, UR5 ;  /* 0x00000005ff0b7e24 */ /* 0x000fe4000f8e00ff */
[----:B------:R-:W-:Y:S02]  /*cc70*/  IMAD.MOV.U32 R8, RZ, RZ, 0x70 ;  /* 0x00000070ff087424 */ /* 0x000fe400078e00ff */
[----:B------:R-:W-:Y:S02]  /*cc80*/  IMAD.MOV.U32 R12, RZ, RZ, 0x1 ;  /* 0x00000001ff0c7424 */ /* 0x000fe400078e00ff */
[----:B------:R-:W-:-:S07]  /*cc90*/  IMAD.MOV.U32 R13, RZ, RZ, RZ ;  /* 0x000000ffff0d7224 */ /* 0x000fce00078e00ff */
[----:B------:R-:W-:-:S07]  /*cca0*/  LEPC R20, `(.L_x_1923) ;  /* 0x000000001014794e */ /* 0x000fce0000000000 */
[----:B01----:R-:W-:Y:S05]  /*ccb0*/  CALL.ABS.NOINC R2 ;  /* 0x0000000002007343 */ /* 0x003fea0003c00000 */
.L_x_1923:
[----:B------:R-:W-:Y:S05]  /*ccc0*/  BSYNC B6 ;  /* 0x0000000000067941 */ /* 0x000fea0003800000 */
.L_x_1922:
        /* <DEDUP_REMOVED lines=9> */
[----:B------:R-:W-:Y:S01]  /*cd60*/  MOV R4, UR6 ;  /* 0x0000000600047c02 */ /* 0x000fe20008000f00 */
[----:B------:R-:W-:Y:S01]  /*cd70*/  IMAD.U32 R5, RZ, RZ, UR7 ;  /* 0x00000007ff057e24 */ /* 0x000fe2000f8e00ff */
[----:B------:R-:W-:Y:S01]  /*cd80*/  MOV R12, 0x1 ;  /* 0x00000001000c7802 */ /* 0x000fe20000000f00 */
[----:B------:R-:W-:Y:S02]  /*cd90*/  IMAD.U32 R6, RZ, RZ, UR8 ;  /* 0x00000008ff067e24 */ /* 0x000fe4000f8e00ff */
[----:B------:R-:W-:-:S02]  /*cda0*/  IMAD.U32 R7, RZ, RZ, UR9 ;  /* 0x00000009ff077e24 */ /* 0x000fc4000f8e00ff */
[----:B------:R-:W-:Y:S02]  /*cdb0*/  IMAD.U32 R10, RZ, RZ, UR4 ;  /* 0x00000004ff0a7e24 */ /* 0x000fe4000f8e00ff */
[----:B------:R-:W-:Y:S02]  /*cdc0*/  IMAD.U32 R11, RZ, RZ, UR5 ;  /* 0x00000005ff0b7e24 */ /* 0x000fe4000f8e00ff */
[----:B------:R-:W-:Y:S02]  /*cdd0*/  IMAD.MOV.U32 R8, RZ, RZ, 0x70 ;  /* 0x00000070ff087424 */ /* 0x000fe400078e00ff */
[----:B-1----:R-:W-:-:S07]  /*cde0*/  IMAD.MOV.U32 R13, RZ, RZ, RZ ;  /* 0x000000ffff0d7224 */ /* 0x002fce00078e00ff */
[----:B------:R-:W-:-:S07]  /*cdf0*/  LEPC R20, `(.L_x_1926) ;  /* 0x000000001014794e */ /* 0x000fce0000000000 */
[----:B0-2---:R-:W-:Y:S05]  /*ce00*/  CALL.ABS.NOINC R2 ;  /* 0x0000000002007343 */ /* 0x005fea0003c00000 */
.L_x_1926:
        /* <DEDUP_REMOVED lines=15> */
.L_x_1925:
[----:B------:R-:W-:Y:S05]  /*cf00*/  BSYNC B6 ;  /* 0x0000000000067941 */ /* 0x000fea0003800000 */
.L_x_1924:
        /* <DEDUP_REMOVED lines=13> */
[----:B------:R-:W-:Y:S02]  /*cfe0*/  MOV R22, UR4 ;  /* 0x0000000400167c02 */ /* 0x000fe40008000f00 */
[----:B--2---:R2:W-:Y:S01]  /*cff0*/  STL [R1], R18 ;  /* 0x0000001201007387 */ /* 0x0045e20000100800 */
[----:B-1----:R-:W-:Y:S05]  /*d000*/  BRA.DIV UR5, `(.L_x_1927) ;  /* 0x0000003605647947 */ /* 0x002fea000b800000 */
.L_x_1981:
        /* <DEDUP_REMOVED lines=28> */
[----:B------:R-:W0:Y:S03]  /*d1d0*/  @!P0 LDC.64 R4, c[0x0][0x418] ;  /* 0x00010600ff048b82 */ /* 0x000e260000000a00 */
[----:B------:R-:W-:Y:S01]  /*d1e0*/  @!P0 IADD3 R0, R3, R0, RZ ;  /* 0x0000000003008210 */ /* 0x000fe20007ffe0ff */
        /* <DEDUP_REMOVED lines=16> */
.L_x_1928:
        /* <DEDUP_REMOVED lines=25> */
.L_x_1982:
[----:B------:R-:W-:Y:S05]  /*d480*/  BSYNC B0 ;  /* 0x0000000000007941 */ /* 0x000fea0003800000 */
.L_x_1929:
[----:B------:R-:W1:Y:S01]  /*d490*/  S2R R9, SR_TID.X ;  /* 0x0000000000097919 */ /* 0x000e620000002100 */
[----:B------:R-:W-:Y:S01]  /*d4a0*/  ULDC.64 UR4, c[0x0][0x300] ;  /* 0x0000c00000047ab9 */ /* 0x000fe20000000a00 */
[----:B------:R-:W-:Y:S01]  /*d4b0*/  LOP3.LUT P4, RZ, R16, 0x4, RZ, 0xc0, !PT ;  /* 0x0000000410ff7812 */ /* 0x000fe2000788c0ff */
[----:B------:R-:W-:Y:S01]  /*d4c0*/  IMAD R4, R4, UR4, RZ ;  /* 0x0000000404047c24 */ /* 0x000fe2000f8e02ff */
[C---:B------:R-:W-:Y:S01]  /*d4d0*/  LOP3.LUT P3, RZ, R16.reuse, 0x2, RZ, 0xc0, !PT ;  /* 0x0000000210ff7812 */ /* 0x040fe2000786c0ff */
        /* <DEDUP_REMOVED lines=22> */
[----:B------:R-:W-:Y:S02]  /*d640*/  ISETP.GE.AND P0, PT, R5, 0x1, PT ;  /* 0x000000010500780c */ /* 0x000fe40003f06270 */
[C---:B0-----:R-:W-:Y:S01]  /*d650*/  SHF.L.U32 R10, R9.reuse, 0x3, RZ ;  /* 0x00000003090a7819 */ /* 0x041fe200000006ff */
        /* <DEDUP_REMOVED lines=34> */
[----:B------:R-:W-:Y:S01]  /*d880*/  @P0 LEA R8, R7, R17, 0x1 ;  /* 0x0000001107080211 */ /* 0x000fe200078e08ff */
        /* <DEDUP_REMOVED lines=10> */
.L_x_1992:
        /* <DEDUP_REMOVED lines=12> */
.L_x_1932:
        /* <DEDUP_REMOVED lines=11> */
.L_x_1933:
        /* <DEDUP_REMOVED lines=11> */
[----:B------:R-:W-:Y:S01]  /*db50*/  IMAD.U32 R4, RZ, RZ, UR6 ;  /* 0x00000006ff047e24 */ /* 0x000fe2000f8e00ff */
[----:B-1----:R-:W-:Y:S01]  /*db60*/  MOV R6, UR8 ;  /* 0x0000000800067c02 */ /* 0x002fe20008000f00 */
[----:B------:R-:W0:Y:S01]  /*db70*/  LDC.64 R2, c[0x4][R2] ;  /* 0x0100000002027b82 */ /* 0x000e220000000a00 */
        /* <DEDUP_REMOVED lines=8> */
[----:B0-----:R-:W-:Y:S05]  /*dc00*/  CALL.ABS.NOINC R2 ;  /* 0x0000000002007343 */ /* 0x001fea0003c00000 */
.L_x_1935:
[----:B------:R-:W-:Y:S05]  /*dc10*/  BSYNC B6 ;  /* 0x0000000000067941 */ /* 0x000fea0003800000 */
.L_x_1934:
[----:B------:R2:W5:Y:S01]  /*dc20*/  LDL R10, [R1+0xc] ;  /* 0x00000c00010a7983 */ /* 0x0005620000100800 */
[----:B------:R-:W-:Y:S01]  /*dc30*/  UISETP.NE.AND UP0, UPT, UR47, URZ, UPT ;  /* 0x0000003f2f00728c */ /* 0x000fe2000bf05270 */
[----:B-1----:R-:W-:Y:S01]  /*dc40*/  IMAD.U32 R6, RZ, RZ, UR43 ;  /* 0x0000002bff067e24 */ /* 0x002fe2000f8e00ff */
[----:B0-----:R-:W0:Y:S01]  /*dc50*/  S2R R2, SR_TID.X ;  /* 0x0000000000027919 */ /* 0x001e220000002100 */
[----:B------:R-:W1:Y:S03]  /*dc60*/  S2R R20, SR_TID.X ;  /* 0x0000000000147919 */ /* 0x000e660000002100 */
[----:B------:R-:W-:Y:S01]  /*dc70*/  PLOP3.LUT P0, PT, PT, PT, UP0, 0x80, 0x0 ;  /* 0x000000000000781c */ /* 0x000fe20003f0f008 */
[----:B------:R-:W-:Y:S01]  /*dc80*/  ULDC.64 UR8, c[0x0][0x2d8] ;  /* 0x0000b60000087ab9 */ /* 0x000fe20000000a00 */
[----:B------:R-:W-:-:S03]  /*dc90*/  R2UR UR6, R29 ;  /* 0x000000001d0672ca */ /* 0x000fc600000e0000 */
[----:B------:R-:W-:Y:S01]  /*dca0*/  @UP0 ULDC UR4, c[0x0][0x44c] ;  /* 0x0001130000040ab9 */ /* 0x000fe20000000800 */
[----:B------:R-:W-:Y:S01]  /*dcb0*/  R2UR UR7, R22 ;  /* 0x00000000160772ca */ /* 0x000fe200000e0000 */
[----:B------:R-:W-:Y:S01]  /*dcc0*/  ULDC UR12, c[0x0][0x448] ;  /* 0x00011200000c7ab9 */ /* 0x000fe20000000800 */
[----:B------:R-:W-:Y:S01]  /*dcd0*/  ULDC.64 UR10, c[0x0][0x280] ;  /* 0x0000a000000a7ab9 */ /* 0x000fe20000000a00 */
[----:B------:R-:W-:Y:S01]  /*dce0*/  @UP0 ULDC UR13, c[0x0][0x44c] ;  /* 0x00011300000d0ab9 */ /* 0x000fe20000000800 */
[C---:B------:R-:W-:Y:S02]  /*dcf0*/  LOP3.LUT P3, RZ, R16.reuse, 0x400, RZ, 0xc0, !PT ;  /* 0x0000040010ff7812 */ /* 0x040fe4000786c0ff */
[C---:B------:R-:W-:Y:S02]  /*dd00*/  LOP3.LUT P4, RZ, R16.reuse, 0x200, RZ, 0xc0, !PT ;  /* 0x0000020010ff7812 */ /* 0x040fe4000788c0ff */
[----:B------:R-:W-:Y:S02]  /*dd10*/  LOP3.LUT P5, RZ, R16, 0x100, RZ, 0xc0, !PT ;  /* 0x0000010010ff7812 */ /* 0x000fe400078ac0ff */
[----:B0-----:R-:W-:-:S02]  /*dd20*/  LOP3.LUT R2, R2, 0x7f, RZ, 0xc0, !PT ;  /* 0x0000007f02027812 */ /* 0x001fc400078ec0ff */
[----:B-1----:R-:W-:Y:S02]  /*dd30*/  SHF.L.U32 R20, R20, 0x5, RZ ;  /* 0x0000000514147819 */ /* 0x002fe400000006ff */
[----:B------:R-:W-:Y:S02]  /*dd40*/  SHF.R.U32.HI R2, RZ, 0x2, R2 ;  /* 0x00000002ff027819 */ /* 0x000fe40000011602 */
[----:B------:R-:W-:-:S04]  /*dd50*/  LOP3.LUT R20, R20, 0x60, RZ, 0xc0, !PT ;  /* 0x0000006014147812 */ /* 0x000fc800078ec0ff */
[----:B------:R-:W-:-:S05]  /*dd60*/  LOP3.LUT R2, R2, R20, RZ, 0xfc, !PT ;  /* 0x0000001402027212 */ /* 0x000fca00078efcff */
[----:B------:R-:W-:-:S04]  /*dd70*/  IMAD R6, R6, 0xc0, R2 ;  /* 0x000000c006067824 */ /* 0x000fc800078e0202 */
        /* <DEDUP_REMOVED lines=33> */
[----:B------:R-:W-:Y:S02]  /*df90*/  PLOP3.LUT P0, PT, PT, PT, UP0, 0x80, 0x0 ;  /* 0x000000000000781c */ /* 0x000fe40003f0f008 */
[----:B------:R-:W-:-:S11]  /*dfa0*/  IADD3 R6, R6, 0x80, RZ ;  /* 0x0000008006067810 */ /* 0x000fd60007ffe0ff */
        /* <DEDUP_REMOVED lines=27> */
[----:B------:R-:W-:-:S03]  /*e160*/  IMAD.U32 R4, RZ, RZ, UR43 ;  /* 0x0000002bff047e24 */ /* 0x000fc6000f8e00ff */
[----:B------:R-:W1:Y:S01]  /*e170*/  SHFL.IDX PT, R2, R5, RZ, 0x1c1f ;  /* 0x001c1fff05027589 */ /* 0x000e6200000e0000 */
[----:B------:R-:W-:-:S03]  /*e180*/  IMAD R4, R4, 0xc0, R21 ;  /* 0x000000c004047824 */ /* 0x000fc600078e0215 */
[----:B------:R-:W-:Y:S01]  /*e190*/  SHFL.IDX PT, R14, R7, 0x1, 0x1c1f ;  /* 0x003c1f00070e7f89 */ /* 0x000fe200000e0000 */
[C---:B------:R-:W-:Y:S01]  /*e1a0*/  VIADD R8, R4.reuse, 0x20 ;  /* 0x0000002004087836 */ /* 0x040fe20000000000 */
[----:B------:R-:W-:-:S13]  /*e1b0*/  ISETP.GE.AND P0, PT, R4, UR37, PT ;  /* 0x0000002504007c0c */ /* 0x000fda000bf06270 */
[----:B0-----:R-:W-:-:S04]  /*e1c0*/  @!P0 LEA R3, P1, R20, R3, 0x1 ;  /* 0x0000000314038211 */ /* 0x001fc800078208ff */
[----:B-1----:R-:W-:-:S04]  /*e1d0*/  @!P0 IADD3.X R2, RZ, R2, RZ, P1, !PT ;  /* 0x00000002ff028210 */ /* 0x002fc80000ffe4ff */
        /* <DEDUP_REMOVED lines=34> */
[----:B------:R-:W-:Y:S02]  /*e400*/  SHFL.IDX PT, R0, R6, RZ, 0x1c1f ;  /* 0x001c1fff06007589 */ /* 0x000fe400000e0000 */
[----:B------:R-:W-:Y:S01]  /*e410*/  @!P0 MOV R2, R8 ;  /* 0x0000000800028202 */ /* 0x000fe20000000f00 */
[----:B---3--:R-:W-:Y:S01]  /*e420*/  @!P0 IMAD.X R9, RZ, RZ, R5, P1 ;  /* 0x000000ffff098224 */ /* 0x008fe200008e0605 */
[----:B------:R-:W-:Y:S03]  /*e430*/  SHFL.IDX PT, R6, R6, 0x1, 0x1c1f ;  /* 0x003c1f0006067f89 */ /* 0x000fe600000e0000 */
        /* <DEDUP_REMOVED lines=14> */
.L_x_2005:
[----:B------:R-:W-:-:S05]  /*e520*/  VIADD R4, R4, 0xa0 ;  /* 0x000000a004047836 */ /* 0x000fca0000000000 */
[----:B------:R-:W-:-:S13]  /*e530*/  ISETP.GE.AND P0, PT, R4, UR37, PT ;  /* 0x0000002504007c0c */ /* 0x000fda000bf06270 */
[----:B0-----:R-:W-:-:S04]  /*e540*/  @!P0 LEA R2, P1, R20, R14, 0x1 ;  /* 0x0000000e14028211 */ /* 0x001fc800078208ff */
[----:B------:R-:W-:-:S05]  /*e550*/  @!P0 IADD3.X R3, RZ, R6, RZ, P1, !PT ;  /* 0x00000006ff038210 */ /* 0x000fca0000ffe4ff */
        /* <DEDUP_REMOVED lines=8> */
.L_x_1937:
        /* <DEDUP_REMOVED lines=18> */
.L_x_2006:
[----:B------:R-:W-:Y:S05]  /*e700*/  BSYNC B0 ;  /* 0x0000000000007941 */ /* 0x000fea0003800000 */
.L_x_1938:
[----:B------:R-:W-:-:S06]  /*e710*/  UISETP.GE.AND UP0, UPT, UR44, 0x2, UPT ;  /* 0x000000022c00788c */ /* 0x000fcc000bf06270 */
[----:B------:R-:W-:-:S13]  /*e720*/  PLOP3.LUT P0, PT, PT, PT, UP0, 0x40, 0x0 ;  /* 0x000000000000781c */ /* 0x000fda0003f0e808 */
[----:B------:R-:W-:Y:S05]  /*e730*/  @P0 BRA `(.L_x_1940) ;  /* 0x0000000c00d40947 */ /* 0x000fea0003800000 */
[----:B------:R-:W-:Y:S01]  /*e740*/  UIADD3 UR4, UR44, -0x2, URZ ;  /* 0xfffffffe2c047890 */ /* 0x000fe2000fffe03f */
[----:B------:R-:W-:Y:S01]  /*e750*/  BSSY B0, `(.L_x_1940) ;  /* 0x00000f3000007945 */ /* 0x000fe20003800000 */
[----:B------:R-:W-:Y:S02]  /*e760*/  IMAD.MOV.U32 R20, RZ, RZ, R26 ;  /* 0x000000ffff147224 */ /* 0x000fe400078e001a */
[----:B------:R-:W-:Y:S02]  /*e770*/  IMAD.MOV.U32 R9, RZ, RZ, R23 ;  /* 0x000000ffff097224 */ /* 0x000fe400078e0017 */
[----:B------:R-:W-:Y:S02]  /*e780*/  IMAD.MOV.U32 R28, RZ, RZ, R24 ;  /* 0x000000ffff1c7224 */ /* 0x000fe400078e0018 */
[----:B0-----:R-:W-:-:S07]  /*e790*/  IMAD.U32 R0, RZ, RZ, UR4 ;  /* 0x00000004ff007e24 */ /* 0x001fce000f8e00ff */
.L_x_1953:
[----:B------:R-:W2:Y:S01]  /*e7a0*/  LDL R8, [R1+0x8] ;  /* 0x0000080001087983 */ /* 0x000ea20000100800 */
[----:B------:R-:W0:Y:S03]  /*e7b0*/  LDC R4, c[0x0][0x430] ;  /* 0x00010c00ff047b82 */ /* 0x000e260000000800 */
[----:B------:R-:W3:Y:S04]  /*e7c0*/  LDL R6, [R1+0x4] ;  /* 0x0000040001067983 */ /* 0x000ee80000100800 */
[----:B------:R-:W4:Y:S01]  /*e7d0*/  LDL R7, [R1] ;  /* 0x0000000001077983 */ /* 0x000f220000100800 */
[----:B------:R-:W1:Y:S01]  /*e7e0*/  S2R R3, SR_TID.X ;  /* 0x0000000000037919 */ /* 0x000e620000002100 */
[----:B0-----:R-:W-:-:S13]  /*e7f0*/  ISETP.NE.AND P0, PT, R4, 0x1, PT ;  /* 0x000000010400780c */ /* 0x001fda0003f05270 */
[----:B------:R-:W0:Y:S01]  /*e800*/  @P0 LDC R4, c[0x0][0x434] ;  /* 0x00010d00ff040b82 */ /* 0x000e220000000800 */
[----:B-1----:R-:W-:-:S04]  /*e810*/  LOP3.LUT R2, R3, 0x7f, RZ, 0xc0, !PT ;  /* 0x0000007f03027812 */ /* 0x002fc800078ec0ff */
[----:B------:R-:W-:-:S03]  /*e820*/  SHF.R.U32.HI R5, RZ, 0x2, R2 ;  /* 0x00000002ff057819 */ /* 0x000fc60000011602 */
[----:B------:R-:W1:Y:S01]  /*e830*/  @P0 LDC R2, c[0x0][0x438] ;  /* 0x00010e00ff020b82 */ /* 0x000e620000000800 */
[----:B------:R-:W-:Y:S01]  /*e840*/  SHF.L.U32 R3, R3, 0x5, RZ ;  /* 0x0000000503037819 */ /* 0x000fe200000006ff */
[----:B------:R-:W-:-:S03]  /*e850*/  IMAD R5, R0, 0x80, R5 ;  /* 0x0000008000057824 */ /* 0x000fc600078e0205 */
[----:B------:R-:W-:Y:S01]  /*e860*/  LOP3.LUT R3, R3, 0x60, RZ, 0xc0, !PT ;  /* 0x0000006003037812 */ /* 0x000fe200078ec0ff */
[----:B------:R-:W-:Y:S05]  /*e870*/  YIELD ;  /* 0x0000000000007946 */ /* 0x000fea0003800000 */
[----:B------:R-:W-:Y:S01]  /*e880*/  ULDC.64 UR4, c[0x0][0x428] ;  /* 0x00010a0000047ab9 */ /* 0x000fe20000000a00 */
[----:B--2---:R-:W-:-:S05]  /*e890*/  IADD3 R5, R3, R5, R8 ;  /* 0x0000000503057210 */ /* 0x004fca0007ffe008 */
[----:B0-----:R-:W-:-:S04]  /*e8a0*/  @P0 IMAD.HI.U32 R3, R5, R4, RZ ;  /* 0x0000000405030227 */ /* 0x001fc800078e00ff */
[----:B------:R-:W-:Y:S01]  /*e8b0*/  IMAD.MOV.U32 R4, RZ, RZ, R5 ;  /* 0x000000ffff047224 */ /* 0x000fe200078e0005 */
        /* <DEDUP_REMOVED lines=9> */
[----:B------:R-:W-:Y:S01]  /*e950*/  VIADD R23, R9, 0x1 ;  /* 0x0000000109177836 */ /* 0x000fe20000000000 */
[----:B------:R-:W-:Y:S01]  /*e960*/  MOV R8, UR46 ;  /* 0x0000002e00087c02 */ /* 0x000fe20008000f00 */
        /* <DEDUP_REMOVED lines=14> */
.L_x_1941:
[----:B------:R-:W-:Y:S01]  /*ea50*/  IMAD R6, R23, 0x8, R17 ;  /* 0x0000000817067824 */ /* 0x000fe200078e0211 */
[----:B------:R-:W-:Y:S01]  /*ea60*/  SHF.L.U32 R0, R26, 0x1f, RZ ;  /* 0x0000001f1a007819 */ /* 0x000fe200000006ff */
[----:B------:R-:W-:Y:S03]  /*ea70*/  BSSY B1, `(.L_x_1942) ;  /* 0x0000003000017945 */ /* 0x000fe60003800000 */
[----:B------:R-:W0:Y:S02]  /*ea80*/  SYNCS.PHASECHK.TRANS64.TRYWAIT P0, [R6+URZ+0x2d840], R0 ;  /* 0x02d84000060075a7 */ /* 0x000e24000800017f */
[----:B0-----:R-:W-:Y:S05]  /*ea90*/  @!P0 BRA `(.L_x_1943) ;  /* 0x0000002800888947 */ /* 0x001fea0003800000 */
.L_x_2007:
[----:B------:R-:W-:Y:S05]  /*eaa0*/  BSYNC B1 ;  /* 0x0000000000017941 */ /* 0x000fea0003800000 */
.L_x_1942:
[----:B------:R-:W1:Y:S01]  /*eab0*/  S2R R12, SR_TID.X ;  /* 0x00000000000c7919 */ /* 0x000e620000002100 */
[----:B------:R-:W-:Y:S01]  /*eac0*/  SHF.R.S32.HI R21, RZ, 0x1f, R5 ;  /* 0x0000001fff157819 */ /* 0x000fe20000011405 */
[----:B------:R-:W-:Y:S01]  /*ead0*/  ULDC.64 UR4, c[0x0][0x300] ;  /* 0x0000c00000047ab9 */ /* 0x000fe20000000a00 */
[C---:B------:R-:W-:Y:S01]  /*eae0*/  LOP3.LUT P3, RZ, R16.reuse, 0x4, RZ, 0xc0, !PT ;  /* 0x0000000410ff7812 */ /* 0x040fe2000786c0ff */
        /* <DEDUP_REMOVED lines=12> */
[----:B------:R-:W-:Y:S01]  /*ebb0*/  IMAD R0, R29, UR4, RZ ;  /* 0x000000041d007c24 */ /* 0x000fe2000f8e02ff */
[----:B-1----:R-:W-:Y:S01]  /*ebc0*/  SHF.L.U32 R8, R12, 0x3, RZ ;  /* 0x000000030c087819 */ /* 0x002fe200000006ff */
[----:B------:R-:W-:-:S03]  /*ebd0*/  IMAD.WIDE.U32 R2, R22, UR4, R2 ;  /* 0x0000000416027c25 */ /* 0x000fc6000f8e0002 */
[----:B------:R-:W-:Y:S01]  /*ebe0*/  LOP3.LUT R8, R8, 0xd8, RZ, 0xc0, !PT ;  /* 0x000000d808087812 */ /* 0x000fe200078ec0ff */
[----:B------:R-:W-:Y:S01]  /*ebf0*/  IMAD R0, R22, UR5, R0 ;  /* 0x0000000516007c24 */ /* 0x000fe2000f8e0200 */
[----:B------:R-:W-:Y:S01]  /*ec00*/  ULDC.64 UR4, c[0x0][0x2e8] ;  /* 0x0000ba0000047ab9 */ /* 0x000fe20000000a00 */
        /* <DEDUP_REMOVED lines=37> */
.L_x_2017:
[----:B--2---:R-:W-:-:S04]  /*ee60*/  IADD3 R2, P0, R2, R0, RZ ;  /* 0x0000000002027210 */ /* 0x004fc80007f1e0ff */
[----:B------:R-:W-:Y:S02]  /*ee70*/  IADD3.X R3, RZ, R27, RZ, P0, !PT ;  /* 0x0000001bff037210 */ /* 0x000fe400007fe4ff */
[----:B------:R-:W-:-:S03]  /*ee80*/  PLOP3.LUT P0, PT, PT, PT, PT, 0x80, 0x0 ;  /* 0x000000000000781c */ /* 0x000fc60003f0f070 */
[----:B------:R-:W-:Y:S01]  /*ee90*/  @!PT LDS RZ, [RZ] ;  /* 0x00000000fffff984 */ /* 0x000fe20000000800 */
[----:B------:R-:W-:Y:S01]  /*eea0*/  @!PT LDS RZ, [RZ] ;  /* 0x00000000fffff984 */ /* 0x000fe20000000800 */
[----:B------:R-:W-:Y:S01]  /*eeb0*/  @!PT LDS RZ, [RZ] ;  /* 0x00000000fffff984 */ /* 0x000fe20000000800 */
[----:B------:R1:W-:Y:S04]  /*eec0*/  LDGSTS.E.BYPASS.LTC128B.128 [R8+0x16c00], desc[UR50][R2.64], !P3 ;  /* 0x16c0000002087fae */ /* 0x0003e8000d901d72 */
[----:B------:R1:W-:Y:S04]  /*eed0*/  LDGSTS.E.BYPASS.LTC128B.128 [R8+0x18c00], desc[UR50][R2.64+0x40], !P2 ;  /* 0x18c0004002087fae */ /* 0x0003e8000d101d72 */
[----:B------:R1:W-:Y:S01]  /*eee0*/  LDGSTS.E.BYPASS.LTC128B.128 [R8+0x1ac00], desc[UR50][R2.64+0x80], !P1 ;  /* 0x1ac0008002087fae */ /* 0x0003e2000c901d72 */
[----:B------:R-:W-:Y:S01]  /*eef0*/  NOP ;  /* 0x0000000000007918 */ /* 0x000fe20000000000 */
.L_x_1945:
        /* <DEDUP_REMOVED lines=11> */
.L_x_1946:
[----:B------:R1:W-:Y:S01]  /*efb0*/  SYNCS.ARRIVE.TRANS64.A1T0 RZ, [R6+URZ+0x2d830], RZ ;  /* 0x02d830ff06ff79a7 */ /* 0x0003e2000810003f */
[----:B------:R-:W-:Y:S05]  /*efc0*/  @!P2 BRA `(.L_x_1947) ;  /* 0x000000000004a947 */ /* 0x000fea0003800000 */
[----:B------:R-:W-:Y:S01]  /*efd0*/  BPT.TRAP 0x1 ;  /* 0x000000040000795c */ /* 0x000fe20000300000 */
.L_x_1947:
[----:B------:R-:W-:Y:S01]  /*efe0*/  SHF.L.U32 R2, R20, 0x1f, RZ ;  /* 0x0000001f14027819 */ /* 0x000fe200000006ff */
[----:B-1----:R-:W-:Y:S01]  /*eff0*/  IMAD R6, R9, 0x8, R17 ;  /* 0x0000000809067824 */ /* 0x002fe200078e0211 */
[----:B------:R-:W-:Y:S03]  /*f000*/  BSSY B1, `(.L_x_1948) ;  /* 0x0000003000017945 */ /* 0x000fe60003800000 */
[----:B------:R-:W1:Y:S02]  /*f010*/  SYNCS.PHASECHK.TRANS64.TRYWAIT P0, [R6+URZ+0x2d860], R2 ;  /* 0x02d86002060075a7 */ /* 0x000e64000800017f */
[----:B-1----:R-:W-:Y:S05]  /*f020*/  @!P0 BRA `(.L_x_1949) ;  /* 0x00000028007c8947 */ /* 0x002fea0003800000 */
.L_x_2018:
[----:B------:R-:W-:Y:S05]  /*f030*/  BSYNC B1 ;  /* 0x0000000000017941 */ /* 0x000fea0003800000 */
.L_x_1948:
[----:B------:R-:W0:Y:S01]  /*f040*/  S2R R3, SR_TID.X ;  /* 0x0000000000037919 */ /* 0x000e220000002100 */
[----:B-1----:R-:W-:Y:S01]  /*f050*/  IMAD.MOV.U32 R2, RZ, RZ, -0x80 ;  /* 0xffffff80ff027424 */ /* 0x002fe200078e00ff */
[----:B------:R-:W-:Y:S01]  /*f060*/  UMOV UR4, 0xffffffff ;  /* 0xffffffff00047882 */ /* 0x000fe20000000000 */
[----:B------:R-:W-:Y:S02]  /*f070*/  LOP3.LUT P3, RZ, R16, 0x20, RZ, 0xc0, !PT ;  /* 0x0000002010ff7812 */ /* 0x000fe4000786c0ff */
        /* <DEDUP_REMOVED lines=47> */
.L_x_2028:
        /* <DEDUP_REMOVED lines=26> */
[----:B------:R-:W-:-:S04]  /*f510*/  ULDC.64 UR4, c[0x0][0x318] ;  /* 0x0000c60000047ab9 */ /* 0x000fc80000000a00 */
[----:B------:R-:W-:Y:S02]  /*f520*/  IADD3 R3, R5, R3, RZ ;  /* 0x0000000305037210 */ /* 0x000fe40007ffe0ff */
[----:B0-----:R-:W-:-:S04]  /*f530*/  LEA R18, P0, R2, UR4, 0x1 ;  /* 0x0000000402127c11 */ /* 0x001fc8000f8008ff */
[----:B------:R-:W-:Y:S02]  /*f540*/  LEA.HI.X R19, R2, UR5, R3, 0x1, P0 ;  /* 0x0000000502137c11 */ /* 0x000fe400080f0c03 */
[----:B------:R-:W-:-:S13]  /*f550*/  PLOP3.LUT P0, PT, PT, PT, PT, 0x80, 0x0 ;  /* 0x000000000000781c */ /* 0x000fda0003f0f070 */
.L_x_1951:
        /* <DEDUP_REMOVED lines=11> */
.L_x_1952:
[C---:B------:R-:W-:Y:S01]  /*f610*/  ISETP.GT.AND P0, PT, R24.reuse, RZ, PT ;  /* 0x000000ff1800720c */ /* 0x040fe20003f04270 */
[----:B------:R0:W-:Y:S01]  /*f620*/  SYNCS.ARRIVE.TRANS64.A1T0 RZ, [R6+URZ+0x2d850], RZ ;  /* 0x02d850ff06ff79a7 */ /* 0x0001e2000810003f */
[----:B------:R-:W-:Y:S02]  /*f630*/  VIADD R0, R24, 0xffffffff ;  /* 0xffffffff18007836 */ /* 0x000fe40000000000 */
[----:B------:R-:W-:Y:S02]  /*f640*/  IMAD.MOV.U32 R20, RZ, RZ, R26 ;  /* 0x000000ffff147224 */ /* 0x000fe400078e001a */
[----:B------:R-:W-:Y:S02]  /*f650*/  IMAD.MOV.U32 R9, RZ, RZ, R23 ;  /* 0x000000ffff097224 */ /* 0x000fe400078e0017 */
[----:B------:R-:W-:-:S05]  /*f660*/  IMAD.MOV.U32 R28, RZ, RZ, R24 ;  /* 0x000000ffff1c7224 */ /* 0x000fca00078e0018 */
[----:B0-----:R-:W-:Y:S05]  /*f670*/  @P0 BRA `(.L_x_1953) ;  /* 0xfffffff000480947 */ /* 0x001fea000383ffff */
[----:B------:R-:W-:Y:S05]  /*f680*/  BSYNC B0 ;  /* 0x0000000000007941 */ /* 0x000fea0003800000 */
.L_x_1940:
[----:B0-----:R-:W0:Y:S01]  /*f690*/  S2R R0, SR_TID.X ;  /* 0x0000000000007919 */ /* 0x001e220000002100 */
[----:B------:R-:W-:Y:S01]  /*f6a0*/  BSSY B0, `(.L_x_1954) ;  /* 0x0000011000007945 */ /* 0x000fe20003800000 */
[----:B0-----:R-:W-:-:S04]  /*f6b0*/  LOP3.LUT R0, R0, 0x7f, RZ, 0xc0, !PT ;  /* 0x0000007f00007812 */ /* 0x001fc800078ec0ff */
[----:B------:R-:W-:-:S13]  /*f6c0*/  ISETP.NE.AND P2, PT, R0, RZ, PT ;  /* 0x000000ff0000720c */ /* 0x000fda0003f45270 */
[----:B------:R-:W-:Y:S05]  /*f6d0*/  @P2 BRA `(.L_x_1955) ;  /* 0x0000000000342947 */ /* 0x000fea0003800000 */
[----:B------:R-:W0:Y:S01]  /*f6e0*/  S2R R7, SR_LANEID ;  /* 0x0000000000077919 */ /* 0x000e220000000000 */
[----:B------:R-:W-:Y:S01]  /*f6f0*/  VOTEU.ANY UR4, UPT, PT ;  /* 0x0000000000047886 */ /* 0x000fe200038e0100 */
[----:B------:R-:W1:Y:S01]  /*f700*/  LDC.64 R2, c[0x0][0xc80] ;  /* 0x00032000ff027b82 */ /* 0x000e620000000a00 */
[----:B------:R-:W0:Y:S08]  /*f710*/  FLO.U32 R0, UR4 ;  /* 0x0000000400007d00 */ /* 0x000e3000080e0000 */
[----:B------:R-:W1:Y:S01]  /*f720*/  POPC R5, UR4 ;  /* 0x0000000400057d09 */ /* 0x000e620008000000 */
[----:B0-----:R-:W-:-:S13]  /*f730*/  ISETP.EQ.U32.AND P0, PT, R0, R7, PT ;  /* 0x000000070000720c */ /* 0x001fda0003f02070 */
[----:B-1----:R-:W2:Y:S01]  /*f740*/  @P0 ATOMG.E.ADD.STRONG.GPU PT, R3, desc[UR50][R2.64], R5 ;  /* 0x00000005020309a8 */ /* 0x002ea200081ee1f2 */
[----:B------:R-:W0:Y:S02]  /*f750*/  S2R R4, SR_LTMASK ;  /* 0x0000000000047919 */ /* 0x000e240000003900 */
[----:B0-----:R-:W-:-:S04]  /*f760*/  LOP3.LUT R4, R4, UR4, RZ, 0xc0, !PT ;  /* 0x0000000404047c12 */ /* 0x001fc8000f8ec0ff */
[----:B------:R-:W0:Y:S01]  /*f770*/  POPC R7, R4 ;  /* 0x0000000400077309 */ /* 0x000e220000000000 */
[----:B--2---:R-:W0:Y:S02]  /*f780*/  SHFL.IDX PT, R0, R3, R0, 0x1f ;  /* 0x00001f0003007589 */ /* 0x004e2400000e0000 */
[----:B0-----:R-:W-:-:S05]  /*f790*/  IADD3 R0, R0, UR45, R7 ;  /* 0x0000002d00007c10 */ /* 0x001fca000fffe007 */
[----:B------:R0:W-:Y:S02]  /*f7a0*/  STL [R1+0x10], R0 ;  /* 0x0000100001007387 */ /* 0x0001e40000100800 */
.L_x_1955:
[----:B------:R-:W-:Y:S05]  /*f7b0*/  BSYNC B0 ;  /* 0x0000000000007941 */ /* 0x000fea0003800000 */
.L_x_1954:
[----:B0-----:R-:W-:-:S05]  /*f7c0*/  IMAD.U32 R0, RZ, RZ, UR46 ;  /* 0x0000002eff007e24 */ /* 0x001fca000f8e00ff */
[----:B------:R-:W-:-:S13]  /*f7d0*/  ISETP.NE.AND P0, PT, R0, 0x3, PT ;  /* 0x000000030000780c */ /* 0x000fda0003f05270 */
[----:B------:R-:W-:Y:S05]  /*f7e0*/  @!P0 BRA `(.L_x_1956) ;  /* 0x0000000000048947 */ /* 0x000fea0003800000 */
[----:B------:R-:W-:Y:S01]  /*f7f0*/  BPT.TRAP 0x1 ;  /* 0x000000040000795c */ /* 0x000fe20000300000 */
.L_x_1956:
[----:B------:R-:W-:Y:S01]  /*f800*/  LEA R4, R23, R17, 0x3 ;  /* 0x0000001117047211 */ /* 0x000fe200078e18ff */
[----:B------:R-:W-:Y:S01]  /*f810*/  BSSY B0, `(.L_x_1957) ;  /* 0x0000004000007945 */ /* 0x000fe20003800000 */
[----:B------:R-:W-:-:S04]  /*f820*/  SHF.L.U32 R3, R26, 0x1f, RZ ;  /* 0x0000001f1a037819 */ /* 0x000fc800000006ff */
[----:B------:R-:W0:Y:S02]  /*f830*/  SYNCS.PHASECHK.TRANS64.TRYWAIT P0, [R4+URZ+0x2d860], R3 ;  /* 0x02d86003040075a7 */ /* 0x000e24000800017f */
[----:B0-----:R-:W-:Y:S05]  /*f840*/  @!P0 BRA `(.L_x_1958) ;  /* 0x0000002400ec8947 */ /* 0x001fea0003800000 */
.L_x_2029:
[----:B------:R-:W-:Y:S05]  /*f850*/  BSYNC B0 ;  /* 0x0000000000007941 */ /* 0x000fea0003800000 */
.L_x_1957:
[----:B------:R-:W1:Y:S01]  /*f860*/  S2R R7, SR_TID.X ;  /* 0x0000000000077919 */ /* 0x000e620000002100 */
[----:B------:R-:W-:Y:S01]  /*f870*/  IMAD.MOV.U32 R5, RZ, RZ, -0x80 ;  /* 0xffffff80ff057424 */ /* 0x000fe200078e00ff */
[----:B------:R-:W-:Y:S01]  /*f880*/  UMOV UR4, 0xffffffff ;  /* 0xffffffff00047882 */ /* 0x000fe20000000000 */
[----:B------:R-:W-:Y:S02]  /*f890*/  LOP3.LUT P4, RZ, R16, 0x20, RZ, 0xc0, !PT ;  /* 0x0000002010ff7812 */ /* 0x000fe4000788c0ff */
        /* <DEDUP_REMOVED lines=21> */
[----:B0-----:R-:W-:Y:S01]  /*f9f0*/  IADD3.X R3, RZ, R0, RZ, P0, !PT ;  /* 0x00000000ff037210 */ /* 0x001fe200007fe4ff */
[----:B------:R-:W-:Y:S01]  /*fa00*/  IMAD R0, R7, 0x2, R17 ;  /* 0x0000000207007824 */ /* 0x000fe200078e0211 */
[----:B------:R-:W-:Y:S01]  /*fa10*/  ISETP.LT.OR P0, PT, R5, 0x1, P4 ;  /* 0x000000010500780c */ /* 0x000fe20002701670 */
[----:B------:R-:W-:-:S12]  /*fa20*/  SHFL.IDX PT, R7, R19, 0x3, 0x1c1f ;  /* 0x007c1f0013077f89 */ /* 0x000fd800000e0000 */
        /* <DEDUP_REMOVED lines=25> */
.L_x_2039:
        /* <DEDUP_REMOVED lines=13> */
.L_x_1960:
        /* <DEDUP_REMOVED lines=11> */
.L_x_1961:
[----:B------:R0:W-:Y:S01]  /*fd40*/  SYNCS.ARRIVE.TRANS64.A1T0 RZ, [R4+URZ+0x2d850], RZ ;  /* 0x02d850ff04ff79a7 */ /* 0x0001e2000810003f */
[----:B------:R-:W-:-:S05]  /*fd50*/  VIADD R23, R23, 0x1 ;  /* 0x0000000117177836 */ /* 0x000fca0000000000 */
[----:B------:R-:W-:-:S04]  /*fd60*/  ISETP.NE.AND P0, PT, R23, 0x2, PT ;  /* 0x000000021700780c */ /* 0x000fc80003f05270 */
[----:B------:R-:W-:Y:S02]  /*fd70*/  SEL R3, RZ, 0x1, P0 ;  /* 0x00000001ff037807 */ /* 0x000fe40000000000 */
[----:B------:R-:W-:Y:S02]  /*fd80*/  SEL R23, R23, RZ, P0 ;  /* 0x000000ff17177207 */ /* 0x000fe40000000000 */
[----:B0-----:R-:W-:-:S07]  /*fd90*/  LOP3.LUT R26, R26, R3, RZ, 0x3c, !PT ;  /* 0x000000031a1a7212 */ /* 0x001fce00078e3cff */
.L_x_1921:
[----:B------:R-:W-:Y:S05]  /*fda0*/  BSYNC B7 ;  /* 0x0000000000077941 */ /* 0x000fea0003800000 */
.L_x_1919:
        /* <DEDUP_REMOVED lines=8> */
[----:B------:R-:W-:-:S05]  /*fe30*/  MOV R17, UR4 ;  /* 0x0000000400117c02 */ /* 0x000fca0008000f00 */
[----:B-----5:R-:W2:Y:S04]  /*fe40*/  LDS R2, [R17+0x2d8d0] ;  /* 0x02d8d00011027984 */ /* 0x020ea80000000800 */
[----:B--2---:R2:W-:Y:S01]  /*fe50*/  STL [R1+0x10], R2 ;  /* 0x0000100201007387 */ /* 0x0045e20000100800 */
[----:B------:R-:W-:Y:S06]  /*fe60*/  BAR.ARV 0x4, 0x200 ;  /* 0x0108000000007b1d */ /* 0x000fec0000002000 */
[----:B------:R-:W-:Y:S05]  /*fe70*/  BRA `(.L_x_1963) ;  /* 0x00000000002c7947 */ /* 0x000fea0003800000 */
.L_x_1962:
[----:B------:R-:W-:-:S03]  /*fe80*/  UMOV UR4, 0xffffffff ;  /* 0xffffffff00047882 */ /* 0x000fc60000000000 */
[----:B------:R-:W-:Y:S05]  /*fe90*/  BRA.DIV UR4, `(.L_x_1964) ;  /* 0x0000002604d07947 */ /* 0x000fea000b800000 */
[----:B-----5:R2:W3:Y:S02]  /*fea0*/  SHFL.IDX PT, R14, R2, RZ, 0x1f ;  /* 0x00001fff020e7589 */ /* 0x0204e400000e0000 */
.L_x_2042:
        /* <DEDUP_REMOVED lines=8> */
.L_x_1963:
[----:B-1----:R-:W4:Y:S01]  /*ff30*/  LDL R0, [R1+0x10] ;  /* 0x0000100001007983 */ /* 0x002f220000100800 */
[----:B------:R-:W-:Y:S02]  /*ff40*/  ULDC UR4, c[0x0][0xc38] ;  /* 0x00030e0000047ab9 */ /* 0x000fe40000000800 */
[----:B----4-:R-:W-:-:S13]  /*ff50*/  ISETP.GE.AND P0, PT, R0, UR4, PT ;  /* 0x0000000400007c0c */ /* 0x010fda000bf06270 */
[----:B------:R-:W-:Y:S05]  /*ff60*/  @!P0 BRA `(.L_x_1965) ;  /* 0xffffffc4009c8947 */ /* 0x000fea000383ffff */
.L_x_1916:
        /* <DEDUP_REMOVED lines=12> */
.L_x_2043:
[----:B------:R-:W-:Y:S05]  /*10030*/  BSYNC B0 ;  /* 0x0000000000007941 */ /* 0x000fea0003800000 */
.L_x_1966:
[----:B------:R-:W-:-:S03]  /*10040*/  UMOV UR4, 0xffffffff ;  /* 0xffffffff00047882 */ /* 0x000fc60000000000 */
[----:B------:R-:W-:Y:S05]  /*10050*/  BRA.DIV UR4, `(.L_x_1968) ;  /* 0x00000026049c7947 */ /* 0x000fea000b800000 */
[----:B-1----:R-:W1:Y:S02]  /*10060*/  S2R R0, SR_TID.X ;  /* 0x0000000000007919 */ /* 0x002e640000002100 */
[----:B-1----:R-:W-:-:S04]  /*10070*/  SHF.R.U32.HI R0, RZ, 0x5, R0 ;  /* 0x00000005ff007819 */ /* 0x002fc80000011600 */
[----:B------:R-:W-:-:S05]  /*10080*/  LOP3.LUT R0, R0, 0x3, RZ, 0xc0, !PT ;  /* 0x0000000300007812 */ /* 0x000fca00078ec0ff */
[----:B------:R1:W2:Y:S02]  /*10090*/  SHFL.IDX PT, R14, R0, RZ, 0x1f ;  /* 0x00001fff000e7589 */ /* 0x0002a400000e0000 */
.L_x_2046:
[----:B--2---:R-:W-:Y:S01]  /*100a0*/  ISETP.NE.AND P0, PT, R14, RZ, PT ;  /* 0x000000ff0e00720c */ /* 0x004fe20003f05270 */
[----:B------:R-:W-:-:S12]  /*100b0*/  BSSY B0, `(.L_x_1969) ;  /* 0x0000024000007945 */ /* 0x000fd80003800000 */
[----:B------:R-:W-:Y:S05]  /*100c0*/  @P0 BRA `(.L_x_1970) ;  /* 0x0000000000880947 */ /* 0x000fea0003800000 */
[----:B------:R-:W-:-:S03]  /*100d0*/  UMOV UR4, 0xffffffff ;  /* 0xffffffff00047882 */ /* 0x000fc60000000000 */
[----:B------:R-:W-:Y:S05]  /*100e0*/  BRA.DIV UR4, `(.L_x_1971) ;  /* 0x0000002604ac7947 */ /* 0x000fea000b800000 */
[----:B------:R-:W-:-:S13]  /*100f0*/  ELECT P6, URZ, PT ;  /* 0x00000000003f782f */ /* 0x000fda00038c0000 */
.L_x_2049:
[----:B------:R-:W-:Y:S05]  /*10100*/  @!P6 BRA `(.L_x_1970) ;  /* 0x000000000078e947 */ /* 0x000fea0003800000 */
[----:B------:R-:W-:-:S06]  /*10110*/  ULOP3.LUT UR4, UR42, 0x2, URZ, 0xfc, !UPT ;  /* 0x000000022a047892 */ /* 0x000fcc000f8efc3f */
[----:B-1----:R-:W-:-:S05]  /*10120*/  IMAD.U32 R0, RZ, RZ, UR4 ;  /* 0x00000004ff007e24 */ /* 0x002fca000f8e00ff */
[----:B------:R-:W-:-:S13]  /*10130*/  ISETP.NE.AND P0, PT, R0, 0x3, PT ;  /* 0x000000030000780c */ /* 0x000fda0003f05270 */
[----:B------:R-:W-:Y:S05]  /*10140*/  @!P0 BRA `(.L_x_1972) ;  /* 0x0000000000048947 */ /* 0x000fea0003800000 */
[----:B------:R-:W-:Y:S01]  /*10150*/  BPT.TRAP 0x1 ;  /* 0x000000040000795c */ /* 0x000fe20000300000 */
.L_x_1972:
[C---:B------:R-:W-:Y:S01]  /*10160*/  IMAD R5, R23.reuse, 0x8, R4 ;  /* 0x0000000817057824 */ /* 0x040fe200078e0204 */
[----:B------:R-:W-:Y:S01]  /*10170*/  SHF.L.U32 R0, R26, 0x1f, RZ ;  /* 0x0000001f1a007819 */ /* 0x000fe200000006ff */
[----:B------:R-:W-:-:S03]  /*10180*/  VIADD R23, R23, 0x1 ;  /* 0x0000000117177836 */ /* 0x000fc60000000000 */
[----:B------:R-:W1:Y:S02]  /*10190*/  SYNCS.PHASECHK.TRANS64.TRYWAIT P1, [R5+URZ+0x2d840], R0 ;  /* 0x02d84000050075a7 */ /* 0x000e64000802017f */
[----:B------:R-:W-:-:S04]  /*101a0*/  ISETP.NE.AND P2, PT, R23, 0x2, PT ;  /* 0x000000021700780c */ /* 0x000fc80003f45270 */
[----:B------:R-:W-:Y:S01]  /*101b0*/  SEL R3, RZ, 0x1, P2 ;  /* 0x00000001ff037807 */ /* 0x000fe20001000000 */
[----:B-1----:R-:W-:Y:S08]  /*101c0*/  @!P1 BRA `(.L_x_1973) ;  /* 0x0000002400949947 */ /* 0x002ff00003800000 */
.L_x_2050:
[----:B------:R-:W-:Y:S02]  /*101d0*/  SEL R23, R23, RZ, P2 ;  /* 0x000000ff17177207 */ /* 0x000fe40001000000 */
[----:B------:R-:W-:Y:S01]  /*101e0*/  LOP3.LUT R2, R26, R3, RZ, 0x3c, !PT ;  /* 0x000000031a027212 */ /* 0x000fe200078e3cff */
[----:B------:R-:W-:Y:S06]  /*101f0*/  @!P0 BRA `(.L_x_1974) ;  /* 0x0000000000048947 */ /* 0x000fec0003800000 */
[----:B------:R-:W-:Y:S01]  /*10200*/  BPT.TRAP 0x1 ;  /* 0x000000040000795c */ /* 0x000fe20000300000 */
.L_x_1974:
[----:B------:R-:W-:Y:S01]  /*10210*/  IMAD R23, R23, 0x8, R4 ;  /* 0x0000000817177824 */ /* 0x000fe200078e0204 */
[----:B------:R-:W-:-:S04]  /*10220*/  SHF.L.U32 R2, R2, 0x1f, RZ ;  /* 0x0000001f02027819 */ /* 0x000fc800000006ff */
[----:B------:R-:W2:Y:S02]  /*10230*/  SYNCS.PHASECHK.TRANS64.TRYWAIT P1, [R23+URZ+0x2d840], R2 ;  /* 0x02d84002170075a7 */ /* 0x000ea4000802017f */
[----:B--2---:R-:W-:Y:S05]  /*10240*/  @!P1 BRA `(.L_x_1975) ;  /* 0x0000002400889947 */ /* 0x004fea0003800000 */
.L_x_2051:
[----:B------:R-:W-:Y:S05]  /*10250*/  @!P0 BRA `(.L_x_1976) ;  /* 0x0000000000048947 */ /* 0x000fea0003800000 */
[----:B------:R-:W-:Y:S01]  /*10260*/  BPT.TRAP 0x1 ;  /* 0x000000040000795c */ /* 0x000fe20000300000 */
.L_x_1976:
[----:B------:R-:W3:Y:S02]  /*10270*/  SYNCS.PHASECHK.TRANS64.TRYWAIT P1, [R5+URZ+0x2d860], R0 ;  /* 0x02d86000050075a7 */ /* 0x000ee4000802017f */
[----:B---3--:R-:W-:Y:S05]  /*10280*/  @!P1 BRA `(.L_x_1977) ;  /* 0x00000024008c9947 */ /* 0x008fea0003800000 */
.L_x_2052:
[----:B------:R-:W-:Y:S05]  /*10290*/  @!P0 BRA `(.L_x_1978) ;  /* 0x0000000000048947 */ /* 0x000fea0003800000 */
[----:B------:R-:W-:Y:S01]  /*102a0*/  BPT.TRAP 0x1 ;  /* 0x000000040000795c */ /* 0x000fe20000300000 */
.L_x_1978:
[----:B----4-:R4:W0:Y:S02]  /*102b0*/  SYNCS.PHASECHK.TRANS64.TRYWAIT P0, [R23+URZ+0x2d860], R2 ;  /* 0x02d86002170075a7 */ /* 0x010824000800017f */
[----:B0-----:R-:W-:Y:S05]  /*102c0*/  @!P0 NANOSLEEP.SYNCS 0x989680 ;  /* 0x009896800000895d */ /* 0x001fea0003900000 */
[----:B------:R-:W0:Y:S02]  /*102d0*/  @!P0 SYNCS.PHASECHK.TRANS64 P0, [R23+URZ+0x2d860], R2 ;  /* 0x02d86002170085a7 */ /* 0x000e24000800007f */
[----:B0-----:R-:W-:Y:S05]  /*102e0*/  @!P0 BRA `(.L_x_1978) ;  /* 0xfffffffc00f08947 */ /* 0x001fea000383ffff */
.L_x_1970:
[----:B------:R-:W-:Y:S05]  /*102f0*/  BSYNC B0 ;  /* 0x0000000000007941 */ /* 0x000fea0003800000 */
.L_x_1969:
[----:B------:R-:W-:Y:S05]  /*10300*/  EXIT ;  /* 0x000000000000794d */ /* 0x000fea0003800000 */
.L_x_1871:
[----:B0-----:R-:W-:-:S04]  /*10310*/  MOV R3, UR40 ;  /* 0x0000002800037c02 */ /* 0x001fc80008000f00 */
[----:B------:R0:W1:Y:S03]  /*10320*/  SYNCS.PHASECHK.TRANS64.TRYWAIT P1, [R3+URZ+0x2d800], R0 ;  /* 0x02d80000030075a7 */ /* 0x000066000802017f */
[----:B-1----:R-:W-:Y:S05]  /*10330*/  @!P1 NANOSLEEP.SYNCS 0x989680 ;  /* 0x009896800000995d */ /* 0x002fea0003900000 */
[----:B------:R-:W1:Y:S02]  /*10340*/  @!P1 SYNCS.PHASECHK.TRANS64 P1, [R3+URZ+0x2d800], R0 ;  /* 0x02d80000030095a7 */ /* 0x000e64000802007f */
[----:B-1----:R-:W-:Y:S05]  /*10350*/  @!P1 BRA `(.L_x_1871) ;  /* 0xfffffffc00ec9947 */ /* 0x002fea000383ffff */
[----:B------:R-:W-:Y:S05]  /*10360*/  BRA `(.L_x_1979) ;  /* 0xffffff1400007947 */ /* 0x000fea000383ffff */
.L_x_1875:
[----:B-1----:R1:W2:Y:S02]  /*10370*/  SYNCS.PHASECHK.TRANS64.TRYWAIT P1, [R0+URZ+0x2d830], R3 ;  /* 0x02d83003000075a7 */ /* 0x0022a4000802017f */
[----:B--2---:R-:W-:Y:S05]  /*10380*/  @!P1 NANOSLEEP.SYNCS 0x989680 ;  /* 0x009896800000995d */ /* 0x004fea0003900000 */
[----:B------:R-:W2:Y:S02]  /*10390*/  @!P1 SYNCS.PHASECHK.TRANS64 P1, [R0+URZ+0x2d830], R3 ;  /* 0x02d83003000095a7 */ /* 0x000ea4000802007f */
[----:B--2---:R-:W-:Y:S05]  /*103a0*/  @!P1 BRA `(.L_x_1875) ;  /* 0xfffffffc00f09947 */ /* 0x004fea000383ffff */
[----:B------:R-:W-:Y:S05]  /*103b0*/  BRA `(.L_x_1874) ;  /* 0xffffff14001c7947 */ /* 0x000fea000383ffff */
.L_x_1881:
[----:B-1----:R-:W-:-:S04]  /*103c0*/  IMAD.U32 R6, RZ, RZ, UR6 ;  /* 0x00000006ff067e24 */ /* 0x002fc8000f8e00ff */
[----:B------:R1:W2:Y:S03]  /*103d0*/  SYNCS.PHASECHK.TRANS64.TRYWAIT P1, [R6+URZ+0x2d830], R5 ;  /* 0x02d83005060075a7 */ /* 0x0002a6000802017f */
[----:B--2---:R-:W-:Y:S05]  /*103e0*/  @!P1 NANOSLEEP.SYNCS 0x989680 ;  /* 0x009896800000995d */ /* 0x004fea0003900000 */
[----:B------:R-:W2:Y:S02]  /*103f0*/  @!P1 SYNCS.PHASECHK.TRANS64 P1, [R6+URZ+0x2d830], R5 ;  /* 0x02d83005060095a7 */ /* 0x000ea4000802007f */
[----:B--2---:R-:W-:Y:S05]  /*10400*/  @!P1 BRA `(.L_x_1881) ;  /* 0xfffffffc00ec9947 */ /* 0x004fea000383ffff */
[----:B------:R-:W-:Y:S05]  /*10410*/  BRA `(.L_x_1878) ;  /* 0xffffff4000287947 */ /* 0x000fea000383ffff */
.L_x_1885:
[----:B-1----:R-:W-:-:S04]  /*10420*/  IMAD.U32 R6, RZ, RZ, UR6 ;  /* 0x00000006ff067e24 */ /* 0x002fc8000f8e00ff */
[----:B------:R1:W2:Y:S03]  /*10430*/  SYNCS.PHASECHK.TRANS64.TRYWAIT P1, [R6+URZ+0x2d850], R5 ;  /* 0x02d85005060075a7 */ /* 0x0002a6000802017f */
[----:B--2---:R-:W-:Y:S05]  /*10440*/  @!P1 NANOSLEEP.SYNCS 0x989680 ;  /* 0x009896800000995d */ /* 0x004fea0003900000 */
[----:B------:R-:W2:Y:S02]  /*10450*/  @!P1 SYNCS.PHASECHK.TRANS64 P1, [R6+URZ+0x2d850], R5 ;  /* 0x02d85005060095a7 */ /* 0x000ea4000802007f */
[----:B--2---:R-:W-:Y:S05]  /*10460*/  @!P1 BRA `(.L_x_1885) ;  /* 0xfffffffc00ec9947 */ /* 0x004fea000383ffff */
[----:B------:R-:W-:Y:S05]  /*10470*/  BRA `(.L_x_1882) ;  /* 0xffffff4000d47947 */ /* 0x000fea000383ffff */
.L_x_1893:
[----:B-1----:R-:W-:-:S04]  /*10480*/  IMAD.U32 R6, RZ, RZ, UR6 ;  /* 0x00000006ff067e24 */ /* 0x002fc8000f8e00ff */
[----:B------:R1:W2:Y:S03]  /*10490*/  SYNCS.PHASECHK.TRANS64.TRYWAIT P1, [R6+URZ+0x2d830], R5 ;  /* 0x02d83005060075a7 */ /* 0x0002a6000802017f */
[----:B--2---:R-:W-:Y:S05]  /*104a0*/  @!P1 NANOSLEEP.SYNCS 0x989680 ;  /* 0x009896800000995d */ /* 0x004fea0003900000 */
[----:B------:R-:W2:Y:S02]  /*104b0*/  @!P1 SYNCS.PHASECHK.TRANS64 P1, [R6+URZ+0x2d830], R5 ;  /* 0x02d83005060095a7 */ /* 0x000ea4000802007f */
[----:B--2---:R-:W-:Y:S05]  /*104c0*/  @!P1 BRA `(.L_x_1893) ;  /* 0xfffffffc00ec9947 */ /* 0x004fea000383ffff */
[----:B------:R-:W-:Y:S05]  /*104d0*/  BRA `(.L_x_1890) ;  /* 0xffffff7000ac7947 */ /* 0x000fea000383ffff */
.L_x_1897:
[----:B-1----:R-:W-:-:S04]  /*104e0*/  IMAD.U32 R6, RZ, RZ, UR6 ;  /* 0x00000006ff067e24 */ /* 0x002fc8000f8e00ff */
[----:B------:R1:W2:Y:S03]  /*104f0*/  SYNCS.PHASECHK.TRANS64.TRYWAIT P1, [R6+URZ+0x2d850], R5 ;  /* 0x02d85005060075a7 */ /* 0x0002a6000802017f */
[----:B--2---:R-:W-:Y:S05]  /*10500*/  @!P1 NANOSLEEP.SYNCS 0x989680 ;  /* 0x009896800000995d */ /* 0x004fea0003900000 */
[----:B------:R-:W2:Y:S02]  /*10510*/  @!P1 SYNCS.PHASECHK.TRANS64 P1, [R6+URZ+0x2d850], R5 ;  /* 0x02d85005060095a7 */ /* 0x000ea4000802007f */
[----:B--2---:R-:W-:Y:S05]  /*10520*/  @!P1 BRA `(.L_x_1897) ;  /* 0xfffffffc00ec9947 */ /* 0x004fea000383ffff */
[----:B------:R-:W-:Y:S05]  /*10530*/  BRA `(.L_x_1894) ;  /* 0xffffff7400587947 */ /* 0x000fea000383ffff */
.L_x_1904:
[----:B-1----:R-:W-:-:S04]  /*10540*/  IMAD.U32 R4, RZ, RZ, UR8 ;  /* 0x00000008ff047e24 */ /* 0x002fc8000f8e00ff */
[----:B------:R1:W2:Y:S03]  /*10550*/  SYNCS.PHASECHK.TRANS64.TRYWAIT P1, [R4+URZ+0x2d850], R3 ;  /* 0x02d85003040075a7 */ /* 0x0002a6000802017f */
[----:B--2---:R-:W-:Y:S05]  /*10560*/  @!P1 NANOSLEEP.SYNCS 0x989680 ;  /* 0x009896800000995d */ /* 0x004fea0003900000 */
[----:B------:R-:W2:Y:S02]  /*10570*/  @!P1 SYNCS.PHASECHK.TRANS64 P1, [R4+URZ+0x2d850], R3 ;  /* 0x02d85003040095a7 */ /* 0x000ea4000802007f */
[----:B--2---:R-:W-:Y:S05]  /*10580*/  @!P1 BRA `(.L_x_1904) ;  /* 0xfffffffc00ec9947 */ /* 0x004fea000383ffff */
[----:B------:R-:W-:Y:S05]  /*10590*/  BRA `(.L_x_1903) ;  /* 0xffffff98008c7947 */ /* 0x000fea000383ffff */
.L_x_1927:
[----:B------:R-:W1:Y:S01]  /*105a0*/  S2R R20, SR_TID.X ;  /* 0x0000000000147919 */ /* 0x000e620000002100 */
[----:B------:R-:W-:Y:S01]  /*105b0*/  MOV R12, RZ ;  /* 0x000000ff000c7202 */ /* 0x000fe20000000f00 */
        /* <DEDUP_REMOVED lines=8> */
.L_x_1980:
[----:B------:R-:W-:Y:S05]  /*10640*/  BRA `(.L_x_1981) ;  /* 0xffffffc800707947 */ /* 0x000fea000383ffff */
.L_x_1930:
[----:B0-----:R0:W1:Y:S02]  /*10650*/  SYNCS.PHASECHK.TRANS64.TRYWAIT P0, [R6+URZ+0x2d840], R2 ;  /* 0x02d84002060075a7 */ /* 0x001064000800017f */
[----:B-1----:R-:W-:Y:S05]  /*10660*/  @!P0 NANOSLEEP.SYNCS 0x989680 ;  /* 0x009896800000895d */ /* 0x002fea0003900000 */
[----:B------:R-:W1:Y:S02]  /*10670*/  @!P0 SYNCS.PHASECHK.TRANS64 P0, [R6+URZ+0x2d840], R2 ;  /* 0x02d84002060085a7 */ /* 0x000e64000800007f */
[----:B-1----:R-:W-:Y:S05]  /*10680*/  @!P0 BRA `(.L_x_1930) ;  /* 0xfffffffc00f08947 */ /* 0x002fea000383ffff */
[----:B------:R-:W-:Y:S05]  /*10690*/  BRA `(.L_x_1982) ;  /* 0xffffffcc00787947 */ /* 0x000fea000383ffff */
.L_x_1931:
        /* <DEDUP_REMOVED lines=8> */
.L_x_1984:
[----:B------:R-:W-:Y:S05]  /*10720*/  BSYNC B0 ;  /* 0x0000000000007941 */ /* 0x000fea0003800000 */
.L_x_1983:
[----:B------:R-:W-:Y:S01]  /*10730*/  IMAD.MOV.U32 R13, RZ, RZ, R4 ;  /* 0x000000ffff0d7224 */ /* 0x000fe200078e0004 */
[----:B------:R-:W-:Y:S01]  /*10740*/  MOV R2, R14 ;  /* 0x0000000e00027202 */ /* 0x000fe20000000f00 */
[----:B------:R-:W-:Y:S01]  /*10750*/  IMAD.MOV.U32 R12, RZ, RZ, RZ ;  /* 0x000000ffff0c7224 */ /* 0x000fe200078e00ff */
[----:B------:R-:W-:Y:S01]  /*10760*/  @P0 LEA R8, R7, R17, 0x1 ;  /* 0x0000001107080211 */ /* 0x000fe200078e08ff */
[----:B------:R-:W-:Y:S02]  /*10770*/  IMAD.MOV.U32 R11, RZ, RZ, 0x1c1f ;  /* 0x00001c1fff0b7424 */ /* 0x000fe400078e00ff */
[----:B------:R-:W-:-:S07]  /*10780*/  IMAD.MOV.U32 R15, RZ, RZ, -0x1 ;  /* 0xffffffffff0f7424 */ /* 0x000fce00078e00ff */
[----:B------:R-:W-:Y:S05]  /*10790*/  WARPSYNC.COLLECTIVE R15, `(.L_x_1985) ;  /* 0x000000000f087348 */ /* 0x000fea0003c00000 */
[----:B------:R0:W1:Y:S02]  /*107a0*/  SHFL.IDX P6, R14, R13, R12, R11 ;  /* 0x0000000c0d0e7389 */ /* 0x00006400000c000b */
[----:B01----:R-:W-:Y:S01]  /*107b0*/  ENDCOLLECTIVE ;  /* 0x000000000000791b */ /* 0x003fe20003800000 */
.L_x_1985:
[----:B------:R-:W-:Y:S02]  /*107c0*/  IMAD.MOV.U32 R13, RZ, RZ, R0 ;  /* 0x000000ffff0d7224 */ /* 0x000fe400078e0000 */
[----:B------:R-:W-:Y:S02]  /*107d0*/  IMAD.MOV.U32 R12, RZ, RZ, 0x1 ;  /* 0x00000001ff0c7424 */ /* 0x000fe400078e00ff */
[----:B------:R-:W-:-:S07]  /*107e0*/  IMAD.MOV.U32 R3, RZ, RZ, R14 ;  /* 0x000000ffff037224 */ /* 0x000fce00078e000e */
[----:B------:R-:W-:Y:S05]  /*107f0*/  WARPSYNC.COLLECTIVE R15, `(.L_x_1986) ;  /* 0x000000000f087348 */ /* 0x000fea0003c00000 */
[----:B------:R0:W1:Y:S02]  /*10800*/  SHFL.IDX P6, R14, R13, R12, R11 ;  /* 0x0000000c0d0e7389 */ /* 0x00006400000c000b */
[----:B01----:R-:W-:Y:S01]  /*10810*/  ENDCOLLECTIVE ;  /* 0x000000000000791b */ /* 0x003fe20003800000 */
.L_x_1986:
        /* <DEDUP_REMOVED lines=17> */
.L_x_1987:
[----:B------:R-:W-:Y:S01]  /*10930*/  @P0 LEA R8, R7, R17, 0x1 ;  /* 0x0000001107080211 */ /* 0x000fe200078e08ff */
[----:B------:R-:W-:Y:S02]  /*10940*/  IMAD.MOV.U32 R13, RZ, RZ, R0 ;  /* 0x000000ffff0d7224 */ /* 0x000fe400078e0000 */
[----:B------:R-:W-:Y:S02]  /*10950*/  IMAD.MOV.U32 R12, RZ, RZ, 0x2 ;  /* 0x00000002ff0c7424 */ /* 0x000fe400078e00ff */
[----:B------:R-:W-:-:S07]  /*10960*/  IMAD.MOV.U32 R3, RZ, RZ, R14 ;  /* 0x000000ffff037224 */ /* 0x000fce00078e000e */
[----:B------:R-:W-:Y:S05]  /*10970*/  WARPSYNC.COLLECTIVE R15, `(.L_x_1988) ;  /* 0x000000000f087348 */ /* 0x000fea0003c00000 */
[----:B------:R0:W1:Y:S02]  /*10980*/  SHFL.IDX P6, R14, R13, R12, R11 ;  /* 0x0000000c0d0e7389 */ /* 0x00006400000c000b */
[----:B01----:R-:W-:Y:S01]  /*10990*/  ENDCOLLECTIVE ;  /* 0x000000000000791b */ /* 0x003fe20003800000 */
.L_x_1988:
        /* <DEDUP_REMOVED lines=17> */
.L_x_1989:
[----:B------:R-:W-:Y:S01]  /*10ab0*/  @P0 LEA R8, R7, R17, 0x1 ;  /* 0x0000001107080211 */ /* 0x000fe200078e08ff */
[----:B------:R-:W-:Y:S02]  /*10ac0*/  IMAD.MOV.U32 R13, RZ, RZ, R0 ;  /* 0x000000ffff0d7224 */ /* 0x000fe400078e0000 */
[----:B------:R-:W-:Y:S02]  /*10ad0*/  IMAD.MOV.U32 R12, RZ, RZ, 0x3 ;  /* 0x00000003ff0c7424 */ /* 0x000fe400078e00ff */
[----:B------:R-:W-:-:S07]  /*10ae0*/  IMAD.MOV.U32 R3, RZ, RZ, R14 ;  /* 0x000000ffff037224 */ /* 0x000fce00078e000e */
[----:B------:R-:W-:Y:S05]  /*10af0*/  WARPSYNC.COLLECTIVE R15, `(.L_x_1990) ;  /* 0x000000000f087348 */ /* 0x000fea0003c00000 */
[----:B------:R0:W1:Y:S02]  /*10b00*/  SHFL.IDX P6, R14, R13, R12, R11 ;  /* 0x0000000c0d0e7389 */ /* 0x00006400000c000b */
[----:B01----:R-:W-:Y:S01]  /*10b10*/  ENDCOLLECTIVE ;  /* 0x000000000000791b */ /* 0x003fe20003800000 */
.L_x_1990:
        /* <DEDUP_REMOVED lines=16> */
.L_x_1991:
[----:B------:R-:W-:Y:S05]  /*10c20*/  BRA `(.L_x_1992) ;  /* 0xffffffcc00407947 */ /* 0x000fea000383ffff */
.L_x_1936:
[----:B------:R-:W-:Y:S01]  /*10c30*/  IMAD.MOV.U32 R13, RZ, RZ, R5 ;  /* 0x000000ffff0d7224 */ /* 0x000fe200078e0005 */
[----:B------:R-:W-:Y:S01]  /*10c40*/  MOV R11, 0x1c1f ;  /* 0x00001c1f000b7802 */ /* 0x000fe20000000f00 */
[----:B------:R-:W-:Y:S02]  /*10c50*/  IMAD.MOV.U32 R12, RZ, RZ, RZ ;  /* 0x000000ffff0c7224 */ /* 0x000fe400078e00ff */
[----:B------:R-:W-:Y:S02]  /*10c60*/  IMAD.MOV.U32 R15, RZ, RZ, -0x1 ;  /* 0xffffffffff0f7424 */ /* 0x000fe400078e00ff */
[----:B------:R-:W-:-:S07]  /*10c70*/  IMAD.U32 R4, RZ, RZ, UR43 ;  /* 0x0000002bff047e24 */ /* 0x000fce000f8e00ff */
[----:B-----5:R-:W-:Y:S05]  /*10c80*/  WARPSYNC.COLLECTIVE R15, `(.L_x_1993) ;  /* 0x000000000f087348 */ /* 0x020fea0003c00000 */
[----:B------:R0:W1:Y:S02]  /*10c90*/  SHFL.IDX P6, R14, R13, R12, R11 ;  /* 0x0000000c0d0e7389 */ /* 0x00006400000c000b */
[----:B01---5:R-:W-:Y:S01]  /*10ca0*/  ENDCOLLECTIVE ;  /* 0x000000000000791b */ /* 0x023fe20003800000 */
.L_x_1993:
[----:B------:R-:W-:-:S05]  /*10cb0*/  IMAD R4, R4, 0xc0, R21 ;  /* 0x000000c004047824 */ /* 0x000fca00078e0215 */
[----:B------:R-:W-:Y:S01]  /*10cc0*/  ISETP.GE.AND P0, PT, R4, UR37, PT ;  /* 0x0000002504007c0c */ /* 0x000fe2000bf06270 */
[----:B------:R-:W-:Y:S02]  /*10cd0*/  IMAD.MOV.U32 R13, RZ, RZ, R0 ;  /* 0x000000ffff0d7224 */ /* 0x000fe400078e0000 */
[----:B------:R-:W-:-:S10]  /*10ce0*/  IMAD.MOV.U32 R2, RZ, RZ, R14 ;  /* 0x000000ffff027224 */ /* 0x000fd400078e000e */
[----:B------:R-:W-:Y:S05]  /*10cf0*/  WARPSYNC.COLLECTIVE R15, `(.L_x_1994) ;  /* 0x000000000f087348 */ /* 0x000fea0003c00000 */
[----:B------:R0:W1:Y:S02]  /*10d00*/  SHFL.IDX P6, R14, R13, R12, R11 ;  /* 0x0000000c0d0e7389 */ /* 0x00006400000c000b */
[----:B01----:R-:W-:Y:S01]  /*10d10*/  ENDCOLLECTIVE ;  /* 0x000000000000791b */ /* 0x003fe20003800000 */
.L_x_1994:
[----:B------:R-:W-:Y:S02]  /*10d20*/  IMAD.MOV.U32 R13, RZ, RZ, R5 ;  /* 0x000000ffff0d7224 */ /* 0x000fe400078e0005 */
[----:B------:R-:W-:Y:S02]  /*10d30*/  IMAD.MOV.U32 R12, RZ, RZ, 0x1 ;  /* 0x00000001ff0c7424 */ /* 0x000fe400078e00ff */
[----:B------:R-:W-:-:S07]  /*10d40*/  IMAD.MOV.U32 R3, RZ, RZ, R14 ;  /* 0x000000ffff037224 */ /* 0x000fce00078e000e */
[----:B------:R-:W-:Y:S05]  /*10d50*/  WARPSYNC.COLLECTIVE R15, `(.L_x_1995) ;  /* 0x000000000f087348 */ /* 0x000fea0003c00000 */
[----:B------:R0:W1:Y:S02]  /*10d60*/  SHFL.IDX P6, R14, R13, R12, R11 ;  /* 0x0000000c0d0e7389 */ /* 0x00006400000c000b */
[----:B01----:R-:W-:Y:S01]  /*10d70*/  ENDCOLLECTIVE ;  /* 0x000000000000791b */ /* 0x003fe20003800000 */
.L_x_1995:
        /* <DEDUP_REMOVED lines=12> */
[----:B0-----:R-:W-:-:S04]  /*10e40*/  IADD3 R2, R4, 0x20, RZ ;  /* 0x0000002004027810 */ /* 0x001fc80007ffe0ff */
[----:B------:R-:W-:Y:S01]  /*10e50*/  ISETP.GE.AND P0, PT, R2, UR37, PT ;  /* 0x0000002502007c0c */ /* 0x000fe2000bf06270 */
[----:B------:R-:W-:-:S12]  /*10e60*/  IMAD.MOV.U32 R2, RZ, RZ, R14 ;  /* 0x000000ffff027224 */ /* 0x000fd800078e000e */
[----:B------:R-:W-:Y:S05]  /*10e70*/  WARPSYNC.COLLECTIVE R15, `(.L_x_1996) ;  /* 0x000000000f087348 */ /* 0x000fea0003c00000 */
[----:B------:R0:W1:Y:S02]  /*10e80*/  SHFL.IDX P6, R14, R13, R12, R11 ;  /* 0x0000000c0d0e7389 */ /* 0x00006400000c000b */
[----:B01----:R-:W-:Y:S01]  /*10e90*/  ENDCOLLECTIVE ;  /* 0x000000000000791b */ /* 0x003fe20003800000 */
.L_x_1996:
[----:B------:R-:W-:Y:S02]  /*10ea0*/  IMAD.MOV.U32 R13, RZ, RZ, R5 ;  /* 0x000000ffff0d7224 */ /* 0x000fe400078e0005 */
[----:B------:R-:W-:Y:S02]  /*10eb0*/  IMAD.MOV.U32 R12, RZ, RZ, 0x2 ;  /* 0x00000002ff0c7424 */ /* 0x000fe400078e00ff */
[----:B------:R-:W-:-:S07]  /*10ec0*/  IMAD.MOV.U32 R3, RZ, RZ, R14 ;  /* 0x000000ffff037224 */ /* 0x000fce00078e000e */
[----:B------:R-:W-:Y:S05]  /*10ed0*/  WARPSYNC.COLLECTIVE R15, `(.L_x_1997) ;  /* 0x000000000f087348 */ /* 0x000fea0003c00000 */
[----:B------:R0:W1:Y:S02]  /*10ee0*/  SHFL.IDX P6, R14, R13, R12, R11 ;  /* 0x0000000c0d0e7389 */ /* 0x00006400000c000b */
[----:B01----:R-:W-:Y:S01]  /*10ef0*/  ENDCOLLECTIVE ;  /* 0x000000000000791b */ /* 0x003fe20003800000 */
.L_x_1997:
        /* <DEDUP_REMOVED lines=18> */
.L_x_1998:
[----:B------:R-:W-:Y:S01]  /*11020*/  MOV R13, R5 ;  /* 0x00000005000d7202 */ /* 0x000fe20000000f00 */
[----:B------:R-:W-:Y:S02]  /*11030*/  IMAD.MOV.U32 R12, RZ, RZ, 0x3 ;  /* 0x00000003ff0c7424 */ /* 0x000fe400078e00ff */
[----:B------:R-:W-:-:S07]  /*11040*/  IMAD.MOV.U32 R3, RZ, RZ, R14 ;  /* 0x000000ffff037224 */ /* 0x000fce00078e000e */
[----:B------:R-:W-:Y:S05]  /*11050*/  WARPSYNC.COLLECTIVE R15, `(.L_x_1999) ;  /* 0x000000000f087348 */ /* 0x000fea0003c00000 */
[----:B------:R0:W1:Y:S02]  /*11060*/  SHFL.IDX P6, R14, R13, R12, R11 ;  /* 0x0000000c0d0e7389 */ /* 0x00006400000c000b */
[----:B01----:R-:W-:Y:S01]  /*11070*/  ENDCOLLECTIVE ;  /* 0x000000000000791b */ /* 0x003fe20003800000 */
.L_x_1999:
        /* <DEDUP_REMOVED lines=10> */
.L_x_2000:
        /* <DEDUP_REMOVED lines=13> */
.L_x_2001:
[----:B------:R-:W-:-:S13]  /*111f0*/  ISETP.GE.AND P0, PT, R2, UR37, PT ;  /* 0x0000002502007c0c */ /* 0x000fda000bf06270 */
[----:B------:R-:W-:Y:S01]  /*11200*/  @!P0 LEA R8, P1, R20, R0, 0x1 ;  /* 0x0000000014088211 */ /* 0x000fe200078208ff */
[----:B------:R-:W-:Y:S02]  /*11210*/  VIADD R0, R4, 0x80 ;  /* 0x0000008004007836 */ /* 0x000fe40000000000 */
[----:B------:R-:W-:Y:S01]  /*11220*/  IMAD.MOV.U32 R13, RZ, RZ, R7 ;  /* 0x000000ffff0d7224 */ /* 0x000fe200078e0007 */
[----:B------:R-:W-:Y:S01]  /*11230*/  @!P0 MOV R2, R8 ;  /* 0x0000000800028202 */ /* 0x000fe20000000f00 */
[----:B------:R-:W-:-:S04]  /*11240*/  @!P0 IMAD.X R9, RZ, RZ, R5, P1 ;  /* 0x000000ffff098224 */ /* 0x000fc800008e0605 */
        /* <DEDUP_REMOVED lines=12> */
.L_x_2002:
[----:B------:R-:W-:Y:S02]  /*11310*/  IMAD.MOV.U32 R13, RZ, RZ, R6 ;  /* 0x000000ffff0d7224 */ /* 0x000fe400078e0006 */
[----:B------:R-:W-:Y:S01]  /*11320*/  IMAD.MOV.U32 R12, RZ, RZ, 0x1 ;  /* 0x00000001ff0c7424 */ /* 0x000fe200078e00ff */
[----:B------:R-:W-:-:S07]  /*11330*/  MOV R2, R14 ;  /* 0x0000000e00027202 */ /* 0x000fce0000000f00 */
[----:B------:R-:W-:Y:S05]  /*11340*/  WARPSYNC.COLLECTIVE R15, `(.L_x_2003) ;  /* 0x000000000f087348 */ /* 0x000fea0003c00000 */
[----:B------:R0:W1:Y:S02]  /*11350*/  SHFL.IDX P6, R14, R13, R12, R11 ;  /* 0x0000000c0d0e7389 */ /* 0x00006400000c000b */
[----:B01----:R-:W-:Y:S01]  /*11360*/  ENDCOLLECTIVE ;  /* 0x000000000000791b */ /* 0x003fe20003800000 */
.L_x_2003:
[----:B------:R-:W-:-:S05]  /*11370*/  @!P0 LEA R5, P1, R20, R2, 0x1 ;  /* 0x0000000214058211 */ /* 0x000fca00078208ff */
[----:B------:R-:W-:Y:S02]  /*11380*/  @!P0 IMAD.X R0, RZ, RZ, R0, P1 ;  /* 0x000000ffff008224 */ /* 0x000fe400008e0600 */
[----:B------:R-:W-:Y:S02]  /*11390*/  @!P0 IMAD.MOV.U32 R2, RZ, RZ, R5 ;  /* 0x000000ffff028224 */ /* 0x000fe400078e0005 */
[----:B------:R-:W-:Y:S01]  /*113a0*/  @!P0 IMAD.MOV.U32 R3, RZ, RZ, R0 ;  /* 0x000000ffff038224 */ /* 0x000fe200078e0000 */
[----:B------:R-:W-:-:S04]  /*113b0*/  MOV R13, R7 ;  /* 0x00000007000d7202 */ /* 0x000fc80000000f00 */
        /* <DEDUP_REMOVED lines=10> */
.L_x_2004:
[----:B------:R-:W-:Y:S05]  /*11460*/  BRA `(.L_x_2005) ;  /* 0xffffffd0002c7947 */ /* 0x000fea000383ffff */
.L_x_1939:
[----:B0-----:R0:W1:Y:S02]  /*11470*/  SYNCS.PHASECHK.TRANS64.TRYWAIT P0, [R17+URZ+0x2d820], R0 ;  /* 0x02d82000110075a7 */ /* 0x001064000800017f */
[----:B-1----:R-:W-:Y:S05]  /*11480*/  @!P0 NANOSLEEP.SYNCS 0x989680 ;  /* 0x009896800000895d */ /* 0x002fea0003900000 */
[----:B------:R-:W1:Y:S02]  /*11490*/  @!P0 SYNCS.PHASECHK.TRANS64 P0, [R17+URZ+0x2d820], R0 ;  /* 0x02d82000110085a7 */ /* 0x000e64000800007f */
[----:B-1----:R-:W-:Y:S05]  /*114a0*/  @!P0 BRA `(.L_x_1939) ;  /* 0xfffffffc00f08947 */ /* 0x002fea000383ffff */
[----:B------:R-:W-:Y:S05]  /*114b0*/  BRA `(.L_x_2006) ;  /* 0xffffffd000907947 */ /* 0x000fea000383ffff */
.L_x_1943:
[----:B0-----:R0:W1:Y:S02]  /*114c0*/  SYNCS.PHASECHK.TRANS64.TRYWAIT P0, [R6+URZ+0x2d840], R0 ;  /* 0x02d84000060075a7 */ /* 0x001064000800017f */
[----:B-1----:R-:W-:Y:S05]  /*114d0*/  @!P0 NANOSLEEP.SYNCS 0x989680 ;  /* 0x009896800000895d */ /* 0x002fea0003900000 */
[----:B------:R-:W1:Y:S02]  /*114e0*/  @!P0 SYNCS.PHASECHK.TRANS64 P0, [R6+URZ+0x2d840], R0 ;  /* 0x02d84000060085a7 */ /* 0x000e64000800007f */
[----:B-1----:R-:W-:Y:S05]  /*114f0*/  @!P0 BRA `(.L_x_1943) ;  /* 0xfffffffc00f08947 */ /* 0x002fea000383ffff */
[----:B------:R-:W-:Y:S05]  /*11500*/  BRA `(.L_x_2007) ;  /* 0xffffffd400647947 */ /* 0x000fea000383ffff */
.L_x_1944:
        /* <DEDUP_REMOVED lines=8> */
.L_x_2009:
[----:B------:R-:W-:Y:S05]  /*11590*/  BSYNC B1 ;  /* 0x0000000000017941 */ /* 0x000fea0003800000 */
.L_x_2008:
[----:B------:R-:W0:Y:S01]  /*115a0*/  S2R R27, SR_TID.X ;  /* 0x00000000001b7919 */ /* 0x000e220000002100 */
[----:B------:R-:W-:Y:S01]  /*115b0*/  IMAD.MOV.U32 R13, RZ, RZ, R7 ;  /* 0x000000ffff0d7224 */ /* 0x000fe200078e0007 */
[----:B------:R-:W-:Y:S01]  /*115c0*/  MOV R12, RZ ;  /* 0x000000ff000c7202 */ /* 0x000fe20000000f00 */
[----:B------:R-:W-:Y:S01]  /*115d0*/  IMAD.MOV.U32 R11, RZ, RZ, 0x1c1f ;  /* 0x00001c1fff0b7424 */ /* 0x000fe200078e00ff */
[----:B------:R-:W-:Y:S01]  /*115e0*/  LEA R8, R8, R17, 0x1 ;  /* 0x0000001108087211 */ /* 0x000fe200078e08ff */
[----:B------:R-:W-:Y:S02]  /*115f0*/  IMAD.MOV.U32 R15, RZ, RZ, -0x1 ;  /* 0xffffffffff0f7424 */ /* 0x000fe400078e00ff */
[----:B------:R-:W-:-:S07]  /*11600*/  IMAD.MOV.U32 R3, RZ, RZ, R14 ;  /* 0x000000ffff037224 */ /* 0x000fce00078e000e */
[----:B0-----:R-:W-:Y:S05]  /*11610*/  WARPSYNC.COLLECTIVE R15, `(.L_x_2010) ;  /* 0x000000000f087348 */ /* 0x001fea0003c00000 */
[----:B------:R1:W2:Y:S02]  /*11620*/  SHFL.IDX P6, R14, R13, R12, R11 ;  /* 0x0000000c0d0e7389 */ /* 0x0002a400000c000b */
[----:B012---:R-:W-:Y:S01]  /*11630*/  ENDCOLLECTIVE ;  /* 0x000000000000791b */ /* 0x007fe20003800000 */
.L_x_2010:
[----:B------:R-:W-:Y:S02]  /*11640*/  IMAD.MOV.U32 R13, RZ, RZ, R10 ;  /* 0x000000ffff0d7224 */ /* 0x000fe400078e000a */
[----:B------:R-:W-:Y:S02]  /*11650*/  IMAD.MOV.U32 R12, RZ, RZ, 0x1 ;  /* 0x00000001ff0c7424 */ /* 0x000fe400078e00ff */
[----:B------:R-:W-:Y:S02]  /*11660*/  IMAD.SHL.U32 R27, R27, 0x8, RZ ;  /* 0x000000081b1b7824 */ /* 0x000fe400078e00ff */
[----:B------:R-:W-:-:S07]  /*11670*/  IMAD.MOV.U32 R2, RZ, RZ, R14 ;  /* 0x000000ffff027224 */ /* 0x000fce00078e000e */
[----:B------:R-:W-:Y:S05]  /*11680*/  WARPSYNC.COLLECTIVE R15, `(.L_x_2011) ;  /* 0x000000000f087348 */ /* 0x000fea0003c00000 */
[----:B------:R0:W1:Y:S02]  /*11690*/  SHFL.IDX P6, R14, R13, R12, R11 ;  /* 0x0000000c0d0e7389 */ /* 0x00006400000c000b */
[----:B01----:R-:W-:Y:S01]  /*116a0*/  ENDCOLLECTIVE ;  /* 0x000000000000791b */ /* 0x003fe20003800000 */
.L_x_2011:
        /* <DEDUP_REMOVED lines=15> */
.L_x_2012:
[----:B------:R-:W-:Y:S01]  /*117a0*/  MOV R13, R10 ;  /* 0x0000000a000d7202 */ /* 0x000fe20000000f00 */
[----:B------:R-:W-:Y:S02]  /*117b0*/  IMAD.MOV.U32 R12, RZ, RZ, 0x2 ;  /* 0x00000002ff0c7424 */ /* 0x000fe400078e00ff */
[----:B------:R-:W-:-:S07]  /*117c0*/  IMAD.MOV.U32 R2, RZ, RZ, R14 ;  /* 0x000000ffff027224 */ /* 0x000fce00078e000e */
[----:B------:R-:W-:Y:S05]  /*117d0*/  WARPSYNC.COLLECTIVE R15, `(.L_x_2013) ;  /* 0x000000000f087348 */ /* 0x000fea0003c00000 */
[----:B------:R0:W1:Y:S02]  /*117e0*/  SHFL.IDX P6, R14, R13, R12, R11 ;  /* 0x0000000c0d0e7389 */ /* 0x00006400000c000b */
[----:B01----:R-:W-:Y:S01]  /*117f0*/  ENDCOLLECTIVE ;  /* 0x000000000000791b */ /* 0x003fe20003800000 */
.L_x_2013:
        /* <DEDUP_REMOVED lines=13> */
.L_x_2014:
[----:B------:R-:W-:Y:S01]  /*118d0*/  IMAD.MOV.U32 R13, RZ, RZ, R10 ;  /* 0x000000ffff0d7224 */ /* 0x000fe200078e000a */
[----:B------:R-:W-:Y:S01]  /*118e0*/  MOV R12, 0x3 ;  /* 0x00000003000c7802 */ /* 0x000fe20000000f00 */
[----:B------:R-:W-:-:S07]  /*118f0*/  IMAD.MOV.U32 R2, RZ, RZ, R14 ;  /* 0x000000ffff027224 */ /* 0x000fce00078e000e */
[----:B------:R-:W-:Y:S05]  /*11900*/  WARPSYNC.COLLECTIVE R15, `(.L_x_2015) ;  /* 0x000000000f087348 */ /* 0x000fea0003c00000 */
[----:B------:R0:W1:Y:S02]  /*11910*/  SHFL.IDX P6, R14, R13, R12, R11 ;  /* 0x0000000c0d0e7389 */ /* 0x00006400000c000b */
[----:B01----:R-:W-:Y:S01]  /*11920*/  ENDCOLLECTIVE ;  /* 0x000000000000791b */ /* 0x003fe20003800000 */
.L_x_2015:
        /* <DEDUP_REMOVED lines=13> */
.L_x_2016:
[----:B------:R-:W-:Y:S01]  /*11a00*/  IMAD.MOV.U32 R2, RZ, RZ, R14 ;  /* 0x000000ffff027224 */ /* 0x000fe200078e000e */
[----:B------:R-:W-:Y:S06]  /*11a10*/  BRA `(.L_x_2017) ;  /* 0xffffffd400107947 */ /* 0x000fec000383ffff */
.L_x_1949:
[----:B-1----:R1:W2:Y:S02]  /*11a20*/  SYNCS.PHASECHK.TRANS64.TRYWAIT P0, [R6+URZ+0x2d860], R2 ;  /* 0x02d86002060075a7 */ /* 0x0022a4000800017f */
[----:B--2---:R-:W-:Y:S05]  /*11a30*/  @!P0 NANOSLEEP.SYNCS 0x989680 ;  /* 0x009896800000895d */ /* 0x004fea0003900000 */
[----:B------:R-:W2:Y:S02]  /*11a40*/  @!P0 SYNCS.PHASECHK.TRANS64 P0, [R6+URZ+0x2d860], R2 ;  /* 0x02d86002060085a7 */ /* 0x000ea4000800007f */
[----:B--2---:R-:W-:Y:S05]  /*11a50*/  @!P0 BRA `(.L_x_1949) ;  /* 0xfffffffc00f08947 */ /* 0x004fea000383ffff */
[----:B------:R-:W-:Y:S05]  /*11a60*/  BRA `(.L_x_2018) ;  /* 0xffffffd400707947 */ /* 0x000fea000383ffff */
.L_x_1950:
        /* <DEDUP_REMOVED lines=8> */
.L_x_2020:
[----:B------:R-:W-:Y:S05]  /*11af0*/  BSYNC B1 ;  /* 0x0000000000017941 */ /* 0x000fea0003800000 */
.L_x_2019:
        /* <DEDUP_REMOVED lines=9> */
.L_x_2021:
[----:B------:R-:W-:Y:S02]  /*11b90*/  IMAD.MOV.U32 R13, RZ, RZ, R19 ;  /* 0x000000ffff0d7224 */ /* 0x000fe400078e0013 */
[----:B------:R-:W-:Y:S02]  /*11ba0*/  IMAD.MOV.U32 R12, RZ, RZ, 0x1 ;  /* 0x00000001ff0c7424 */ /* 0x000fe400078e00ff */
[----:B------:R-:W-:-:S07]  /*11bb0*/  IMAD.MOV.U32 R2, RZ, RZ, R14 ;  /* 0x000000ffff027224 */ /* 0x000fce00078e000e */
[----:B------:R-:W-:Y:S05]  /*11bc0*/  WARPSYNC.COLLECTIVE R15, `(.L_x_2022) ;  /* 0x000000000f087348 */ /* 0x000fea0003c00000 */
[----:B------:R0:W1:Y:S02]  /*11bd0*/  SHFL.IDX P6, R14, R13, R12, R11 ;  /* 0x0000000c0d0e7389 */ /* 0x00006400000c000b */
[----:B01----:R-:W-:Y:S01]  /*11be0*/  ENDCOLLECTIVE ;  /* 0x000000000000791b */ /* 0x003fe20003800000 */
.L_x_2022:
[----:B------:R-:W-:-:S04]  /*11bf0*/  IADD3 R2, P0, R2, R0, RZ ;  /* 0x0000000002027210 */ /* 0x000fc80007f1e0ff */
[----:B------:R-:W-:Y:S02]  /*11c00*/  IADD3.X R3, RZ, R3, RZ, P0, !PT ;  /* 0x00000003ff037210 */ /* 0x000fe400007fe4ff */
        /* <DEDUP_REMOVED lines=14> */
.L_x_2023:
[----:B------:R-:W-:Y:S02]  /*11cf0*/  IMAD.MOV.U32 R13, RZ, RZ, R19 ;  /* 0x000000ffff0d7224 */ /* 0x000fe400078e0013 */
[----:B------:R-:W-:Y:S02]  /*11d00*/  IMAD.MOV.U32 R12, RZ, RZ, 0x2 ;  /* 0x00000002ff0c7424 */ /* 0x000fe400078e00ff */
[----:B------:R-:W-:-:S07]  /*11d10*/  IMAD.MOV.U32 R2, RZ, RZ, R14 ;  /* 0x000000ffff027224 */ /* 0x000fce00078e000e */
[----:B------:R-:W-:Y:S05]  /*11d20*/  WARPSYNC.COLLECTIVE R15, `(.L_x_2024) ;  /* 0x000000000f087348 */ /* 0x000fea0003c00000 */
[----:B------:R0:W1:Y:S02]  /*11d30*/  SHFL.IDX P6, R14, R13, R12, R11 ;  /* 0x0000000c0d0e7389 */ /* 0x00006400000c000b */
[----:B01----:R-:W-:Y:S01]  /*11d40*/  ENDCOLLECTIVE ;  /* 0x000000000000791b */ /* 0x003fe20003800000 */
.L_x_2024:
        /* <DEDUP_REMOVED lines=16> */
.L_x_2025:
[----:B------:R-:W-:Y:S01]  /*11e50*/  MOV R13, R19 ;  /* 0x00000013000d7202 */ /* 0x000fe20000000f00 */
[----:B------:R-:W-:Y:S02]  /*11e60*/  IMAD.MOV.U32 R12, RZ, RZ, 0x3 ;  /* 0x00000003ff0c7424 */ /* 0x000fe400078e00ff */
[----:B------:R-:W-:-:S07]  /*11e70*/  IMAD.MOV.U32 R2, RZ, RZ, R14 ;  /* 0x000000ffff027224 */ /* 0x000fce00078e000e */
[----:B------:R-:W-:Y:S05]  /*11e80*/  WARPSYNC.COLLECTIVE R15, `(.L_x_2026) ;  /* 0x000000000f087348 */ /* 0x000fea0003c00000 */
[----:B------:R0:W1:Y:S02]  /*11e90*/  SHFL.IDX P6, R14, R13, R12, R11 ;  /* 0x0000000c0d0e7389 */ /* 0x00006400000c000b */
[----:B01----:R-:W-:Y:S01]  /*11ea0*/  ENDCOLLECTIVE ;  /* 0x000000000000791b */ /* 0x003fe20003800000 */
.L_x_2026:
        /* <DEDUP_REMOVED lines=13> */
.L_x_2027:
        /* <DEDUP_REMOVED lines=8> */
.L_x_1958:
[----:B0-----:R0:W1:Y:S02]  /*12000*/  SYNCS.PHASECHK.TRANS64.TRYWAIT P0, [R4+URZ+0x2d860], R3 ;  /* 0x02d86003040075a7 */ /* 0x001064000800017f */
[----:B-1----:R-:W-:Y:S05]  /*12010*/  @!P0 NANOSLEEP.SYNCS 0x989680 ;  /* 0x009896800000895d */ /* 0x002fea0003900000 */
[----:B------:R-:W1:Y:S02]  /*12020*/  @!P0 SYNCS.PHASECHK.TRANS64 P0, [R4+URZ+0x2d860], R3 ;  /* 0x02d86003040085a7 */ /* 0x000e64000800007f */
[----:B-1----:R-:W-:Y:S05]  /*12030*/  @!P0 BRA `(.L_x_1958) ;  /* 0xfffffffc00f08947 */ /* 0x002fea000383ffff */
[----:B------:R-:W-:Y:S05]  /*12040*/  BRA `(.L_x_2029) ;  /* 0xffffffd800007947 */ /* 0x000fea000383ffff */
.L_x_1959:
        /* <DEDUP_REMOVED lines=8> */
.L_x_2031:
[----:B------:R-:W-:Y:S05]  /*120d0*/  BSYNC B0 ;  /* 0x0000000000007941 */ /* 0x000fea0003800000 */
.L_x_2030:
[----:B------:R-:W0:Y:S01]  /*120e0*/  S2R R2, SR_TID.X ;  /* 0x0000000000027919 */ /* 0x000e220000002100 */
[----:B------:R-:W-:Y:S01]  /*120f0*/  IMAD.MOV.U32 R13, RZ, RZ, R18 ;  /* 0x000000ffff0d7224 */ /* 0x000fe200078e0012 */
[----:B------:R-:W-:Y:S01]  /*12100*/  MOV R15, 0xffffffff ;  /* 0xffffffff000f7802 */ /* 0x000fe20000000f00 */
[----:B------:R-:W-:Y:S02]  /*12110*/  IMAD.MOV.U32 R12, RZ, RZ, RZ ;  /* 0x000000ffff0c7224 */ /* 0x000fe400078e00ff */
[----:B------:R-:W-:Y:S02]  /*12120*/  IMAD.MOV.U32 R11, RZ, RZ, 0x1c1f ;  /* 0x00001c1fff0b7424 */ /* 0x000fe400078e00ff */
[----:B------:R-:W-:-:S07]  /*12130*/  IMAD.MOV.U32 R0, RZ, RZ, R14 ;  /* 0x000000ffff007224 */ /* 0x000fce00078e000e */
[----:B0-----:R-:W-:Y:S05]  /*12140*/  WARPSYNC.COLLECTIVE R15, `(.L_x_2032) ;  /* 0x000000000f087348 */ /* 0x001fea0003c00000 */
[----:B------:R1:W2:Y:S02]  /*12150*/  SHFL.IDX P6, R14, R13, R12, R11 ;  /* 0x0000000c0d0e7389 */ /* 0x0002a400000c000b */
[----:B012---:R-:W-:Y:S01]  /*12160*/  ENDCOLLECTIVE ;  /* 0x000000000000791b */ /* 0x007fe20003800000 */
.L_x_2032:
        /* <DEDUP_REMOVED lines=9> */
.L_x_2033:
[----:B------:R-:W-:Y:S01]  /*12200*/  IMAD.X R3, RZ, RZ, R0, P0 ;  /* 0x000000ffff037224 */ /* 0x000fe200000e0600 */
[----:B------:R-:W-:Y:S01]  /*12210*/  ISETP.LT.OR P0, PT, R5, 0x1, P4 ;  /* 0x000000010500780c */ /* 0x000fe20002701670 */
[----:B------:R-:W-:Y:S01]  /*12220*/  IMAD R0, R7, 0x2, R17 ;  /* 0x0000000207007824 */ /* 0x000fe200078e0211 */
        /* <DEDUP_REMOVED lines=13> */
.L_x_2034:
[----:B------:R-:W-:Y:S02]  /*12300*/  IMAD.MOV.U32 R13, RZ, RZ, R19 ;  /* 0x000000ffff0d7224 */ /* 0x000fe400078e0013 */
[----:B------:R-:W-:Y:S01]  /*12310*/  IMAD.MOV.U32 R12, RZ, RZ, 0x2 ;  /* 0x00000002ff0c7424 */ /* 0x000fe200078e00ff */
[----:B------:R-:W-:-:S13]  /*12320*/  IADD3 R2, P0, R14, R6, RZ ;  /* 0x000000060e027210 */ /* 0x000fda0007f1e0ff */
[----:B------:R-:W-:Y:S05]  /*12330*/  WARPSYNC.COLLECTIVE R15, `(.L_x_2035) ;  /* 0x000000000f087348 */ /* 0x000fea0003c00000 */
[----:B------:R0:W1:Y:S02]  /*12340*/  SHFL.IDX P6, R14, R13, R12, R11 ;  /* 0x0000000c0d0e7389 */ /* 0x00006400000c000b */
[----:B01----:R-:W-:Y:S01]  /*12350*/  ENDCOLLECTIVE ;  /* 0x000000000000791b */ /* 0x003fe20003800000 */
.L_x_2035:
        /* <DEDUP_REMOVED lines=15> */
.L_x_2036:
[----:B------:R-:W-:Y:S01]  /*12450*/  MOV R13, R19 ;  /* 0x00000013000d7202 */ /* 0x000fe20000000f00 */
[----:B------:R-:W-:Y:S01]  /*12460*/  IMAD.MOV.U32 R12, RZ, RZ, 0x3 ;  /* 0x00000003ff0c7424 */ /* 0x000fe200078e00ff */
[----:B------:R-:W-:-:S13]  /*12470*/  IADD3 R2, P0, R14, R6, RZ ;  /* 0x000000060e027210 */ /* 0x000fda0007f1e0ff */
[----:B------:R-:W-:Y:S05]  /*12480*/  WARPSYNC.COLLECTIVE R15, `(.L_x_2037) ;  /* 0x000000000f087348 */ /* 0x000fea0003c00000 */
[----:B------:R0:W1:Y:S02]  /*12490*/  SHFL.IDX P6, R14, R13, R12, R11 ;  /* 0x0000000c0d0e7389 */ /* 0x00006400000c000b */
[----:B01----:R-:W-:Y:S01]  /*124a0*/  ENDCOLLECTIVE ;  /* 0x000000000000791b */ /* 0x003fe20003800000 */
.L_x_2037:
        /* <DEDUP_REMOVED lines=12> */
.L_x_2038:
[----:B------:R-:W-:Y:S01]  /*12570*/  @!PT LDS RZ, [RZ] ;  /* 0x00000000fffff984 */ /* 0x000fe20000000800 */
[----:B------:R-:W-:Y:S01]  /*12580*/  @!PT LDS RZ, [RZ] ;  /* 0x00000000fffff984 */ /* 0x000fe20000000800 */
[----:B------:R-:W-:Y:S01]  /*12590*/  @!PT LDS RZ, [RZ] ;  /* 0x00000000fffff984 */ /* 0x000fe20000000800 */
[----:B------:R0:W-:Y:S01]  /*125a0*/  LDGSTS.E.BYPASS.LTC128B.128 [R0+0x3400], desc[UR50][R2.64+0x40], !P0 ;  /* 0x0340004002007fae */ /* 0x0001e2000c101d72 */
[----:B------:R-:W-:-:S13]  /*125b0*/  ISETP.LT.OR P0, PT, R5, 0x41, P1 ;  /* 0x000000410500780c */ /* 0x000fda0000f01670 */
[----:B------:R0:W-:Y:S01]  /*125c0*/  LDGSTS.E.BYPASS.LTC128B.128 [R0+0x5400], desc[UR50][R2.64+0x80], !P0 ;  /* 0x0540008002007fae */ /* 0x0001e2000c101d72 */
[----:B------:R-:W-:Y:S05]  /*125d0*/  BRA `(.L_x_2039) ;  /* 0xffffffd400787947 */ /* 0x000fea000383ffff */
.L_x_1964:
[----:B------:R-:W-:Y:S01]  /*125e0*/  BSSY B0, `(.L_x_2040) ;  /* 0x0000008000007945 */ /* 0x000fe20003800000 */
[----:B-----5:R-:W-:Y:S01]  /*125f0*/  IMAD.MOV.U32 R13, RZ, RZ, R2 ;  /* 0x000000ffff0d7224 */ /* 0x020fe200078e0002 */
[----:B------:R-:W-:Y:S01]  /*12600*/  MOV R15, 0xffffffff ;  /* 0xffffffff000f7802 */ /* 0x000fe20000000f00 */
[----:B------:R-:W-:Y:S02]  /*12610*/  IMAD.MOV.U32 R12, RZ, RZ, RZ ;  /* 0x000000ffff0c7224 */ /* 0x000fe400078e00ff */
[----:B------:R-:W-:-:S07]  /*12620*/  IMAD.MOV.U32 R11, RZ, RZ, 0x1f ;  /* 0x0000001fff0b7424 */ /* 0x000fce00078e00ff */
[----:B01----:R-:W-:Y:S05]  /*12630*/  WARPSYNC.COLLECTIVE R15, `(.L_x_2041) ;  /* 0x000000000f087348 */ /* 0x003fea0003c00000 */
[----:B------:R2:W3:Y:S02]  /*12640*/  SHFL.IDX P6, R14, R13, R12, R11 ;  /* 0x0000000c0d0e7389 */ /* 0x0004e400000c000b */
[----:B0123--:R-:W-:Y:S01]  /*12650*/  ENDCOLLECTIVE ;  /* 0x000000000000791b */ /* 0x00ffe20003800000 */
.L_x_2041:
[----:B------:R-:W-:Y:S05]  /*12660*/  BSYNC B0 ;  /* 0x0000000000007941 */ /* 0x000fea0003800000 */
.L_x_2040:
[----:B------:R-:W-:Y:S05]  /*12670*/  BRA `(.L_x_2042) ;  /* 0xffffffd8000c7947 */ /* 0x000fea000383ffff */
.L_x_1967:
[----:B-1----:R1:W2:Y:S02]  /*12680*/  SYNCS.PHASECHK.TRANS64.TRYWAIT P0, [R4+URZ+0x2d820], R0 ;  /* 0x02d82000040075a7 */ /* 0x0022a4000800017f */
[----:B--2---:R-:W-:Y:S05]  /*12690*/  @!P0 NANOSLEEP.SYNCS 0x989680 ;  /* 0x009896800000895d */ /* 0x004fea0003900000 */
[----:B------:R-:W2:Y:S02]  /*126a0*/  @!P0 SYNCS.PHASECHK.TRANS64 P0, [R4+URZ+0x2d820], R0 ;  /* 0x02d82000040085a7 */ /* 0x000ea4000800007f */
[----:B--2---:R-:W-:Y:S05]  /*126b0*/  @!P0 BRA `(.L_x_1967) ;  /* 0xfffffffc00f08947 */ /* 0x004fea000383ffff */
[----:B------:R-:W-:Y:S05]  /*126c0*/  BRA `(.L_x_2043) ;  /* 0xffffffd800587947 */ /* 0x000fea000383ffff */
.L_x_1968:
        /* <DEDUP_REMOVED lines=11> */
.L_x_2045:
[----:B------:R-:W-:Y:S05]  /*12780*/  BSYNC B0 ;  /* 0x0000000000007941 */ /* 0x000fea0003800000 */
.L_x_2044:
[----:B------:R-:W-:Y:S05]  /*12790*/  BRA `(.L_x_2046) ;  /* 0xffffffd800407947 */ /* 0x000fea000383ffff */
.L_x_1971:
[----:B------:R-:W-:Y:S01]  /*127a0*/  BSSY B1, `(.L_x_2047) ;  /* 0x0000006000017945 */ /* 0x000fe20003800000 */
[----:B------:R-:W-:-:S07]  /*127b0*/  IMAD.MOV.U32 R15, RZ, RZ, -0x1 ;  /* 0xffffffffff0f7424 */ /* 0x000fce00078e00ff */
[----:B01----:R-:W-:Y:S05]  /*127c0*/  WARPSYNC.COLLECTIVE R15, `(.L_x_2048) ;  /* 0x000000000f0c7348 */ /* 0x003fea0003c00000 */
[----:B------:R-:W-:Y:S02]  /*127d0*/  ELECT P6, UR62, PT ;  /* 0x00000000003e782f */ /* 0x000fe400038c0000 */
[----:B------:R-:W-:Y:S01]  /*127e0*/  MOV R14, UR62 ;  /* 0x0000003e000e7c02 */ /* 0x000fe20008000f00 */
[----:B01----:R-:W-:Y:S10]  /*127f0*/  ENDCOLLECTIVE ;  /* 0x000000000000791b */ /* 0x003ff40003800000 */
.L_x_2048:
[----:B------:R-:W-:Y:S05]  /*12800*/  BSYNC B1 ;  /* 0x0000000000017941 */ /* 0x000fea0003800000 */
.L_x_2047:
[----:B------:R-:W-:Y:S05]  /*12810*/  BRA `(.L_x_2049) ;  /* 0xffffffd800387947 */ /* 0x000fea000383ffff */
.L_x_1973:
[----:B-1----:R1:W2:Y:S02]  /*12820*/  SYNCS.PHASECHK.TRANS64.TRYWAIT P1, [R5+URZ+0x2d840], R0 ;  /* 0x02d84000050075a7 */ /* 0x0022a4000802017f */
[----:B--2---:R-:W-:Y:S05]  /*12830*/  @!P1 NANOSLEEP.SYNCS 0x989680 ;  /* 0x009896800000995d */ /* 0x004fea0003900000 */
[----:B------:R-:W2:Y:S02]  /*12840*/  @!P1 SYNCS.PHASECHK.TRANS64 P1, [R5+URZ+0x2d840], R0 ;  /* 0x02d84000050095a7 */ /* 0x000ea4000802007f */
[----:B--2---:R-:W-:Y:S05]  /*12850*/  @!P1 BRA `(.L_x_1973) ;  /* 0xfffffffc00f09947 */ /* 0x004fea000383ffff */
[----:B------:R-:W-:Y:S05]  /*12860*/  BRA `(.L_x_2050) ;  /* 0xffffffd800587947 */ /* 0x000fea000383ffff */
.L_x_1975:
[----:B--2---:R2:W3:Y:S02]  /*12870*/  SYNCS.PHASECHK.TRANS64.TRYWAIT P1, [R23+URZ+0x2d840], R2 ;  /* 0x02d84002170075a7 */ /* 0x0044e4000802017f */
[----:B---3--:R-:W-:Y:S05]  /*12880*/  @!P1 NANOSLEEP.SYNCS 0x989680 ;  /* 0x009896800000995d */ /* 0x008fea0003900000 */
[----:B------:R-:W3:Y:S02]  /*12890*/  @!P1 SYNCS.PHASECHK.TRANS64 P1, [R23+URZ+0x2d840], R2 ;  /* 0x02d84002170095a7 */ /* 0x000ee4000802007f */
[----:B---3--:R-:W-:Y:S05]  /*128a0*/  @!P1 BRA `(.L_x_1975) ;  /* 0xfffffffc00f09947 */ /* 0x008fea000383ffff */
[----:B------:R-:W-:Y:S05]  /*128b0*/  BRA `(.L_x_2051) ;  /* 0xffffffd800647947 */ /* 0x000fea000383ffff */
.L_x_1977:
[----:B---3--:R3:W4:Y:S02]  /*128c0*/  SYNCS.PHASECHK.TRANS64.TRYWAIT P1, [R5+URZ+0x2d860], R0 ;  /* 0x02d86000050075a7 */ /* 0x008724000802017f */
[----:B----4-:R-:W-:Y:S05]  /*128d0*/  @!P1 NANOSLEEP.SYNCS 0x989680 ;  /* 0x009896800000995d */ /* 0x010fea0003900000 */
[----:B------:R-:W4:Y:S02]  /*128e0*/  @!P1 SYNCS.PHASECHK.TRANS64 P1, [R5+URZ+0x2d860], R0 ;  /* 0x02d86000050095a7 */ /* 0x000f24000802007f */
[----:B----4-:R-:W-:Y:S05]  /*128f0*/  @!P1 BRA `(.L_x_1977) ;  /* 0xfffffffc00f09947 */ /* 0x010fea000383ffff */
[----:B------:R-:W-:Y:S05]  /*12900*/  BRA `(.L_x_2052) ;  /* 0xffffffd800607947 */ /* 0x000fea000383ffff */
.L_x_2053:
        /* <DEDUP_REMOVED lines=15> */
.L_x_2734:


//--------------------- .text._ZN7cutlass13device_kernelIN5flash11enable_sm90INS1_16FlashAttnFwdSm90INS1_25CollectiveMainloopFwdSm90ILi2EN4cute5tupleIJNS5_1CILi1EEES8_S8_EEENS6_IJNS7_ILi192EEENS7_ILi128EEENS7_ILi96EEEEEELi96ENS_6half_tEfNS_4arch4Sm90ELb1ELb0ELb1ELb1ELb1ELb0ELb0ELb0ELb1ELb1ELb0ELb0EEENS1_21CollectiveEpilogueFwdINS6_IJSA_SC_SB_EEES9_SE_SG_Li384ELb1ELb1ELb0ELb0EEENS1_36VarlenDynamicPersistentTileSchedulerILi192ELi128ELi384ELi128ELb0ELb1ELb1ELb1ELb1ELb1EEEEEEEEEvNT_6ParamsE --------------------------
	.section	.text._ZN7cutlass13device_kernelIN5flash11enable_sm90INS1_16FlashAttnFwdSm90INS1_25CollectiveMainloopFwdSm90ILi2EN4cute5tupleIJNS5_1CILi1EEES8_S8_EEENS6_IJNS7_ILi192EEENS7_ILi128EEENS7_ILi96EEEEEELi96ENS_6half_tEfNS_4arch4Sm90ELb1ELb0ELb1ELb1ELb1ELb0ELb0ELb0ELb1ELb1ELb0ELb0EEENS1_21CollectiveEpilogueFwdINS6_IJSA_SC_SB_EEES9_SE_SG_Li384ELb1ELb1ELb0ELb0EEENS1_36VarlenDynamicPersistentTileSchedulerILi192ELi128ELi384ELi128ELb0ELb1ELb1ELb1ELb1ELb1EEEEEEEEEvNT_6ParamsE,"ax",@progbits
	.align	128
.text._ZN7cutlass13device_kernelIN5flash11enable_sm90INS1_16FlashAttnFwdSm90INS1_25CollectiveMainloopFwdSm90ILi2EN4cute5tupleIJNS5_1CILi1EEES8_S8_EEENS6_IJNS7_ILi192EEENS7_ILi128EEENS7_ILi96EEEEEELi96ENS_6half_tEfNS_4arch4Sm90ELb1ELb0ELb1ELb1ELb1ELb0ELb0ELb0ELb1ELb1ELb0ELb0EEENS1_21CollectiveEpilogueFwdINS6_IJSA_SC_SB_EEES9_SE_SG_Li384ELb1ELb1ELb0ELb0EEENS1_36VarlenDynamicPersistentTileSchedulerILi192ELi128ELi384ELi128ELb0ELb1ELb1ELb1ELb1ELb1EEEEEEEEEvNT_6ParamsE:
        .type           _ZN7cutlass13device_kernelIN5flash11enable_sm90INS1_16FlashAttnFwdSm90INS1_25CollectiveMainloopFwdSm90ILi2EN4cute5tupleIJNS5_1CILi1EEES8_S8_EEENS6_IJNS7_ILi192EEENS7_ILi128EEENS7_ILi96EEEEEELi96ENS_6half_tEfNS_4arch4Sm90ELb1ELb0ELb1ELb1ELb1ELb0ELb0ELb0ELb1ELb1ELb0ELb0EEENS1_21CollectiveEpilogueFwdINS6_IJSA_SC_SB_EEES9_SE_SG_Li384ELb1ELb1ELb0ELb0EEENS1_36VarlenDynamicPersistentTileSchedulerILi192ELi128ELi384ELi128ELb0ELb1ELb1ELb1ELb1ELb1EEEEEEEEEvNT_6ParamsE,@function
        .size           _ZN7cutlass13device_kernelIN5flash11enable_sm90INS1_16FlashAttnFwdSm90INS1_25CollectiveMainloopFwdSm90ILi2EN4cute5tupleIJNS5_1CILi1EEES8_S8_EEENS6_IJNS7_ILi192EEENS7_ILi128EEENS7_ILi96EEEEEELi96ENS_6half_tEfNS_4arch4Sm90ELb1ELb0ELb1ELb1ELb1ELb0ELb0ELb0ELb1ELb1ELb0ELb0EEENS1_21CollectiveEpilogueFwdINS6_IJSA_SC_SB_EEES9_SE_SG_Li384ELb1ELb1ELb0ELb0EEENS1_36VarlenDynamicPersistentTileSchedulerILi192ELi128ELi384ELi128ELb0ELb1ELb1ELb1ELb1ELb1EEEEEEEEEvNT_6ParamsE,(.L_x_2735 - _ZN7cutlass13device_kernelIN5flash11enable_sm90INS1_16FlashAttnFwdSm90INS1_25CollectiveMainloopFwdSm90ILi2EN4cute5tupleIJNS5_1CILi1EEES8_S8_EEENS6_IJNS7_ILi192EEENS7_ILi128EEENS7_ILi96EEEEEELi96ENS_6half_tEfNS_4arch4Sm90ELb1ELb0ELb1ELb1ELb1ELb0ELb0ELb0ELb1ELb1ELb0ELb0EEENS1_21CollectiveEpilogueFwdINS6_IJSA_SC_SB_EEES9_SE_SG_Li384ELb1ELb1ELb0ELb0EEENS1_36VarlenDynamicPersistentTileSchedulerILi192ELi128ELi384ELi128ELb0ELb1ELb1ELb1ELb1ELb1EEEEEEEEEvNT_6ParamsE)
        .other          _ZN7cutlass13device_kernelIN5flash11enable_sm90INS1_16FlashAttnFwdSm90INS1_25CollectiveMainloopFwdSm90ILi2EN4cute5tupleIJNS5_1CILi1EEES8_S8_EEENS6_IJNS7_ILi192EEENS7_ILi128EEENS7_ILi96EEEEEELi96ENS_6half_tEfNS_4arch4Sm90ELb1ELb0ELb1ELb1ELb1ELb0ELb0ELb0ELb1ELb1ELb0ELb0EEENS1_21CollectiveEpilogueFwdINS6_IJSA_SC_SB_EEES9_SE_SG_Li384ELb1ELb1ELb0ELb0EEENS1_36VarlenDynamicPersistentTileSchedulerILi192ELi128ELi384ELi128ELb0ELb1ELb1ELb1ELb1ELb1EEEEEEEEEvNT_6ParamsE,@"STO_CUDA_ENTRY STV_DEFAULT"
_ZN7cutlass13device_kernelIN5flash11enable_sm90INS1_16FlashAttnFwdSm90INS1_25CollectiveMainloopFwdSm90ILi2EN4cute5tupleIJNS5_1CILi1EEES8_S8_EEENS6_IJNS7_ILi192EEENS7_ILi128EEENS7_ILi96EEEEEELi96ENS_6half_tEfNS_4arch4Sm90ELb1ELb0ELb1ELb1ELb1ELb0ELb0ELb0ELb1ELb1ELb0ELb0EEENS1_21CollectiveEpilogueFwdINS6_IJSA_SC_SB_EEES9_SE_SG_Li384ELb1ELb1ELb0ELb0EEENS1_36VarlenDynamicPersistentTileSchedulerILi192ELi128ELi384ELi128ELb0ELb1ELb1ELb1ELb1ELb1EEEEEEEEEvNT_6ParamsE:
        /* <DEDUP_REMOVED lines=45> */
.L_x_2054:
        /* <DEDUP_REMOVED lines=22> */
.L_x_2055:
        /* <DEDUP_REMOVED lines=18> */
.L_x_2056:
        /* <DEDUP_REMOVED lines=22> */
.L_x_2057:
        /* <DEDUP_REMOVED lines=22> */
.L_x_2058:
        /* <DEDUP_REMOVED lines=8> */
.L_x_2060:
        /* <DEDUP_REMOVED lines=24> */
[----:B------:R-:W-:-:S03]  /*0a10*/  LOP3.LUT R4, R2, 0xfffffff0, RZ, 0xc0, !PT ;  /* 0xfffffff002047812 */ /* 0x000fc600078ec0ff */
[C---:B------:R-:W-:Y:S02]  /*0a20*/  IMAD.IADD R150, R157.reuse, 0x1, -R150 ;  /* 0x000000019d967824 */ /* 0x040fe400078e0a96 */
[----:B------:R-:W-:-:S03]  /*0a30*/  IMAD.IADD R4, R157, 0x1, -R4 ;  /* 0x000000019d047824 */ /* 0x000fc600078e0a04 */
[----:B------:R-:W-:Y:S02]  /*0a40*/  SHF.R.S32.HI R11, RZ, 0x1f, R150 ;  /* 0x0000001fff0b7819 */ /* 0x000fe40000011496 */
[----:B------:R-:W-:Y:S02]  /*0a50*/  SHF.R.S32.HI R3, RZ, 0x1f, R4 ;  /* 0x0000001fff037819 */ /* 0x000fe40000011404 */
[----:B------:R-:W-:Y:S02]  /*0a60*/  LEA.HI R10, R11, R150, RZ, 0x2 ;  /* 0x000000960b0a7211 */ /* 0x000fe400078f10ff */
[----:B------:R-:W-:Y:S02]  /*0a70*/  LEA.HI R5, R0, R157, RZ, 0x5 ;  /* 0x0000009d00057211 */ /* 0x000fe400078f28ff */
[--C-:B------:R-:W-:Y:S02]  /*0a80*/  SHF.R.S32.HI R8, RZ, 0x2, R10.reuse ;  /* 0x00000002ff087819 */ /* 0x100fe4000001140a */
[----:B------:R-:W-:-:S02]  /*0a90*/  SHF.R.S32.HI R9, RZ, 0x1f, R10 ;  /* 0x0000001fff097819 */ /* 0x000fc4000001140a */
[----:B------:R-:W-:Y:S02]  /*0aa0*/  SHF.R.S32.HI R7, RZ, 0x4, R2 ;  /* 0x00000004ff077819 */ /* 0x000fe40000011402 */
[----:B------:R-:W-:Y:S02]  /*0ab0*/  LEA.HI R3, R3, R4, RZ, 0x3 ;  /* 0x0000000403037211 */ /* 0x000fe400078f18ff */
[----:B------:R-:W-:Y:S02]  /*0ac0*/  LEA.HI R6, R9, R8, RZ, 0x3 ;  /* 0x0000000809067211 */ /* 0x000fe400078f18ff */
[----:B------:R-:W-:Y:S02]  /*0ad0*/  SHF.R.S32.HI R9, RZ, 0x5, R5 ;  /* 0x00000005ff097819 */ /* 0x000fe40000011405 */
[----:B------:R-:W-:Y:S02]  /*0ae0*/  LEA.HI R2, R2, R7, RZ, 0x1 ;  /* 0x0000000702027211 */ /* 0x000fe400078f08ff */
[----:B------:R-:W-:-:S02]  /*0af0*/  LOP3.LUT R5, R3, 0xfffffff8, RZ, 0xc0, !PT ;  /* 0xfffffff803057812 */ /* 0x000fc400078ec0ff */
[----:B------:R-:W-:Y:S02]  /*0b00*/  SHF.R.S32.HI R151, RZ, 0x7, R151 ;  /* 0x00000007ff977819 */ /* 0x000fe40000011497 */
[----:B------:R-:W-:Y:S01]  /*0b10*/  LOP3.LUT R2, R2, 0x1ffffffe, RZ, 0xc0, !PT ;  /* 0x1ffffffe02027812 */ /* 0x000fe200078ec0ff */
[----:B------:R-:W-:Y:S01]  /*0b20*/  IMAD.IADD R5, R4, 0x1, -R5 ;  /* 0x0000000104057824 */ /* 0x000fe200078e0a05 */
[----:B------:R-:W-:Y:S01]  /*0b30*/  LOP3.LUT R13, R6, 0xfffffff8, RZ, 0xc0, !PT ;  /* 0xfffffff8060d7812 */ /* 0x000fe200078ec0ff */
[----:B------:R-:W-:-:S04]  /*0b40*/  IMAD.HI R6, R151, 0x55555556, RZ ;  /* 0x5555555697067827 */ /* 0x000fc800078e02ff */
[----:B------:R-:W-:Y:S01]  /*0b50*/  IMAD R14, R9, 0x10, R4 ;  /* 0x00000010090e7824 */ /* 0x000fe200078e0204 */
[----:B------:R-:W-:Y:S01]  /*0b60*/  IADD3 R12, R8, -R13, RZ ;  /* 0x8000000d080c7210 */ /* 0x000fe20007ffe0ff */
[----:B------:R-:W-:Y:S02]  /*0b70*/  IMAD.IADD R2, R7, 0x1, -R2 ;  /* 0x0000000107027824 */ /* 0x000fe400078e0a02 */
[----:B------:R-:W-:Y:S01]  /*0b80*/  IMAD.SHL.U32 R4, R5, 0x40, RZ ;  /* 0x0000004005047824 */ /* 0x000fe200078e00ff */
[----:B------:R-:W-:Y:S01]  /*0b90*/  LEA.HI R8, R6, R6, RZ, 0x1 ;  /* 0x0000000606087211 */ /* 0x000fe200078f08ff */
[----:B------:R-:W-:Y:S02]  /*0ba0*/  IMAD.SHL.U32 R6, R3, 0x40, RZ ;  /* 0x0000004003067824 */ /* 0x000fe400078e00ff */
[----:B------:R-:W-:Y:S01]  /*0bb0*/  IMAD.SHL.U32 R3, R2, 0x8, RZ ;  /* 0x0000000802037824 */ /* 0x000fe200078e00ff */
[----:B------:R-:W-:-:S03]  /*0bc0*/  LOP3.LUT R4, R4, 0x1c0, RZ, 0xc0, !PT ;  /* 0x000001c004047812 */ /* 0x000fc600078ec0ff */
[--C-:B------:R-:W-:Y:S01]  /*0bd0*/  IMAD.U32 R153, R14, 0x20, R3.reuse ;  /* 0x000000200e997824 */ /* 0x100fe200078e0003 */
[----:B------:R-:W-:Y:S02]  /*0be0*/  LOP3.LUT R3, R4, 0x8, R3, 0xf8, !PT ;  /* 0x0000000804037812 */ /* 0x000fe400078ef803 */
[----:B------:R-:W-:Y:S02]  /*0bf0*/  LOP3.LUT R6, R6, 0x7ffffe00, RZ, 0xc0, !PT ;  /* 0x7ffffe0006067812 */ /* 0x000fe400078ec0ff */
[----:B------:R-:W-:Y:S02]  /*0c00*/  SHF.R.U32.HI R4, RZ, 0x3, R4 ;  /* 0x00000003ff047819 */ /* 0x000fe40000011604 */
[----:B------:R-:W-:Y:S01]  /*0c10*/  LEA.HI R0, R0, R157, RZ, 0x2 ;  /* 0x0000009d00007211 */ /* 0x000fe200078f10ff */
[----:B------:R-:W-:Y:S01]  /*0c20*/  IMAD R6, R9, 0x400, R6 ;  /* 0x0000040009067824 */ /* 0x000fe200078e0206 */
[----:B------:R-:W-:Y:S02]  /*0c30*/  LOP3.LUT R3, R3, R4, RZ, 0x3c, !PT ;  /* 0x0000000403037212 */ /* 0x000fe400078e3cff */
[----:B------:R-:W-:-:S02]  /*0c40*/  LOP3.LUT R2, R0, 0xfffffffc, RZ, 0xc0, !PT ;  /* 0xfffffffc00027812 */ /* 0x000fc400078ec0ff */
[----:B------:R-:W-:Y:S01]  /*0c50*/  LEA.HI R11, R11, R150, RZ, 0x5 ;  /* 0x000000960b0b7211 */ /* 0x000fe200078f28ff */
[----:B------:R-:W-:Y:S01]  /*0c60*/  IMAD.IADD R3, R6, 0x1, R3 ;  /* 0x0000000106037824 */ /* 0x000fe200078e0203 */
[----:B------:R-:W-:Y:S01]  /*0c70*/  R2P PR, R5, 0x6 ;  /* 0x0000000605007804 */ /* 0x000fe20000000000 */
[----:B------:R-:W-:Y:S01]  /*0c80*/  IMAD.IADD R147, R157, 0x1, -R2 ;  /* 0x000000019d937824 */ /* 0x000fe200078e0a02 */
[----:B------:R-:W-:Y:S02]  /*0c90*/  SHF.R.S32.HI R11, RZ, 0x5, R11 ;  /* 0x00000005ff0b7819 */ /* 0x000fe4000001140b */
[----:B------:R-:W-:Y:S02]  /*0ca0*/  LEA R16, R3, UR41, 0x1 ;  /* 0x0000002903107c11 */ /* 0x000fe4000f8e08ff */
[----:B------:R-:W-:Y:S01]  /*0cb0*/  LEA.HI R4, R147, R147, RZ, 0x1 ;  /* 0x0000009393047211 */ /* 0x000fe200078f08ff */
[----:B------:R-:W-:Y:S01]  /*0cc0*/  IMAD.MOV.U32 R17, RZ, RZ, 0x40 ;  /* 0x00000040ff117424 */ /* 0x000fe200078e00ff */
[----:B------:R-:W-:Y:S01]  /*0cd0*/  LEA R11, R11, R12, 0x4 ;  /* 0x0000000c0b0b7211 */ /* 0x000fe200078e20ff */
[----:B------:R-:W-:Y:S01]  /*0ce0*/  IMAD.SHL.U32 R142, R147, 0x8, RZ ;  /* 0x00000008938e7824 */ /* 0x000fe200078e00ff */
[----:B------:R-:W-:Y:S01]  /*0cf0*/  LOP3.LUT R4, R4, 0x1ffffffe, RZ, 0xc0, !PT ;  /* 0x1ffffffe04047812 */ /* 0x000fe200078ec0ff */
[----:B------:R-:W-:-:S02]  /*0d00*/  IMAD R8, R8, -0x3, R151 ;  /* 0xfffffffd08087824 */ /* 0x000fc400078e0297 */
[----:B------:R-:W-:Y:S01]  /*0d10*/  VIADD R18, R16, 0x21800 ;  /* 0x0002180010127836 */ /* 0x000fe20000000000 */
[----:B------:R-:W-:Y:S01]  /*0d20*/  SEL R17, R17, 0xffffffc0, !P2 ;  /* 0xffffffc011117807 */ /* 0x000fe20005000000 */
[----:B------:R-:W-:Y:S01]  /*0d30*/  VIADD R144, R142, 0x20 ;  /* 0x000000208e907836 */ /* 0x000fe20000000000 */
[----:B------:R-:W-:Y:S01]  /*0d40*/  LOP3.LUT R139, R10, 0x7ffffffc, RZ, 0xc0, !PT ;  /* 0x7ffffffc0a8b7812 */ /* 0x000fe200078ec0ff */
[----:B------:R-:W-:Y:S02]  /*0d50*/  VIADD R146, R142, 0x40 ;  /* 0x000000408e927836 */ /* 0x000fe40000000000 */
[----:B------:R-:W-:Y:S02]  /*0d60*/  VIADD R22, R16, 0x21820 ;  /* 0x0002182010167836 */ /* 0x000fe40000000000 */
[----:B------:R-:W-:Y:S02]  /*0d70*/  IMAD R152, R8, 0x40, R11 ;  /* 0x0000004008987824 */ /* 0x000fe400078e020b */
[----:B------:R-:W-:-:S02]  /*0d80*/  IMAD.IADD R3, R147, 0x1, -R4 ;  /* 0x0000000193037824 */ /* 0x000fc400078e0a04 */
[C---:B------:R-:W-:Y:S01]  /*0d90*/  @P1 VIADD R22, R18.reuse, 0xffffffe0 ;  /* 0xffffffe012161836 */ /* 0x040fe20000000000 */
[----:B------:R-:W-:Y:S01]  /*0da0*/  MOV R2, RZ ;  /* 0x000000ff00027202 */ /* 0x000fe20000000f00 */
[----:B------:R-:W-:Y:S01]  /*0db0*/  IMAD.IADD R18, R18, 0x1, R17 ;  /* 0x0000000112127824 */ /* 0x000fe200078e0211 */
[----:B------:R-:W-:Y:S01]  /*0dc0*/  SHF.R.S32.HI R148, RZ, 0x2, R0 ;  /* 0x00000002ff947819 */ /* 0x000fe20000011400 */
[----:B------:R-:W-:Y:S01]  /*0dd0*/  IMAD.MOV.U32 R149, RZ, RZ, RZ ;  /* 0x000000ffff957224 */ /* 0x000fe200078e00ff */
[----:B------:R-:W-:Y:S01]  /*0de0*/  SHF.R.S32.HI R156, RZ, 0x1f, R144 ;  /* 0x0000001fff9c7819 */ /* 0x000fe20000011490 */
[----:B------:R-:W-:Y:S01]  /*0df0*/  IMAD R140, R3, 0x8, R152 ;  /* 0x00000008038c7824 */ /* 0x000fe200078e0298 */
[----:B------:R-:W-:Y:S01]  /*0e00*/  SHF.R.S32.HI R155, RZ, 0x1f, R146 ;  /* 0x0000001fff9b7819 */ /* 0x000fe20000011492 */
[----:B------:R-:W-:Y:S01]  /*0e10*/  IMAD.IADD R17, R17, 0x1, R22 ;  /* 0x0000000111117824 */ /* 0x000fe200078e0216 */
[----:B------:R-:W-:Y:S01]  /*0e20*/  IADD3 R139, R150, -R139, RZ ;  /* 0x8000008b968b7210 */ /* 0x000fe20007ffe0ff */
[----:B------:R-:W-:Y:S01]  /*0e30*/  VIADD R23, R22, 0x6000 ;  /* 0x0000600016177836 */ /* 0x000fe20000000000 */
[----:B------:R-:W-:Y:S01]  /*0e40*/  UMOV UR38, URZ ;  /* 0x0000003f00267c82 */ /* 0x000fe20008000000 */
[----:B--2---:R-:W-:-:S07]  /*0e50*/  LOP3.LUT R19, R15, 0x1, RZ, 0xfc, !PT ;  /* 0x000000010f137812 */ /* 0x004fce00078efcff */
.L_x_2112:
[----:B--2---:R-:W0:Y:S01]  /*0e60*/  LDC.64 R4, c[0x0][0xc88] ;  /* 0x00032200ff047b82 */ /* 0x004e220000000a00 */
[----:B------:R-:W-:Y:S01]  /*0e70*/  ULDC.64 UR4, c[0x0][0xa28] ;  /* 0x00028a0000047ab9 */ /* 0x000fe20000000a00 */
[----:B------:R-:W-:Y:S01]  /*0e80*/  ULDC.64 UR6, c[0x0][0xa18] ;  /* 0x0002860000067ab9 */ /* 0x000fe20000000a00 */
[----:B------:R-:W-:Y:S01]  /*0e90*/  IMAD.MOV.U32 R0, RZ, RZ, RZ ;  /* 0x000000ffff007224 */ /* 0x000fe200078e00ff */
[----:B------:R-:W-:Y:S01]  /*0ea0*/  ULDC.64 UR8, c[0x0][0xa20] ;  /* 0x0002880000087ab9 */ /* 0x000fe20000000a00 */
[----:B0-----:R-:W-:-:S05]  /*0eb0*/  IMAD.WIDE R4, R31, 0x4, R4 ;  /* 0x000000041f047825 */ /* 0x001fca00078e0204 */
[----:B------:R-:W2:Y:S01]  /*0ec0*/  LDG.E R141, desc[UR36][R4.64] ;  /* 0x00000024048d7981 */ /* 0x000ea2000c1e1900 */
[----:B------:R-:W-:Y:S02]  /*0ed0*/  ISETP.NE.U32.AND P0, PT, RZ, UR4, PT ;  /* 0x00000004ff007c0c */ /* 0x000fe4000bf05070 */
[----:B------:R-:W-:Y:S02]  /*0ee0*/  ISETP.NE.U32.AND P1, PT, RZ, UR6, PT ;  /* 0x00000006ff007c0c */ /* 0x000fe4000bf25070 */
[----:B------:R-:W-:Y:S02]  /*0ef0*/  ISETP.NE.AND.EX P0, PT, RZ, UR5, PT, P0 ;  /* 0x00000005ff007c0c */ /* 0x000fe4000bf05300 */
[----:B------:R-:W-:Y:S02]  /*0f00*/  ISETP.NE.AND.EX P1, PT, RZ, UR7, PT, P1 ;  /* 0x00000007ff007c0c */ /* 0x000fe4000bf25310 */
[----:B--2---:R-:W-:-:S09]  /*0f10*/  SHF.R.S32.HI R145, RZ, 0x1f, R141 ;  /* 0x0000001fff917819 */ /* 0x004fd2000001148d */
[----:B-1-3--:R-:W-:-:S04]  /*0f20*/  @P0 LEA R6, P2, R141, UR4, 0x2 ;  /* 0x000000048d060c11 */ /* 0x00afc8000f8410ff */
[C---:B------:R-:W-:Y:S01]  /*0f30*/  @P0 LEA.HI.X R7, R141.reuse, UR5, R145, 0x2, P2 ;  /* 0x000000058d070c11 */ /* 0x040fe200090f1491 */
[----:B------:R-:W-:Y:S01]  /*0f40*/  ULDC.64 UR4, c[0x0][0x418] ;  /* 0x0001060000047ab9 */ /* 0x000fe20000000a00 */
[----:B------:R-:W-:-:S03]  /*0f50*/  @P1 LEA R4, P2, R141, UR6, 0x2 ;  /* 0x000000068d041c11 */ /* 0x000fc6000f8410ff */
[----:B------:R0:W5:Y:S01]  /*0f60*/  @P0 LDG.E R0, desc[UR36][R6.64] ;  /* 0x0000002406000981 */ /* 0x000162000c1e1900 */
[----:B------:R-:W-:-:S05]  /*0f70*/  @P1 LEA.HI.X R5, R141, UR7, R145, 0x2, P2 ;  /* 0x000000078d051c11 */ /* 0x000fca00090f1491 */
[----:B------:R0:W5:Y:S01]  /*0f80*/  @P1 LDG.E R138, desc[UR36][R4.64] ;  /* 0x00000024048a1981 */ /* 0x000162000c1e1900 */
[----:B------:R-:W-:Y:S01]  /*0f90*/  UISETP.NE.U32.AND UP0, UPT, UR4, URZ, UPT ;  /* 0x0000003f0400728c */ /* 0x000fe2000bf05070 */
[----:B------:R-:W-:Y:S02]  /*0fa0*/  ISETP.NE.U32.AND P2, PT, RZ, UR8, PT ;  /* 0x00000008ff007c0c */ /* 0x000fe4000bf45070 */
[----:B------:R-:W-:Y:S01]  /*0fb0*/  ULDC UR4, c[0x0][0x424] ;  /* 0x0001090000047ab9 */ /* 0x000fe20000000800 */
[----:B------:R-:W-:Y:S01]  /*0fc0*/  UISETP.NE.AND.EX UP0, UPT, UR5, URZ, UPT, UP0 ;  /* 0x0000003f0500728c */ /* 0x000fe2000bf05300 */
[----:B------:R-:W-:Y:S02]  /*0fd0*/  ISETP.NE.AND.EX P2, PT, RZ, UR9, PT, P2 ;  /* 0x00000009ff007c0c */ /* 0x000fe4000bf45320 */
[----:B------:R-:W-:Y:S01]  /*0fe0*/  ULDC UR5, c[0x0][0x2f0] ;  /* 0x0000bc0000057ab9 */ /* 0x000fe20000000800 */
[----:B------:R-:W-:-:S04]  /*0ff0*/  USEL UR4, UR4, 0x1, UP0 ;  /* 0x0000000104047887 */ /* 0x000fc80008000000 */
[----:B------:R-:W-:Y:S01]  /*1000*/  UIMAD UR4, UR4, UR5, URZ ;  /* 0x00000005040472a4 */ /* 0x000fe2000f8e023f */
[----:B0---4-:R-:W-:Y:S11]  /*1010*/  @P1 BRA `(.L_x_2061) ;  /* 0x0000000000281947 */ /* 0x011ff60003800000 */
[----:B------:R-:W-:Y:S01]  /*1020*/  ULDC.64 UR6, c[0x0][0xa00] ;  /* 0x0002800000067ab9 */ /* 0x000fe20000000a00 */
[----:B-----5:R-:W0:Y:S01]  /*1030*/  LDC R138, c[0x0][0x288] ;  /* 0x0000a200ff8a7b82 */ /* 0x020e220000000800 */
[----:B------:R-:W-:-:S04]  /*1040*/  ISETP.NE.U32.AND P0, PT, RZ, UR6, PT ;  /* 0x00000006ff007c0c */ /* 0x000fc8000bf05070 */
[----:B------:R-:W-:-:S13]  /*1050*/  ISETP.NE.AND.EX P0, PT, RZ, UR7, PT, P0 ;  /* 0x00000007ff007c0c */ /* 0x000fda000bf05300 */
[----:B------:R-:W-:Y:S05]  /*1060*/  @!P0 BRA `(.L_x_2061) ;  /* 0x0000000000148947 */ /* 0x000fea0003800000 */
[----:B------:R-:W1:Y:S02]  /*1070*/  LDC.64 R4, c[0x0][0xa00] ;  /* 0x00028000ff047b82 */ /* 0x000e640000000a00 */
[----:B-1----:R-:W-:-:S05]  /*1080*/  IMAD.WIDE R4, R141, 0x4, R4 ;  /* 0x000000048d047825 */ /* 0x002fca00078e0204 */
[----:B0-----:R-:W2:Y:S04]  /*1090*/  LDG.E R138, desc[UR36][R4.64] ;  /* 0x00000024048a7981 */ /* 0x001ea8000c1e1900 */
[----:B------:R-:W2:Y:S02]  /*10a0*/  LDG.E R3, desc[UR36][R4.64+0x4] ;  /* 0x0000042404037981 */ /* 0x000ea4000c1e1900 */
[----:B--2---:R-:W-:-:S07]  /*10b0*/  IMAD.IADD R138, R3, 0x1, -R138 ;  /* 0x00000001038a7824 */ /* 0x004fce00078e0a8a */
.L_x_2061:
[----:B------:R-:W-:Y:S01]  /*10c0*/  IMAD.U32 R137, RZ, RZ, UR4 ;  /* 0x00000004ff897e24 */ /* 0x000fe2000f8e00ff */
[----:B------:R-:W-:Y:S01]  /*10d0*/  MOV R143, R30 ;  /* 0x0000001e008f7202 */ /* 0x000fe20000000f00 */
[----:B------:R-:W-:Y:S06]  /*10e0*/  @!P2 BRA `(.L_x_2062) ;  /* 0x000000000010a947 */ /* 0x000fec0003800000 */
[----:B------:R-:W-:-:S04]  /*10f0*/  LEA R4, P0, R141, UR8, 0x2 ;  /* 0x000000088d047c11 */ /* 0x000fc8000f8010ff */
[----:B------:R-:W-:-:S05]  /*1100*/  LEA.HI.X R5, R141, UR9, R145, 0x2, P0 ;  /* 0x000000098d057c11 */ /* 0x000fca00080f1491 */
[----:B------:R1:W5:Y:S01]  /*1110*/  LDG.E R137, desc[UR36][R4.64] ;  /* 0x0000002404897981 */ /* 0x000362000c1e1900 */
[----:B------:R-:W-:Y:S05]  /*1120*/  BRA `(.L_x_2063) ;  /* 0x0000000000247947 */ /* 0x000fea0003800000 */
.L_x_2062:
        /* <DEDUP_REMOVED lines=9> */
.L_x_2063:
[----:B------:R-:W2:Y:S01]  /*11c0*/  LDC R154, c[0x0][0x448] ;  /* 0x00011200ff9a7b82 */ /* 0x000ea20000000800 */
[----:B------:R-:W-:Y:S01]  /*11d0*/  IMAD R136, R29, 0xc0, RZ ;  /* 0x000000c01d887824 */ /* 0x000fe200078e02ff */
[----:B------:R-:W-:Y:S01]  /*11e0*/  CS2R R134, SRZ ;  /* 0x0000000000867805 */ /* 0x000fe2000001ff00 */
[----:B-----5:R-:W-:Y:S01]  /*11f0*/  IMAD.IADD R137, R137, 0x1, -R0 ;  /* 0x0000000189897824 */ /* 0x020fe200078e0a00 */
[----:B------:R-:W-:Y:S01]  /*1200*/  CS2R R132, SRZ ;  /* 0x0000000000847805 */ /* 0x000fe2000001ff00 */
[----:B------:R-:W-:Y:S01]  /*1210*/  VIADD R3, R136, 0xbf ;  /* 0x000000bf88037836 */ /* 0x000fe20000000000 */
        /* <DEDUP_REMOVED lines=12> */
[----:B------:R-:W-:Y:S01]  /*12e0*/  CS2R R106, SRZ ;  /* 0x00000000006a7805 */ /* 0x000fe2000001ff00 */
[----:B------:R-:W-:Y:S01]  /*12f0*/  IMAD.MOV.U32 R109, RZ, RZ, RZ ;  /* 0x000000ffff6d7224 */ /* 0x000fe200078e00ff */
[----:B------:R-:W-:Y:S02]  /*1300*/  CS2R R104, SRZ ;  /* 0x0000000000687805 */ /* 0x000fe4000001ff00 */
[----:B------:R-:W-:Y:S02]  /*1310*/  CS2R R102, SRZ ;  /* 0x0000000000667805 */ /* 0x000fe4000001ff00 */
[----:B------:R-:W-:-:S02]  /*1320*/  CS2R R100, SRZ ;  /* 0x0000000000647805 */ /* 0x000fc4000001ff00 */
[----:B------:R-:W-:Y:S02]  /*1330*/  CS2R R98, SRZ ;  /* 0x0000000000627805 */ /* 0x000fe4000001ff00 */
[----:B--2---:R-:W-:Y:S02]  /*1340*/  ISETP.NE.AND P0, PT, R154, 0x1, PT ;  /* 0x000000019a00780c */ /* 0x004fe40003f05270 */
[----:B------:R-:W-:Y:S02]  /*1350*/  CS2R R96, SRZ ;  /* 0x0000000000607805 */ /* 0x000fe4000001ff00 */
[----:B------:R-:W-:Y:S01]  /*1360*/  CS2R R94, SRZ ;  /* 0x00000000005e7805 */ /* 0x000fe2000001ff00 */
[----:B------:R-:W-:Y:S01]  /*1370*/  IMAD.MOV.U32 R93, RZ, RZ, RZ ;  /* 0x000000ffff5d7224 */ /* 0x000fe200078e00ff */
[----:B------:R-:W-:Y:S02]  /*1380*/  CS2R R6, SRZ ;  /* 0x0000000000067805 */ /* 0x000fe4000001ff00 */
[----:B------:R-:W-:Y:S01]  /*1390*/  CS2R R90, SRZ ;  /* 0x00000000005a7805 */ /* 0x000fe2000001ff00 */
[----:B------:R-:W-:-:S04]  /*13a0*/  IMAD.MOV.U32 R8, RZ, RZ, RZ ;  /* 0x000000ffff087224 */ /* 0x000fc800078e00ff */
[----:B-1----:R-:W1:Y:S08]  /*13b0*/  @P0 LDC R4, c[0x0][0x44c] ;  /* 0x00011300ff040b82 */ /* 0x002e700000000800 */
[----:B------:R-:W2:Y:S01]  /*13c0*/  @P0 LDC R5, c[0x0][0x450] ;  /* 0x00011400ff050b82 */ /* 0x000ea20000000800 */
[----:B-1----:R-:W-:Y:S01]  /*13d0*/  @P0 IMAD.HI.U32 R0, R3, R4, RZ ;  /* 0x0000000403000227 */ /* 0x002fe200078e00ff */
[----:B0-----:R-:W-:-:S04]  /*13e0*/  IADD3 R4, R137, 0x80, -R138 ;  /* 0x0000008089047810 */ /* 0x001fc80007ffe88a */
[----:B--2---:R-:W-:Y:S01]  /*13f0*/  @P0 SHF.R.U32.HI R3, RZ, R5, R0 ;  /* 0x00000005ff030219 */ /* 0x004fe20000011600 */
[----:B------:R-:W-:Y:S01]  /*1400*/  VIADD R0, R137, 0x7f ;  /* 0x0000007f89007836 */ /* 0x000fe20000000000 */
[----:B------:R-:W-:-:S03]  /*1410*/  PLOP3.LUT P0, PT, PT, PT, PT, 0x80, 0x0 ;  /* 0x000000000000781c */ /* 0x000fc60003f0f070 */
[----:B------:R-:W-:Y:S01]  /*1420*/  IMAD.IADD R4, R4, 0x1, R3 ;  /* 0x0000000104047824 */ /* 0x000fe200078e0203 */
[----:B------:R-:W-:-:S04]  /*1430*/  SHF.R.S32.HI R3, RZ, 0x1f, R0 ;  /* 0x0000001fff037819 */ /* 0x000fc80000011400 */
[----:B------:R-:W-:Y:S02]  /*1440*/  SHF.R.S32.HI R5, RZ, 0x1f, R4 ;  /* 0x0000001fff057819 */ /* 0x000fe40000011404 */
[----:B------:R-:W-:Y:S01]  /*1450*/  LEA.HI R3, R3, R0, RZ, 0x7 ;  /* 0x0000000003037211 */ /* 0x000fe200078f38ff */
[----:B------:R-:W-:Y:S01]  /*1460*/  IMAD.MOV.U32 R0, RZ, RZ, RZ ;  /* 0x000000ffff007224 */ /* 0x000fe200078e00ff */
[----:B------:R-:W-:Y:S02]  /*1470*/  LEA.HI R5, R5, R4, RZ, 0x7 ;  /* 0x0000000405057211 */ /* 0x000fe400078f38ff */
[----:B------:R-:W-:Y:S02]  /*1480*/  SHF.R.S32.HI R88, RZ, 0x7, R3 ;  /* 0x00000007ff587819 */ /* 0x000fe40000011403 */
[----:B------:R-:W-:Y:S02]  /*1490*/  SHF.R.S32.HI R5, RZ, 0x7, R5 ;  /* 0x00000007ff057819 */ /* 0x000fe40000011405 */
[----:B------:R-:W-:-:S02]  /*14a0*/  MOV R3, RZ ;  /* 0x000000ff00037202 */ /* 0x000fc40000000f00 */
[----:B------:R-:W-:-:S04]  /*14b0*/  VIMNMX R88, R88, R5, PT ;  /* 0x0000000558587248 */ /* 0x000fc80003fe0100 */
[----:B------:R-:W-:-:S13]  /*14c0*/  ISETP.GE.AND P1, PT, R88, 0x1, PT ;  /* 0x000000015800780c */ /* 0x000fda0003f26270 */
[----:B------:R-:W-:Y:S05]  /*14d0*/  @!P1 BRA `(.L_x_2064) ;  /* 0x0000009000949947 */ /* 0x000fea0003800000 */
        /* <DEDUP_REMOVED lines=21> */
[----:B------:R-:W-:Y:S01]  /*1630*/  MOV R5, UR5 ;  /* 0x0000000500057c02 */ /* 0x000fe20008000f00 */
[----:B------:R-:W-:Y:S01]  /*1640*/  ULDC.64 UR4, c[0x4][0x90] ;  /* 0x0100240000047ab9 */ /* 0x000fe20000000a00 */
        /* <DEDUP_REMOVED lines=9> */
.L_x_2065:
[----:B------:R-:W-:Y:S02]  /*16e0*/  LEA.HI R0, R149, R149, RZ, 0x1 ;  /* 0x0000009595007211 */ /* 0x000fe400078f08ff */
[----:B------:R-:W-:Y:S02]  /*16f0*/  ISETP.NE.AND P0, PT, R19, 0x3, PT ;  /* 0x000000031300780c */ /* 0x000fe40003f05270 */
[----:B------:R-:W-:-:S05]  /*1700*/  LOP3.LUT R0, R0, 0xfffffffe, RZ, 0xc0, !PT ;  /* 0xfffffffe00007812 */ /* 0x000fca00078ec0ff */
[----:B------:R-:W-:-:S05]  /*1710*/  IMAD.IADD R0, R149, 0x1, -R0 ;  /* 0x0000000195007824 */ /* 0x000fca00078e0a00 */
[----:B------:R-:W-:-:S04]  /*1720*/  SHF.L.U32 R0, R0, 0x1f, RZ ;  /* 0x0000001f00007819 */ /* 0x000fc800000006ff */
[----:B------:R-:W0:Y:S02]  /*1730*/  SYNCS.PHASECHK.TRANS64.TRYWAIT P1, [UR41+0x2d800], R0 ;  /* 0x02d80000ff0075a7 */ /* 0x000e240008020169 */
[----:B0-----:R-:W-:Y:S05]  /*1740*/  @!P1 BRA `(.L_x_2066) ;  /* 0x0000010000c09947 */ /* 0x001fea0003800000 */
.L_x_2197:
[----:B------:R-:W-:Y:S05]  /*1750*/  @!P0 BRA `(.L_x_2067) ;  /* 0x0000000000048947 */ /* 0x000fea0003800000 */
[----:B------:R-:W-:Y:S01]  /*1760*/  BPT.TRAP 0x1 ;  /* 0x000000040000795c */ /* 0x000fe20000300000 */
.L_x_2067:
[----:B0-----:R-:W-:Y:S01]  /*1770*/  IMAD.U32 R0, RZ, RZ, UR38 ;  /* 0x00000026ff007e24 */ /* 0x001fe2000f8e00ff */
[----:B------:R-:W-:-:S04]  /*1780*/  SHF.L.U32 R3, R2, 0x1f, RZ ;  /* 0x0000001f02037819 */ /* 0x000fc800000006ff */
[----:B------:R-:W-:-:S04]  /*1790*/  LEA R0, R0, UR41, 0x3 ;  /* 0x0000002900007c11 */ /* 0x000fc8000f8e18ff */
[----:B------:R0:W1:Y:S01]  /*17a0*/  SYNCS.PHASECHK.TRANS64.TRYWAIT P1, [R0+URZ+0x2d830], R3 ;  /* 0x02d83003000075a7 */ /* 0x000062000802017f */
[----:B------:R-:W-:Y:S05]  /*17b0*/  @!P0 BRA `(.L_x_2068) ;  /* 0x0000000000048947 */ /* 0x000fea0003800000 */
[----:B------:R-:W-:Y:S01]  /*17c0*/  BPT.TRAP 0x1 ;  /* 0x000000040000795c */ /* 0x000fe20000300000 */
.L_x_2068:
[----:B-1----:R-:W-:Y:S05]  /*17d0*/  @P1 BRA `(.L_x_2069) ;  /* 0x0000000000081947 */ /* 0x002fea0003800000 */
[----:B------:R-:W1:Y:S02]  /*17e0*/  SYNCS.PHASECHK.TRANS64.TRYWAIT P1, [R0+URZ+0x2d830], R3 ;  /* 0x02d83003000075a7 */ /* 0x000e64000802017f */
[----:B-1----:R-:W-:Y:S05]  /*17f0*/  @!P1 BRA `(.L_x_2070) ;  /* 0x0000010000ac9947 */ /* 0x002fea0003800000 */
.L_x_2069:
[----:B------:R-:W-:Y:S05]  /*1800*/  WARPSYNC.ALL ;  /* 0x0000000000007948 */ /* 0x000fea0003800000 */
[----:B------:R-:W-:Y:S01]  /*1810*/  UIADD3 UR4, UR41, 0x15400, URZ ;  /* 0x0001540029047890 */ /* 0x000fe2000fffe03f */
[----:B------:R-:W-:Y:S01]  /*1820*/  WARPGROUP.ARRIVE ;  /* 0x00000000000079c5 */ /* 0x000fe20000000000 */
[----:B------:R-:W-:Y:S02]  /*1830*/  ULOP3.LUT UR8, UR43, 0x10000, URZ, 0xfc, !UPT ;  /* 0x000100002b087892 */ /* 0x000fe4000f8efc3f */
[----:B------:R-:W-:Y:S01]  /*1840*/  USHF.R.U32.HI UR4, URZ, 0x4, UR4 ;  /* 0x000000043f047899 */ /* 0x000fe20008011604 */
[----:B------:R-:W-:Y:S01]  /*1850*/  UMOV UR9, 0x80000020 ;  /* 0x8000002000097882 */ /* 0x000fe20000000000 */
[----:B------:R-:W-:-:S02]  /*1860*/  UMOV UR11, 0x80000020 ;  /* 0x80000020000b7882 */ /* 0x000fc40000000000 */
[----:B------:R-:W-:Y:S02]  /*1870*/  ULOP3.LUT UR4, UR4, 0x3fff, URZ, 0xc0, !UPT ;  /* 0x00003fff04047892 */ /* 0x000fe4000f8ec03f */
[----:B------:R-:W-:Y:S02]  /*1880*/  UIADD3 UR12, UR8, 0x2, URZ ;  /* 0x00000002080c7890 */ /* 0x000fe4000fffe03f */
[----:B------:R-:W-:Y:S01]  /*1890*/  ULOP3.LUT UR4, UR4, 0x10000, URZ, 0xfc, !UPT ;  /* 0x0001000004047892 */ /* 0x000fe2000f8efc3f */
[----:B------:R-:W-:Y:S01]  /*18a0*/  UMOV UR13, 0x80000020 ;  /* 0x80000020000d7882 */ /* 0x000fe20000000000 */
[----:B------:R-:W-:Y:S02]  /*18b0*/  UMOV UR15, 0x80000020 ;  /* 0x80000020000f7882 */ /* 0x000fe40000000000 */
[----:B------:R-:W-:Y:S02]  /*18c0*/  UIMAD UR10, UR38, 0x600, UR4 ;  /* 0x00000600260a78a4 */ /* 0x000fe4000f8e0204 */
[----:B------:R-:W-:-:S02]  /*18d0*/  UIADD3 UR16, UR8, 0x300, URZ ;  /* 0x0000030008107890 */ /* 0x000fc4000fffe03f */
        /* <DEDUP_REMOVED lines=35> */
.L_x_2071:
[----:B------:R-:W-:Y:S01]  /*1b10*/  ISETP.NE.AND P4, PT, R154, 0x1, PT ;  /* 0x000000019a00780c */ /* 0x000fe20003f85270 */
[----:B------:R-:W-:Y:S01]  /*1b20*/  ULDC UR5, c[0x0][0x9d8] ;  /* 0x0002760000057ab9 */ /* 0x000fe20000000800 */
[----:B------:R-:W-:Y:S01]  /*1b30*/  ULDC UR6, c[0x0][0x988] ;  /* 0x0002620000067ab9 */ /* 0x000fe20000000800 */
[----:B------:R-:W-:Y:S01]  /*1b40*/  FMUL.FTZ R11, R26, UR5 ;  /* 0x000000051a0b7c20 */ /* 0x000fe20008410000 */
[----:B------:R-:W-:Y:S01]  /*1b50*/  FMUL.FTZ R89, R27, UR5 ;  /* 0x000000051b597c20 */ /* 0x000fe20008410000 */
[----:B------:R-:W-:Y:S01]  /*1b60*/  FMUL.FTZ R5, R29, UR5 ;  /* 0x000000051d057c20 */ /* 0x000fe20008410000 */
[----:B------:R-:W-:Y:S01]  /*1b70*/  FMUL.FTZ R29, R31, UR5 ;  /* 0x000000051f1d7c20 */ /* 0x000fe20008410000 */
[----:B------:R-:W-:Y:S02]  /*1b80*/  IMAD.IADD R31, R140, 0x1, R136 ;  /* 0x000000018c1f7824 */ /* 0x000fe400078e0288 */
[----:B------:R-:W-:Y:S01]  /*1b90*/  FMUL.FTZ R8, R37, UR5 ;  /* 0x0000000525087c20 */ /* 0x000fe20008410000 */
[----:B------:R-:W-:Y:S01]  /*1ba0*/  FMUL.FTZ R6, R33, UR5 ;  /* 0x0000000521067c20 */ /* 0x000fe20008410000 */
[----:B------:R-:W-:-:S02]  /*1bb0*/  IMAD.MOV.U32 R33, RZ, RZ, -0x80 ;  /* 0xffffff80ff217424 */ /* 0x000fc400078e00ff */
[----:B------:R-:W-:Y:S01]  /*1bc0*/  FMUL.FTZ R9, R32, UR5 ;  /* 0x0000000520097c20 */ /* 0x000fe20008410000 */
[----:B------:R-:W-:Y:S01]  /*1bd0*/  FMUL.FTZ R92, R38, UR5 ;  /* 0x00000005265c7c20 */ /* 0x000fe20008410000 */
[----:B------:R-:W2:Y:S01]  /*1be0*/  @P4 LDC R26, c[0x0][0x44c] ;  /* 0x00011300ff1a4b82 */ /* 0x000ea20000000800 */
[----:B------:R-:W-:Y:S02]  /*1bf0*/  IMAD R32, R88, R33, 0x80 ;  /* 0x0000008058207424 */ /* 0x000fe400078e0221 */
[----:B------:R-:W-:Y:S01]  /*1c00*/  FMUL.FTZ R7, R28, UR5 ;  /* 0x000000051c077c20 */ /* 0x000fe20008410000 */
[----:B------:R-:W-:Y:S01]  /*1c10*/  FMUL.FTZ R28, R30, UR5 ;  /* 0x000000051e1c7c20 */ /* 0x000fe20008410000 */
[----:B------:R-:W3:Y:S01]  /*1c20*/  MUFU.TANH R11, R11 ;  /* 0x0000000b000b7308 */ /* 0x000ee20000002400 */
[----:B------:R-:W-:Y:S02]  /*1c30*/  VIADD R38, R32, 0x1 ;  /* 0x0000000120267836 */ /* 0x000fe40000000000 */
[----:B------:R-:W-:Y:S01]  /*1c40*/  FMUL.FTZ R104, R34, UR5 ;  /* 0x0000000522687c20 */ /* 0x000fe20008410000 */
[----:B------:R-:W-:Y:S01]  /*1c50*/  IMAD.IADD R32, R137, 0x1, R32 ;  /* 0x0000000189207824 */ /* 0x000fe200078e0220 */
[----:B------:R-:W4:Y:S01]  /*1c60*/  @P4 LDC R27, c[0x0][0x450] ;  /* 0x00011400ff1b4b82 */ /* 0x000f220000000800 */
[----:B------:R-:W-:-:S02]  /*1c70*/  IMAD R38, R139, -0x2, R38 ;  /* 0xfffffffe8b267824 */ /* 0x000fc400078e0226 */
[----:B------:R-:W-:Y:S01]  /*1c80*/  FMUL.FTZ R102, R35, UR5 ;  /* 0x0000000523667c20 */ /* 0x000fe20008410000 */
[----:B------:R-:W-:Y:S01]  /*1c90*/  IMAD R33, R139, -0x2, R32 ;  /* 0xfffffffe8b217824 */ /* 0x000fe200078e0220 */
[----:B------:R-:W5:Y:S01]  /*1ca0*/  MUFU.TANH R89, R89 ;  /* 0x0000005900597308 */ /* 0x000f620000002400 */
[----:B------:R-:W-:Y:S01]  /*1cb0*/  FMUL.FTZ R100, R39, UR5 ;  /* 0x0000000527647c20 */ /* 0x000fe20008410000 */
[----:B------:R-:W-:Y:S01]  /*1cc0*/  IADD3 R108, -R138, R38, R137 ;  /* 0x000000268a6c7210 */ /* 0x000fe20007ffe189 */
        /* <DEDUP_REMOVED lines=8> */
[----:B------:R-:W-:Y:S01]  /*1d50*/  FMUL.FTZ R10, R36, UR5 ;  /* 0x00000005240a7c20 */ /* 0x000fe20008410000 */
[----:B--2---:R-:W-:-:S04]  /*1d60*/  @P4 IMAD.HI.U32 R26, R31, R26, RZ ;  /* 0x0000001a1f1a4227 */ /* 0x004fc800078e00ff */
[----:B------:R-:W-:Y:S01]  /*1d70*/  FMUL.FTZ R36, R55, UR5 ;  /* 0x0000000537247c20 */ /* 0x000fe20008410000 */
[----:B------:R-:W-:Y:S01]  /*1d80*/  FMUL.FTZ R58, R58, UR5 ;  /* 0x000000053a3a7c20 */ /* 0x000fe20008410000 */
[----:B------:R-:W-:Y:S01]  /*1d90*/  FMUL.FTZ R59, R59, UR5 ;  /* 0x000000053b3b7c20 */ /* 0x000fe20008410000 */
[----:B------:R-:W2:Y:S01]  /*1da0*/  MUFU.TANH R29, R29 ;  /* 0x0000001d001d7308 */ /* 0x000ea20000002400 */
[----:B------:R-:W-:Y:S01]  /*1db0*/  FMUL.FTZ R70, R70, UR5 ;  /* 0x0000000546467c20 */ /* 0x000fe20008410000 */
[----:B------:R-:W-:Y:S01]  /*1dc0*/  FMUL.FTZ R62, R62, UR5 ;  /* 0x000000053e3e7c20 */ /* 0x000fe20008410000 */
[----:B------:R-:W-:Y:S01]  /*1dd0*/  FMUL.FTZ R66, R66, UR5 ;  /* 0x0000000542427c20 */ /* 0x000fe20008410000 */
[----:B----4-:R-:W-:Y:S01]  /*1de0*/  @P4 SHF.R.U32.HI R31, RZ, R27, R26 ;  /* 0x0000001bff1f4219 */ /* 0x010fe2000001161a */
[----:B------:R-:W-:Y:S01]  /*1df0*/  FMUL.FTZ R27, R56, UR5 ;  /* 0x00000005381b7c20 */ /* 0x000fe20008410000 */
[----:B01----:R-:W-:Y:S01]  /*1e00*/  FMUL.FTZ R3, R25, UR5 ;  /* 0x0000000519037c20 */ /* 0x003fe20008410000 */
[----:B------:R-:W-:Y:S01]  /*1e10*/  FMUL.FTZ R25, R52, UR5 ;  /* 0x0000000534197c20 */ /* 0x000fe20008410000 */
[----:B------:R-:W0:Y:S01]  /*1e20*/  MUFU.TANH R104, R104 ;  /* 0x0000006800687308 */ /* 0x000e220000002400 */
[----:B------:R-:W1:Y:S01]  /*1e30*/  SHFL.IDX PT, R37, R31, 0x1, 0x1c1f ;  /* 0x003c1f001f257f89 */ /* 0x000e6200000e0000 */
        /* <DEDUP_REMOVED lines=15> */
[----:B------:R-:W4:Y:S01]  /*1f30*/  SHFL.IDX PT, R31, R31, RZ, 0x1c1f ;  /* 0x001c1fff1f1f7589 */ /* 0x000f2200000e0000 */
[----:B------:R-:W-:Y:S01]  /*1f40*/  FMUL.FTZ R4, R24, UR5 ;  /* 0x0000000518047c20 */ /* 0x000fe20008410000 */
[----:B------:R-:W-:Y:S01]  /*1f50*/  FMUL.FTZ R43, R68, UR5 ;  /* 0x00000005442b7c20 */ /* 0x000fe20008410000 */
[----:B------:R-:W-:Y:S01]  /*1f60*/  FMUL.FTZ R12, R41, UR5 ;  /* 0x00000005290c7c20 */ /* 0x000fe20008410000 */
[----:B------:R-:W-:Y:S01]  /*1f70*/  FMUL.FTZ R20, R49, UR5 ;  /* 0x0000000531147c20 */ /* 0x000fe20008410000 */
[----:B------:R-:W-:Y:S01]  /*1f80*/  FMUL.FTZ R49, R72, UR5 ;  /* 0x0000000548317c20 */ /* 0x000fe20008410000 */
[----:B------:R-:W-:Y:S01]  /*1f90*/  FMUL.FTZ R13, R45, UR5 ;  /* 0x000000052d0d7c20 */ /* 0x000fe20008410000 */
[----:B------:R-:W4:Y:S01]  /*1fa0*/  MUFU.TANH R100, R100 ;  /* 0x0000006400647308 */ /* 0x000f220000002400 */
[----:B-1----:R-:W-:Y:S01]  /*1fb0*/  VIADDMNMX R32, R37, R108, R33, PT ;  /* 0x0000006c25207246 */ /* 0x002fe20003800121 */
[----:B------:R-:W-:Y:S01]  /*1fc0*/  FMUL.FTZ R24, R53, UR5 ;  /* 0x0000000535187c20 */ /* 0x000fe20008410000 */
[----:B------:R-:W-:Y:S01]  /*1fd0*/  FMUL.FTZ R53, R76, UR5 ;  /* 0x000000054c357c20 */ /* 0x000fe20008410000 */
[----:B------:R-:W-:Y:S01]  /*1fe0*/  FMUL.FTZ R55, R80, UR5 ;  /* 0x0000000550377c20 */ /* 0x000fe20008410000 */
[C---:B------:R-:W-:Y:S01]  /*1ff0*/  ISETP.GT.AND P1, PT, R32.reuse, RZ, PT ;  /* 0x000000ff2000720c */ /* 0x040fe20003f24270 */
[----:B------:R-:W-:Y:S01]  /*2000*/  FMUL.FTZ R37, R61, UR5 ;  /* 0x000000053d257c20 */ /* 0x000fe20008410000 */
[C---:B------:R-:W-:Y:S01]  /*2010*/  ISETP.GT.AND P2, PT, R32.reuse, 0x1, PT ;  /* 0x000000012000780c */ /* 0x040fe20003f44270 */
[----:B------:R-:W1:Y:S01]  /*2020*/  MUFU.TANH R98, R98 ;  /* 0x0000006200627308 */ /* 0x000e620000002400 */
[----:B------:R-:W-:Y:S01]  /*2030*/  ISETP.GT.AND P3, PT, R32, 0x8, PT ;  /* 0x000000082000780c */ /* 0x000fe20003f64270 */
[----:B------:R-:W-:Y:S01]  /*2040*/  FMUL.FTZ R61, R84, UR5 ;  /* 0x00000005543d7c20 */ /* 0x000fe20008410000 */
[----:B---3--:R-:W-:Y:S01]  /*2050*/  FSEL R114, R11, -INF , P1 ;  /* 0xff8000000b727808 */ /* 0x008fe20000800000 */
[----:B------:R-:W-:Y:S01]  /*2060*/  FMUL.FTZ R26, R57, UR5 ;  /* 0x00000005391a7c20 */ /* 0x000fe20008410000 */
[----:B-----5:R-:W-:Y:S01]  /*2070*/  FSEL R112, R89, -INF , P2 ;  /* 0xff80000059707808 */ /* 0x020fe20001000000 */
[----:B------:R-:W-:Y:S01]  /*2080*/  FMUL.FTZ R41, R65, UR5 ;  /* 0x0000000541297c20 */ /* 0x000fe20008410000 */
[----:B------:R-:W-:Y:S01]  /*2090*/  ISETP.GT.AND P1, PT, R32, 0x9, PT ;  /* 0x000000092000780c */ /* 0x000fe20003f24270 */
[----:B------:R-:W3:Y:S01]  /*20a0*/  MUFU.TANH R96, R96 ;  /* 0x0000006000607308 */ /* 0x000ee20000002400 */
[----:B------:R-:W-:Y:S01]  /*20b0*/  FSEL R110, R28, -INF , P3 ;  /* 0xff8000001c6e7808 */ /* 0x000fe20001800000 */
[----:B------:R-:W-:Y:S01]  /*20c0*/  FMUL.FTZ R45, R69, UR5 ;  /* 0x00000005452d7c20 */ /* 0x000fe20008410000 */
[----:B------:R-:W-:Y:S01]  /*20d0*/  FMNMX.FTZ R11, R114, R112, !PT ;  /* 0x00000070720b7209 */ /* 0x000fe20007810000 */
[----:B------:R-:W-:Y:S01]  /*20e0*/  FMUL.FTZ R47, R73, UR5 ;  /* 0x00000005492f7c20 */ /* 0x000fe20008410000 */
[----:B------:R-:W-:Y:S01]  /*20f0*/  ISETP.GT.AND P2, PT, R32, 0x10, PT ;  /* 0x000000102000780c */ /* 0x000fe20003f44270 */
[----:B------:R-:W-:Y:S01]  /*2100*/  FMUL.FTZ R51, R77, UR5 ;  /* 0x000000054d337c20 */ /* 0x000fe20008410000 */
[----:B--2---:R-:W-:Y:S01]  /*2110*/  FSEL R106, R29, -INF , P1 ;  /* 0xff8000001d6a7808 */ /* 0x004fe20000800000 */
[----:B------:R-:W2:Y:S01]  /*2120*/  MUFU.TANH R94, R94 ;  /* 0x0000005e005e7308 */ /* 0x000ea20000002400 */
[----:B------:R-:W-:Y:S01]  /*2130*/  FMNMX.FTZ R11, R110, R11, !PT ;  /* 0x0000000b6e0b7209 */ /* 0x000fe20007810000 */
[----:B------:R-:W-:Y:S01]  /*2140*/  FMUL.FTZ R57, R81, UR5 ;  /* 0x0000000551397c20 */ /* 0x000fe20008410000 */
[----:B------:R-:W-:-:S02]  /*2150*/  ISETP.GT.AND P1, PT, R32, 0x11, PT ;  /* 0x000000112000780c */ /* 0x000fc40003f24270 */
[----:B------:R-:W-:Y:S02]  /*2160*/  CS2R R134, SRZ ;  /* 0x0000000000867805 */ /* 0x000fe4000001ff00 */
[----:B0-----:R-:W-:Y:S02]  /*2170*/  FSEL R104, R104, -INF , P2 ;  /* 0xff80000068687808 */ /* 0x001fe40001000000 */
[----:B------:R-:W-:Y:S02]  /*2180*/  CS2R R132, SRZ ;  /* 0x0000000000847805 */ /* 0x000fe4000001ff00 */
[----:B------:R-:W-:Y:S01]  /*2190*/  FMNMX.FTZ R11, R106, R11, !PT ;  /* 0x0000000b6a0b7209 */ /* 0x000fe20007810000 */
[----:B------:R-:W0:Y:S01]  /*21a0*/  MUFU.TANH R90, R90 ;  /* 0x0000005a005a7308 */ /* 0x000e220000002400 */
[----:B------:R-:W-:Y:S02]  /*21b0*/  ISETP.GT.AND P2, PT, R32, 0x18, PT ;  /* 0x000000182000780c */ /* 0x000fe40003f44270 */
[----:B------:R-:W-:-:S02]  /*21c0*/  CS2R R130, SRZ ;  /* 0x0000000000827805 */ /* 0x000fc4000001ff00 */
[----:B----4-:R-:W-:Y:S02]  /*21d0*/  FSEL R102, R102, -INF , P1 ;  /* 0xff80000066667808 */ /* 0x010fe40000800000 */
[----:B------:R-:W-:Y:S02]  /*21e0*/  CS2R R128, SRZ ;  /* 0x0000000000807805 */ /* 0x000fe4000001ff00 */
[----:B------:R-:W-:Y:S02]  /*21f0*/  FMNMX.FTZ R11, R104, R11, !PT ;  /* 0x0000000b680b7209 */ /* 0x000fe40007810000 */
[----:B------:R-:W-:Y:S02]  /*2200*/  CS2R R126, SRZ ;  /* 0x00000000007e7805 */ /* 0x000fe4000001ff00 */
[----:B------:R-:W-:Y:S01]  /*2210*/  ISETP.GT.AND P1, PT, R32, 0x19, PT ;  /* 0x000000192000780c */ /* 0x000fe20003f24270 */
[----:B------:R-:W4:Y:S01]  /*2220*/  MUFU.TANH R34, R34 ;  /* 0x0000002200227308 */ /* 0x000f220000002400 */
[----:B------:R-:W-:-:S02]  /*2230*/  FSEL R92, R92, -INF , P2 ;  /* 0xff8000005c5c7808 */ /* 0x000fc40001000000 */
[----:B------:R-:W-:Y:S02]  /*2240*/  CS2R R124, SRZ ;  /* 0x00000000007c7805 */ /* 0x000fe4000001ff00 */
[----:B------:R-:W-:Y:S02]  /*2250*/  FMNMX.FTZ R11, R102, R11, !PT ;  /* 0x0000000b660b7209 */ /* 0x000fe40007810000 */
[----:B------:R-:W-:Y:S02]  /*2260*/  ISETP.GT.AND P2, PT, R32, 0x20, PT ;  /* 0x000000202000780c */ /* 0x000fe40003f44270 */
[----:B------:R-:W-:Y:S01]  /*2270*/  FSEL R100, R100, -INF , P1 ;  /* 0xff80000064647808 */ /* 0x000fe20000800000 */
[----:B------:R-:W5:Y:S01]  /*2280*/  MUFU.TANH R30, R30 ;  /* 0x0000001e001e7308 */ /* 0x000f620000002400 */
[----:B------:R-:W-:Y:S02]  /*2290*/  FMNMX.FTZ R11, R92, R11, !PT ;  /* 0x0000000b5c0b7209 */ /* 0x000fe40007810000 */
[----:B------:R-:W-:-:S02]  /*22a0*/  ISETP.GT.AND P1, PT, R32, 0x21, PT ;  /* 0x000000212000780c */ /* 0x000fc40003f24270 */
[----:B-1----:R-:W-:Y:S02]  /*22b0*/  FSEL R98, R98, -INF , P2 ;  /* 0xff80000062627808 */ /* 0x002fe40001000000 */
[----:B------:R-:W-:Y:S01]  /*22c0*/  FMNMX.FTZ R11, R100, R11, !PT ;  /* 0x0000000b640b7209 */ /* 0x000fe20007810000 */
[----:B------:R-:W-:Y:S01]  /*22d0*/  MUFU.TANH R35, R35 ;  /* 0x0000002300237308 */ /* 0x000fe20000002400 */
[----:B------:R-:W-:Y:S02]  /*22e0*/  ISETP.GT.AND P2, PT, R32, 0x28, PT ;  /* 0x000000282000780c */ /* 0x000fe40003f44270 */
[----:B---3--:R-:W-:Y:S02]  /*22f0*/  FSEL R96, R96, -INF , P1 ;  /* 0xff80000060607808 */ /* 0x008fe40000800000 */
[----:B------:R-:W-:Y:S02]  /*2300*/  FMNMX.FTZ R11, R98, R11, !PT ;  /* 0x0000000b620b7209 */ /* 0x000fe40007810000 */
[----:B------:R-:W-:Y:S01]  /*2310*/  ISETP.GT.AND P1, PT, R32, 0x29, PT ;  /* 0x000000292000780c */ /* 0x000fe20003f24270 */
[----:B------:R-:W1:Y:S01]  /*2320*/  MUFU.TANH R36, R36 ;  /* 0x0000002400247308 */ /* 0x000e620000002400 */
[----:B--2---:R-:W-:-:S02]  /*2330*/  FSEL R94, R94, -INF , P2 ;  /* 0xff8000005e5e7808 */ /* 0x004fc40001000000 */
[----:B------:R-:W-:Y:S02]  /*2340*/  FMNMX.FTZ R11, R96, R11, !PT ;  /* 0x0000000b600b7209 */ /* 0x000fe40007810000 */
[----:B------:R-:W-:Y:S02]  /*2350*/  ISETP.GT.AND P2, PT, R32, 0x30, PT ;  /* 0x000000302000780c */ /* 0x000fe40003f44270 */
[----:B0-----:R-:W-:Y:S01]  /*2360*/  FSEL R90, R90, -INF , P1 ;  /* 0xff8000005a5a7808 */ /* 0x001fe20000800000 */
[----:B------:R-:W-:Y:S01]  /*2370*/  MUFU.TANH R39, R58 ;  /* 0x0000003a00277308 */ /* 0x000fe20000002400 */
[----:B------:R-:W-:Y:S01]  /*2380*/  FMNMX.FTZ R29, R94, R11, !PT ;  /* 0x0000000b5e1d7209 */ /* 0x000fe20007810000 */
[----:B------:R-:W-:Y:S01]  /*2390*/  FMUL.FTZ R11, R74, UR5 ;  /* 0x000000054a0b7c20 */ /* 0x000fe20008410000 */
[----:B------:R-:W-:Y:S02]  /*23a0*/  ISETP.GT.AND P1, PT, R32, 0x31, PT ;  /* 0x000000312000780c */ /* 0x000fe40003f24270 */
[----:B----4-:R-:W-:-:S02]  /*23b0*/  FSEL R74, R34, -INF , P2 ;  /* 0xff800000224a7808 */ /* 0x010fc40001000000 */
[----:B------:R-:W-:Y:S01]  /*23c0*/  FMNMX.FTZ R29, R90, R29, !PT ;  /* 0x0000001d5a1d7209 */ /* 0x000fe20007810000 */
[----:B------:R0:W2:Y:S01]  /*23d0*/  MUFU.TANH R56, R59 ;  /* 0x0000003b00387308 */ /* 0x0000a20000002400 */
[----:B------:R-:W-:Y:S02]  /*23e0*/  ISETP.GT.AND P2, PT, R32, 0x38, PT ;  /* 0x000000382000780c */ /* 0x000fe40003f44270 */
[----:B------:R-:W-:Y:S02]  /*23f0*/  FMNMX.FTZ R29, R74, R29, !PT ;  /* 0x0000001d4a1d7209 */ /* 0x000fe40007810000 */
[----:B------:R-:W-:-:S03]  /*2400*/  VIADDMNMX R108, R31, R108, R33, PT ;  /* 0x0000006c1f6c7246 */ /* 0x000fc60003800121 */
[----:B------:R5:W-:Y:S01]  /*2410*/  MUFU.TANH R46, R70 ;  /* 0x00000046002e7308 */ /* 0x000be20000002400 */
[----:B------:R-:W-:Y:S01]  /*2420*/  ISETP.GT.AND P3, PT, R108, 0x8, PT ;  /* 0x000000086c00780c */ /* 0x000fe20003f64270 */
[----:B0-----:R-:W-:-:S06]  /*2430*/  FMUL.FTZ R59, R85, UR5 ;  /* 0x00000005553b7c20 */ /* 0x001fcc0008410000 */
[----:B------:R-:W0:Y:S01]  /*2440*/  MUFU.TANH R54, R62 ;  /* 0x0000003e00367308 */ /* 0x000e220000002400 */
[----:B-----5:R-:W-:Y:S02]  /*2450*/  FSEL R70, R30, -INF , P1 ;  /* 0xff8000001e467808 */ /* 0x020fe40000800000 */
[----:B------:R-:W-:Y:S02]  /*2460*/  ISETP.GT.AND P1, PT, R32, 0x39, PT ;  /* 0x000000392000780c */ /* 0x000fe40003f24270 */
[----:B------:R-:W-:Y:S02]  /*2470*/  FMNMX.FTZ R29, R70, R29, !PT ;  /* 0x0000001d461d7209 */ /* 0x000fe40007810000 */
[----:B-1----:R-:W-:Y:S01]  /*2480*/  FSEL R58, R36, -INF , P1 ;  /* 0xff800000243a7808 */ /* 0x002fe20000800000 */
[----:B------:R1:W-:Y:S01]  /*2490*/  MUFU.TANH R52, R66 ;  /* 0x0000004200347308 */ /* 0x0003e20000002400 */
[----:B------:R-:W-:-:S04]  /*24a0*/  ISETP.GT.AND P1, PT, R32, 0x41, PT ;  /* 0x000000412000780c */ /* 0x000fc80003f24270 */
[----:B--2---:R-:W-:Y:S02]  /*24b0*/  FSEL R56, R56, -INF , P1 ;  /* 0xff80000038387808 */ /* 0x004fe40000800000 */
[----:B------:R-:W-:Y:S01]  /*24c0*/  ISETP.GT.AND P1, PT, R32, 0x49, PT ;  /* 0x000000492000780c */ /* 0x000fe20003f24270 */
[----:B------:R-:W2:Y:S01]  /*24d0*/  MUFU.TANH R50, R63 ;  /* 0x0000003f00327308 */ /* 0x000ea20000002400 */
[----:B-1----:R-:W-:Y:S01]  /*24e0*/  FSEL R66, R35, -INF , P2 ;  /* 0xff80000023427808 */ /* 0x002fe20001000000 */
[----:B------:R-:W-:Y:S01]  /*24f0*/  FMUL.FTZ R35, R60, UR5 ;  /* 0x000000053c237c20 */ /* 0x000fe20008410000 */
[----:B------:R-:W-:Y:S02]  /*2500*/  ISETP.GT.AND P2, PT, R32, 0x40, PT ;  /* 0x000000402000780c */ /* 0x000fe40003f44270 */
[----:B------:R-:W-:Y:S02]  /*2510*/  FMNMX.FTZ R29, R66, R29, !PT ;  /* 0x0000001d421d7209 */ /* 0x000fe40007810000 */
[----:B------:R-:W-:Y:S01]  /*2520*/  FSEL R62, R39, -INF , P2 ;  /* 0xff800000273e7808 */ /* 0x000fe20001000000 */
[----:B------:R-:W1:Y:S01]  /*2530*/  MUFU.TANH R48, R67 ;  /* 0x0000004300307308 */ /* 0x000e620000002400 */
[----:B------:R-:W-:Y:S01]  /*2540*/  FMNMX.FTZ R29, R58, R29, !PT ;  /* 0x0000001d3a1d7209 */ /* 0x000fe20007810000 */
[----:B------:R-:W-:Y:S01]  /*2550*/  FMUL.FTZ R39, R64, UR5 ;  /* 0x0000000540277c20 */ /* 0x000fe20008410000 */
[----:B------:R-:W-:-:S02]  /*2560*/  ISETP.GT.AND P2, PT, R32, 0x48, PT ;  /* 0x000000482000780c */ /* 0x000fc40003f44270 */
[----:B------:R-:W-:Y:S02]  /*2570*/  FMNMX.FTZ R29, R62, R29, !PT ;  /* 0x0000001d3e1d7209 */ /* 0x000fe40007810000 */
[----:B0-----:R-:W-:Y:S01]  /*2580*/  FSEL R54, R54, -INF , P2 ;  /* 0xff80000036367808 */ /* 0x001fe20001000000 */
[----:B------:R-:W0:Y:S01]  /*2590*/  MUFU.TANH R44, R71 ;  /* 0x00000047002c7308 */ /* 0x000e220000002400 */
[----:B------:R-:W-:Y:S02]  /*25a0*/  FMNMX.FTZ R29, R56, R29, !PT ;  /* 0x0000001d381d7209 */ /* 0x000fe40007810000 */
[----:B------:R-:W-:Y:S02]  /*25b0*/  ISETP.GT.AND P2, PT, R32, 0x50, PT ;  /* 0x000000502000780c */ /* 0x000fe40003f44270 */
[----:B--2---:R-:W-:Y:S02]  /*25c0*/  FSEL R50, R50, -INF , P1 ;  /* 0xff80000032327808 */ /* 0x004fe40000800000 */
[----:B------:R-:W-:Y:S01]  /*25d0*/  FMNMX.FTZ R29, R54, R29, !PT ;  /* 0x0000001d361d7209 */ /* 0x000fe20007810000 */
[----:B------:R-:W2:Y:S01]  /*25e0*/  MUFU.TANH R11, R11 ;  /* 0x0000000b000b7308 */ /* 0x000ea20000002400 */
[----:B------:R-:W-:-:S02]  /*25f0*/  ISETP.GT.AND P1, PT, R32, 0x51, PT ;  /* 0x000000512000780c */ /* 0x000fc40003f24270 */
[----:B------:R-:W-:Y:S02]  /*2600*/  FSEL R52, R52, -INF , P2 ;  /* 0xff80000034347808 */ /* 0x000fe40001000000 */
[----:B------:R-:W-:Y:S02]  /*2610*/  FMNMX.FTZ R29, R50, R29, !PT ;  /* 0x0000001d321d7209 */ /* 0x000fe40007810000 */
[----:B------:R-:W-:Y:S01]  /*2620*/  ISETP.GT.AND P2, PT, R32, 0x58, PT ;  /* 0x000000582000780c */ /* 0x000fe20003f44270 */
[----:B------:R-:W3:Y:S01]  /*2630*/  MUFU.TANH R40, R75 ;  /* 0x0000004b00287308 */ /* 0x000ee20000002400 */
[----:B-1----:R-:W-:Y:S02]  /*2640*/  FSEL R48, R48, -INF , P1 ;  /* 0xff80000030307808 */ /* 0x002fe40000800000 */
[----:B------:R-:W-:Y:S02]  /*2650*/  FMNMX.FTZ R29, R52, R29, !PT ;  /* 0x0000001d341d7209 */ /* 0x000fe40007810000 */
[----:B------:R-:W-:-:S02]  /*2660*/  ISETP.GT.AND P1, PT, R32, 0x59, PT ;  /* 0x000000592000780c */ /* 0x000fc40003f24270 */
[----:B------:R-:W-:Y:S01]  /*2670*/  FSEL R46, R46, -INF , P2 ;  /* 0xff8000002e2e7808 */ /* 0x000fe20001000000 */
[----:B------:R-:W1:Y:S01]  /*2680*/  MUFU.TANH R38, R78 ;  /* 0x0000004e00267308 */ /* 0x000e620000002400 */
[----:B------:R-:W-:Y:S02]  /*2690*/  FMNMX.FTZ R29, R48, R29, !PT ;  /* 0x0000001d301d7209 */ /* 0x000fe40007810000 */
[----:B------:R-:W-:Y:S02]  /*26a0*/  ISETP.GT.AND P2, PT, R32, 0x60, PT ;  /* 0x000000602000780c */ /* 0x000fe40003f44270 */
[----:B0-----:R-:W-:Y:S02]  /*26b0*/  FSEL R44, R44, -INF , P1 ;  /* 0xff8000002c2c7808 */ /* 0x001fe40000800000 */
[----:B------:R-:W-:Y:S01]  /*26c0*/  FMNMX.FTZ R29, R46, R29, !PT ;  /* 0x0000001d2e1d7209 */ /* 0x000fe20007810000 */
[----:B------:R-:W0:Y:S01]  /*26d0*/  MUFU.TANH R36, R79 ;  /* 0x0000004f00247308 */ /* 0x000e220000002400 */
[----:B------:R-:W-:-:S02]  /*26e0*/  ISETP.GT.AND P1, PT, R32, 0x61, PT ;  /* 0x000000612000780c */ /* 0x000fc40003f24270 */
[----:B--2---:R-:W-:Y:S02]  /*26f0*/  FSEL R42, R11, -INF , P2 ;  /* 0xff8000000b2a7808 */ /* 0x004fe40001000000 */
[----:B------:R-:W-:Y:S02]  /*2700*/  FMNMX.FTZ R29, R44, R29, !PT ;  /* 0x0000001d2c1d7209 */ /* 0x000fe40007810000 */
[----:B------:R-:W-:Y:S01]  /*2710*/  ISETP.GT.AND P2, PT, R32, 0x68, PT ;  /* 0x000000682000780c */ /* 0x000fe20003f44270 */
[----:B------:R-:W2:Y:S01]  /*2720*/  MUFU.TANH R34, R82 ;  /* 0x0000005200227308 */ /* 0x000ea20000002400 */
[----:B---3--:R-:W-:Y:S02]  /*2730*/  FSEL R40, R40, -INF , P1 ;  /* 0xff80000028287808 */ /* 0x008fe40000800000 */
[----:B------:R-:W-:Y:S02]  /*2740*/  FMNMX.FTZ R29, R42, R29, !PT ;  /* 0x0000001d2a1d7209 */ /* 0x000fe40007810000 */
[----:B------:R-:W-:-:S02]  /*2750*/  ISETP.GT.AND P1, PT, R32, 0x69, PT ;  /* 0x000000692000780c */ /* 0x000fc40003f24270 */
[----:B-1----:R-:W-:Y:S01]  /*2760*/  FSEL R38, R38, -INF , P2 ;  /* 0xff80000026267808 */ /* 0x002fe20001000000 */
        /* <DEDUP_REMOVED lines=11> */
[----:B-1----:R-:W-:Y:S02]  /*2820*/  FSEL R30, R30, -INF , P1 ;  /* 0xff8000001e1e7808 */ /* 0x002fe40000800000 */
[----:B------:R-:W-:Y:S02]  /*2830*/  FMNMX.FTZ R29, R34, R29, !PT ;  /* 0x0000001d221d7209 */ /* 0x000fe40007810000 */
[----:B------:R-:W-:-:S02]  /*2840*/  ISETP.GT.AND P1, PT, R32, 0x79, PT ;  /* 0x000000792000780c */ /* 0x000fc40003f24270 */
[----:B------:R-:W-:Y:S01]  /*2850*/  FMNMX.FTZ R29, R30, R29, !PT ;  /* 0x0000001d1e1d7209 */ /* 0x000fe20007810000 */
[----:B------:R-:W-:Y:S01]  /*2860*/  MUFU.TANH R4, R4 ;  /* 0x0000000400047308 */ /* 0x000fe20000002400 */
[----:B0-----:R-:W-:Y:S02]  /*2870*/  FSEL R32, R86, -INF , P2 ;  /* 0xff80000056207808 */ /* 0x001fe40001000000 */
[----:B------:R-:W-:Y:S02]  /*2880*/  MOV R11, UR6 ;  /* 0x00000006000b7c02 */ /* 0x000fe40008000f00 */
[----:B------:R-:W-:Y:S02]  /*2890*/  FMNMX.FTZ R29, R32, R29, !PT ;  /* 0x0000001d201d7209 */ /* 0x000fe40007810000 */
[----:B------:R-:W-:Y:S01]  /*28a0*/  ISETP.GT.AND P2, PT, R108, 0x1, PT ;  /* 0x000000016c00780c */ /* 0x000fe20003f44270 */
[----:B------:R-:W0:Y:S01]  /*28b0*/  MUFU.TANH R3, R3 ;  /* 0x0000000300037308 */ /* 0x000e220000002400 */
[----:B--2---:R-:W-:-:S02]  /*28c0*/  FSEL R28, R28, -INF , P1 ;  /* 0xff8000001c1c7808 */ /* 0x004fc40000800000 */
[----:B------:R-:W-:Y:S02]  /*28d0*/  R2UR UR5, R0 ;  /* 0x00000000000572ca */ /* 0x000fe400000e0000 */
[----:B------:R-:W-:-:S03]  /*28e0*/  FMNMX.FTZ R29, R28, R29, !PT ;  /* 0x0000001d1c1d7209 */ /* 0x000fc60007810000 */
[----:B------:R-:W-:Y:S02]  /*28f0*/  MUFU.TANH R7, R7 ;  /* 0x0000000700077308 */ /* 0x000fe40000002400 */
[----:B------:R-:W1:Y:S06]  /*2900*/  SHFL.BFLY PT, R60, R29, 0x2, 0x1f ;  /* 0x0c401f001d3c7f89 */ /* 0x000e6c00000e0000 */
[----:B------:R-:W-:Y:S01]  /*2910*/  MUFU.TANH R5, R5 ;  /* 0x0000000500057308 */ /* 0x000fe20000002400 */
[----:B0-----:R-:W-:Y:S01]  /*2920*/  FSEL R3, R3, -INF , P2 ;  /* 0xff80000003037808 */ /* 0x001fe20001000000 */
[----:B------:R-:W-:Y:S01]  /*2930*/  UIADD3 UR5, UR5, 0x2d840, URZ ;  /* 0x0002d84005057890 */ /* 0x000fe2000fffe03f */
[----:B------:R-:W-:-:S03]  /*2940*/  ISETP.GT.AND P2, PT, R108, 0x10, PT ;  /* 0x000000106c00780c */ /* 0x000fc60003f44270 */
[----:B------:R-:W-:Y:S02]  /*2950*/  UPRMT UR5, UR42, 0x654, UR5 ;  /* 0x000006542a057896 */ /* 0x000fe40008000005 */
[----:B------:R-:W0:Y:S07]  /*2960*/  MUFU.TANH R9, R9 ;  /* 0x0000000900097308 */ /* 0x000e2e0000002400 */
[----:B------:R-:W-:Y:S01]  /*2970*/  SYNCS.ARRIVE.TRANS64.RED.A1T0 RZ, [UR5], RZ ;  /* 0x000000ffffff79a7 */ /* 0x000fe20008100405 */
[----:B------:R-:W-:Y:S01]  /*2980*/  MUFU.TANH R6, R6 ;  /* 0x0000000600067308 */ /* 0x000fe20000002400 */
[----:B-1----:R-:W-:-:S05]  /*2990*/  FMNMX.FTZ R60, R29, R60, !PT ;  /* 0x0000003c1d3c7209 */ /* 0x002fca0007810000 */
[----:B------:R-:W1:Y:S02]  /*29a0*/  SHFL.BFLY PT, R63, R60, 0x1, 0x1f ;  /* 0x0c201f003c3f7f89 */ /* 0x000e6400000e0000 */
[----:B------:R-:W2:Y:S01]  /*29b0*/  MUFU.TANH R10, R10 ;  /* 0x0000000a000a7308 */ /* 0x000ea20000002400 */
[----:B0-----:R-:W-:Y:S02]  /*29c0*/  FSEL R72, R9, -INF , P2 ;  /* 0xff80000009487808 */ /* 0x001fe40001000000 */
[----:B------:R-:W-:-:S05]  /*29d0*/  ISETP.GT.AND P2, PT, R108, 0x18, PT ;  /* 0x000000186c00780c */ /* 0x000fca0003f44270 */
[----:B------:R-:W-:Y:S08]  /*29e0*/  MUFU.TANH R8, R8 ;  /* 0x0000000800087308 */ /* 0x000ff00000002400 */
[----:B------:R-:W0:Y:S01]  /*29f0*/  MUFU.TANH R14, R14 ;  /* 0x0000000e000e7308 */ /* 0x000e220000002400 */
[----:B--2---:R-:W-:Y:S02]  /*2a00*/  FSEL R76, R10, -INF , P2 ;  /* 0xff8000000a4c7808 */ /* 0x004fe40001000000 */
[----:B------:R-:W-:-:S02]  /*2a10*/  ISETP.GT.AND P2, PT, R108, 0x20, PT ;  /* 0x000000206c00780c */ /* 0x000fc40003f44270 */
[----:B-1----:R-:W-:-:S03]  /*2a20*/  FMNMX.FTZ R63, R60, R63, !PT ;  /* 0x0000003f3c3f7209 */ /* 0x002fc60007810000 */
[----:B------:R-:W1:Y:S01]  /*2a30*/  MUFU.TANH R12, R12 ;  /* 0x0000000c000c7308 */ /* 0x000e620000002400 */
[----:B------:R-:W-:Y:S02]  /*2a40*/  FSEL R60, R7, -INF , P3 ;  /* 0xff800000073c7808 */ /* 0x000fe40001800000 */
[C---:B------:R-:W-:Y:S01]  /*2a50*/  FSETP.NEU.FTZ.AND P1, PT, R63.reuse, -INF , PT ;  /* 0xff8000003f00780b */ /* 0x040fe20003f3d000 */
[----:B------:R-:W-:-:S04]  /*2a60*/  FMUL.FTZ R29, R63, R11 ;  /* 0x0000000b3f1d7220 */ /* 0x000fc80000410000 */
[----:B------:R-:W2:Y:S01]  /*2a70*/  MUFU.TANH R15, R15 ;  /* 0x0000000f000f7308 */ /* 0x000ea20000002400 */
[----:B------:R-:W-:Y:S02]  /*2a80*/  FSEL R29, R29, RZ, P1 ;  /* 0x000000ff1d1d7208 */ /* 0x000fe40000800000 */
[----:B------:R-:W-:Y:S02]  /*2a90*/  ISETP.GT.AND P1, PT, R108, RZ, PT ;  /* 0x000000ff6c00720c */ /* 0x000fe40003f24270 */
[----:B0-----:R-:W-:Y:S01]  /*2aa0*/  FSEL R80, R14, -INF , P2 ;  /* 0xff8000000e507808 */ /* 0x001fe20001000000 */
[-CC-:B------:R-:W-:Y:S01]  /*2ab0*/  FFMA.FTZ R9, R104, R11.reuse, -R29.reuse ;  /* 0x0000000b68097223 */ /* 0x180fe2000001081d */
[----:B------:R-:W-:Y:S01]  /*2ac0*/  FSEL R4, R4, -INF , P1 ;  /* 0xff80000004047808 */ /* 0x000fe20000800000 */
[----:B------:R-:W0:Y:S01]  /*2ad0*/  MUFU.TANH R13, R13 ;  /* 0x0000000d000d7308 */ /* 0x000e220000002400 */
[----:B------:R-:W-:Y:S01]  /*2ae0*/  ISETP.GT.AND P1, PT, R108, 0x9, PT ;  /* 0x000000096c00780c */ /* 0x000fe20003f24270 */
[--C-:B------:R-:W-:Y:S01]  /*2af0*/  FFMA.FTZ R106, R106, R11, -R29.reuse ;  /* 0x0000000b6a6a7223 */ /* 0x100fe2000001081d */
[----:B------:R-:W-:Y:S01]  /*2b00*/  FMNMX.FTZ R7, R4, R3, !PT ;  /* 0x0000000304077209 */ /* 0x000fe20007810000 */
[-CC-:B------:R-:W-:Y:S01]  /*2b10*/  FFMA.FTZ R110, R110, R11.reuse, -R29.reuse ;  /* 0x0000000b6e6e7223 */ /* 0x180fe2000001081d */
[----:B------:R-:W-:Y:S01]  /*2b20*/  FSEL R68, R5, -INF , P1 ;  /* 0xff80000005447808 */ /* 0x000fe20000800000 */
[--C-:B------:R-:W-:Y:S01]  /*2b30*/  FFMA.FTZ R64, R112, R11, -R29.reuse ;  /* 0x0000000b70407223 */ /* 0x100fe2000001081d */
[----:B------:R-:W-:Y:S01]  /*2b40*/  FMNMX.FTZ R5, R60, R7, !PT ;  /* 0x000000073c057209 */ /* 0x000fe20007810000 */
[----:B------:R-:W3:Y:S01]  /*2b50*/  MUFU.TANH R21, R21 ;  /* 0x0000001500157308 */ /* 0x000ee20000002400 */
[----:B------:R-:W-:Y:S01]  /*2b60*/  ISETP.GT.AND P1, PT, R108, 0x11, PT ;  /* 0x000000116c00780c */ /* 0x000fe20003f24270 */
[--C-:B------:R-:W-:Y:S01]  /*2b70*/  FFMA.FTZ R31, R114, R11, -R29.reuse ;  /* 0x0000000b721f7223 */ /* 0x100fe2000001081d */
[----:B------:R-:W-:Y:S01]  /*2b80*/  FMNMX.FTZ R5, R68, R5, !PT ;  /* 0x0000000544057209 */ /* 0x000fe20007810000 */
[-CC-:B------:R-:W-:Y:S01]  /*2b90*/  FFMA.FTZ R33, R66, R11.reuse, -R29.reuse ;  /* 0x0000000b42217223 */ /* 0x180fe2000001081d */
[----:B------:R-:W-:Y:S01]  /*2ba0*/  FSEL R6, R6, -INF , P1 ;  /* 0xff80000006067808 */ /* 0x000fe20000800000 */
[--C-:B------:R-:W-:Y:S01]  /*2bb0*/  FFMA.FTZ R70, R70, R11, -R29.reuse ;  /* 0x0000000b46467223 */ /* 0x100fe2000001081d */
[----:B------:R-:W-:Y:S01]  /*2bc0*/  FMNMX.FTZ R5, R72, R5, !PT ;  /* 0x0000000548057209 */ /* 0x000fe20007810000 */
[----:B------:R-:W4:Y:S01]  /*2bd0*/  MUFU.TANH R20, R20 ;  /* 0x0000001400147308 */ /* 0x000f220000002400 */
[----:B------:R-:W-:Y:S01]  /*2be0*/  ISETP.GT.AND P1, PT, R108, 0x19, PT ;  /* 0x000000196c00780c */ /* 0x000fe20003f24270 */
[--C-:B------:R-:W-:Y:S01]  /*2bf0*/  FFMA.FTZ R58, R58, R11, -R29.reuse ;  /* 0x0000000b3a3a7223 */ /* 0x100fe2000001081d */
[----:B------:R-:W-:Y:S01]  /*2c00*/  FMNMX.FTZ R5, R6, R5, !PT ;  /* 0x0000000506057209 */ /* 0x000fe20007810000 */
[-CC-:B------:R-:W-:Y:S01]  /*2c10*/  FFMA.FTZ R56, R56, R11.reuse, -R29.reuse ;  /* 0x0000000b38387223 */ /* 0x180fe2000001081d */
[----:B------:R-:W-:Y:S01]  /*2c20*/  FSEL R8, R8, -INF , P1 ;  /* 0xff80000008087808 */ /* 0x000fe20000800000 */
[--C-:B------:R-:W-:Y:S01]  /*2c30*/  FFMA.FTZ R50, R50, R11, -R29.reuse ;  /* 0x0000000b32327223 */ /* 0x100fe2000001081d */
[----:B------:R-:W-:Y:S01]  /*2c40*/  FMNMX.FTZ R5, R76, R5, !PT ;  /* 0x000000054c057209 */ /* 0x000fe20007810000 */
[----:B------:R-:W5:Y:S01]  /*2c50*/  MUFU.TANH R25, R25 ;  /* 0x0000001900197308 */ /* 0x000f620000002400 */
[----:B------:R-:W-:Y:S01]  /*2c60*/  ISETP.GT.AND P1, PT, R108, 0x21, PT ;  /* 0x000000216c00780c */ /* 0x000fe20003f24270 */
[--C-:B------:R-:W-:Y:S01]  /*2c70*/  FFMA.FTZ R48, R48, R11, -R29.reuse ;  /* 0x0000000b30307223 */ /* 0x100fe2000001081d */
[----:B------:R-:W-:Y:S01]  /*2c80*/  FMNMX.FTZ R5, R8, R5, !PT ;  /* 0x0000000508057209 */ /* 0x000fe20007810000 */
[-CC-:B------:R-:W-:Y:S01]  /*2c90*/  FFMA.FTZ R44, R44, R11.reuse, -R29.reuse ;  /* 0x0000000b2c2c7223 */ /* 0x180fe2000001081d */
[----:B------:R-:W-:Y:S01]  /*2ca0*/  ISETP.GT.AND P2, PT, R108, 0x28, PT ;  /* 0x000000286c00780c */ /* 0x000fe20003f44270 */
[--C-:B------:R-:W-:Y:S01]  /*2cb0*/  FFMA.FTZ R40, R40, R11, -R29.reuse ;  /* 0x0000000b28287223 */ /* 0x100fe2000001081d */
[----:B-1----:R-:W-:Y:S01]  /*2cc0*/  FSEL R14, R12, -INF , P1 ;  /* 0xff8000000c0e7808 */ /* 0x002fe20000800000 */
[----:B------:R-:W1:Y:S01]  /*2cd0*/  MUFU.TANH R24, R24 ;  /* 0x0000001800187308 */ /* 0x000e620000002400 */
[----:B------:R-:W-:Y:S01]  /*2ce0*/  FMNMX.FTZ R5, R80, R5, !PT ;  /* 0x0000000550057209 */ /* 0x000fe20007810000 */
[-CC-:B------:R-:W-:Y:S01]  /*2cf0*/  FFMA.FTZ R12, R102, R11.reuse, -R29.reuse ;  /* 0x0000000b660c7223 */ /* 0x180fe2000001081d */
[----:B------:R-:W-:Y:S01]  /*2d00*/  ISETP.GT.AND P1, PT, R108, 0x29, PT ;  /* 0x000000296c00780c */ /* 0x000fe20003f24270 */
[-CC-:B------:R-:W-:Y:S01]  /*2d10*/  FFMA.FTZ R36, R36, R11.reuse, -R29.reuse ;  /* 0x0000000b24247223 */ /* 0x180fe2000001081d */
[----:B--2---:R-:W-:Y:S01]  /*2d20*/  FSEL R82, R15, -INF , P2 ;  /* 0xff8000000f527808 */ /* 0x004fe20001000000 */
[--C-:B------:R-:W-:Y:S01]  /*2d30*/  FFMA.FTZ R15, R92, R11, -R29.reuse ;  /* 0x0000000b5c0f7223 */ /* 0x100fe2000001081d */
[----:B------:R-:W-:Y:S01]  /*2d40*/  FMNMX.FTZ R5, R14, R5, !PT ;  /* 0x000000050e057209 */ /* 0x000fe20007810000 */
[----:B------:R-:W2:Y:S01]  /*2d50*/  MUFU.TANH R27, R27 ;  /* 0x0000001b001b7308 */ /* 0x000ea20000002400 */
[----:B------:R-:W-:Y:S01]  /*2d60*/  ISETP.GT.AND P2, PT, R108, 0x30, PT ;  /* 0x000000306c00780c */ /* 0x000fe20003f44270 */
[-CC-:B------:R-:W-:Y:S01]  /*2d70*/  FFMA.FTZ R34, R34, R11.reuse, -R29.reuse ;  /* 0x0000000b22227223 */ /* 0x180fe2000001081d */
[----:B0-----:R-:W-:Y:S01]  /*2d80*/  FSEL R84, R13, -INF , P1 ;  /* 0xff8000000d547808 */ /* 0x001fe20000800000 */
[----:B------:R-:W-:Y:S01]  /*2d90*/  FFMA.FTZ R28, R28, R11, -R29 ;  /* 0x0000000b1c1c7223 */ /* 0x000fe2000001081d */
[----:B------:R-:W-:-:S02]  /*2da0*/  FMNMX.FTZ R5, R82, R5, !PT ;  /* 0x0000000552057209 */ /* 0x000fc40007810000 */
[----:B------:R-:W-:Y:S01]  /*2db0*/  ISETP.GT.AND P1, PT, R108, 0x31, PT ;  /* 0x000000316c00780c */ /* 0x000fe20003f24270 */
[----:B------:R-:W0:Y:S01]  /*2dc0*/  MUFU.TANH R26, R26 ;  /* 0x0000001a001a7308 */ /* 0x000e220000002400 */
[----:B---3--:R-:W-:Y:S01]  /*2dd0*/  FSEL R86, R21, -INF , P2 ;  /* 0xff80000015567808 */ /* 0x008fe20001000000 */
[--C-:B------:R-:W-:Y:S01]  /*2de0*/  FFMA.FTZ R21, R74, R11, -R29.reuse ;  /* 0x0000000b4a157223 */ /* 0x100fe2000001081d */
[----:B------:R-:W-:Y:S02]  /*2df0*/  FMNMX.FTZ R5, R84, R5, !PT ;  /* 0x0000000554057209 */ /* 0x000fe40007810000 */
[----:B------:R-:W-:Y:S02]  /*2e00*/  ISETP.GT.AND P2, PT, R108, 0x38, PT ;  /* 0x000000386c00780c */ /* 0x000fe40003f44270 */
[----:B----4-:R-:W-:Y:S01]  /*2e10*/  FSEL R92, R20, -INF , P1 ;  /* 0xff800000145c7808 */ /* 0x010fe20000800000 */
[----:B------:R-:W3:Y:S01]  /*2e20*/  MUFU.TANH R35, R35 ;  /* 0x0000002300237308 */ /* 0x000ee20000002400 */
[----:B------:R-:W-:Y:S01]  /*2e30*/  FMNMX.FTZ R5, R86, R5, !PT ;  /* 0x0000000556057209 */ /* 0x000fe20007810000 */
[----:B------:R-:W-:Y:S01]  /*2e40*/  FFMA.FTZ R20, R100, R11, -R29 ;  /* 0x0000000b64147223 */ /* 0x000fe2000001081d */
[----:B------:R-:W-:-:S02]  /*2e50*/  ISETP.GT.AND P1, PT, R108, 0x39, PT ;  /* 0x000000396c00780c */ /* 0x000fc40003f24270 */
[----:B-----5:R-:W-:Y:S01]  /*2e60*/  FSEL R100, R25, -INF , P2 ;  /* 0xff80000019647808 */ /* 0x020fe20001000000 */
[--C-:B------:R-:W-:Y:S01]  /*2e70*/  FFMA.FTZ R25, R98, R11, -R29.reuse ;  /* 0x0000000b62197223 */ /* 0x100fe2000001081d */
[----:B------:R-:W-:Y:S01]  /*2e80*/  FMNMX.FTZ R5, R92, R5, !PT ;  /* 0x000000055c057209 */ /* 0x000fe20007810000 */
[----:B------:R-:W-:Y:S01]  /*2e90*/  MUFU.TANH R37, R37 ;  /* 0x0000002500257308 */ /* 0x000fe20000002400 */
[----:B------:R-:W-:Y:S02]  /*2ea0*/  ISETP.GT.AND P2, PT, R108, 0x40, PT ;  /* 0x000000406c00780c */ /* 0x000fe40003f44270 */
[----:B-1----:R-:W-:Y:S01]  /*2eb0*/  FSEL R102, R24, -INF , P1 ;  /* 0xff80000018667808 */ /* 0x002fe20000800000 */
[--C-:B------:R-:W-:Y:S01]  /*2ec0*/  FFMA.FTZ R24, R96, R11, -R29.reuse ;  /* 0x0000000b60187223 */ /* 0x100fe2000001081d */
[----:B------:R-:W-:Y:S02]  /*2ed0*/  FMNMX.FTZ R5, R100, R5, !PT ;  /* 0x0000000564057209 */ /* 0x000fe40007810000 */
[----:B------:R-:W-:Y:S01]  /*2ee0*/  ISETP.GT.AND P1, PT, R108, 0x41, PT ;  /* 0x000000416c00780c */ /* 0x000fe20003f24270 */
[----:B------:R-:W1:Y:S01]  /*2ef0*/  MUFU.TANH R39, R39 ;  /* 0x0000002700277308 */ /* 0x000e620000002400 */
[----:B--2---:R-:W-:Y:S01]  /*2f00*/  FSEL R98, R27, -INF , P2 ;  /* 0xff8000001b627808 */ /* 0x004fe20001000000 */
[----:B------:R-:W-:Y:S01]  /*2f10*/  FFMA.FTZ R27, R94, R11, -R29 ;  /* 0x0000000b5e1b7223 */ /* 0x000fe2000001081d */
[----:B------:R-:W-:-:S02]  /*2f20*/  FMNMX.FTZ R5, R102, R5, !PT ;  /* 0x0000000566057209 */ /* 0x000fc40007810000 */
[----:B------:R-:W-:Y:S02]  /*2f30*/  ISETP.GT.AND P2, PT, R108, 0x48, PT ;  /* 0x000000486c00780c */ /* 0x000fe40003f44270 */
[----:B0-----:R-:W-:Y:S01]  /*2f40*/  FSEL R104, R26, -INF , P1 ;  /* 0xff8000001a687808 */ /* 0x001fe20000800000 */
[----:B------:R-:W-:Y:S01]  /*2f50*/  MUFU.TANH R41, R41 ;  /* 0x0000002900297308 */ /* 0x000fe20000002400 */
[----:B------:R-:W-:Y:S01]  /*2f60*/  FMNMX.FTZ R5, R98, R5, !PT ;  /* 0x0000000562057209 */ /* 0x000fe20007810000 */
[-CC-:B------:R-:W-:Y:S01]  /*2f70*/  FFMA.FTZ R26, R90, R11.reuse, -R29.reuse ;  /* 0x0000000b5a1a7223 */ /* 0x180fe2000001081d */
[----:B------:R-:W-:Y:S02]  /*2f80*/  ISETP.GT.AND P1, PT, R108, 0x49, PT ;  /* 0x000000496c00780c */ /* 0x000fe40003f24270 */
[----:B---3--:R-:W-:Y:S01]  /*2f90*/  FSEL R96, R35, -INF , P2 ;  /* 0xff80000023607808 */ /* 0x008fe20001000000 */
[----:B------:R-:W-:Y:S01]  /*2fa0*/  FFMA.FTZ R35, R54, R11, -R29 ;  /* 0x0000000b36237223 */ /* 0x000fe2000001081d */
[----:B------:R-:W-:Y:S01]  /*2fb0*/  FMNMX.FTZ R5, R104, R5, !PT ;  /* 0x0000000568057209 */ /* 0x000fe20007810000 */
[----:B------:R-:W0:Y:S01]  /*2fc0*/  MUFU.TANH R43, R43 ;  /* 0x0000002b002b7308 */ /* 0x000e220000002400 */
[----:B------:R-:W-:-:S02]  /*2fd0*/  ISETP.GT.AND P2, PT, R108, 0x50, PT ;  /* 0x000000506c00780c */ /* 0x000fc40003f44270 */
[----:B------:R-:W-:Y:S02]  /*2fe0*/  FMNMX.FTZ R5, R96, R5, !PT ;  /* 0x0000000560057209 */ /* 0x000fe40007810000 */
[----:B-1----:R-:W-:Y:S01]  /*2ff0*/  FSEL R94, R39, -INF , P2 ;  /* 0xff800000275e7808 */ /* 0x002fe20001000000 */
[-CC-:B------:R-:W-:Y:S01]  /*3000*/  FFMA.FTZ R39, R42, R11.reuse, -R29.reuse ;  /* 0x0000000b2a277223 */ /* 0x180fe2000001081d */
[----:B------:R-:W-:Y:S01]  /*3010*/  ISETP.GT.AND P2, PT, R108, 0x58, PT ;  /* 0x000000586c00780c */ /* 0x000fe20003f44270 */
[----:B------:R-:W-:Y:S08]  /*3020*/  MUFU.TANH R45, R45 ;  /* 0x0000002d002d7308 */ /* 0x000ff00000002400 */
[----:B------:R1:W-:Y:S01]  /*3030*/  MUFU.EX2 R10, R106 ;  /* 0x0000006a000a7308 */ /* 0x0003e20000000800 */
[----:B0-----:R-:W-:Y:S01]  /*3040*/  FSEL R90, R43, -INF , P2 ;  /* 0xff8000002b5a7808 */ /* 0x001fe20001000000 */
[----:B------:R-:W-:Y:S01]  /*3050*/  FFMA.FTZ R43, R52, R11, -R29 ;  /* 0x0000000b342b7223 */ /* 0x000fe2000001081d */
[----:B------:R-:W-:-:S05]  /*3060*/  ISETP.GT.AND P2, PT, R108, 0x60, PT ;  /* 0x000000606c00780c */ /* 0x000fca0003f44270 */
[----:B------:R-:W0:Y:S01]  /*3070*/  MUFU.TANH R49, R49 ;  /* 0x0000003100317308 */ /* 0x000e220000002400 */
[----:B-1----:R-:W-:Y:S01]  /*3080*/  FSEL R106, R37, -INF , P1 ;  /* 0xff800000256a7808 */ /* 0x002fe20000800000 */
[----:B------:R-:W-:Y:S01]  /*3090*/  FFMA.FTZ R37, R38, R11, -R29 ;  /* 0x0000000b26257223 */ /* 0x000fe2000001081d */
[----:B------:R-:W-:Y:S02]  /*30a0*/  ISETP.GT.AND P1, PT, R108, 0x51, PT ;  /* 0x000000516c00780c */ /* 0x000fe40003f24270 */
[----:B------:R-:W-:-:S03]  /*30b0*/  FMNMX.FTZ R5, R106, R5, !PT ;  /* 0x000000056a057209 */ /* 0x000fc60007810000 */
[----:B------:R-:W1:Y:S01]  /*30c0*/  MUFU.TANH R47, R47 ;  /* 0x0000002f002f7308 */ /* 0x000e620000002400 */
[----:B------:R-:W-:-:S07]  /*30d0*/  FMNMX.FTZ R5, R94, R5, !PT ;  /* 0x000000055e057209 */ /* 0x000fce0007810000 */
[----:B------:R2:W-:Y:S01]  /*30e0*/  MUFU.EX2 R7, R110 ;  /* 0x0000006e00077308 */ /* 0x0005e20000000800 */
[----:B0-----:R-:W-:Y:S02]  /*30f0*/  FSEL R74, R49, -INF , P2 ;  /* 0xff800000314a7808 */ /* 0x001fe40001000000 */
[----:B------:R-:W-:-:S05]  /*3100*/  ISETP.GT.AND P2, PT, R108, 0x68, PT ;  /* 0x000000686c00780c */ /* 0x000fca0003f44270 */
[----:B------:R-:W0:Y:S01]  /*3110*/  MUFU.TANH R53, R53 ;  /* 0x0000003500357308 */ /* 0x000e220000002400 */
[----:B--2---:R-:W-:Y:S01]  /*3120*/  FSEL R110, R41, -INF , P1 ;  /* 0xff800000296e7808 */ /* 0x004fe20000800000 */
[--C-:B------:R-:W-:Y:S01]  /*3130*/  FFMA.FTZ R41, R46, R11, -R29.reuse ;  /* 0x0000000b2e297223 */ /* 0x100fe2000001081d */
[----:B------:R-:W-:Y:S02]  /*3140*/  ISETP.GT.AND P1, PT, R108, 0x59, PT ;  /* 0x000000596c00780c */ /* 0x000fe40003f24270 */
[----:B------:R-:W-:Y:S02]  /*3150*/  FMNMX.FTZ R5, R110, R5, !PT ;  /* 0x000000056e057209 */ /* 0x000fe40007810000 */
[----:B------:R-:W-:Y:S01]  /*3160*/  FSEL R112, R45, -INF , P1 ;  /* 0xff8000002d707808 */ /* 0x000fe20000800000 */
[----:B------:R-:W2:Y:S01]  /*3170*/  MUFU.TANH R51, R51 ;  /* 0x0000003300337308 */ /* 0x000ea20000002400 */
[----:B------:R-:W-:Y:S01]  /*3180*/  FMNMX.FTZ R5, R90, R5, !PT ;  /* 0x000000055a057209 */ /* 0x000fe20007810000 */
[----:B------:R-:W-:Y:S01]  /*3190*/  FFMA.FTZ R45, R62, R11, -R29 ;  /* 0x0000000b3e2d7223 */ /* 0x000fe2000001081d */
[----:B------:R-:W-:-:S02]  /*31a0*/  ISETP.GT.AND P1, PT, R108, 0x61, PT ;  /* 0x000000616c00780c */ /* 0x000fc40003f24270 */
[----:B------:R-:W-:Y:S02]  /*31b0*/  FMNMX.FTZ R5, R112, R5, !PT ;  /* 0x0000000570057209 */ /* 0x000fe40007810000 */
[----:B-1----:R-:W-:Y:S01]  /*31c0*/  FSEL R114, R47, -INF , P1 ;  /* 0xff8000002f727808 */ /* 0x002fe20000800000 */
[----:B------:R-:W1:Y:S01]  /*31d0*/  MUFU.TANH R55, R55 ;  /* 0x0000003700377308 */ /* 0x000e620000002400 */
[----:B------:R-:W-:Y:S01]  /*31e0*/  FMNMX.FTZ R5, R74, R5, !PT ;  /* 0x000000054a057209 */ /* 0x000fe20007810000 */
[-CC-:B------:R-:W-:Y:S01]  /*31f0*/  FFMA.FTZ R47, R30, R11.reuse, -R29.reuse ;  /* 0x0000000b1e2f7223 */ /* 0x180fe2000001081d */
[----:B------:R-:W-:Y:S01]  /*3200*/  ISETP.GT.AND P1, PT, R108, 0x69, PT ;  /* 0x000000696c00780c */ /* 0x000fe20003f24270 */
[----:B------:R-:W-:Y:S01]  /*3210*/  FFMA.FTZ R30, R32, R11, -R29 ;  /* 0x0000000b201e7223 */ /* 0x000fe2000001081d */
        /* <DEDUP_REMOVED lines=12> */
[----:B------:R-:W1:Y:S01]  /*32e0*/  MUFU.TANH R59, R59 ;  /* 0x0000003b003b7308 */ /* 0x000e620000002400 */
[----:B0-----:R-:W-:Y:S02]  /*32f0*/  FSEL R120, R57, -INF , P1 ;  /* 0xff80000039787808 */ /* 0x001fe40000800000 */
[----:B------:R-:W-:Y:S02]  /*3300*/  ISETP.GT.AND P1, PT, R108, 0x79, PT ;  /* 0x000000796c00780c */ /* 0x000fe40003f24270 */
[----:B------:R-:W-:-:S03]  /*3310*/  FMNMX.FTZ R5, R120, R5, !PT ;  /* 0x0000000578057209 */ /* 0x000fc60007810000 */
[----:B------:R-:W-:Y:S01]  /*3320*/  MUFU.EX2 R31, R31 ;  /* 0x0000001f001f7308 */ /* 0x000fe20000000800 */
[----:B--2---:R-:W-:-:S04]  /*3330*/  FSEL R108, R61, -INF , P2 ;  /* 0xff8000003d6c7808 */ /* 0x004fc80001000000 */
[----:B------:R-:W-:-:S03]  /*3340*/  FMNMX.FTZ R5, R108, R5, !PT ;  /* 0x000000056c057209 */ /* 0x000fc60007810000 */
[----:B------:R-:W0:Y:S01]  /*3350*/  MUFU.EX2 R64, R64 ;  /* 0x0000004000407308 */ /* 0x000e220000000800 */
[----:B-1----:R-:W-:-:S04]  /*3360*/  FSEL R122, R59, -INF , P1 ;  /* 0xff8000003b7a7808 */ /* 0x002fc80000800000 */
[----:B------:R-:W-:-:S03]  /*3370*/  FMNMX.FTZ R5, R122, R5, !PT ;  /* 0x000000057a057209 */ /* 0x000fc60007810000 */
[----:B------:R-:W1:Y:S02]  /*3380*/  MUFU.EX2 R9, R9 ;  /* 0x0000000900097308 */ /* 0x000e640000000800 */
[----:B------:R-:W2:Y:S06]  /*3390*/  SHFL.BFLY PT, R62, R5, 0x2, 0x1f ;  /* 0x0c401f00053e7f89 */ /* 0x000eac00000e0000 */
[----:B------:R-:W3:Y:S08]  /*33a0*/  MUFU.EX2 R12, R12 ;  /* 0x0000000c000c7308 */ /* 0x000ef00000000800 */
[----:B------:R-:W4:Y:S08]  /*33b0*/  MUFU.EX2 R15, R15 ;  /* 0x0000000f000f7308 */ /* 0x000f300000000800 */
[----:B------:R-:W5:Y:S01]  /*33c0*/  MUFU.EX2 R20, R20 ;  /* 0x0000001400147308 */ /* 0x000f620000000800 */
[----:B--2---:R-:W-:-:S05]  /*33d0*/  FMNMX.FTZ R62, R5, R62, !PT ;  /* 0x0000003e053e7209 */ /* 0x004fca0007810000 */
[----:B------:R-:W2:Y:S02]  /*33e0*/  SHFL.BFLY PT, R5, R62, 0x1, 0x1f ;  /* 0x0c201f003e057f89 */ /* 0x000ea400000e0000 */
[----:B------:R-:W-:Y:S08]  /*33f0*/  MUFU.EX2 R25, R25 ;  /* 0x0000001900197308 */ /* 0x000ff00000000800 */
[----:B------:R-:W-:Y:S08]  /*3400*/  MUFU.EX2 R24, R24 ;  /* 0x0000001800187308 */ /* 0x000ff00000000800 */
[----:B------:R-:W-:Y:S01]  /*3410*/  MUFU.EX2 R27, R27 ;  /* 0x0000001b001b7308 */ /* 0x000fe20000000800 */
[----:B--2---:R-:W-:-:S07]  /*3420*/  FMNMX.FTZ R78, R62, R5, !PT ;  /* 0x000000053e4e7209 */ /* 0x004fce0007810000 */
[----:B------:R-:W-:Y:S01]  /*3430*/  MUFU.EX2 R26, R26 ;  /* 0x0000001a001a7308 */ /* 0x000fe20000000800 */
[C---:B------:R-:W-:Y:S01]  /*3440*/  FSETP.NEU.FTZ.AND P1, PT, R78.reuse, -INF , PT ;  /* 0xff8000004e00780b */ /* 0x040fe20003f3d000 */
[----:B------:R-:W-:-:S06]  /*3450*/  FMUL.FTZ R5, R78, R11 ;  /* 0x0000000b4e057220 */ /* 0x000fcc0000410000 */
[----:B------:R-:W-:Y:S01]  /*3460*/  MUFU.EX2 R21, R21 ;  /* 0x0000001500157308 */ /* 0x000fe20000000800 */
[----:B------:R-:W-:-:S05]  /*3470*/  FSEL R5, R5, RZ, P1 ;  /* 0x000000ff05057208 */ /* 0x000fca0000800000 */
        /* <DEDUP_REMOVED lines=8> */
[----:B0-----:R-:W-:Y:S01]  /*3500*/  FADD.FTZ R6, R31, R64 ;  /* 0x000000401f067221 */ /* 0x001fe20000010000 */
[-CC-:B------:R-:W-:Y:S01]  /*3510*/  FFMA.FTZ R55, R8, R11.reuse, -R5.reuse ;  /* 0x0000000b08377223 */ /* 0x180fe20000010805 */
[-CC-:B------:R-:W-:Y:S01]  /*3520*/  FFMA.FTZ R8, R80, R11.reuse, -R5.reuse ;  /* 0x0000000b50087223 */ /* 0x180fe20000010805 */
[-CC-:B------:R-:W-:Y:S01]  /*3530*/  FFMA.FTZ R53, R14, R11.reuse, -R5.reuse ;  /* 0x0000000b0e357223 */ /* 0x180fe20000010805 */
[----:B------:R-:W-:Y:S01]  /*3540*/  FADD.FTZ R67, R7, R6 ;  /* 0x0000000607437221 */ /* 0x000fe20000010000 */
[-CC-:B------:R-:W-:Y:S01]  /*3550*/  FFMA.FTZ R46, R82, R11.reuse, -R5.reuse ;  /* 0x0000000b522e7223 */ /* 0x180fe20000010805 */
[----:B------:R-:W0:Y:S01]  /*3560*/  MUFU.EX2 R3, R3 ;  /* 0x0000000300037308 */ /* 0x000e220000000800 */
[-C--:B------:R-:W-:Y:S01]  /*3570*/  FFMA.FTZ R57, R84, R11.reuse, -R5 ;  /* 0x0000000b54397223 */ /* 0x080fe20000010805 */
[----:B------:R-:W-:Y:S01]  /*3580*/  FADD.FTZ R14, R10, R67 ;  /* 0x000000430a0e7221 */ /* 0x000fe20000010000 */
[--C-:B------:R-:W-:Y:S01]  /*3590*/  FFMA.FTZ R52, R86, R11, -R5.reuse ;  /* 0x0000000b56347223 */ /* 0x100fe20000010805 */
[----:B------:R-:W-:Y:S01]  /*35a0*/  F2FP.F16.F32.PACK_AB R7, R10, R7 ;  /* 0x000000070a07723e */ /* 0x000fe200000000ff */
[-CC-:B------:R-:W-:Y:S01]  /*35b0*/  FFMA.FTZ R59, R92, R11.reuse, -R5.reuse ;  /* 0x0000000b5c3b7223 */ /* 0x180fe20000010805 */
[----:B-1----:R-:W-:Y:S01]  /*35c0*/  FADD.FTZ R67, R9, R14 ;  /* 0x0000000e09437221 */ /* 0x002fe20000010000 */
[-CC-:B------:R-:W-:Y:S01]  /*35d0*/  FFMA.FTZ R54, R100, R11.reuse, -R5.reuse ;  /* 0x0000000b64367223 */ /* 0x180fe20000010805 */
[----:B------:R-:W1:Y:S01]  /*35e0*/  MUFU.EX2 R32, R32 ;  /* 0x0000002000207308 */ /* 0x000e620000000800 */
[-C--:B------:R-:W-:Y:S01]  /*35f0*/  FFMA.FTZ R61, R102, R11.reuse, -R5 ;  /* 0x0000000b663d7223 */ /* 0x080fe20000010805 */
[----:B---3--:R-:W-:Y:S01]  /*3600*/  FADD.FTZ R14, R12, R67 ;  /* 0x000000430c0e7221 */ /* 0x008fe20000010000 */
[-CC-:B------:R-:W-:Y:S01]  /*3610*/  FFMA.FTZ R60, R98, R11.reuse, -R5.reuse ;  /* 0x0000000b623c7223 */ /* 0x180fe20000010805 */
[-CC-:B------:R-:W-:Y:S01]  /*3620*/  FFMA.FTZ R65, R104, R11.reuse, -R5.reuse ;  /* 0x0000000b68417223 */ /* 0x180fe20000010805 */
[----:B------:R-:W-:Y:S01]  /*3630*/  FFMA.FTZ R96, R96, R11, -R5 ;  /* 0x0000000b60607223 */ /* 0x000fe20000010805 */
[----:B----4-:R-:W-:Y:S01]  /*3640*/  FADD.FTZ R69, R15, R14 ;  /* 0x0000000e0f457221 */ /* 0x010fe20000010000 */
[----:B-----5:R-:W-:Y:S01]  /*3650*/  F2FP.F16.F32.PACK_AB R15, R20, R15 ;  /* 0x0000000f140f723e */ /* 0x020fe200000000ff */
[----:B------:R-:W2:Y:S01]  /*3660*/  MUFU.EX2 R49, R49 ;  /* 0x0000003100317308 */ /* 0x000ea20000000800 */
[----:B0-----:R-:W-:Y:S01]  /*3670*/  FADD.FTZ R13, R4, R3 ;  /* 0x00000003040d7221 */ /* 0x001fe20000010000 */
[----:B------:R-:W-:Y:S01]  /*3680*/  FADD.FTZ R10, R20, R69 ;  /* 0x00000045140a7221 */ /* 0x000fe20000010000 */
[----:B------:R-:W-:Y:S01]  /*3690*/  F2FP.F16.F32.PACK_AB R4, R3, R4 ;  /* 0x000000040304723e */ /* 0x000fe200000000ff */
        /* <DEDUP_REMOVED lines=9> */
[-CC-:B------:R-:W-:Y:S01]  /*3730*/  FFMA.FTZ R116, R116, R11.reuse, -R5.reuse ;  /* 0x0000000b74747223 */ /* 0x180fe20000010805 */
[-CC-:B------:R-:W-:Y:S01]  /*3740*/  FFMA.FTZ R118, R118, R11.reuse, -R5.reuse ;  /* 0x0000000b76767223 */ /* 0x180fe20000010805 */
[-CC-:B------:R-:W-:Y:S01]  /*3750*/  FFMA.FTZ R66, R66, R11.reuse, -R5.reuse ;  /* 0x0000000b42427223 */ /* 0x180fe20000010805 */
[----:B------:R-:W1:Y:S01]  /*3760*/  MUFU.EX2 R51, R51 ;  /* 0x0000003300337308 */ /* 0x000e620000000800 */
[----:B--2---:R-:W-:Y:S01]  /*3770*/  FADD.FTZ R13, R49, R6 ;  /* 0x00000006310d7221 */ /* 0x004fe20000010000 */
[-CC-:B------:R-:W-:Y:S01]  /*3780*/  FFMA.FTZ R120, R120, R11.reuse, -R5.reuse ;  /* 0x0000000b78787223 */ /* 0x180fe20000010805 */
[-CC-:B------:R-:W-:Y:S01]  /*3790*/  FFMA.FTZ R108, R108, R11.reuse, -R5.reuse ;  /* 0x0000000b6c6c7223 */ /* 0x180fe20000010805 */
[----:B------:R-:W-:Y:S01]  /*37a0*/  FFMA.FTZ R122, R122, R11, -R5 ;  /* 0x0000000b7a7a7223 */ /* 0x000fe20000010805 */
[----:B------:R-:W-:-:S02]  /*37b0*/  F2FP.F16.F32.PACK_AB R5, R64, R31 ;  /* 0x0000001f4005723e */ /* 0x000fc400000000ff */
[----:B------:R-:W-:Y:S02]  /*37c0*/  CS2R R106, SRZ ;  /* 0x00000000006a7805 */ /* 0x000fe4000001ff00 */
[----:B------:R-:W-:Y:S01]  /*37d0*/  CS2R R104, SRZ ;  /* 0x0000000000687805 */ /* 0x000fe2000001ff00 */
[----:B------:R-:W2:Y:S01]  /*37e0*/  MUFU.EX2 R42, R42 ;  /* 0x0000002a002a7308 */ /* 0x000ea20000000800 */
[----:B0-----:R-:W-:Y:S01]  /*37f0*/  FADD.FTZ R6, R38, R13 ;  /* 0x0000000d26067221 */ /* 0x001fe20000010000 */
[----:B------:R-:W-:Y:S02]  /*3800*/  F2FP.F16.F32.PACK_AB R13, R12, R9 ;  /* 0x000000090c0d723e */ /* 0x000fe400000000ff */
[----:B------:R-:W-:Y:S02]  /*3810*/  CS2R R102, SRZ ;  /* 0x0000000000667805 */ /* 0x000fe4000001ff00 */
[----:B------:R-:W-:Y:S02]  /*3820*/  CS2R R100, SRZ ;  /* 0x0000000000647805 */ /* 0x000fe4000001ff00 */
[----:B------:R-:W-:-:S02]  /*3830*/  CS2R R98, SRZ ;  /* 0x0000000000627805 */ /* 0x000fc4000001ff00 */
[----:B------:R-:W-:Y:S02]  /*3840*/  CS2R R94, SRZ ;  /* 0x00000000005e7805 */ /* 0x000fe4000001ff00 */
[----:B------:R-:W-:Y:S01]  /*3850*/  CS2R R92, SRZ ;  /* 0x00000000005c7805 */ /* 0x000fe2000001ff00 */
[----:B------:R-:W0:Y:S01]  /*3860*/  MUFU.EX2 R55, R55 ;  /* 0x0000003700377308 */ /* 0x000e220000000800 */
[C---:B-1----:R-:W-:Y:S01]  /*3870*/  FADD.FTZ R67, R51.reuse, R6 ;  /* 0x0000000633437221 */ /* 0x042fe20000010000 */
[----:B------:R-:W-:-:S06]  /*3880*/  F2FP.F16.F32.PACK_AB R12, R51, R38 ;  /* 0x00000026330c723e */ /* 0x000fcc00000000ff */
[----:B------:R-:W1:Y:S01]  /*3890*/  MUFU.EX2 R8, R8 ;  /* 0x0000000800087308 */ /* 0x000e620000000800 */
[----:B--2---:R-:W-:-:S07]  /*38a0*/  FADD.FTZ R6, R42, R67 ;  /* 0x000000432a067221 */ /* 0x004fce0000010000 */
[----:B------:R-:W2:Y:S01]  /*38b0*/  MUFU.EX2 R53, R53 ;  /* 0x0000003500357308 */ /* 0x000ea20000000800 */
[----:B0-----:R-:W-:Y:S01]  /*38c0*/  FADD.FTZ R3, R55, R6 ;  /* 0x0000000637037221 */ /* 0x001fe20000010000 */
[----:B------:R-:W-:Y:S01]  /*38d0*/  F2FP.F16.F32.PACK_AB R6, R49, R32 ;  /* 0x000000203106723e */ /* 0x000fe200000000ff */
[----:B------:R-:W-:Y:S01]  /*38e0*/  FADD.FTZ R49, R25, R10 ;  /* 0x0000000a19317221 */ /* 0x000fe20000010000 */
[----:B------:R-:W-:Y:S02]  /*38f0*/  F2FP.F16.F32.PACK_AB R14, R55, R42 ;  /* 0x0000002a370e723e */ /* 0x000fe400000000ff */
[C---:B------:R-:W-:Y:S01]  /*3900*/  F2FP.F16.F32.PACK_AB R25, R24.reuse, R25 ;  /* 0x000000191819723e */ /* 0x040fe200000000ff */
[----:B------:R-:W-:Y:S01]  /*3910*/  FADD.FTZ R20, R24, R49 ;  /* 0x0000003118147221 */ /* 0x000fe20000010000 */
[----:B------:R-:W0:Y:S01]  /*3920*/  MUFU.EX2 R46, R46 ;  /* 0x0000002e002e7308 */ /* 0x000e220000000800 */
[----:B-1----:R-:W-:Y:S01]  /*3930*/  FADD.FTZ R10, R8, R3 ;  /* 0x00000003080a7221 */ /* 0x002fe20000010000 */
[----:B------:R1:W-:Y:S01]  /*3940*/  STSM.16.M88.4 [R16+0x21800], R4 ;  /* 0x0218000410007844 */ /* 0x0003e20000000200 */
[----:B------:R-:W-:Y:S01]  /*3950*/  FADD.FTZ R49, R27, R20 ;  /* 0x000000141b317221 */ /* 0x000fe20000010000 */
[----:B------:R-:W-:-:S02]  /*3960*/  F2FP.F16.F32.PACK_AB R27, R26, R27 ;  /* 0x0000001b1a1b723e */ /* 0x000fc400000000ff */
[----:B------:R3:W-:Y:S01]  /*3970*/  STSM.16.M88.4 [R22], R12 ;  /* 0x0000000c16007844 */ /* 0x0007e20000000200 */
[----:B------:R-:W-:Y:S01]  /*3980*/  FADD.FTZ R20, R26, R49 ;  /* 0x000000311a147221 */ /* 0x000fe20000010000 */
[----:B------:R-:W4:Y:S01]  /*3990*/  MUFU.EX2 R57, R57 ;  /* 0x0000003900397308 */ /* 0x000f220000000800 */
[C---:B--2---:R-:W-:Y:S01]  /*39a0*/  FADD.FTZ R3, R53.reuse, R10 ;  /* 0x0000000a35037221 */ /* 0x044fe20000010000 */
[----:B------:R-:W-:Y:S01]  /*39b0*/  F2FP.F16.F32.PACK_AB R24, R53, R8 ;  /* 0x000000083518723e */ /* 0x000fe200000000ff */
[----:B------:R-:W-:-:S05]  /*39c0*/  FADD.FTZ R49, R21, R20 ;  /* 0x0000001415317221 */ /* 0x000fca0000010000 */
[----:B------:R-:W2:Y:S01]  /*39d0*/  MUFU.EX2 R52, R52 ;  /* 0x0000003400347308 */ /* 0x000ea20000000800 */
[----:B0-----:R-:W-:-:S07]  /*39e0*/  FADD.FTZ R10, R46, R3 ;  /* 0x000000032e0a7221 */ /* 0x001fce0000010000 */
[----:B------:R-:W0:Y:S01]  /*39f0*/  MUFU.EX2 R70, R70 ;  /* 0x0000004600467308 */ /* 0x000e220000000800 */
[C---:B----4-:R-:W-:Y:S01]  /*3a00*/  FADD.FTZ R3, R57.reuse, R10 ;  /* 0x0000000a39037221 */ /* 0x050fe20000010000 */
[----:B------:R-:W-:-:S05]  /*3a10*/  F2FP.F16.F32.PACK_AB R26, R57, R46 ;  /* 0x0000002e391a723e */ /* 0x000fca00000000ff */
[----:B------:R-:W-:Y:S01]  /*3a20*/  STSM.16.M88.4 [R18], R24 ;  /* 0x0000001812007844 */ /* 0x000fe20000000200 */
[----:B------:R-:W4:Y:S01]  /*3a30*/  MUFU.EX2 R59, R59 ;  /* 0x0000003b003b7308 */ /* 0x000f220000000800 */
[----:B--2---:R-:W-:-:S07]  /*3a40*/  FADD.FTZ R10, R52, R3 ;  /* 0x00000003340a7221 */ /* 0x004fce0000010000 */
[----:B------:R-:W2:Y:S01]  /*3a50*/  MUFU.EX2 R54, R54 ;  /* 0x0000003600367308 */ /* 0x000ea20000000800 */
[C---:B0-----:R-:W-:Y:S01]  /*3a60*/  FADD.FTZ R20, R70.reuse, R49 ;  /* 0x0000003146147221 */ /* 0x041fe20000010000 */
[----:B-1----:R-:W-:-:S06]  /*3a70*/  F2FP.F16.F32.PACK_AB R5, R70, R21 ;  /* 0x000000154605723e */ /* 0x002fcc00000000ff */
[----:B------:R-:W0:Y:S01]  /*3a80*/  MUFU.EX2 R33, R33 ;  /* 0x0000002100217308 */ /* 0x000e220000000800 */
[C---:B----4-:R-:W-:Y:S01]  /*3a90*/  FADD.FTZ R49, R59.reuse, R10 ;  /* 0x0000000a3b317221 */ /* 0x050fe20000010000 */
[----:B------:R-:W-:-:S06]  /*3aa0*/  F2FP.F16.F32.PACK_AB R4, R59, R52 ;  /* 0x000000343b04723e */ /* 0x000fcc00000000ff */
[----:B------:R-:W3:Y:S01]  /*3ab0*/  MUFU.EX2 R61, R61 ;  /* 0x0000003d003d7308 */ /* 0x000ee20000000800 */
[----:B--2---:R-:W-:-:S07]  /*3ac0*/  FADD.FTZ R6, R54, R49 ;  /* 0x0000003136067221 */ /* 0x004fce0000010000 */
[----:B------:R-:W1:Y:S01]  /*3ad0*/  MUFU.EX2 R58, R58 ;  /* 0x0000003a003a7308 */ /* 0x000e620000000800 */
[----:B0-----:R-:W-:-:S07]  /*3ae0*/  FADD.FTZ R7, R33, R20 ;  /* 0x0000001421077221 */ /* 0x001fce0000010000 */
[----:B------:R-:W0:Y:S01]  /*3af0*/  MUFU.EX2 R60, R60 ;  /* 0x0000003c003c7308 */ /* 0x000e220000000800 */
[C---:B---3--:R-:W-:Y:S01]  /*3b00*/  FADD.FTZ R13, R61.reuse, R6 ;  /* 0x000000063d0d7221 */ /* 0x048fe20000010000 */
[----:B------:R-:W-:-:S06]  /*3b10*/  F2FP.F16.F32.PACK_AB R6, R61, R54 ;  /* 0x000000363d06723e */ /* 0x000fcc00000000ff */
[----:B------:R-:W2:Y:S01]  /*3b20*/  MUFU.EX2 R45, R45 ;  /* 0x0000002d002d7308 */ /* 0x000ea20000000800 */
[C---:B-1----:R-:W-:Y:S01]  /*3b30*/  FADD.FTZ R8, R58.reuse, R7 ;  /* 0x000000073a087221 */ /* 0x042fe20000010000 */
[----:B------:R-:W-:-:S05]  /*3b40*/  F2FP.F16.F32.PACK_AB R7, R58, R33 ;  /* 0x000000213a07723e */ /* 0x000fca00000000ff */
[----:B------:R1:W-:Y:S01]  /*3b50*/  STSM.16.M88.4 [R17], R4 ;  /* 0x0000000411007844 */ /* 0x0003e20000000200 */
[----:B------:R-:W3:Y:S01]  /*3b60*/  MUFU.EX2 R65, R65 ;  /* 0x0000004100417308 */ /* 0x000ee20000000800 */
[----:B0-----:R-:W-:-:S07]  /*3b70*/  FADD.FTZ R10, R60, R13 ;  /* 0x0000000d3c0a7221 */ /* 0x001fce0000010000 */
[----:B------:R-:W0:Y:S01]  /*3b80*/  MUFU.EX2 R56, R56 ;  /* 0x0000003800387308 */ /* 0x000e220000000800 */
[----:B--2---:R-:W-:-:S07]  /*3b90*/  FADD.FTZ R13, R45, R8 ;  /* 0x000000082d0d7221 */ /* 0x004fce0000010000 */
[----:B------:R2:W4:Y:S01]  /*3ba0*/  MUFU.EX2 R0, R96 ;  /* 0x0000006000007308 */ /* 0x0005220000000800 */
[C---:B---3--:R-:W-:Y:S01]  /*3bb0*/  FADD.FTZ R15, R65.reuse, R10 ;  /* 0x0000000a410f7221 */ /* 0x048fe20000010000 */
[----:B------:R-:W-:-:S06]  /*3bc0*/  F2FP.F16.F32.PACK_AB R12, R65, R60 ;  /* 0x0000003c410c723e */ /* 0x000fcc00000000ff */
[----:B------:R-:W3:Y:S01]  /*3bd0*/  MUFU.EX2 R35, R35 ;  /* 0x0000002300237308 */ /* 0x000ee20000000800 */
[C---:B0-----:R-:W-:Y:S01]  /*3be0*/  FADD.FTZ R8, R56.reuse, R13 ;  /* 0x0000000d38087221 */ /* 0x041fe20000010000 */
[----:B------:R-:W-:Y:S02]  /*3bf0*/  F2FP.F16.F32.PACK_AB R13, R56, R45 ;  /* 0x0000002d380d723e */ /* 0x000fe400000000ff */
[----:B--2---:R-:W-:Y:S01]  /*3c00*/  CS2R R96, SRZ ;  /* 0x0000000000607805 */ /* 0x004fe2000001ff00 */
[----:B------:R-:W0:Y:S03]  /*3c10*/  @P4 LDC R45, c[0x0][0x44c] ;  /* 0x00011300ff2d4b82 */ /* 0x000e260000000800 */
[----:B------:R-:W2:Y:S01]  /*3c20*/  MUFU.EX2 R29, R29 ;  /* 0x0000001d001d7308 */ /* 0x000ea20000000800 */
[----:B----4-:R-:W-:-:S07]  /*3c30*/  FADD.FTZ R10, R0, R15 ;  /* 0x0000000f000a7221 */ /* 0x010fce0000010000 */
[----:B------:R-:W4:Y:S01]  /*3c40*/  MUFU.EX2 R50, R50 ;  /* 0x0000003200327308 */ /* 0x000f220000000800 */
[----:B---3--:R-:W-:-:S07]  /*3c50*/  FADD.FTZ R15, R35, R8 ;  /* 0x00000008230f7221 */ /* 0x008fce0000010000 */
[----:B------:R-:W3:Y:S01]  /*3c60*/  MUFU.EX2 R62, R62 ;  /* 0x0000003e003e7308 */ /* 0x000ee20000000800 */
[C---:B--2---:R-:W-:Y:S01]  /*3c70*/  FADD.FTZ R33, R29.reuse, R10 ;  /* 0x0000000a1d217221 */ /* 0x044fe20000010000 */
[----:B------:R-:W-:Y:S01]  /*3c80*/  F2FP.F16.F32.PACK_AB R14, R29, R0 ;  /* 0x000000001d0e723e */ /* 0x000fe200000000ff */
[----:B------:R-:W-:Y:S02]  /*3c90*/  IMAD.MOV.U32 R10, RZ, RZ, R136 ;  /* 0x000000ffff0a7224 */ /* 0x000fe400078e0088 */
[----:B0-----:R-:W-:-:S03]  /*3ca0*/  @P4 IMAD.HI.U32 R20, R136, R45, RZ ;  /* 0x0000002d88144227 */ /* 0x001fc600078e00ff */
[----:B------:R-:W1:Y:S01]  /*3cb0*/  MUFU.EX2 R43, R43 ;  /* 0x0000002b002b7308 */ /* 0x000e620000000800 */
[C---:B----4-:R-:W-:Y:S01]  /*3cc0*/  FADD.FTZ R8, R50.reuse, R15 ;  /* 0x0000000f32087221 */ /* 0x050fe20000010000 */
[----:B------:R-:W-:-:S05]  /*3cd0*/  F2FP.F16.F32.PACK_AB R15, R50, R35 ;  /* 0x00000023320f723e */ /* 0x000fca00000000ff */
[----:B------:R0:W-:Y:S01]  /*3ce0*/  STSM.16.M88.4 [R16+0x27800], R12 ;  /* 0x0278000c10007844 */ /* 0x0001e20000000200 */
[----:B------:R2:W4:Y:S01]  /*3cf0*/  MUFU.EX2 R31, R110 ;  /* 0x0000006e001f7308 */ /* 0x0005220000000800 */
[----:B---3--:R-:W-:Y:S02]  /*3d00*/  FADD.FTZ R0, R62, R33 ;  /* 0x000000213e007221 */ /* 0x008fe40000010000 */
[----:B------:R-:W3:Y:S05]  /*3d10*/  @P4 LDC R33, c[0x0][0x450] ;  /* 0x00011400ff214b82 */ /* 0x000eea0000000800 */
[----:B------:R-:W5:Y:S01]  /*3d20*/  MUFU.EX2 R48, R48 ;  /* 0x0000003000307308 */ /* 0x000f620000000800 */
[----:B-1----:R-:W-:Y:S01]  /*3d30*/  FADD.FTZ R5, R43, R8 ;  /* 0x000000082b057221 */ /* 0x002fe20000010000 */
[----:B--2---:R-:W-:-:S06]  /*3d40*/  CS2R R110, SRZ ;  /* 0x00000000006e7805 */ /* 0x004fcc000001ff00 */
[----:B------:R1:W2:Y:S01]  /*3d50*/  MUFU.EX2 R9, R90 ;  /* 0x0000005a00097308 */ /* 0x0002a20000000800 */
[C---:B----4-:R-:W-:Y:S01]  /*3d60*/  FADD.FTZ R0, R31.reuse, R0 ;  /* 0x000000001f007221 */ /* 0x050fe20000010000 */
[----:B------:R-:W-:-:S06]  /*3d70*/  F2FP.F16.F32.PACK_AB R4, R31, R62 ;  /* 0x0000003e1f04723e */ /* 0x000fcc00000000ff */
[----:B------:R-:W4:Y:S01]  /*3d80*/  MUFU.EX2 R41, R41 ;  /* 0x0000002900297308 */ /* 0x000f220000000800 */
[C---:B-----5:R-:W-:Y:S01]  /*3d90*/  FADD.FTZ R6, R48.reuse, R5 ;  /* 0x0000000530067221 */ /* 0x060fe20000010000 */
[----:B------:R-:W-:Y:S02]  /*3da0*/  F2FP.F16.F32.PACK_AB R5, R48, R43 ;  /* 0x0000002b3005723e */ /* 0x000fe400000000ff */
[----:B-1----:R-:W-:Y:S02]  /*3db0*/  CS2R R90, SRZ ;  /* 0x00000000005a7805 */ /* 0x002fe4000001ff00 */
[----:B---3--:R-:W-:Y:S02]  /*3dc0*/  @P4 SHF.R.U32.HI R10, RZ, R33, R20 ;  /* 0x00000021ff0a4219 */ /* 0x008fe40000011614 */
[----:B------:R-:W1:Y:S01]  /*3dd0*/  MUFU.EX2 R112, R112 ;  /* 0x0000007000707308 */ /* 0x000e620000000800 */
[----:B--2---:R-:W-:-:S07]  /*3de0*/  FADD.FTZ R7, R9, R0 ;  /* 0x0000000009077221 */ /* 0x004fce0000010000 */
[----:B------:R-:W2:Y:S01]  /*3df0*/  MUFU.EX2 R44, R44 ;  /* 0x0000002c002c7308 */ /* 0x000ea20000000800 */
[----:B----4-:R-:W-:-:S07]  /*3e00*/  FADD.FTZ R27, R41, R6 ;  /* 0x00000006291b7221 */ /* 0x010fce0000010000 */
[----:B------:R-:W3:Y:S01]  /*3e10*/  MUFU.EX2 R74, R74 ;  /* 0x0000004a004a7308 */ /* 0x000ee20000000800 */
[C---:B-1----:R-:W-:Y:S01]  /*3e20*/  FADD.FTZ R29, R112.reuse, R7 ;  /* 0x00000007701d7221 */ /* 0x042fe20000010000 */
[----:B------:R-:W-:Y:S02]  /*3e30*/  F2FP.F16.F32.PACK_AB R6, R112, R9 ;  /* 0x000000097006723e */ /* 0x000fe400000000ff */
[----:B------:R-:W-:-:S04]  /*3e40*/  CS2R R112, SRZ ;  /* 0x0000000000707805 */ /* 0x000fc8000001ff00 */
[----:B------:R-:W1:Y:S01]  /*3e50*/  MUFU.EX2 R39, R39 ;  /* 0x0000002700277308 */ /* 0x000e620000000800 */
[C---:B--2---:R-:W-:Y:S01]  /*3e60*/  FADD.FTZ R0, R44.reuse, R27 ;  /* 0x0000001b2c007221 */ /* 0x044fe20000010000 */
[----:B------:R-:W-:-:S05]  /*3e70*/  F2FP.F16.F32.PACK_AB R7, R44, R41 ;  /* 0x000000292c07723e */ /* 0x000fca00000000ff */
[----:B------:R2:W-:Y:S01]  /*3e80*/  STSM.16.M88.4 [R23], R4 ;  /* 0x0000000417007844 */ /* 0x0005e20000000200 */
[----:B------:R4:W5:Y:S01]  /*3e90*/  MUFU.EX2 R3, R114 ;  /* 0x0000007200037308 */ /* 0x0009620000000800 */
[----:B---3--:R-:W-:-:S07]  /*3ea0*/  FADD.FTZ R8, R74, R29 ;  /* 0x0000001d4a087221 */ /* 0x008fce0000010000 */
[----:B------:R-:W3:Y:S01]  /*3eb0*/  MUFU.EX2 R40, R40 ;  /* 0x0000002800287308 */ /* 0x000ee20000000800 */
[----:B-1----:R-:W-:Y:S01]  /*3ec0*/  FADD.FTZ R27, R39, R0 ;  /* 0x00000000271b7221 */ /* 0x002fe20000010000 */
[----:B----4-:R-:W-:-:S06]  /*3ed0*/  CS2R R114, SRZ ;  /* 0x0000000000727805 */ /* 0x010fcc000001ff00 */
[----:B------:R-:W1:Y:S01]  /*3ee0*/  MUFU.EX2 R116, R116 ;  /* 0x0000007400747308 */ /* 0x000e620000000800 */
[C---:B-----5:R-:W-:Y:S01]  /*3ef0*/  FADD.FTZ R29, R3.reuse, R8 ;  /* 0x00000008031d7221 */ /* 0x060fe20000010000 */
[----:B0-----:R-:W-:-:S06]  /*3f00*/  F2FP.F16.F32.PACK_AB R12, R3, R74 ;  /* 0x0000004a030c723e */ /* 0x001fcc00000000ff */
[----:B------:R-:W0:Y:S01]  /*3f10*/  MUFU.EX2 R37, R37 ;  /* 0x0000002500257308 */ /* 0x000e220000000800 */
[----:B---3--:R-:W-:-:S07]  /*3f20*/  FADD.FTZ R0, R40, R27 ;  /* 0x0000001b28007221 */ /* 0x008fce0000010000 */
[----:B------:R-:W3:Y:S01]  /*3f30*/  MUFU.EX2 R36, R36 ;  /* 0x0000002400247308 */ /* 0x000ee20000000800 */
[----:B-1----:R-:W-:-:S07]  /*3f40*/  FADD.FTZ R8, R116, R29 ;  /* 0x0000001d74087221 */ /* 0x002fce0000010000 */
[----:B------:R1:W4:Y:S01]  /*3f50*/  MUFU.EX2 R21, R118 ;  /* 0x0000007600157308 */ /* 0x0003220000000800 */
[----:B0-----:R-:W-:-:S07]  /*3f60*/  FADD.FTZ R13, R37, R0 ;  /* 0x00000000250d7221 */ /* 0x001fce0000010000 */
[----:B------:R-:W2:Y:S01]  /*3f70*/  MUFU.EX2 R34, R34 ;  /* 0x0000002200227308 */ /* 0x000ea20000000800 */
[----:B---3--:R-:W-:Y:S01]  /*3f80*/  FADD.FTZ R3, R36, R13 ;  /* 0x0000000d24037221 */ /* 0x008fe20000010000 */
[----:B------:R-:W-:Y:S02]  /*3f90*/  F2FP.F16.F32.PACK_AB R13, R40, R39 ;  /* 0x00000027280d723e */ /* 0x000fe400000000ff */
[----:B-1----:R-:W-:-:S04]  /*3fa0*/  CS2R R118, SRZ ;  /* 0x0000000000767805 */ /* 0x002fc8000001ff00 */
[----:B------:R-:W0:Y:S01]  /*3fb0*/  MUFU.EX2 R66, R66 ;  /* 0x0000004200427308 */ /* 0x000e220000000800 */
[C---:B----4-:R-:W-:Y:S01]  /*3fc0*/  FADD.FTZ R15, R21.reuse, R8 ;  /* 0x00000008150f7221 */ /* 0x050fe20000010000 */
[----:B------:R-:W-:Y:S02]  /*3fd0*/  F2FP.F16.F32.PACK_AB R14, R21, R116 ;  /* 0x00000074150e723e */ /* 0x000fe400000000ff */
[----:B------:R-:W-:-:S04]  /*3fe0*/  CS2R R116, SRZ ;  /* 0x0000000000747805 */ /* 0x000fc8000001ff00 */
[----:B------:R-:W1:Y:S01]  /*3ff0*/  MUFU.EX2 R47, R47 ;  /* 0x0000002f002f7308 */ /* 0x000e620000000800 */
[----:B--2---:R-:W-:-:S07]  /*4000*/  FADD.FTZ R4, R34, R3 ;  /* 0x0000000322047221 */ /* 0x004fce0000010000 */
[----:B------:R2:W3:Y:S01]  /*4010*/  MUFU.EX2 R25, R120 ;  /* 0x0000007800197308 */ /* 0x0004e20000000800 */
[----:B0-----:R-:W-:Y:S01]  /*4020*/  FADD.FTZ R0, R66, R15 ;  /* 0x0000000f42007221 */ /* 0x001fe20000010000 */
[----:B------:R-:W-:-:S05]  /*4030*/  F2FP.F16.F32.PACK_AB R15, R36, R37 ;  /* 0x00000025240f723e */ /* 0x000fca00000000ff */
[----:B------:R0:W-:Y:S01]  /*4040*/  STSM.16.M88.4 [R18+0x6000], R12 ;  /* 0x0060000c12007844 */ /* 0x0001e20000000200 */
[----:B------:R-:W4:Y:S01]  /*4050*/  MUFU.EX2 R30, R30 ;  /* 0x0000001e001e7308 */ /* 0x000f220000000800 */
[----:B-1----:R-:W-:Y:S01]  /*4060*/  FADD.FTZ R5, R47, R4 ;  /* 0x000000042f057221 */ /* 0x002fe20000010000 */
[----:B------:R-:W-:Y:S02]  /*4070*/  IADD3 R4, R10, R137, -R138 ;  /* 0x000000890a047210 */ /* 0x000fe40007ffe88a */
[----:B--2---:R-:W-:-:S04]  /*4080*/  CS2R R120, SRZ ;  /* 0x0000000000787805 */ /* 0x004fc8000001ff00 */
[----:B------:R-:W-:Y:S01]  /*4090*/  MUFU.EX2 R108, R108 ;  /* 0x0000006c006c7308 */ /* 0x000fe20000000800 */
[C---:B---3--:R-:W-:Y:S01]  /*40a0*/  FADD.FTZ R3, R25.reuse, R0 ;  /* 0x0000000019037221 */ /* 0x048fe20000010000 */
[----:B------:R-:W-:Y:S02]  /*40b0*/  F2FP.F16.F32.PACK_AB R24, R25, R66 ;  /* 0x000000421918723e */ /* 0x000fe400000000ff */
[----:B------:R-:W-:-:S04]  /*40c0*/  F2FP.F16.F32.PACK_AB R25, R47, R34 ;  /* 0x000000222f19723e */ /* 0x000fc800000000ff */
[----:B------:R1:W2:Y:S01]  /*40d0*/  MUFU.EX2 R9, R122 ;  /* 0x0000007a00097308 */ /* 0x0002a20000000800 */
[----:B----4-:R-:W-:Y:S01]  /*40e0*/  FADD.FTZ R0, R30, R5 ;  /* 0x000000051e007221 */ /* 0x010fe20000010000 */
[----:B------:R-:W-:-:S04]  /*40f0*/  SHF.R.S32.HI R5, RZ, 0x1f, R4 ;  /* 0x0000001fff057819 */ /* 0x000fc80000011404 */
[----:B------:R-:W-:Y:S01]  /*4100*/  LEA.HI R4, R5, R4, RZ, 0x7 ;  /* 0x0000000405047211 */ /* 0x000fe200078f38ff */
[----:B------:R-:W-:Y:S01]  /*4110*/  VIADD R5, R88, 0xfffffffe ;  /* 0xfffffffe58057836 */ /* 0x000fe20000000000 */
[----:B------:R-:W3:Y:S01]  /*4120*/  MUFU.EX2 R29, R28 ;  /* 0x0000001c001d7308 */ /* 0x000ee20000000800 */
[----:B-1----:R-:W-:Y:S02]  /*4130*/  CS2R R122, SRZ ;  /* 0x00000000007a7805 */ /* 0x002fe4000001ff00 */
[----:B------:R-:W-:Y:S02]  /*4140*/  SHF.R.S32.HI R4, RZ, 0x7, R4 ;  /* 0x00000007ff047819 */ /* 0x000fe40000011404 */
[----:B------:R-:W-:Y:S02]  /*4150*/  CS2R R88, SRZ ;  /* 0x0000000000587805 */ /* 0x000fe4000001ff00 */
[----:B------:R-:W-:Y:S02]  /*4160*/  VIMNMX R4, RZ, R4, !PT ;  /* 0x00000004ff047248 */ /* 0x000fe40007fe0100 */
[----:B--2---:R-:W-:Y:S01]  /*4170*/  F2FP.F16.F32.PACK_AB R26, R9, R108 ;  /* 0x0000006c091a723e */ /* 0x004fe200000000ff */
[----:B------:R-:W-:Y:S01]  /*4180*/  FADD.FTZ R108, R108, R3 ;  /* 0x000000036c6c7221 */ /* 0x000fe20000010000 */
[----:B------:R-:W-:-:S03]  /*4190*/  ISETP.GE.AND P1, PT, R5, R4, PT ;  /* 0x000000040500720c */ /* 0x000fc60003f26270 */
[----:B------:R-:W-:Y:S01]  /*41a0*/  FADD.FTZ R3, R9, R108 ;  /* 0x0000006c09037221 */ /* 0x000fe20000010000 */
[----:B------:R-:W-:Y:S02]  /*41b0*/  CS2R R108, SRZ ;  /* 0x00000000006c7805 */ /* 0x000fe4000001ff00 */
[C---:B---3--:R-:W-:Y:S01]  /*41c0*/  F2FP.F16.F32.PACK_AB R27, R29.reuse, R30 ;  /* 0x0000001e1d1b723e */ /* 0x048fe200000000ff */
[----:B------:R-:W-:-:S04]  /*41d0*/  FADD.FTZ R0, R29, R0 ;  /* 0x000000001d007221 */ /* 0x000fc80000010000 */
[----:B------:R0:W-:Y:S01]  /*41e0*/  STSM.16.M88.4 [R17+0x6000], R24 ;  /* 0x0060001811007844 */ /* 0x0001e20000000200 */
[----:B------:R1:W-:Y:S06]  /*41f0*/  MEMBAR.ALL.CTA ;  /* 0x0000000000007992 */ /* 0x0003ec0000008000 */
[----:B-1----:R-:W1:Y:S02]  /*4200*/  FENCE.VIEW.ASYNC.S ;  /* 0x00000000000073c6 */ /* 0x002e640000000000 */
[----:B-1----:R-:W-:Y:S01]  /*4210*/  NOP ;  /* 0x0000000000007918 */ /* 0x002fe20000000000 */
[----:B------:R-:W-:Y:S05]  /*4220*/  @!P1 BRA `(.L_x_2072) ;  /* 0x00000030008c9947 */ /* 0x000fea0003800000 */
[----:B------:R-:W-:Y:S01]  /*4230*/  IMAD.MOV.U32 R8, RZ, RZ, R63 ;  /* 0x000000ffff087224 */ /* 0x000fe200078e003f */
[----:B------:R-:W-:Y:S01]  /*4240*/  UMOV UR6, UR38 ;  /* 0x0000002600067c82 */ /* 0x000fe20008000000 */
[----:B------:R-:W-:Y:S01]  /*4250*/  IMAD.MOV.U32 R7, RZ, RZ, R78 ;  /* 0x000000ffff077224 */ /* 0x000fe200078e004e */
[----:B------:R-:W-:Y:S01]  /*4260*/  ULDC UR5, c[0x0][0x9d8] ;  /* 0x0002760000057ab9 */ /* 0x000fe20000000800 */
[----:B------:R-:W-:Y:S02]  /*4270*/  IMAD.MOV.U32 R6, RZ, RZ, R2 ;  /* 0x000000ffff067224 */ /* 0x000fe400078e0002 */
[----:B------:R-:W-:-:S07]  /*4280*/  IMAD.MOV.U32 R135, RZ, RZ, RZ ;  /* 0x000000ffff877224 */ /* 0x000fce00078e00ff */
.L_x_2083:
[----:B------:R-:W-:Y:S01]  /*4290*/  ISETP.NE.AND P2, PT, RZ, UR40, PT ;  /* 0x00000028ff007c0c */ /* 0x000fe2000bf45270 */
[----:B------:R-:W-:-:S04]  /*42a0*/  UISETP.NE.AND UP0, UPT, UR6, 0x1, UPT ;  /* 0x000000010600788c */ /* 0x000fc8000bf05270 */
[----:B------:R-:W-:-:S06]  /*42b0*/  USEL UR7, URZ, 0x1, UP0 ;  /* 0x000000013f077887 */ /* 0x000fcc0008000000 */
[----:B------:R-:W-:Y:S02]  /*42c0*/  LOP3.LUT R2, R6, UR7, RZ, 0x3c, !PT ;  /* 0x0000000706027c12 */ /* 0x000fe4000f8e3cff */
[----:B------:R-:W-:Y:S05]  /*42d0*/  @P2 BRA `(.L_x_2073) ;  /* 0x0000000000342947 */ /* 0x000fea0003800000 */
[----:B------:R-:W-:Y:S05]  /*42e0*/  @!P0 BRA `(.L_x_2074) ;  /* 0x0000000000048947 */ /* 0x000fea0003800000 */
[----:B------:R-:W-:Y:S01]  /*42f0*/  BPT.TRAP 0x1 ;  /* 0x000000040000795c */ /* 0x000fe20000300000 */
.L_x_2074:
[----:B------:R-:W-:Y:S01]  /*4300*/  UIADD3 UR7, UR6, 0x1, URZ ;  /* 0x0000000106077890 */ /* 0x000fe2000fffe03f */
[----:B------:R-:W-:-:S03]  /*4310*/  SHF.L.U32 R9, R2, 0x1f, RZ ;  /* 0x0000001f02097819 */ /* 0x000fc600000006ff */
[----:B------:R-:W-:-:S04]  /*4320*/  UISETP.NE.AND UP0, UPT, UR7, 0x2, UPT ;  /* 0x000000020700788c */ /* 0x000fc8000bf05270 */
[----:B------:R-:W-:-:S04]  /*4330*/  USEL UR7, UR7, URZ, UP0 ;  /* 0x0000003f07077287 */ /* 0x000fc80008000000 */
[----:B------:R-:W-:-:S09]  /*4340*/  ULEA UR7, UR7, UR41, 0x3 ;  /* 0x0000002907077291 */ /* 0x000fd2000f8e183f */
[----:B------:R1:W2:Y:S01]  /*4350*/  SYNCS.PHASECHK.TRANS64.TRYWAIT P1, [UR7+0x2d830], R9 ;  /* 0x02d83009ff0075a7 */ /* 0x0002a20008020147 */
[----:B------:R-:W-:Y:S05]  /*4360*/  @!P0 BRA `(.L_x_2075) ;  /* 0x0000000000048947 */ /* 0x000fea0003800000 */
[----:B------:R-:W-:Y:S01]  /*4370*/  BPT.TRAP 0x1 ;  /* 0x000000040000795c */ /* 0x000fe20000300000 */
.L_x_2075:
[----:B--2---:R-:W-:Y:S05]  /*4380*/  @P1 BRA `(.L_x_2073) ;  /* 0x0000000000081947 */ /* 0x004fea0003800000 */
[----:B------:R-:W2:Y:S02]  /*4390*/  SYNCS.PHASECHK.TRANS64.TRYWAIT P1, [UR7+0x2d830], R9 ;  /* 0x02d83009ff0075a7 */ /* 0x000ea40008020147 */
[----:B--2---:R-:W-:Y:S05]  /*43a0*/  @!P1 BRA `(.L_x_2076) ;  /* 0x000000d400d49947 */ /* 0x004fea0003800000 */
.L_x_2073:
        /* <DEDUP_REMOVED lines=16> */
[----:B--2---:R-:W-:-:S04]  /*44b0*/  SHF.R.U32.HI R10, RZ, 0x7, R10 ;  /* 0x00000007ff0a7819 */ /* 0x004fc8000001160a */
[----:B-1----:R-:W-:-:S05]  /*44c0*/  IADD3 R9, R10, 0x8, RZ ;  /* 0x000000080a097810 */ /* 0x002fca0007ffe0ff */
        /* <DEDUP_REMOVED lines=22> */
.L_x_2078:
[----:B------:R-:W-:Y:S01]  /*4630*/  ULEA UR7, UR6, UR41, 0x3 ;  /* 0x0000002906077291 */ /* 0x000fe2000f8e183f */
[----:B------:R-:W-:-:S08]  /*4640*/  SHF.L.U32 R6, R6, 0x1f, RZ ;  /* 0x0000001f06067819 */ /* 0x000fd000000006ff */
[----:B------:R0:W1:Y:S01]  /*4650*/  SYNCS.PHASECHK.TRANS64.TRYWAIT P1, [UR7+0x2d850], R6 ;  /* 0x02d85006ff0075a7 */ /* 0x0000620008020147 */
[----:B------:R-:W-:Y:S05]  /*4660*/  @!P0 BRA `(.L_x_2079) ;  /* 0x0000000000048947 */ /* 0x000fea0003800000 */
[----:B------:R-:W-:Y:S01]  /*4670*/  BPT.TRAP 0x1 ;  /* 0x000000040000795c */ /* 0x000fe20000300000 */
.L_x_2079:
[----:B-1----:R-:W-:Y:S05]  /*4680*/  @P1 BRA `(.L_x_2077) ;  /* 0x0000000000081947 */ /* 0x002fea0003800000 */
[----:B------:R-:W1:Y:S02]  /*4690*/  SYNCS.PHASECHK.TRANS64.TRYWAIT P1, [UR7+0x2d850], R6 ;  /* 0x02d85006ff0075a7 */ /* 0x000e640008020147 */
[----:B-1----:R-:W-:Y:S05]  /*46a0*/  @!P1 BRA `(.L_x_2080) ;  /* 0x000000d4002c9947 */ /* 0x002fea0003800000 */
.L_x_2077:
        /* <DEDUP_REMOVED lines=70> */
.L_x_2081:
[----:B------:R-:W-:Y:S01]  /*4b10*/  ISETP.NE.AND P1, PT, R154, 0x1, PT ;  /* 0x000000019a00780c */ /* 0x000fe20003f25270 */
[----:B0-----:R-:W-:Y:S02]  /*4b20*/  IMAD.IADD R6, R140, 0x1, R136 ;  /* 0x000000018c067824 */ /* 0x001fe400078e0288 */
        /* <DEDUP_REMOVED lines=15> */
[----:B------:R-:W-:Y:S01]  /*4c20*/  MUFU.TANH R13, R13 ;  /* 0x0000000d000d7308 */ /* 0x000fe20000002400 */
[----:B------:R-:W-:Y:S01]  /*4c30*/  FMUL.FTZ R15, R30, UR5 ;  /* 0x000000051e0f7c20 */ /* 0x000fe20008410000 */
[----:B------:R-:W-:Y:S01]  /*4c40*/  FMUL.FTZ R44, R60, UR5 ;  /* 0x000000053c2c7c20 */ /* 0x000fe20008410000 */
[----:B------:R-:W-:Y:S01]  /*4c50*/  FMUL.FTZ R29, R38, UR5 ;  /* 0x00000005261d7c20 */ /* 0x000fe20008410000 */
[----:B------:R-:W1:Y:S01]  /*4c60*/  @P1 LDC R10, c[0x0][0x450] ;  /* 0x00011400ff0a1b82 */ /* 0x000e620000000800 */
[----:B------:R-:W-:Y:S01]  /*4c70*/  FMUL.FTZ R30, R39, UR5 ;  /* 0x00000005271e7c20 */ /* 0x000fe20008410000 */
[----:B------:R-:W-:Y:S01]  /*4c80*/  FMUL.FTZ R38, R48, UR5 ;  /* 0x0000000530267c20 */ /* 0x000fe20008410000 */
[----:B------:R-:W-:Y:S01]  /*4c90*/  FMUL.FTZ R39, R49, UR5 ;  /* 0x0000000531277c20 */ /* 0x000fe20008410000 */
[----:B------:R-:W-:Y:S01]  /*4ca0*/  MUFU.TANH R14, R14 ;  /* 0x0000000e000e7308 */ /* 0x000fe20000002400 */
[----:B------:R-:W-:Y:S01]  /*4cb0*/  FMUL.FTZ R40, R52, UR5 ;  /* 0x0000000534287c20 */ /* 0x000fe20008410000 */
[----:B------:R-:W-:Y:S01]  /*4cc0*/  FMUL.FTZ R41, R53, UR5 ;  /* 0x0000000535297c20 */ /* 0x000fe20008410000 */
[----:B------:R-:W-:Y:S01]  /*4cd0*/  FMUL.FTZ R37, R46, UR5 ;  /* 0x000000052e257c20 */ /* 0x000fe20008410000 */
[----:B------:R-:W-:Y:S01]  /*4ce0*/  FMUL.FTZ R46, R64, UR5 ;  /* 0x00000005402e7c20 */ /* 0x000fe20008410000 */
[----:B------:R-:W-:Y:S01]  /*4cf0*/  FMUL.FTZ R48, R65, UR5 ;  /* 0x0000000541307c20 */ /* 0x000fe20008410000 */
[----:B------:R-:W-:Y:S01]  /*4d00*/  FMUL.FTZ R49, R68, UR5 ;  /* 0x0000000544317c20 */ /* 0x000fe20008410000 */
[----:B------:R-:W-:Y:S01]  /*4d10*/  FMUL.FTZ R52, R69, UR5 ;  /* 0x0000000545347c20 */ /* 0x000fe20008410000 */
[----:B------:R-:W-:Y:S01]  /*4d20*/  MUFU.TANH R21, R21 ;  /* 0x0000001500157308 */ /* 0x000fe20000002400 */
[----:B------:R-:W-:Y:S01]  /*4d30*/  FMUL.FTZ R53, R72, UR5 ;  /* 0x0000000548357c20 */ /* 0x000fe20008410000 */
[----:B------:R-:W-:Y:S01]  /*4d40*/  FMUL.FTZ R76, R76, UR5 ;  /* 0x000000054c4c7c20 */ /* 0x000fe20008410000 */
[----:B------:R-:W-:Y:S01]  /*4d50*/  FMUL.FTZ R50, R50, UR5 ;  /* 0x0000000532327c20 */ /* 0x000fe20008410000 */
[----:B0-----:R-:W-:-:S04]  /*4d60*/  @P1 IMAD.HI.U32 R9, R6, R9, RZ ;  /* 0x0000000906091227 */ /* 0x001fc800078e00ff */
[----:B------:R-:W-:Y:S01]  /*4d70*/  FMUL.FTZ R51, R51, UR5 ;  /* 0x0000000533337c20 */ /* 0x000fe20008410000 */
[----:B------:R-:W-:Y:S01]  /*4d80*/  FMUL.FTZ R54, R54, UR5 ;  /* 0x0000000536367c20 */ /* 0x000fe20008410000 */
[----:B------:R-:W-:Y:S01]  /*4d90*/  FMUL.FTZ R55, R55, UR5 ;  /* 0x0000000537377c20 */ /* 0x000fe20008410000 */
[----:B------:R-:W-:Y:S01]  /*4da0*/  MUFU.TANH R27, R27 ;  /* 0x0000001b001b7308 */ /* 0x000fe20000002400 */
        /* <DEDUP_REMOVED lines=8> */
[----:B------:R-:W0:Y:S01]  /*4e30*/  SHFL.IDX PT, R61, R6, RZ, 0x1c1f ;  /* 0x001c1fff063d7589 */ /* 0x000e2200000e0000 */
[----:B------:R-:W-:-:S02]  /*4e40*/  IMAD.MOV.U32 R56, RZ, RZ, -0x80 ;  /* 0xffffff80ff387424 */ /* 0x000fc400078e00ff */
[----:B------:R-:W-:Y:S01]  /*4e50*/  FMUL.FTZ R10, R25, UR5 ;  /* 0x00000005190a7c20 */ /* 0x000fe20008410000 */
[----:B------:R-:W1:Y:S01]  /*4e60*/  MUFU.TANH R9, R9 ;  /* 0x0000000900097308 */ /* 0x000e620000002400 */
[----:B------:R-:W-:Y:S01]  /*4e70*/  FMUL.FTZ R25, R34, UR5 ;  /* 0x0000000522197c20 */ /* 0x000fe20008410000 */
[----:B------:R-:W-:Y:S02]  /*4e80*/  IMAD R56, R5, R56, 0x1 ;  /* 0x0000000105387424 */ /* 0x000fe400078e0238 */
[----:B------:R-:W-:Y:S01]  /*4e90*/  FMUL.FTZ R34, R43, UR5 ;  /* 0x000000052b227c20 */ /* 0x000fe20008410000 */
[----:B------:R-:W-:Y:S01]  /*4ea0*/  FMUL.FTZ R43, R57, UR5 ;  /* 0x00000005392b7c20 */ /* 0x000fe20008410000 */
[----:B------:R-:W-:Y:S01]  /*4eb0*/  FMUL.FTZ R57, R73, UR5 ;  /* 0x0000000549397c20 */ /* 0x000fe20008410000 */
[----:B------:R-:W-:Y:S02]  /*4ec0*/  IMAD R56, R139, -0x2, R56 ;  /* 0xfffffffe8b387824 */ /* 0x000fe400078e0238 */
[----:B------:R-:W-:Y:S01]  /*4ed0*/  FMUL.FTZ R70, R70, UR5 ;  /* 0x0000000546467c20 */ /* 0x000fe20008410000 */
[----:B------:R-:W2:Y:S01]  /*4ee0*/  MUFU.TANH R10, R10 ;  /* 0x0000000a000a7308 */ /* 0x000ea20000002400 */
[----:B------:R-:W-:Y:S01]  /*4ef0*/  FMUL.FTZ R71, R71, UR5 ;  /* 0x0000000547477c20 */ /* 0x000fe20008410000 */
[----:B------:R-:W-:Y:S01]  /*4f00*/  FMUL.FTZ R87, R87, UR5 ;  /* 0x0000000557577c20 */ /* 0x000fe20008410000 */
[----:B------:R-:W-:Y:S01]  /*4f10*/  IADD3 R56, -R138, R56, R137 ;  /* 0x000000388a387210 */ /* 0x000fe20007ffe189 */
[----:B------:R-:W-:-:S04]  /*4f20*/  ULEA UR7, UR38, UR41, 0x3 ;  /* 0x0000002926077291 */ /* 0x000fc8000f8e183f */
[----:B------:R-:W3:Y:S01]  /*4f30*/  MUFU.TANH R24, R24 ;  /* 0x0000001800187308 */ /* 0x000ee20000002400 */
[----:B------:R-:W-:Y:S01]  /*4f40*/  UIADD3 UR7, UR7, 0x2d840, URZ ;  /* 0x0002d84007077890 */ /* 0x000fe2000fffe03f */
[----:B0-----:R-:W-:Y:S02]  /*4f50*/  IMAD.IADD R60, R56, 0x1, R61 ;  /* 0x00000001383c7824 */ /* 0x001fe400078e023d */
[----:B------:R-:W-:Y:S01]  /*4f60*/  FMUL.FTZ R61, R47, UR5 ;  /* 0x000000052f3d7c20 */ /* 0x000fe20008410000 */
[----:B------:R-:W-:-:S03]  /*4f70*/  UPRMT UR7, UR42, 0x654, UR7 ;  /* 0x000006542a077896 */ /* 0x000fc60008000007 */
[----:B------:R-:W0:Y:S01]  /*4f80*/  MUFU.TANH R28, R28 ;  /* 0x0000001c001c7308 */ /* 0x000e220000002400 */
[C---:B------:R-:W-:Y:S02]  /*4f90*/  ISETP.GT.AND P1, PT, R60.reuse, RZ, PT ;  /* 0x000000ff3c00720c */ /* 0x040fe40003f24270 */
[----:B------:R-:W-:Y:S02]  /*4fa0*/  ISETP.GT.AND P3, PT, R60, 0x1, PT ;  /* 0x000000013c00780c */ /* 0x000fe40003f64270 */
[----:B-1----:R-:W-:-:S03]  /*4fb0*/  FSEL R9, R9, -INF , P1 ;  /* 0xff80000009097808 */ /* 0x002fc60000800000 */
[----:B------:R-:W1:Y:S01]  /*4fc0*/  MUFU.TANH R31, R31 ;  /* 0x0000001f001f7308 */ /* 0x000e620000002400 */
[----:B--2---:R-:W-:Y:S01]  /*4fd0*/  FSEL R10, R10, -INF , P3 ;  /* 0xff8000000a0a7808 */ /* 0x004fe20001800000 */
[----:B------:R-:W-:Y:S01]  /*4fe0*/  SYNCS.ARRIVE.TRANS64.RED.A1T0 RZ, [UR7], RZ ;  /* 0x000000ffffff79a7 */ /* 0x000fe20008100407 */
[C---:B------:R-:W-:Y:S02]  /*4ff0*/  ISETP.GT.AND P2, PT, R60.reuse, 0x8, PT ;  /* 0x000000083c00780c */ /* 0x040fe40003f44270 */
[C---:B------:R-:W-:Y:S02]  /*5000*/  ISETP.GT.AND P5, PT, R60.reuse, 0x9, PT ;  /* 0x000000093c00780c */ /* 0x040fe40003fa4270 */
[C---:B------:R-:W-:Y:S01]  /*5010*/  ISETP.GT.AND P4, PT, R60.reuse, 0x10, PT ;  /* 0x000000103c00780c */ /* 0x040fe20003f84270 */
[----:B------:R-:W2:Y:S01]  /*5020*/  MUFU.TANH R32, R32 ;  /* 0x0000002000207308 */ /* 0x000ea20000002400 */
[C---:B------:R-:W-:Y:S02]  /*5030*/  ISETP.GT.AND P1, PT, R60.reuse, 0x11, PT ;  /* 0x000000113c00780c */ /* 0x040fe40003f24270 */
[----:B------:R-:W-:-:S02]  /*5040*/  ISETP.GT.AND P3, PT, R60, 0x18, PT ;  /* 0x000000183c00780c */ /* 0x000fc40003f64270 */
[----:B------:R-:W-:Y:S02]  /*5050*/  FSEL R13, R13, -INF , P2 ;  /* 0xff8000000d0d7808 */ /* 0x000fe40001000000 */
[----:B------:R-:W-:Y:S01]  /*5060*/  FSEL R14, R14, -INF , P5 ;  /* 0xff8000000e0e7808 */ /* 0x000fe20002800000 */
[----:B------:R-:W4:Y:S01]  /*5070*/  MUFU.TANH R35, R35 ;  /* 0x0000002300237308 */ /* 0x000f220000002400 */
[----:B------:R-:W-:Y:S02]  /*5080*/  FSEL R21, R21, -INF , P4 ;  /* 0xff80000015157808 */ /* 0x000fe40002000000 */
[----:B---3--:R-:W-:Y:S02]  /*5090*/  FSEL R24, R24, -INF , P1 ;  /* 0xff80000018187808 */ /* 0x008fe40000800000 */
[----:B------:R-:W-:Y:S02]  /*50a0*/  FSEL R27, R27, -INF , P3 ;  /* 0xff8000001b1b7808 */ /* 0x000fe40001800000 */
[C---:B------:R-:W-:Y:S01]  /*50b0*/  ISETP.GT.AND P2, PT, R60.reuse, 0x19, PT ;  /* 0x000000193c00780c */ /* 0x040fe20003f44270 */
[----:B------:R-:W3:Y:S01]  /*50c0*/  MUFU.TANH R36, R36 ;  /* 0x0000002400247308 */ /* 0x000ee20000002400 */
[----:B------:R-:W-:-:S02]  /*50d0*/  ISETP.GT.AND P5, PT, R60, 0x20, PT ;  /* 0x000000203c00780c */ /* 0x000fc40003fa4270 */
[C---:B------:R-:W-:Y:S02]  /*50e0*/  ISETP.GT.AND P4, PT, R60.reuse, 0x21, PT ;  /* 0x000000213c00780c */ /* 0x040fe40003f84270 */
[C---:B------:R-:W-:Y:S02]  /*50f0*/  ISETP.GT.AND P1, PT, R60.reuse, 0x28, PT ;  /* 0x000000283c00780c */ /* 0x040fe40003f24270 */
[----:B------:R-:W-:Y:S01]  /*5100*/  ISETP.GT.AND P3, PT, R60, 0x29, PT ;  /* 0x000000293c00780c */ /* 0x000fe20003f64270 */
[----:B------:R-:W5:Y:S01]  /*5110*/  MUFU.TANH R38, R38 ;  /* 0x0000002600267308 */ /* 0x000f620000002400 */
[----:B0-----:R-:W-:Y:S02]  /*5120*/  FSEL R28, R28, -INF , P2 ;  /* 0xff8000001c1c7808 */ /* 0x001fe40001000000 */
[----:B-1----:R-:W-:Y:S02]  /*5130*/  FSEL R31, R31, -INF , P5 ;  /* 0xff8000001f1f7808 */ /* 0x002fe40002800000 */
[----:B--2---:R-:W-:-:S02]  /*5140*/  FSEL R32, R32, -INF , P4 ;  /* 0xff80000020207808 */ /* 0x004fc40002000000 */
[----:B----4-:R-:W-:Y:S01]  /*5150*/  FSEL R35, R35, -INF , P1 ;  /* 0xff80000023237808 */ /* 0x010fe20000800000 */
[----:B------:R-:W0:Y:S01]  /*5160*/  MUFU.TANH R39, R39 ;  /* 0x0000002700277308 */ /* 0x000e220000002400 */
[----:B---3--:R-:W-:Y:S02]  /*5170*/  FSEL R36, R36, -INF , P3 ;  /* 0xff80000024247808 */ /* 0x008fe40001800000 */
[C---:B------:R-:W-:Y:S02]  /*5180*/  ISETP.GT.AND P2, PT, R60.reuse, 0x30, PT ;  /* 0x000000303c00780c */ /* 0x040fe40003f44270 */
[C---:B------:R-:W-:Y:S02]  /*5190*/  ISETP.GT.AND P5, PT, R60.reuse, 0x31, PT ;  /* 0x000000313c00780c */ /* 0x040fe40003fa4270 */
[C---:B------:R-:W-:Y:S01]  /*51a0*/  ISETP.GT.AND P4, PT, R60.reuse, 0x38, PT ;  /* 0x000000383c00780c */ /* 0x040fe20003f84270 */
[----:B------:R-:W1:Y:S01]  /*51b0*/  MUFU.TANH R40, R40 ;  /* 0x0000002800287308 */ /* 0x000e620000002400 */
[----:B------:R-:W-:-:S02]  /*51c0*/  ISETP.GT.AND P1, PT, R60, 0x39, PT ;  /* 0x000000393c00780c */ /* 0x000fc40003f24270 */
[----:B------:R-:W-:Y:S02]  /*51d0*/  ISETP.GT.AND P3, PT, R60, 0x40, PT ;  /* 0x000000403c00780c */ /* 0x000fe40003f64270 */
[----:B-----5:R-:W-:Y:S02]  /*51e0*/  FSEL R38, R38, -INF , P2 ;  /* 0xff80000026267808 */ /* 0x020fe40001000000 */
[C---:B------:R-:W-:Y:S01]  /*51f0*/  ISETP.GT.AND P2, PT, R60.reuse, 0x41, PT ;  /* 0x000000413c00780c */ /* 0x040fe20003f44270 */
[----:B------:R-:W2:Y:S01]  /*5200*/  MUFU.TANH R41, R41 ;  /* 0x0000002900297308 */ /* 0x000ea20000002400 */
[----:B0-----:R-:W-:Y:S02]  /*5210*/  FSEL R39, R39, -INF , P5 ;  /* 0xff80000027277808 */ /* 0x001fe40002800000 */
[----:B------:R-:W-:Y:S02]  /*5220*/  ISETP.GT.AND P5, PT, R60, 0x48, PT ;  /* 0x000000483c00780c */ /* 0x000fe40003fa4270 */
[----:B------:R-:W-:-:S03]  /*5230*/  FMNMX.FTZ R65, R9, R7, !PT ;  /* 0x0000000709417209 */ /* 0x000fc60007810000 */
[----:B------:R-:W0:Y:S01]  /*5240*/  MUFU.TANH R42, R42 ;  /* 0x0000002a002a7308 */ /* 0x000e220000002400 */
[----:B-1----:R-:W-:Y:S02]  /*5250*/  FSEL R40, R40, -INF , P4 ;  /* 0xff80000028287808 */ /* 0x002fe40002000000 */
[----:B------:R-:W-:-:S05]  /*5260*/  ISETP.GT.AND P4, PT, R60, 0x49, PT ;  /* 0x000000493c00780c */ /* 0x000fca0003f84270 */
[----:B------:R-:W1:Y:S01]  /*5270*/  MUFU.TANH R43, R43 ;  /* 0x0000002b002b7308 */ /* 0x000e620000002400 */
[----:B--2---:R-:W-:Y:S02]  /*5280*/  FSEL R41, R41, -INF , P1 ;  /* 0xff80000029297808 */ /* 0x004fe40000800000 */
[----:B------:R-:W-:-:S05]  /*5290*/  ISETP.GT.AND P1, PT, R60, 0x50, PT ;  /* 0x000000503c00780c */ /* 0x000fca0003f24270 */
[----:B------:R-:W2:Y:S01]  /*52a0*/  MUFU.TANH R44, R44 ;  /* 0x0000002c002c7308 */ /* 0x000ea20000002400 */
[----:B0-----:R-:W-:Y:S02]  /*52b0*/  FSEL R42, R42, -INF , P3 ;  /* 0xff8000002a2a7808 */ /* 0x001fe40001800000 */
[----:B------:R-:W-:-:S05]  /*52c0*/  ISETP.GT.AND P3, PT, R60, 0x51, PT ;  /* 0x000000513c00780c */ /* 0x000fca0003f64270 */
        /* <DEDUP_REMOVED lines=24> */
[----:B------:R-:W-:Y:S01]  /*5450*/  MUFU.TANH R11, R11 ;  /* 0x0000000b000b7308 */ /* 0x000fe20000002400 */
[----:B0-----:R-:W-:Y:S02]  /*5460*/  FSEL R57, R57, -INF , P1 ;  /* 0xff80000039397808 */ /* 0x001fe40000800000 */
[----:B------:R-:W-:-:S05]  /*5470*/  ISETP.GT.AND P1, PT, R60, 0x78, PT ;  /* 0x000000783c00780c */ /* 0x000fca0003f24270 */
[----:B------:R-:W-:Y:S01]  /*5480*/  MUFU.TANH R15, R15 ;  /* 0x0000000f000f7308 */ /* 0x000fe20000002400 */
[----:B-1----:R-:W-:Y:S02]  /*5490*/  FSEL R47, R47, -INF , P3 ;  /* 0xff8000002f2f7808 */ /* 0x002fe40001800000 */
[----:B------:R-:W-:Y:S02]  /*54a0*/  ISETP.GT.AND P3, PT, R60, 0x79, PT ;  /* 0x000000793c00780c */ /* 0x000fe40003f64270 */
[----:B------:R-:W-:-:S03]  /*54b0*/  FMNMX.FTZ R60, R10, R65, !PT ;  /* 0x000000410a3c7209 */ /* 0x000fc60007810000 */
[----:B------:R-:W-:Y:S01]  /*54c0*/  MUFU.TANH R20, R20 ;  /* 0x0000001400147308 */ /* 0x000fe20000002400 */
[----:B------:R-:W-:-:S04]  /*54d0*/  FMNMX.FTZ R65, R13, R60, !PT ;  /* 0x0000003c0d417209 */ /* 0x000fc80007810000 */
        /* <DEDUP_REMOVED lines=11> */
[----:B------:R-:W-:Y:S01]  /*5590*/  FMNMX.FTZ R65, R35, R60, !PT ;  /* 0x0000003c23417209 */ /* 0x000fe20007810000 */
[----:B------:R-:W-:Y:S01]  /*55a0*/  FMUL.FTZ R60, R62, UR5 ;  /* 0x000000053e3c7c20 */ /* 0x000fe20008410000 */
[----:B------:R-:W-:Y:S02]  /*55b0*/  FMUL.FTZ R62, R63, UR5 ;  /* 0x000000053f3e7c20 */ /* 0x000fe40008410000 */
        /* <DEDUP_REMOVED lines=9> */
[----:B------:R-:W-:-:S03]  /*5650*/  FMUL.FTZ R63, R77, UR5 ;  /* 0x000000054d3f7c20 */ /* 0x000fc60008410000 */
[----:B------:R-:W-:Y:S01]  /*5660*/  FMNMX.FTZ R65, R43, R64, !PT ;  /* 0x000000402b417209 */ /* 0x000fe20007810000 */
[----:B------:R-:W-:Y:S02]  /*5670*/  FMUL.FTZ R64, R80, UR5 ;  /* 0x0000000550407c20 */ /* 0x000fe40008410000 */
[----:B------:R-:W0:Y:S01]  /*5680*/  MUFU.TANH R63, R63 ;  /* 0x0000003f003f7308 */ /* 0x000e220000002400 */
[----:B------:R-:W-:-:S04]  /*5690*/  FMNMX.FTZ R68, R44, R65, !PT ;  /* 0x000000412c447209 */ /* 0x000fc80007810000 */
[----:B------:R-:W-:-:S03]  /*56a0*/  FMNMX.FTZ R65, R45, R68, !PT ;  /* 0x000000442d417209 */ /* 0x000fc60007810000 */
[----:B------:R-:W1:Y:S01]  /*56b0*/  MUFU.TANH R64, R64 ;  /* 0x0000004000407308 */ /* 0x000e620000002400 */
[----:B------:R-:W-:Y:S01]  /*56c0*/  FMNMX.FTZ R69, R46, R65, !PT ;  /* 0x000000412e457209 */ /* 0x000fe20007810000 */
[----:B------:R-:W-:Y:S02]  /*56d0*/  FMUL.FTZ R65, R81, UR5 ;  /* 0x0000000551417c20 */ /* 0x000fe40008410000 */
[----:B------:R-:W2:Y:S01]  /*56e0*/  SHFL.IDX PT, R81, R6, 0x1, 0x1c1f ;  /* 0x003c1f0006517f89 */ /* 0x000ea200000e0000 */
[----:B------:R-:W-:-:S03]  /*56f0*/  FMNMX.FTZ R68, R48, R69, !PT ;  /* 0x0000004530447209 */ /* 0x000fc60007810000 */
[----:B------:R-:W3:Y:S01]  /*5700*/  MUFU.TANH R65, R65 ;  /* 0x0000004100417308 */ /* 0x000ee20000002400 */
[----:B------:R-:W-:Y:S01]  /*5710*/  FMNMX.FTZ R69, R49, R68, !PT ;  /* 0x0000004431457209 */ /* 0x000fe20007810000 */
[----:B------:R-:W-:Y:S01]  /*5720*/  FMUL.FTZ R68, R84, UR5 ;  /* 0x0000000554447c20 */ /* 0x000fe20008410000 */
[----:B0-----:R-:W-:Y:S01]  /*5730*/  FSEL R63, R63, -INF , P2 ;  /* 0xff8000003f3f7808 */ /* 0x001fe20001000000 */
[----:B------:R-:W-:Y:S01]  /*5740*/  FMUL.FTZ R84, R79, UR5 ;  /* 0x000000054f547c20 */ /* 0x000fe20008410000 */
[----:B------:R-:W-:Y:S01]  /*5750*/  FMNMX.FTZ R72, R52, R69, !PT ;  /* 0x0000004534487209 */ /* 0x000fe20007810000 */
[----:B------:R-:W-:Y:S02]  /*5760*/  FMUL.FTZ R69, R85, UR5 ;  /* 0x0000000555457c20 */ /* 0x000fe40008410000 */
[----:B------:R-:W0:Y:S01]  /*5770*/  MUFU.TANH R68, R68 ;  /* 0x0000004400447308 */ /* 0x000e220000002400 */
[----:B------:R-:W-:Y:S02]  /*5780*/  FMNMX.FTZ R72, R53, R72, !PT ;  /* 0x0000004835487209 */ /* 0x000fe40007810000 */
[----:B-1----:R-:W-:-:S02]  /*5790*/  FSEL R64, R64, -INF , P5 ;  /* 0xff80000040407808 */ /* 0x002fc40002800000 */
[----:B------:R-:W-:-:S03]  /*57a0*/  FMNMX.FTZ R72, R57, R72, !PT ;  /* 0x0000004839487209 */ /* 0x000fc60007810000 */
[----:B------:R-:W1:Y:S01]  /*57b0*/  MUFU.TANH R69, R69 ;  /* 0x0000004500457308 */ /* 0x000e620000002400 */
[----:B------:R-:W-:Y:S02]  /*57c0*/  FMNMX.FTZ R72, R47, R72, !PT ;  /* 0x000000482f487209 */ /* 0x000fe40007810000 */
[----:B---3--:R-:W-:Y:S01]  /*57d0*/  FSEL R65, R65, -INF , P4 ;  /* 0xff80000041417808 */ /* 0x008fe20002000000 */
[----:B--2---:R-:W-:Y:S01]  /*57e0*/  IMAD.IADD R56, R56, 0x1, R81 ;  /* 0x0000000138387824 */ /* 0x004fe200078e0251 */
[----:B------:R-:W-:-:S03]  /*57f0*/  FMNMX.FTZ R73, R63, R72, !PT ;  /* 0x000000483f497209 */ /* 0x000fc60007810000 */
[----:B------:R-:W2:Y:S01]  /*5800*/  MUFU.TANH R51, R51 ;  /* 0x0000003300337308 */ /* 0x000ea20000002400 */
[----:B------:R-:W-:Y:S01]  /*5810*/  FMNMX.FTZ R72, R64, R73, !PT ;  /* 0x0000004940487209 */ /* 0x000fe20007810000 */
[----:B------:R-:W-:Y:S01]  /*5820*/  FMUL.FTZ R73, R67, UR5 ;  /* 0x0000000543497c20 */ /* 0x000fe20008410000 */
[----:B0-----:R-:W-:Y:S02]  /*5830*/  FSEL R67, R68, -INF , P1 ;  /* 0xff80000044437808 */ /* 0x001fe40000800000 */
[----:B------:R-:W-:Y:S02]  /*5840*/  FMNMX.FTZ R72, R65, R72, !PT ;  /* 0x0000004841487209 */ /* 0x000fe40007810000 */
[----:B------:R-:W-:Y:S01]  /*5850*/  ISETP.GT.AND P4, PT, R56, RZ, PT ;  /* 0x000000ff3800720c */ /* 0x000fe20003f84270 */
[----:B------:R-:W0:Y:S01]  /*5860*/  MUFU.TANH R54, R54 ;  /* 0x0000003600367308 */ /* 0x000e220000002400 */
[----:B-1----:R-:W-:Y:S02]  /*5870*/  FSEL R69, R69, -INF , P3 ;  /* 0xff80000045457808 */ /* 0x002fe40001800000 */
[----:B------:R-:W-:-:S02]  /*5880*/  FMNMX.FTZ R72, R67, R72, !PT ;  /* 0x0000004843487209 */ /* 0x000fc40007810000 */
[----:B------:R-:W-:Y:S02]  /*5890*/  ISETP.GT.AND P2, PT, R56, 0x8, PT ;  /* 0x000000083800780c */ /* 0x000fe40003f44270 */
[----:B------:R-:W-:Y:S01]  /*58a0*/  FMNMX.FTZ R76, R69, R72, !PT ;  /* 0x00000048454c7209 */ /* 0x000fe20007810000 */
[----:B------:R-:W-:Y:S01]  /*58b0*/  FMUL.FTZ R72, R74, UR5 ;  /* 0x000000054a487c20 */ /* 0x000fe20008410000 */
[----:B------:R-:W-:Y:S01]  /*58c0*/  MUFU.TANH R55, R55 ;  /* 0x0000003700377308 */ /* 0x000fe20000002400 */
[----:B------:R-:W-:Y:S01]  /*58d0*/  FMUL.FTZ R74, R78, UR5 ;  /* 0x000000054e4a7c20 */ /* 0x000fe20008410000 */
[C---:B------:R-:W-:Y:S01]  /*58e0*/  ISETP.GT.AND P3, PT, R56.reuse, 0x9, PT ;  /* 0x000000093800780c */ /* 0x040fe20003f64270 */
[----:B------:R-:W1:Y:S01]  /*58f0*/  SHFL.BFLY PT, R77, R76, 0x2, 0x1f ;  /* 0x0c401f004c4d7f89 */ /* 0x000e6200000e0000 */
[----:B------:R-:W-:Y:S02]  /*5900*/  ISETP.GT.AND P5, PT, R56, 0x10, PT ;  /* 0x000000103800780c */ /* 0x000fe40003fa4270 */
[----:B------:R-:W-:-:S02]  /*5910*/  FSEL R15, R15, -INF , P2 ;  /* 0xff8000000f0f7808 */ /* 0x000fc40001000000 */
[----:B------:R-:W3:Y:S01]  /*5920*/  MUFU.TANH R58, R58 ;  /* 0x0000003a003a7308 */ /* 0x000ee20000002400 */
[----:B------:R-:W-:Y:S02]  /*5930*/  FSEL R20, R20, -INF , P3 ;  /* 0xff80000014147808 */ /* 0x000fe40001800000 */
[----:B------:R-:W-:Y:S02]  /*5940*/  FSEL R25, R25, -INF , P5 ;  /* 0xff80000019197808 */ /* 0x000fe40002800000 */
[C---:B------:R-:W-:Y:S02]  /*5950*/  ISETP.GT.AND P2, PT, R56.reuse, 0x19, PT ;  /* 0x000000193800780c */ /* 0x040fe40003f44270 */
[C---:B------:R-:W-:Y:S01]  /*5960*/  ISETP.GT.AND P3, PT, R56.reuse, 0x20, PT ;  /* 0x000000203800780c */ /* 0x040fe20003f64270 */
[----:B------:R-:W4:Y:S01]  /*5970*/  MUFU.TANH R59, R59 ;  /* 0x0000003b003b7308 */ /* 0x000f220000002400 */
[----:B------:R-:W-:Y:S02]  /*5980*/  ISETP.GT.AND P5, PT, R56, 0x21, PT ;  /* 0x000000213800780c */ /* 0x000fe40003fa4270 */
[----:B------:R-:W-:-:S02]  /*5990*/  FSEL R30, R30, -INF , P2 ;  /* 0xff8000001e1e7808 */ /* 0x000fc40001000000 */
[----:B------:R-:W-:Y:S02]  /*59a0*/  FSEL R33, R33, -INF , P3 ;  /* 0xff80000021217808 */ /* 0x000fe40001800000 */
[----:B------:R-:W-:Y:S01]  /*59b0*/  FSEL R34, R34, -INF , P5 ;  /* 0xff80000022227808 */ /* 0x000fe20002800000 */
[----:B------:R-:W5:Y:S01]  /*59c0*/  MUFU.TANH R60, R60 ;  /* 0x0000003c003c7308 */ /* 0x000f620000002400 */
[----:B------:R-:W-:Y:S02]  /*59d0*/  ISETP.GT.AND P2, PT, R56, 0x30, PT ;  /* 0x000000303800780c */ /* 0x000fe40003f44270 */
[----:B-1----:R-:W-:Y:S01]  /*59e0*/  FMNMX.FTZ R80, R76, R77, !PT ;  /* 0x0000004d4c507209 */ /* 0x002fe20007810000 */
[----:B------:R-:W-:Y:S01]  /*59f0*/  FMUL.FTZ R76, R83, UR5 ;  /* 0x00000005534c7c20 */ /* 0x000fe20008410000 */
[----:B------:R-:W-:Y:S01]  /*5a00*/  ISETP.GT.AND P3, PT, R56, 0x31, PT ;  /* 0x000000313800780c */ /* 0x000fe20003f64270 */
[----:B------:R-:W-:Y:S01]  /*5a10*/  FMUL.FTZ R77, R86, UR5 ;  /* 0x00000005564d7c20 */ /* 0x000fe20008410000 */
[----:B------:R-:W-:Y:S01]  /*5a20*/  ISETP.GT.AND P5, PT, R56, 0x38, PT ;  /* 0x000000383800780c */ /* 0x000fe20003fa4270 */
[----:B------:R-:W1:Y:S01]  /*5a30*/  SHFL.BFLY PT, R79, R80, 0x1, 0x1f ;  /* 0x0c201f00504f7f89 */ /* 0x000e6200000e0000 */
[----:B------:R-:W-:Y:S01]  /*5a40*/  MUFU.TANH R62, R62 ;  /* 0x0000003e003e7308 */ /* 0x000fe20000002400 */
[----:B------:R-:W-:-:S02]  /*5a50*/  FSEL R50, R50, -INF , P2 ;  /* 0xff80000032327808 */ /* 0x000fc40001000000 */
[----:B--2---:R-:W-:Y:S02]  /*5a60*/  FSEL R51, R51, -INF , P3 ;  /* 0xff80000033337808 */ /* 0x004fe40001800000 */
[----:B0-----:R-:W-:Y:S02]  /*5a70*/  FSEL R54, R54, -INF , P5 ;  /* 0xff80000036367808 */ /* 0x001fe40002800000 */
[C---:B------:R-:W-:Y:S01]  /*5a80*/  ISETP.GT.AND P2, PT, R56.reuse, 0x40, PT ;  /* 0x000000403800780c */ /* 0x040fe20003f44270 */
[----:B------:R0:W-:Y:S01]  /*5a90*/  MUFU.TANH R68, R73 ;  /* 0x0000004900447308 */ /* 0x0001e20000002400 */
[C---:B------:R-:W-:Y:S02]  /*5aa0*/  ISETP.GT.AND P3, PT, R56.reuse, 0x41, PT ;  /* 0x000000413800780c */ /* 0x040fe40003f64270 */
[----:B------:R-:W-:Y:S02]  /*5ab0*/  ISETP.GT.AND P5, PT, R56, 0x48, PT ;  /* 0x000000483800780c */ /* 0x000fe40003fa4270 */
[----:B---3--:R-:W-:-:S02]  /*5ac0*/  FSEL R58, R58, -INF , P2 ;  /* 0xff8000003a3a7808 */ /* 0x008fc40001000000 */
[----:B----4-:R-:W-:Y:S01]  /*5ad0*/  FSEL R59, R59, -INF , P3 ;  /* 0xff8000003b3b7808 */ /* 0x010fe20001800000 */
[----:B------:R-:W2:Y:S01]  /*5ae0*/  MUFU.TANH R12, R12 ;  /* 0x0000000c000c7308 */ /* 0x000ea20000002400 */
[----:B0-----:R-:W-:Y:S01]  /*5af0*/  FMUL.FTZ R73, R75, UR5 ;  /* 0x000000054b497c20 */ /* 0x001fe20008410000 */
[----:B-----5:R-:W-:Y:S01]  /*5b00*/  FSEL R60, R60, -INF , P5 ;  /* 0xff8000003c3c7808 */ /* 0x020fe20002800000 */
[----:B------:R-:W-:Y:S01]  /*5b10*/  FMUL.FTZ R75, R82, UR5 ;  /* 0x00000005524b7c20 */ /* 0x000fe20008410000 */
[C---:B------:R-:W-:Y:S02]  /*5b20*/  ISETP.GT.AND P1, PT, R56.reuse, 0x1, PT ;  /* 0x000000013800780c */ /* 0x040fe40003f24270 */
[----:B------:R-:W-:Y:S02]  /*5b30*/  ISETP.GT.AND P2, PT, R56, 0x50, PT ;  /* 0x000000503800780c */ /* 0x000fe40003f44270 */
[----:B-1----:R-:W-:Y:S01]  /*5b40*/  FMNMX.FTZ R78, R80, R79, !PT ;  /* 0x0000004f504e7209 */ /* 0x002fe20007810000 */
[----:B------:R-:W0:Y:S01]  /*5b50*/  MUFU.TANH R66, R66 ;  /* 0x0000004200427308 */ /* 0x000e220000002400 */
[----:B------:R-:W-:-:S02]  /*5b60*/  FSEL R80, R11, -INF , P4 ;  /* 0xff8000000b507808 */ /* 0x000fc40002000000 */
[C---:B------:R-:W-:Y:S01]  /*5b70*/  ISETP.GT.AND P4, PT, R56.reuse, 0x11, PT ;  /* 0x000000113800780c */ /* 0x040fe20003f84270 */
[----:B------:R-:W1:Y:S01]  /*5b80*/  LDC R11, c[0x0][0x988] ;  /* 0x00026200ff0b7b82 */ /* 0x000e620000000800 */
[----:B------:R-:W-:Y:S02]  /*5b90*/  ISETP.GT.AND P3, PT, R56, 0x51, PT ;  /* 0x000000513800780c */ /* 0x000fe40003f64270 */
[----:B------:R-:W-:Y:S01]  /*5ba0*/  FSEL R26, R26, -INF , P4 ;  /* 0xff8000001a1a7808 */ /* 0x000fe20002000000 */
[----:B------:R-:W3:Y:S01]  /*5bb0*/  MUFU.TANH R70, R70 ;  /* 0x0000004600467308 */ /* 0x000ee20000002400 */
[C---:B------:R-:W-:Y:S02]  /*5bc0*/  ISETP.GT.AND P4, PT, R56.reuse, 0x28, PT ;  /* 0x000000283800780c */ /* 0x040fe40003f84270 */
[----:B------:R-:W-:Y:S02]  /*5bd0*/  ISETP.GT.AND P5, PT, R56, 0x58, PT ;  /* 0x000000583800780c */ /* 0x000fe40003fa4270 */
[----:B------:R-:W-:-:S02]  /*5be0*/  FSEL R37, R37, -INF , P4 ;  /* 0xff80000025257808 */ /* 0x000fc40002000000 */
[----:B------:R-:W-:Y:S01]  /*5bf0*/  ISETP.GT.AND P4, PT, R56, 0x39, PT ;  /* 0x000000393800780c */ /* 0x000fe20003f84270 */
[----:B------:R-:W4:Y:S01]  /*5c00*/  MUFU.TANH R71, R71 ;  /* 0x0000004700477308 */ /* 0x000f220000002400 */
[----:B--2---:R-:W-:Y:S02]  /*5c10*/  FSEL R12, R12, -INF , P1 ;  /* 0xff8000000c0c7808 */ /* 0x004fe40000800000 */
[----:B------:R-:W-:Y:S02]  /*5c20*/  FSEL R55, R55, -INF , P4 ;  /* 0xff80000037377808 */ /* 0x000fe40002000000 */
[----:B------:R-:W-:Y:S02]  /*5c30*/  ISETP.GT.AND P4, PT, R56, 0x49, PT ;  /* 0x000000493800780c */ /* 0x000fe40003f84270 */
[----:B0-----:R-:W-:Y:S01]  /*5c40*/  FSEL R66, R66, -INF , P2 ;  /* 0xff80000042427808 */ /* 0x001fe20001000000 */
[----:B------:R-:W0:Y:S01]  /*5c50*/  MUFU.TANH R29, R29 ;  /* 0x0000001d001d7308 */ /* 0x000e220000002400 */
[----:B------:R-:W-:-:S02]  /*5c60*/  FSEL R62, R62, -INF , P4 ;  /* 0xff8000003e3e7808 */ /* 0x000fc40002000000 */
[----:B------:R-:W-:Y:S01]  /*5c70*/  ISETP.GT.AND P4, PT, R56, 0x59, PT ;  /* 0x000000593800780c */ /* 0x000fe20003f84270 */
[----:B-1----:R-:W-:Y:S01]  /*5c80*/  FMUL.FTZ R82, R78, R11 ;  /* 0x0000000b4e527220 */ /* 0x002fe20000410000 */
[----:B------:R-:W-:Y:S02]  /*5c90*/  FSEL R68, R68, -INF , P3 ;  /* 0xff80000044447808 */ /* 0x000fe40001800000 */
[----:B---3--:R-:W-:Y:S01]  /*5ca0*/  FSEL R70, R70, -INF , P5 ;  /* 0xff80000046467808 */ /* 0x008fe20002800000 */
[----:B------:R-:W1:Y:S01]  /*5cb0*/  MUFU.TANH R72, R72 ;  /* 0x0000004800487308 */ /* 0x000e620000002400 */
[----:B----4-:R-:W-:Y:S02]  /*5cc0*/  FSEL R71, R71, -INF , P4 ;  /* 0xff80000047477808 */ /* 0x010fe40002000000 */
[C---:B------:R-:W-:Y:S02]  /*5cd0*/  ISETP.GT.AND P1, PT, R56.reuse, 0x18, PT ;  /* 0x000000183800780c */ /* 0x040fe40003f24270 */
[----:B------:R-:W-:-:S02]  /*5ce0*/  ISETP.GT.AND P2, PT, R56, 0x60, PT ;  /* 0x000000603800780c */ /* 0x000fc40003f44270 */
[C---:B------:R-:W-:Y:S01]  /*5cf0*/  ISETP.GT.AND P3, PT, R56.reuse, 0x61, PT ;  /* 0x000000613800780c */ /* 0x040fe20003f64270 */
[----:B------:R-:W2:Y:S01]  /*5d00*/  MUFU.TANH R73, R73 ;  /* 0x0000004900497308 */ /* 0x000ea20000002400 */
[C---:B------:R-:W-:Y:S02]  /*5d10*/  ISETP.GT.AND P5, PT, R56.reuse, 0x68, PT ;  /* 0x000000683800780c */ /* 0x040fe40003fa4270 */
[----:B------:R-:W-:Y:S02]  /*5d20*/  ISETP.GT.AND P4, PT, R56, 0x69, PT ;  /* 0x000000693800780c */ /* 0x000fe40003f84270 */
[----:B------:R-:W-:Y:S02]  /*5d30*/  FMNMX.FTZ R81, R80, R8, !PT ;  /* 0x0000000850517209 */ /* 0x000fe40007810000 */
[----:B0-----:R-:W-:Y:S01]  /*5d40*/  FSEL R29, R29, -INF , P1 ;  /* 0xff8000001d1d7808 */ /* 0x001fe20000800000 */
[----:B------:R-:W0:Y:S01]  /*5d50*/  MUFU.TANH R74, R74 ;  /* 0x0000004a004a7308 */ /* 0x000e220000002400 */
[----:B-1----:R-:W-:-:S02]  /*5d60*/  FSEL R72, R72, -INF , P2 ;  /* 0xff80000048487808 */ /* 0x002fc40001000000 */
[C---:B------:R-:W-:Y:S02]  /*5d70*/  ISETP.GT.AND P1, PT, R56.reuse, 0x29, PT ;  /* 0x000000293800780c */ /* 0x040fe40003f24270 */
[----:B------:R-:W-:-:S03]  /*5d80*/  ISETP.GT.AND P2, PT, R56, 0x70, PT ;  /* 0x000000703800780c */ /* 0x000fc60003f44270 */
[----:B------:R-:W1:Y:S01]  /*5d90*/  MUFU.TANH R6, R84 ;  /* 0x0000005400067308 */ /* 0x000e620000002400 */
[----:B--2---:R-:W-:Y:S02]  /*5da0*/  FSEL R73, R73, -INF , P3 ;  /* 0xff80000049497808 */ /* 0x004fe40001800000 */
[----:B------:R-:W-:-:S05]  /*5db0*/  ISETP.GT.AND P3, PT, R56, 0x71, PT ;  /* 0x000000713800780c */ /* 0x000fca0003f64270 */
[----:B------:R-:W2:Y:S01]  /*5dc0*/  MUFU.TANH R61, R61 ;  /* 0x0000003d003d7308 */ /* 0x000ea20000002400 */
[----:B0-----:R-:W-:Y:S02]  /*5dd0*/  FSEL R74, R74, -INF , P5 ;  /* 0xff8000004a4a7808 */ /* 0x001fe40002800000 */
[----:B------:R-:W-:-:S05]  /*5de0*/  ISETP.GT.AND P5, PT, R56, 0x78, PT ;  /* 0x000000783800780c */ /* 0x000fca0003fa4270 */
[----:B------:R-:W-:Y:S01]  /*5df0*/  MUFU.TANH R75, R75 ;  /* 0x0000004b004b7308 */ /* 0x000fe20000002400 */
[----:B-1----:R-:W-:Y:S02]  /*5e00*/  FSEL R6, R6, -INF , P4 ;  /* 0xff80000006067808 */ /* 0x002fe40002000000 */
[----:B------:R-:W-:Y:S02]  /*5e10*/  ISETP.GT.AND P4, PT, R56, 0x79, PT ;  /* 0x000000793800780c */ /* 0x000fe40003f84270 */
[----:B------:R-:W-:-:S03]  /*5e20*/  FMNMX.FTZ R56, R12, R81, !PT ;  /* 0x000000510c387209 */ /* 0x000fc60007810000 */
[----:B------:R-:W-:Y:S01]  /*5e30*/  MUFU.TANH R76, R76 ;  /* 0x0000004c004c7308 */ /* 0x000fe20000002400 */
[----:B------:R-:W-:Y:S02]  /*5e40*/  FMNMX.FTZ R81, R15, R56, !PT ;  /* 0x000000380f517209 */ /* 0x000fe40007810000 */
[----:B--2---:R-:W-:Y:S02]  /*5e50*/  FSEL R61, R61, -INF , P1 ;  /* 0xff8000003d3d7808 */ /* 0x004fe40000800000 */
[----:B------:R-:W-:Y:S02]  /*5e60*/  FMNMX.FTZ R56, R20, R81, !PT ;  /* 0x0000005114387209 */ /* 0x000fe40007810000 */
[----:B------:R-:W-:Y:S01]  /*5e70*/  FSETP.NEU.FTZ.AND P1, PT, R78, -INF , PT ;  /* 0xff8000004e00780b */ /* 0x000fe20003f3d000 */
[----:B------:R-:W0:Y:S01]  /*5e80*/  MUFU.TANH R77, R77 ;  /* 0x0000004d004d7308 */ /* 0x000e220000002400 */
[----:B------:R-:W-:Y:S02]  /*5e90*/  FMNMX.FTZ R81, R25, R56, !PT ;  /* 0x0000003819517209 */ /* 0x000fe40007810000 */
[----:B------:R-:W-:-:S02]  /*5ea0*/  FSEL R82, R82, RZ, P1 ;  /* 0x000000ff52527208 */ /* 0x000fc40000800000 */
[----:B------:R-:W-:-:S03]  /*5eb0*/  FMNMX.FTZ R56, R26, R81, !PT ;  /* 0x000000511a387209 */ /* 0x000fc60007810000 */
[-CC-:B------:R-:W-:Y:S01]  /*5ec0*/  FFMA.FTZ R83, R32, R11.reuse, -R82.reuse ;  /* 0x0000000b20537223 */ /* 0x180fe20000010852 */
[----:B------:R-:W-:Y:S01]  /*5ed0*/  FMNMX.FTZ R81, R29, R56, !PT ;  /* 0x000000381d517209 */ /* 0x000fe20007810000 */
[-CC-:B------:R-:W-:Y:S01]  /*5ee0*/  FFMA.FTZ R84, R35, R11.reuse, -R82.reuse ;  /* 0x0000000b23547223 */ /* 0x180fe20000010852 */
[----:B------:R-:W1:Y:S01]  /*5ef0*/  MUFU.TANH R79, R87 ;  /* 0x00000057004f7308 */ /* 0x000e620000002400 */
[--C-:B------:R-:W-:Y:S01]  /*5f00*/  FFMA.FTZ R9, R9, R11, -R82.reuse ;  /* 0x0000000b09097223 */ /* 0x100fe20000010852 */
[----:B------:R-:W-:Y:S01]  /*5f10*/  FMNMX.FTZ R56, R30, R81, !PT ;  /* 0x000000511e387209 */ /* 0x000fe20007810000 */
[-CC-:B------:R-:W-:Y:S01]  /*5f20*/  FFMA.FTZ R10, R10, R11.reuse, -R82.reuse ;  /* 0x0000000b0a0a7223 */ /* 0x180fe20000010852 */
[-CC-:B------:R-:W-:Y:S01]  /*5f30*/  FFMA.FTZ R13, R13, R11.reuse, -R82.reuse ;  /* 0x0000000b0d0d7223 */ /* 0x180fe20000010852 */
[-CC-:B------:R-:W-:Y:S01]  /*5f40*/  FFMA.FTZ R14, R14, R11.reuse, -R82.reuse ;  /* 0x0000000b0e0e7223 */ /* 0x180fe20000010852 */
[----:B------:R-:W-:Y:S01]  /*5f50*/  FMNMX.FTZ R81, R33, R56, !PT ;  /* 0x0000003821517209 */ /* 0x000fe20007810000 */
[-CC-:B------:R-:W-:Y:S01]  /*5f60*/  FFMA.FTZ R21, R21, R11.reuse, -R82.reuse ;  /* 0x0000000b15157223 */ /* 0x180fe20000010852 */
[----:B0-----:R-:W-:Y:S01]  /*5f70*/  FSEL R77, R77, -INF , P5 ;  /* 0xff8000004d4d7808 */ /* 0x001fe20002800000 */
[--C-:B------:R-:W-:Y:S01]  /*5f80*/  FFMA.FTZ R24, R24, R11, -R82.reuse ;  /* 0x0000000b18187223 */ /* 0x100fe20000010852 */
[----:B------:R-:W-:Y:S01]  /*5f90*/  FMNMX.FTZ R56, R34, R81, !PT ;  /* 0x0000005122387209 */ /* 0x000fe20007810000 */
[-CC-:B------:R-:W-:Y:S01]  /*5fa0*/  FFMA.FTZ R27, R27, R11.reuse, -R82.reuse ;  /* 0x0000000b1b1b7223 */ /* 0x180fe20000010852 */
[-CC-:B------:R-:W-:Y:S01]  /*5fb0*/  FFMA.FTZ R28, R28, R11.reuse, -R82.reuse ;  /* 0x0000000b1c1c7223 */ /* 0x180fe20000010852 */
[-CC-:B------:R-:W-:Y:S01]  /*5fc0*/  FFMA.FTZ R31, R31, R11.reuse, -R82.reuse ;  /* 0x0000000b1f1f7223 */ /* 0x180fe20000010852 */
[----:B------:R-:W-:Y:S01]  /*5fd0*/  FMNMX.FTZ R32, R37, R56, !PT ;  /* 0x0000003825207209 */ /* 0x000fe20007810000 */
[-CC-:B------:R-:W-:Y:S01]  /*5fe0*/  FFMA.FTZ R36, R36, R11.reuse, -R82.reuse ;  /* 0x0000000b24247223 */ /* 0x180fe20000010852 */
[----:B------:R-:W-:Y:S01]  /*5ff0*/  MUFU.EX2 R56, R83 ;  /* 0x0000005300387308 */ /* 0x000fe20000000800 */
[----:B-1----:R-:W-:Y:S01]  /*6000*/  FSEL R79, R79, -INF , P4 ;  /* 0xff8000004f4f7808 */ /* 0x002fe20002000000 */
[-CC-:B------:R-:W-:Y:S01]  /*6010*/  FFMA.FTZ R38, R38, R11.reuse, -R82.reuse ;  /* 0x0000000b26267223 */ /* 0x180fe20000010852 */
[----:B------:R-:W-:Y:S01]  /*6020*/  FMNMX.FTZ R81, R61, R32, !PT ;  /* 0x000000203d517209 */ /* 0x000fe20007810000 */
[-CC-:B------:R-:W-:Y:S01]  /*6030*/  FFMA.FTZ R39, R39, R11.reuse, -R82.reuse ;  /* 0x0000000b27277223 */ /* 0x180fe20000010852 */
[-CC-:B------:R-:W-:Y:S01]  /*6040*/  FFMA.FTZ R40, R40, R11.reuse, -R82.reuse ;  /* 0x0000000b28287223 */ /* 0x180fe20000010852 */
[--C-:B------:R-:W-:Y:S01]  /*6050*/  FFMA.FTZ R41, R41, R11, -R82.reuse ;  /* 0x0000000b29297223 */ /* 0x100fe20000010852 */
[----:B------:R-:W-:Y:S01]  /*6060*/  FMNMX.FTZ R32, R50, R81, !PT ;  /* 0x0000005132207209 */ /* 0x000fe20007810000 */
[-CC-:B------:R-:W-:Y:S01]  /*6070*/  FFMA.FTZ R42, R42, R11.reuse, -R82.reuse ;  /* 0x0000000b2a2a7223 */ /* 0x180fe20000010852 */
[----:B------:R0:W-:Y:S01]  /*6080*/  MUFU.EX2 R81, R84 ;  /* 0x0000005400517308 */ /* 0x0001e20000000800 */
[-CC-:B------:R-:W-:Y:S01]  /*6090*/  FFMA.FTZ R43, R43, R11.reuse, -R82.reuse ;  /* 0x0000000b2b2b7223 */ /* 0x180fe20000010852 */
[----:B------:R-:W-:Y:S01]  /*60a0*/  FMNMX.FTZ R35, R51, R32, !PT ;  /* 0x0000002033237209 */ /* 0x000fe20007810000 */
[-CC-:B------:R-:W-:Y:S01]  /*60b0*/  FFMA.FTZ R44, R44, R11.reuse, -R82.reuse ;  /* 0x0000000b2c2c7223 */ /* 0x180fe20000010852 */
[-CC-:B------:R-:W-:Y:S01]  /*60c0*/  FFMA.FTZ R45, R45, R11.reuse, -R82.reuse ;  /* 0x0000000b2d2d7223 */ /* 0x180fe20000010852 */
[--C-:B------:R-:W-:Y:S01]  /*60d0*/  FFMA.FTZ R46, R46, R11, -R82.reuse ;  /* 0x0000000b2e2e7223 */ /* 0x100fe20000010852 */
[----:B------:R-:W-:Y:S01]  /*60e0*/  FMNMX.FTZ R32, R54, R35, !PT ;  /* 0x0000002336207209 */ /* 0x000fe20007810000 */
[-CC-:B------:R-:W-:Y:S01]  /*60f0*/  FFMA.FTZ R48, R48, R11.reuse, -R82.reuse ;  /* 0x0000000b30307223 */ /* 0x180fe20000010852 */
[-CC-:B------:R-:W-:Y:S01]  /*6100*/  FFMA.FTZ R49, R49, R11.reuse, -R82.reuse ;  /* 0x0000000b31317223 */ /* 0x180fe20000010852 */
[-CC-:B0-----:R-:W-:Y:S01]  /*6110*/  FFMA.FTZ R84, R57, R11.reuse, -R82.reuse ;  /* 0x0000000b39547223 */ /* 0x181fe20000010852 */
[----:B------:R-:W-:Y:S01]  /*6120*/  FMNMX.FTZ R35, R55, R32, !PT ;  /* 0x0000002037237209 */ /* 0x000fe20007810000 */
[-CC-:B------:R-:W-:Y:S01]  /*6130*/  FFMA.FTZ R52, R52, R11.reuse, -R82.reuse ;  /* 0x0000000b34347223 */ /* 0x180fe20000010852 */
[-CC-:B------:R-:W-:Y:S01]  /*6140*/  FFMA.FTZ R53, R53, R11.reuse, -R82.reuse ;  /* 0x0000000b35357223 */ /* 0x180fe20000010852 */
[--C-:B------:R-:W-:Y:S01]  /*6150*/  FFMA.FTZ R47, R47, R11, -R82.reuse ;  /* 0x0000000b2f2f7223 */ /* 0x100fe20000010852 */
[----:B------:R-:W-:Y:S01]  /*6160*/  FMNMX.FTZ R32, R58, R35, !PT ;  /* 0x000000233a207209 */ /* 0x000fe20007810000 */
[-CC-:B------:R-:W-:Y:S01]  /*6170*/  FFMA.FTZ R64, R64, R11.reuse, -R82.reuse ;  /* 0x0000000b40407223 */ /* 0x180fe20000010852 */
[-CC-:B------:R-:W-:Y:S01]  /*6180*/  FFMA.FTZ R65, R65, R11.reuse, -R82.reuse ;  /* 0x0000000b41417223 */ /* 0x180fe20000010852 */
[-CC-:B------:R-:W-:Y:S01]  /*6190*/  FFMA.FTZ R67, R67, R11.reuse, -R82.reuse ;  /* 0x0000000b43437223 */ /* 0x180fe20000010852 */
[----:B------:R-:W-:Y:S01]  /*61a0*/  FMNMX.FTZ R35, R59, R32, !PT ;  /* 0x000000203b237209 */ /* 0x000fe20007810000 */
[----:B------:R-:W-:Y:S01]  /*61b0*/  FFMA.FTZ R69, R69, R11, -R82 ;  /* 0x0000000b45457223 */ /* 0x000fe20000010852 */
[----:B------:R-:W-:Y:S02]  /*61c0*/  MUFU.EX2 R9, R9 ;  /* 0x0000000900097308 */ /* 0x000fe40000000800 */
        /* <DEDUP_REMOVED lines=11> */
[----:B------:R-:W-:Y:S01]  /*6280*/  FSEL R32, R75, -INF , P2 ;  /* 0xff8000004b207808 */ /* 0x000fe20001000000 */
        /* <DEDUP_REMOVED lines=9> */
[----:B------:R-:W-:Y:S01]  /*6320*/  FMNMX.FTZ R75, R79, R76, !PT ;  /* 0x0000004c4f4b7209 */ /* 0x000fe20007810000 */
[----:B------:R-:W-:Y:S02]  /*6330*/  FFMA.FTZ R76, R63, R11, -R82 ;  /* 0x0000000b3f4c7223 */ /* 0x000fe40000010852 */
[----:B------:R-:W-:Y:S02]  /*6340*/  MUFU.EX2 R28, R28 ;  /* 0x0000001c001c7308 */ /* 0x000fe40000000800 */
[----:B------:R-:W0:Y:S06]  /*6350*/  SHFL.BFLY PT, R83, R75, 0x2, 0x1f ;  /* 0x0c401f004b537f89 */ /* 0x000e2c00000e0000 */
[----:B------:R-:W-:Y:S08]  /*6360*/  MUFU.EX2 R31, R31 ;  /* 0x0000001f001f7308 */ /* 0x000ff00000000800 */
[----:B------:R-:W-:Y:S08]  /*6370*/  MUFU.EX2 R36, R36 ;  /* 0x0000002400247308 */ /* 0x000ff00000000800 */
        /* <DEDUP_REMOVED lines=8> */
[C---:B------:R-:W-:Y:S01]  /*6400*/  FSETP.NEU.FTZ.AND P2, PT, R63.reuse, -INF , PT ;  /* 0xff8000003f00780b */ /* 0x040fe20003f5d000 */
[----:B-1----:R-:W-:-:S06]  /*6410*/  FMUL.FTZ R84, R63, R11 ;  /* 0x0000000b3f547220 */ /* 0x002fcc0000410000 */
[----:B------:R-:W-:Y:S01]  /*6420*/  MUFU.EX2 R42, R42 ;  /* 0x0000002a002a7308 */ /* 0x000fe20000000800 */
[----:B------:R-:W-:-:S05]  /*6430*/  FSEL R84, R84, RZ, P2 ;  /* 0x000000ff54547208 */ /* 0x000fca0001000000 */
[-CC-:B------:R-:W-:Y:S01]  /*6440*/  FFMA.FTZ R83, R34, R11.reuse, -R84.reuse ;  /* 0x0000000b22537223 */ /* 0x180fe20000010854 */
[----:B------:R-:W-:Y:S01]  /*6450*/  FSEL R34, R78, RZ, P1 ;  /* 0x000000ff4e227208 */ /* 0x000fe20000800000 */
[-CC-:B------:R-:W-:Y:S01]  /*6460*/  FFMA.FTZ R82, R80, R11.reuse, -R84.reuse ;  /* 0x0000000b50527223 */ /* 0x180fe20000010854 */
[-CC-:B------:R-:W-:Y:S01]  /*6470*/  FFMA.FTZ R87, R12, R11.reuse, -R84.reuse ;  /* 0x0000000b0c577223 */ /* 0x180fe20000010854 */
[-CC-:B------:R-:W-:Y:S01]  /*6480*/  FFMA.FTZ R80, R15, R11.reuse, -R84.reuse ;  /* 0x0000000b0f507223 */ /* 0x180fe20000010854 */
[-CC-:B------:R-:W-:Y:S01]  /*6490*/  FFMA.FTZ R86, R20, R11.reuse, -R84.reuse ;  /* 0x0000000b14567223 */ /* 0x180fe20000010854 */
[----:B------:R-:W-:Y:S01]  /*64a0*/  FADD.FTZ R34, -R34, R7 ;  /* 0x0000000722227221 */ /* 0x000fe20000010100 */
[----:B------:R-:W-:Y:S01]  /*64b0*/  FSEL R7, R63, RZ, P2 ;  /* 0x000000ff3f077208 */ /* 0x000fe20001000000 */
[----:B------:R-:W-:Y:S01]  /*64c0*/  MUFU.EX2 R82, R82 ;  /* 0x0000005200527308 */ /* 0x000fe20000000800 */
[-CC-:B------:R-:W-:Y:S01]  /*64d0*/  FFMA.FTZ R25, R25, R11.reuse, -R84.reuse ;  /* 0x0000000b19197223 */ /* 0x180fe20000010854 */
[-CC-:B------:R-:W-:Y:S01]  /*64e0*/  FFMA.FTZ R26, R26, R11.reuse, -R84.reuse ;  /* 0x0000000b1a1a7223 */ /* 0x180fe20000010854 */
[-C--:B------:R-:W-:Y:S01]  /*64f0*/  FFMA.FTZ R20, R50, R11.reuse, -R84 ;  /* 0x0000000b32147223 */ /* 0x080fe20000010854 */
[----:B------:R-:W-:Y:S01]  /*6500*/  FADD.FTZ R8, -R7, R8 ;  /* 0x0000000807087221 */ /* 0x000fe20000010100 */
[-C--:B------:R-:W-:Y:S01]  /*6510*/  FMUL.FTZ R7, R34, R11.reuse ;  /* 0x0000000b22077220 */ /* 0x080fe20000410000 */
[-CC-:B------:R-:W-:Y:S01]  /*6520*/  FFMA.FTZ R29, R29, R11.reuse, -R84.reuse ;  /* 0x0000000b1d1d7223 */ /* 0x180fe20000010854 */
[-CC-:B------:R-:W-:Y:S01]  /*6530*/  FFMA.FTZ R50, R55, R11.reuse, -R84.reuse ;  /* 0x0000000b37327223 */ /* 0x180fe20000010854 */
[-C--:B------:R-:W-:Y:S01]  /*6540*/  FMUL.FTZ R8, R8, R11.reuse ;  /* 0x0000000b08087220 */ /* 0x080fe20000410000 */
        /* <DEDUP_REMOVED lines=8> */
[----:B------:R-:W0:Y:S01]  /*65d0*/  MUFU.EX2 R7, R7 ;  /* 0x0000000700077308 */ /* 0x000e220000000800 */
[-CC-:B------:R-:W-:Y:S01]  /*65e0*/  FFMA.FTZ R37, R61, R11.reuse, -R84.reuse ;  /* 0x0000000b3d257223 */ /* 0x180fe20000010854 */
[-CC-:B------:R-:W-:Y:S01]  /*65f0*/  FFMA.FTZ R30, R51, R11.reuse, -R84.reuse ;  /* 0x0000000b331e7223 */ /* 0x180fe20000010854 */
[-CC-:B------:R-:W-:Y:S01]  /*6600*/  FFMA.FTZ R15, R54, R11.reuse, -R84.reuse ;  /* 0x0000000b360f7223 */ /* 0x180fe20000010854 */
[-CC-:B------:R-:W-:Y:S01]  /*6610*/  FFMA.FTZ R54, R58, R11.reuse, -R84.reuse ;  /* 0x0000000b3a367223 */ /* 0x180fe20000010854 */
[-CC-:B------:R-:W-:Y:S01]  /*6620*/  FFMA.FTZ R60, R60, R11.reuse, -R84.reuse ;  /* 0x0000000b3c3c7223 */ /* 0x180fe20000010854 */
[-CC-:B------:R-:W-:Y:S01]  /*6630*/  FFMA.FTZ R51, R6, R11.reuse, -R84.reuse ;  /* 0x0000000b06337223 */ /* 0x180fe20000010854 */
[-CC-:B------:R-:W-:Y:S01]  /*6640*/  FFMA.FTZ R6, R77, R11.reuse, -R84.reuse ;  /* 0x0000000b4d067223 */ /* 0x180fe20000010854 */
[----:B------:R-:W1:Y:S01]  /*6650*/  MUFU.EX2 R8, R8 ;  /* 0x0000000800087308 */ /* 0x000e620000000800 */
[-CC-:B------:R-:W-:Y:S01]  /*6660*/  FFMA.FTZ R62, R62, R11.reuse, -R84.reuse ;  /* 0x0000000b3e3e7223 */ /* 0x180fe20000010854 */
[-CC-:B------:R-:W-:Y:S01]  /*6670*/  FFMA.FTZ R66, R66, R11.reuse, -R84.reuse ;  /* 0x0000000b42427223 */ /* 0x180fe20000010854 */
[-CC-:B------:R-:W-:Y:S01]  /*6680*/  FFMA.FTZ R68, R68, R11.reuse, -R84.reuse ;  /* 0x0000000b44447223 */ /* 0x180fe20000010854 */
[-CC-:B------:R-:W-:Y:S01]  /*6690*/  FFMA.FTZ R70, R70, R11.reuse, -R84.reuse ;  /* 0x0000000b46467223 */ /* 0x180fe20000010854 */
[-CC-:B------:R-:W-:Y:S01]  /*66a0*/  FFMA.FTZ R71, R71, R11.reuse, -R84.reuse ;  /* 0x0000000b47477223 */ /* 0x180fe20000010854 */
[-CC-:B------:R-:W-:Y:S01]  /*66b0*/  FFMA.FTZ R61, R74, R11.reuse, -R84.reuse ;  /* 0x0000000b4a3d7223 */ /* 0x180fe20000010854 */
[--C-:B------:R-:W-:Y:S01]  /*66c0*/  FFMA.FTZ R35, R35, R11, -R84.reuse ;  /* 0x0000000b23237223 */ /* 0x100fe20000010854 */
[----:B------:R-:W2:Y:S01]  /*66d0*/  MUFU.EX2 R80, R80 ;  /* 0x0000005000507308 */ /* 0x000ea20000000800 */
[----:B0-----:R-:W-:Y:S01]  /*66e0*/  FFMA.FTZ R3, R7, R3, R9 ;  /* 0x0000000307037223 */ /* 0x001fe20000010009 */
[----:B------:R-:W-:-:S03]  /*66f0*/  FFMA.FTZ R84, R79, R11, -R84 ;  /* 0x0000000b4f547223 */ /* 0x000fc60000010854 */
[----:B------:R-:W-:-:S03]  /*6700*/  FADD.FTZ R32, R10, R3 ;  /* 0x000000030a207221 */ /* 0x000fc60000010000 */
[----:B------:R-:W0:Y:S01]  /*6710*/  MUFU.EX2 R86, R86 ;  /* 0x0000005600567308 */ /* 0x000e220000000800 */
[----:B-1----:R-:W-:Y:S01]  /*6720*/  FFMA.FTZ R0, R8, R0, R82 ;  /* 0x0000000008007223 */ /* 0x002fe20000010052 */
[----:B------:R-:W-:-:S03]  /*6730*/  FADD.FTZ R73, R13, R32 ;  /* 0x000000200d497221 */ /* 0x000fc60000010000 */
[----:B------:R-:W-:Y:S01]  /*6740*/  FADD.FTZ R3, R87, R0 ;  /* 0x0000000057037221 */ /* 0x000fe20000010000 */
[----:B------:R-:W-:Y:S02]  /*6750*/  FADD.FTZ R0, R14, R73 ;  /* 0x000000490e007221 */ /* 0x000fe40000010000 */
[----:B------:R-:W1:Y:S01]  /*6760*/  MUFU.EX2 R25, R25 ;  /* 0x0000001900197308 */ /* 0x000e620000000800 */
[----:B--2---:R-:W-:-:S07]  /*6770*/  FADD.FTZ R3, R80, R3 ;  /* 0x0000000350037221 */ /* 0x004fce0000010000 */
[----:B------:R-:W2:Y:S01]  /*6780*/  MUFU.EX2 R26, R26 ;  /* 0x0000001a001a7308 */ /* 0x000ea20000000800 */
[----:B0-----:R-:W-:Y:S01]  /*6790*/  FADD.FTZ R32, R86, R3 ;  /* 0x0000000356207221 */ /* 0x001fe20000010000 */
[----:B------:R-:W-:-:S04]  /*67a0*/  FADD.FTZ R3, R21, R0 ;  /* 0x0000000015037221 */ /* 0x000fc80000010000 */
[----:B------:R-:W-:Y:S02]  /*67b0*/  FADD.FTZ R0, R24, R3 ;  /* 0x0000000318007221 */ /* 0x000fe40000010000 */
[----:B------:R-:W0:Y:S02]  /*67c0*/  MUFU.EX2 R29, R29 ;  /* 0x0000001d001d7308 */ /* 0x000e240000000800 */
[----:B------:R-:W-:-:S04]  /*67d0*/  FADD.FTZ R3, R27, R0 ;  /* 0x000000001b037221 */ /* 0x000fc80000010000 */
[----:B------:R-:W-:Y:S02]  /*67e0*/  FADD.FTZ R0, R28, R3 ;  /* 0x000000031c007221 */ /* 0x000fe40000010000 */
[----:B------:R-:W3:Y:S02]  /*67f0*/  MUFU.EX2 R85, R85 ;  /* 0x0000005500557308 */ /* 0x000ee40000000800 */
[----:B------:R-:W-:-:S04]  /*6800*/  FADD.FTZ R3, R31, R0 ;  /* 0x000000001f037221 */ /* 0x000fc80000010000 */
[----:B------:R-:W-:Y:S02]  /*6810*/  FADD.FTZ R0, R56, R3 ;  /* 0x0000000338007221 */ /* 0x000fe40000010000 */
[----:B------:R-:W4:Y:S08]  /*6820*/  MUFU.EX2 R57, R57 ;  /* 0x0000003900397308 */ /* 0x000f300000000800 */
[----:B------:R1:W-:Y:S08]  /*6830*/  MUFU.EX2 R72, R59 ;  /* 0x0000003b00487308 */ /* 0x0003f00000000800 */
[----:B------:R-:W5:Y:S01]  /*6840*/  MUFU.EX2 R83, R83 ;  /* 0x0000005300537308 */ /* 0x000f620000000800 */
[----:B-1----:R-:W-:-:S04]  /*6850*/  FADD.FTZ R59, R25, R32 ;  /* 0x00000020193b7221 */ /* 0x002fc80000010000 */
[----:B--2---:R-:W-:Y:S01]  /*6860*/  FADD.FTZ R32, R26, R59 ;  /* 0x0000003b1a207221 */ /* 0x004fe20000010000 */
[----:B------:R-:W-:Y:S02]  /*6870*/  FADD.FTZ R59, R81, R0 ;  /* 0x00000000513b7221 */ /* 0x000fe40000010000 */
[----:B------:R-:W1:Y:S01]  /*6880*/  MUFU.EX2 R12, R12 ;  /* 0x0000000c000c7308 */ /* 0x000e620000000800 */
[----:B0-----:R-:W-:Y:S01]  /*6890*/  FADD.FTZ R32, R29, R32 ;  /* 0x000000201d207221 */ /* 0x001fe20000010000 */
[----:B------:R-:W-:-:S03]  /*68a0*/  FADD.FTZ R59, R36, R59 ;  /* 0x0000003b243b7221 */ /* 0x000fc60000010000 */
[----:B---3--:R-:W-:-:S03]  /*68b0*/  FADD.FTZ R32, R85, R32 ;  /* 0x0000002055207221 */ /* 0x008fc60000010000 */
[----:B------:R-:W0:Y:S01]  /*68c0*/  MUFU.EX2 R37, R37 ;  /* 0x0000002500257308 */ /* 0x000e220000000800 */
[----:B----4-:R-:W-:-:S04]  /*68d0*/  FADD.FTZ R32, R57, R32 ;  /* 0x0000002039207221 */ /* 0x010fc80000010000 */
[----:B-----5:R-:W-:-:S03]  /*68e0*/  FADD.FTZ R3, R83, R32 ;  /* 0x0000002053037221 */ /* 0x020fc60000010000 */
[----:B------:R-:W2:Y:S01]  /*68f0*/  MUFU.EX2 R20, R20 ;  /* 0x0000001400147308 */ /* 0x000ea20000000800 */
[----:B-1----:R-:W-:-:S07]  /*6900*/  FADD.FTZ R0, R12, R3 ;  /* 0x000000030c007221 */ /* 0x002fce0000010000 */
        /* <DEDUP_REMOVED lines=16> */
[----:B-1----:R-:W-:-:S07]  /*6a10*/  FADD.FTZ R3, R54, R3 ;  /* 0x0000000336037221 */ /* 0x002fce0000010000 */
[----:B------:R-:W1:Y:S08]  /*6a20*/  MUFU.EX2 R77, R60 ;  /* 0x0000003c004d7308 */ /* 0x000e700000000800 */
[----:B------:R-:W3:Y:S08]  /*6a30*/  MUFU.EX2 R45, R45 ;  /* 0x0000002d002d7308 */ /* 0x000ef00000000800 */
[----:B------:R-:W4:Y:S08]  /*6a40*/  MUFU.EX2 R79, R62 ;  /* 0x0000003e004f7308 */ /* 0x000f300000000800 */
[----:B------:R-:W5:Y:S08]  /*6a50*/  MUFU.EX2 R46, R46 ;  /* 0x0000002e002e7308 */ /* 0x000f700000000800 */
[----:B------:R-:W5:Y:S08]  /*6a60*/  MUFU.EX2 R73, R66 ;  /* 0x0000004200497308 */ /* 0x000f700000000800 */
[----:B------:R-:W5:Y:S08]  /*6a70*/  MUFU.EX2 R48, R48 ;  /* 0x0000003000307308 */ /* 0x000f700000000800 */
[----:B------:R0:W-:Y:S08]  /*6a80*/  MUFU.EX2 R66, R33 ;  /* 0x0000002100427308 */ /* 0x0001f00000000800 */
[----:B------:R-:W5:Y:S01]  /*6a90*/  MUFU.EX2 R74, R68 ;  /* 0x00000044004a7308 */ /* 0x000f620000000800 */
[----:B0-----:R-:W-:Y:S01]  /*6aa0*/  FADD.FTZ R33, R43, R0 ;  /* 0x000000002b217221 */ /* 0x001fe20000010000 */
[----:B------:R-:W-:-:S03]  /*6ab0*/  FADD.FTZ R0, R72, R3 ;  /* 0x0000000348007221 */ /* 0x000fc60000010000 */
[----:B--2---:R-:W-:Y:S01]  /*6ac0*/  FADD.FTZ R32, R44, R33 ;  /* 0x000000212c207221 */ /* 0x004fe20000010000 */
[----:B-1----:R-:W-:Y:S02]  /*6ad0*/  FADD.FTZ R0, R77, R0 ;  /* 0x000000004d007221 */ /* 0x002fe40000010000 */
[----:B------:R-:W0:Y:S01]  /*6ae0*/  MUFU.EX2 R49, R49 ;  /* 0x0000003100317308 */ /* 0x000e220000000800 */
[----:B---3--:R-:W-:Y:S01]  /*6af0*/  FADD.FTZ R3, R45, R32 ;  /* 0x000000202d037221 */ /* 0x008fe20000010000 */
[----:B----4-:R-:W-:-:S03]  /*6b00*/  FADD.FTZ R0, R79, R0 ;  /* 0x000000004f007221 */ /* 0x010fc60000010000 */
[----:B-----5:R-:W-:Y:S01]  /*6b10*/  FADD.FTZ R3, R46, R3 ;  /* 0x000000032e037221 */ /* 0x020fe20000010000 */
[----:B------:R-:W-:Y:S02]  /*6b20*/  FADD.FTZ R33, R73, R0 ;  /* 0x0000000049217221 */ /* 0x000fe40000010000 */
[----:B------:R-:W1:Y:S01]  /*6b30*/  MUFU.EX2 R70, R70 ;  /* 0x0000004600467308 */ /* 0x000e620000000800 */
[----:B------:R-:W-:Y:S01]  /*6b40*/  FADD.FTZ R0, R48, R3 ;  /* 0x0000000330007221 */ /* 0x000fe20000010000 */
        /* <DEDUP_REMOVED lines=11> */
[----:B-1----:R-:W-:-:S04]  /*6c00*/  FADD.FTZ R32, R53, R32 ;  /* 0x0000002035207221 */ /* 0x002fc80000010000 */
        /* <DEDUP_REMOVED lines=27> */
.L_x_2082:
[----:B------:R-:W-:Y:S01]  /*6dc0*/  ULEA UR6, UR6, UR41, 0x3 ;  /* 0x0000002906067291 */ /* 0x000fe2000f8e183f */
[----:B------:R-:W-:Y:S01]  /*6dd0*/  F2FP.F16.F32.PACK_AB R25, R26, R25 ;  /* 0x000000191a19723e */ /* 0x000fe200000000ff */
[----:B------:R-:W-:Y:S01]  /*6de0*/  FMUL.FTZ R88, R88, R7 ;  /* 0x0000000758587220 */ /* 0x000fe20000410000 */
[----:B------:R-:W-:Y:S01]  /*6df0*/  F2FP.F16.F32.PACK_AB R32, R10, R9 ;  /* 0x000000090a20723e */ /* 0x000fe200000000ff */
[----:B------:R-:W-:Y:S01]  /*6e00*/  UIADD3 UR6, UR6, 0x2d860, URZ ;  /* 0x0002d86006067890 */ /* 0x000fe2000fffe03f */
[----:B------:R-:W-:Y:S01]  /*6e10*/  F2FP.F16.F32.PACK_AB R33, R87, R82 ;  /* 0x000000525721723e */ /* 0x000fe200000000ff */
[----:B------:R-:W-:Y:S01]  /*6e20*/  FMUL.FTZ R89, R89, R7 ;  /* 0x0000000759597220 */ /* 0x000fe20000410000 */
[----:B------:R-:W-:Y:S01]  /*6e30*/  F2FP.F16.F32.PACK_AB R34, R14, R13 ;  /* 0x0000000d0e22723e */ /* 0x000fe200000000ff */
[----:B------:R-:W-:Y:S01]  /*6e40*/  UPRMT UR6, UR42, 0x654, UR6 ;  /* 0x000006542a067896 */ /* 0x000fe20008000006 */
[----:B------:R-:W-:Y:S01]  /*6e50*/  F2FP.F16.F32.PACK_AB R35, R86, R80 ;  /* 0x000000505623723e */ /* 0x000fe200000000ff */
[----:B------:R-:W-:Y:S01]  /*6e60*/  FMUL.FTZ R92, R92, R7 ;  /* 0x000000075c5c7220 */ /* 0x000fe20000410000 */
[----:B------:R-:W-:Y:S01]  /*6e70*/  F2FP.F16.F32.PACK_AB R26, R28, R27 ;  /* 0x0000001b1c1a723e */ /* 0x000fe200000000ff */
[----:B------:R-:W-:Y:S01]  /*6e80*/  FMUL.FTZ R93, R93, R7 ;  /* 0x000000075d5d7220 */ /* 0x000fe20000410000 */
[----:B------:R-:W-:Y:S01]  /*6e90*/  F2FP.F16.F32.PACK_AB R24, R24, R21 ;  /* 0x000000151818723e */ /* 0x000fe200000000ff */
[----:B------:R-:W-:Y:S01]  /*6ea0*/  FMUL.FTZ R96, R96, R7 ;  /* 0x0000000760607220 */ /* 0x000fe20000410000 */
[----:B------:R-:W-:Y:S01]  /*6eb0*/  F2FP.F16.F32.PACK_AB R27, R85, R29 ;  /* 0x0000001d551b723e */ /* 0x000fe200000000ff */
[----:B------:R-:W-:Y:S01]  /*6ec0*/  FMUL.FTZ R97, R97, R7 ;  /* 0x0000000761617220 */ /* 0x000fe20000410000 */
[----:B------:R-:W-:Y:S01]  /*6ed0*/  SYNCS.ARRIVE.TRANS64.RED.A1T0 RZ, [UR6], RZ ;  /* 0x000000ffffff79a7 */ /* 0x000fe20008100406 */
[----:B------:R-:W-:Y:S01]  /*6ee0*/  F2FP.F16.F32.PACK_AB R56, R56, R31 ;  /* 0x0000001f3838723e */ /* 0x000fe200000000ff */
[----:B------:R-:W-:Y:S01]  /*6ef0*/  STSM.16.M88.4 [R16+0x21800], R32 ;  /* 0x0218002010007844 */ /* 0x000fe20000000200 */
[----:B------:R-:W-:Y:S01]  /*6f00*/  F2FP.F16.F32.PACK_AB R57, R83, R57 ;  /* 0x000000395339723e */ /* 0x000fe200000000ff */
[----:B------:R-:W-:Y:S01]  /*6f10*/  UMOV UR6, UR38 ;  /* 0x0000002600067c82 */ /* 0x000fe20008000000 */
        /* <DEDUP_REMOVED lines=44> */
[----:B------:R-:W-:Y:S01]  /*71e0*/  ISETP.GT.AND P1, PT, R5, R4, PT ;  /* 0x000000040500720c */ /* 0x000fe20003f24270 */
[-C--:B------:R-:W-:Y:S01]  /*71f0*/  FMUL.FTZ R132, R132, R7.reuse ;  /* 0x0000000784847220 */ /* 0x080fe20000410000 */
[----:B------:R-:W-:Y:S01]  /*7200*/  FMUL.FTZ R133, R133, R7 ;  /* 0x0000000785857220 */ /* 0x000fe20000410000 */
        /* <DEDUP_REMOVED lines=36> */
[----:B-1----:R-:W-:Y:S05]  /*7450*/  @P1 BRA `(.L_x_2083) ;  /* 0xffffffcc008c1947 */ /* 0x002fea000383ffff */
.L_x_2072:
[----:B------:R-:W-:-:S13]  /*7460*/  ISETP.GE.AND P1, PT, R5, RZ, PT ;  /* 0x000000ff0500720c */ /* 0x000fda0003f26270 */
[----:B------:R-:W-:Y:S05]  /*7470*/  @!P1 BRA `(.L_x_2084) ;  /* 0x0000002800389947 */ /* 0x000fea0003800000 */
[----:B------:R-:W-:Y:S01]  /*7480*/  IMAD.MOV.U32 R6, RZ, RZ, R63 ;  /* 0x000000ffff067224 */ /* 0x000fe200078e003f */
[----:B------:R-:W-:Y:S01]  /*7490*/  UMOV UR6, UR38 ;  /* 0x0000002600067c82 */ /* 0x000fe20008000000 */
[----:B------:R-:W-:Y:S01]  /*74a0*/  IMAD.MOV.U32 R4, RZ, RZ, R78 ;  /* 0x000000ffff047224 */ /* 0x000fe200078e004e */
[----:B------:R-:W-:Y:S01]  /*74b0*/  ULDC UR5, c[0x0][0x9d8] ;  /* 0x0002760000057ab9 */ /* 0x000fe20000000800 */
[----:B------:R-:W-:-:S07]  /*74c0*/  IMAD.MOV.U32 R7, RZ, RZ, R2 ;  /* 0x000000ffff077224 */ /* 0x000fce00078e0002 */
.L_x_2095:
[----:B------:R-:W-:Y:S01]  /*74d0*/  ISETP.NE.AND P2, PT, RZ, UR40, PT ;  /* 0x00000028ff007c0c */ /* 0x000fe2000bf45270 */
[----:B------:R-:W-:-:S04]  /*74e0*/  UISETP.NE.AND UP0, UPT, UR6, 0x1, UPT ;  /* 0x000000010600788c */ /* 0x000fc8000bf05270 */
[----:B------:R-:W-:-:S06]  /*74f0*/  USEL UR7, URZ, 0x1, UP0 ;  /* 0x000000013f077887 */ /* 0x000fcc0008000000 */
[----:B------:R-:W-:Y:S02]  /*7500*/  LOP3.LUT R2, R7, UR7, RZ, 0x3c, !PT ;  /* 0x0000000707027c12 */ /* 0x000fe4000f8e3cff */
[----:B------:R-:W-:Y:S05]  /*7510*/  @P2 BRA `(.L_x_2085) ;  /* 0x0000000000342947 */ /* 0x000fea0003800000 */
[----:B------:R-:W-:Y:S05]  /*7520*/  @!P0 BRA `(.L_x_2086) ;  /* 0x0000000000048947 */ /* 0x000fea0003800000 */
[----:B------:R-:W-:Y:S01]  /*7530*/  BPT.TRAP 0x1 ;  /* 0x000000040000795c */ /* 0x000fe20000300000 */
.L_x_2086:
        /* <DEDUP_REMOVED lines=8> */
.L_x_2087:
[----:B--2---:R-:W-:Y:S05]  /*75c0*/  @P1 BRA `(.L_x_2085) ;  /* 0x0000000000081947 */ /* 0x004fea0003800000 */
[----:B------:R-:W2:Y:S02]  /*75d0*/  SYNCS.PHASECHK.TRANS64.TRYWAIT P1, [UR7+0x2d830], R8 ;  /* 0x02d83008ff0075a7 */ /* 0x000ea40008020147 */
[----:B--2---:R-:W-:Y:S05]  /*75e0*/  @!P1 BRA `(.L_x_2088) ;  /* 0x000000a400749947 */ /* 0x004fea0003800000 */
.L_x_2085:
        /* <DEDUP_REMOVED lines=40> */
.L_x_2090:
[----:B------:R-:W-:Y:S01]  /*7870*/  ULEA UR7, UR6, UR41, 0x3 ;  /* 0x0000002906077291 */ /* 0x000fe2000f8e183f */
[----:B------:R-:W-:-:S08]  /*7880*/  SHF.L.U32 R7, R7, 0x1f, RZ ;  /* 0x0000001f07077819 */ /* 0x000fd000000006ff */
[----:B------:R0:W1:Y:S01]  /*7890*/  SYNCS.PHASECHK.TRANS64.TRYWAIT P1, [UR7+0x2d850], R7 ;  /* 0x02d85007ff0075a7 */ /* 0x0000620008020147 */
[----:B------:R-:W-:Y:S05]  /*78a0*/  @!P0 BRA `(.L_x_2091) ;  /* 0x0000000000048947 */ /* 0x000fea0003800000 */
[----:B------:R-:W-:Y:S01]  /*78b0*/  BPT.TRAP 0x1 ;  /* 0x000000040000795c */ /* 0x000fe20000300000 */
.L_x_2091:
[----:B-1----:R-:W-:Y:S05]  /*78c0*/  @P1 BRA `(.L_x_2089) ;  /* 0x0000000000081947 */ /* 0x002fea0003800000 */
[----:B------:R-:W1:Y:S02]  /*78d0*/  SYNCS.PHASECHK.TRANS64.TRYWAIT P1, [UR7+0x2d850], R7 ;  /* 0x02d85007ff0075a7 */ /* 0x000e640008020147 */
[----:B-1----:R-:W-:Y:S05]  /*78e0*/  @!P1 BRA `(.L_x_2092) ;  /* 0x000000a000cc9947 */ /* 0x002fea0003800000 */
.L_x_2089:
        /* <DEDUP_REMOVED lines=70> */
.L_x_2093:
        /* <DEDUP_REMOVED lines=73> */
[----:B------:R-:W-:-:S04]  /*81e0*/  ULEA UR7, UR38, UR41, 0x3 ;  /* 0x0000002926077291 */ /* 0x000fc8000f8e183f */
[----:B------:R-:W-:Y:S01]  /*81f0*/  UIADD3 UR7, UR7, 0x2d840, URZ ;  /* 0x0002d84007077890 */ /* 0x000fe2000fffe03f */
[----:B------:R-:W0:Y:S01]  /*8200*/  MUFU.TANH R24, R24 ;  /* 0x0000001800187308 */ /* 0x000e220000002400 */
[----:B-1----:R-:W-:Y:S02]  /*8210*/  FMNMX.FTZ R63, R15, R70, !PT ;  /* 0x000000460f3f7209 */ /* 0x002fe40007810000 */
[----:B------:R-:W-:-:S05]  /*8220*/  UPRMT UR7, UR42, 0x654, UR7 ;  /* 0x000006542a077896 */ /* 0x000fca0008000007 */
[----:B------:R-:W1:Y:S01]  /*8230*/  MUFU.TANH R21, R21 ;  /* 0x0000001500157308 */ /* 0x000e620000002400 */
[----:B--2---:R-:W-:-:S03]  /*8240*/  FMNMX.FTZ R68, R20, R11, !PT ;  /* 0x0000000b14447209 */ /* 0x004fc60007810000 */
[----:B------:R-:W-:Y:S04]  /*8250*/  SYNCS.ARRIVE.TRANS64.RED.A1T0 RZ, [UR7], RZ ;  /* 0x000000ffffff79a7 */ /* 0x000fe80008100407 */
[----:B------:R-:W2:Y:S01]  /*8260*/  MUFU.TANH R25, R25 ;  /* 0x0000001900197308 */ /* 0x000ea20000002400 */
[----:B0-----:R-:W-:-:S07]  /*8270*/  FMNMX.FTZ R70, R24, R63, !PT ;  /* 0x0000003f18467209 */ /* 0x001fce0007810000 */
[----:B------:R-:W0:Y:S01]  /*8280*/  MUFU.TANH R26, R26 ;  /* 0x0000001a001a7308 */ /* 0x000e220000002400 */
[----:B-1----:R-:W-:Y:S01]  /*8290*/  FMNMX.FTZ R11, R21, R68, !PT ;  /* 0x00000044150b7209 */ /* 0x002fe20007810000 */
[----:B------:R-:W-:Y:S01]  /*82a0*/  FMUL.FTZ R68, R77, UR5 ;  /* 0x000000054d447c20 */ /* 0x000fe20008410000 */
[----:B------:R-:W-:-:S05]  /*82b0*/  FMUL.FTZ R77, R86, UR5 ;  /* 0x00000005564d7c20 */ /* 0x000fca0008410000 */
        /* <DEDUP_REMOVED lines=16> */
[----:B------:R-:W-:Y:S01]  /*83c0*/  FMUL.FTZ R70, R79, UR5 ;  /* 0x000000054f467c20 */ /* 0x000fe20008410000 */
[----:B------:R-:W-:-:S05]  /*83d0*/  FMUL.FTZ R79, R87, UR5 ;  /* 0x00000005574f7c20 */ /* 0x000fca0008410000 */
        /* <DEDUP_REMOVED lines=93> */
[----:B-1----:R-:W-:-:S05]  /*89b0*/  FMNMX.FTZ R82, R81, R78, !PT ;  /* 0x0000004e51527209 */ /* 0x002fca0007810000 */
[----:B------:R-:W1:Y:S01]  /*89c0*/  SHFL.BFLY PT, R63, R82, 0x1, 0x1f ;  /* 0x0c201f00523f7f89 */ /* 0x000e6200000e0000 */
[----:B0-----:R-:W-:Y:S02]  /*89d0*/  FMNMX.FTZ R83, R80, R11, !PT ;  /* 0x0000000b50537209 */ /* 0x001fe40007810000 */
[----:B------:R-:W0:Y:S03]  /*89e0*/  LDC R11, c[0x0][0x988] ;  /* 0x00026200ff0b7b82 */ /* 0x000e260000000800 */
[----:B------:R-:W2:Y:S01]  /*89f0*/  SHFL.BFLY PT, R84, R83, 0x1, 0x1f ;  /* 0x0c201f0053547f89 */ /* 0x000ea200000e0000 */
[----:B-1----:R-:W-:-:S05]  /*8a00*/  FMNMX.FTZ R78, R82, R63, !PT ;  /* 0x0000003f524e7209 */ /* 0x002fca0007810000 */
[C---:B------:R-:W-:Y:S01]  /*8a10*/  FADD.FTZ R4, -R78.reuse, R4 ;  /* 0x000000044e047221 */ /* 0x040fe20000010100 */
[-C--:B0-----:R-:W-:Y:S01]  /*8a20*/  FMUL.FTZ R80, R78, R11.reuse ;  /* 0x0000000b4e507220 */ /* 0x081fe20000410000 */
[----:B--2---:R-:W-:Y:S02]  /*8a30*/  FMNMX.FTZ R63, R83, R84, !PT ;  /* 0x00000054533f7209 */ /* 0x004fe40007810000 */
[-C--:B------:R-:W-:Y:S01]  /*8a40*/  FMUL.FTZ R84, R4, R11.reuse ;  /* 0x0000000b04547220 */ /* 0x080fe20000410000 */
[-CC-:B------:R-:W-:Y:S01]  /*8a50*/  FFMA.FTZ R7, R7, R11.reuse, -R80.reuse ;  /* 0x0000000b07077223 */ /* 0x180fe20000010850 */
[-CC-:B------:R-:W-:Y:S01]  /*8a60*/  FFMA.FTZ R81, R34, R11.reuse, -R80.reuse ;  /* 0x0000000b22517223 */ /* 0x180fe20000010850 */
[-C--:B------:R-:W-:Y:S01]  /*8a70*/  FFMA.FTZ R8, R8, R11.reuse, -R80 ;  /* 0x0000000b08087223 */ /* 0x080fe20000010850 */
[C---:B------:R-:W-:Y:S01]  /*8a80*/  FADD.FTZ R4, -R63.reuse, R6 ;  /* 0x000000063f047221 */ /* 0x040fe20000010100 */
[-C--:B------:R-:W-:Y:S01]  /*8a90*/  FMUL.FTZ R138, R63, R11.reuse ;  /* 0x0000000b3f8a7220 */ /* 0x080fe20000410000 */
[----:B------:R-:W-:Y:S01]  /*8aa0*/  MUFU.EX2 R6, R84 ;  /* 0x0000005400067308 */ /* 0x000fe20000000800 */
[-C--:B------:R-:W-:Y:S01]  /*8ab0*/  FFMA.FTZ R12, R12, R11.reuse, -R80 ;  /* 0x0000000b0c0c7223 */ /* 0x080fe20000010850 */
[-C--:B------:R-:W-:Y:S01]  /*8ac0*/  FMUL.FTZ R4, R4, R11.reuse ;  /* 0x0000000b04047220 */ /* 0x080fe20000410000 */
[-CC-:B------:R-:W-:Y:S01]  /*8ad0*/  FFMA.FTZ R34, R9, R11.reuse, -R138.reuse ;  /* 0x0000000b09227223 */ /* 0x180fe2000001088a */
[-C--:B------:R-:W-:Y:S01]  /*8ae0*/  FFMA.FTZ R86, R10, R11.reuse, -R138 ;  /* 0x0000000b0a567223 */ /* 0x080fe2000001088a */
[-C--:B------:R-:W-:Y:S01]  /*8af0*/  FFMA.FTZ R82, R35, R11.reuse, -R80 ;  /* 0x0000000b23527223 */ /* 0x080fe20000010850 */
[-C--:B------:R-:W-:Y:S01]  /*8b00*/  FFMA.FTZ R35, R14, R11.reuse, -R138 ;  /* 0x0000000b0e237223 */ /* 0x080fe2000001088a */
[-C--:B------:R-:W-:Y:S01]  /*8b10*/  FFMA.FTZ R13, R13, R11.reuse, -R80 ;  /* 0x0000000b0d0d7223 */ /* 0x080fe20000010850 */
[----:B------:R-:W0:Y:S01]  /*8b20*/  MUFU.EX2 R7, R7 ;  /* 0x0000000700077308 */ /* 0x000e220000000800 */
[-C--:B------:R-:W-:Y:S01]  /*8b30*/  FFMA.FTZ R85, R15, R11.reuse, -R138 ;  /* 0x0000000b0f557223 */ /* 0x080fe2000001088a */
        /* <DEDUP_REMOVED lines=31> */
[-CC-:B------:R-:W-:Y:S01]  /*8d30*/  FFMA.FTZ R25, R25, R11.reuse, -R138.reuse ;  /* 0x0000000b19197223 */ /* 0x180fe2000001088a */
[-CC-:B------:R-:W-:Y:S01]  /*8d40*/  FFMA.FTZ R14, R32, R11.reuse, -R138.reuse ;  /* 0x0000000b200e7223 */ /* 0x180fe2000001088a */
[----:B------:R-:W-:Y:S01]  /*8d50*/  FFMA.FTZ R32, R57, R11, -R138 ;  /* 0x0000000b39207223 */ /* 0x000fe2000001088a */
[----:B0-----:R-:W-:Y:S01]  /*8d60*/  FFMA.FTZ R3, R6, R3, R7 ;  /* 0x0000000306037223 */ /* 0x001fe20000010007 */
[----:B-1----:R-:W-:Y:S01]  /*8d70*/  FFMA.FTZ R57, R4, R0, R34 ;  /* 0x0000000004397223 */ /* 0x002fe20000010022 */
[-CC-:B------:R-:W-:Y:S01]  /*8d80*/  FFMA.FTZ R28, R28, R11.reuse, -R138.reuse ;  /* 0x0000000b1c1c7223 */ /* 0x180fe2000001088a */
[-CC-:B------:R-:W-:Y:S01]  /*8d90*/  FFMA.FTZ R84, R29, R11.reuse, -R138.reuse ;  /* 0x0000000b1d547223 */ /* 0x180fe2000001088a */
[----:B------:R-:W0:Y:S01]  /*8da0*/  MUFU.EX2 R12, R12 ;  /* 0x0000000c000c7308 */ /* 0x000e220000000800 */
[----:B--2---:R-:W-:Y:S01]  /*8db0*/  FADD.FTZ R3, R8, R3 ;  /* 0x0000000308037221 */ /* 0x004fe20000010000 */
[-CC-:B------:R-:W-:Y:S01]  /*8dc0*/  FFMA.FTZ R10, R40, R11.reuse, -R138.reuse ;  /* 0x0000000b280a7223 */ /* 0x180fe2000001088a */
        /* <DEDUP_REMOVED lines=25> */
[----:B------:R-:W-:-:S04]  /*8f60*/  FFMA.FTZ R79, R79, R11, -R138 ;  /* 0x0000000b4f4f7223 */ /* 0x000fc8000001088a */
        /* <DEDUP_REMOVED lines=25> */
[----:B------:R-:W-:Y:S08]  /*9100*/  MUFU.EX2 R15, R15 ;  /* 0x0000000f000f7308 */ /* 0x000ff00000000800 */
[----:B------:R-:W1:Y:S01]  /*9110*/  MUFU.EX2 R82, R82 ;  /* 0x0000005200527308 */ /* 0x000e620000000800 */
[----:B0-----:R-:W-:-:S07]  /*9120*/  FADD.FTZ R3, R81, R0 ;  /* 0x0000000051037221 */ /* 0x001fce0000010000 */
[----:B------:R-:W-:Y:S08]  /*9130*/  MUFU.EX2 R36, R36 ;  /* 0x0000002400247308 */ /* 0x000ff00000000800 */
[----:B------:R-:W0:Y:S01]  /*9140*/  MUFU.EX2 R38, R38 ;  /* 0x0000002600267308 */ /* 0x000e220000000800 */
[----:B-1----:R-:W-:-:S07]  /*9150*/  FADD.FTZ R3, R82, R3 ;  /* 0x0000000352037221 */ /* 0x002fce0000010000 */
[----:B------:R-:W-:Y:S08]  /*9160*/  MUFU.EX2 R10, R10 ;  /* 0x0000000a000a7308 */ /* 0x000ff00000000800 */
[----:B------:R1:W-:Y:S01]  /*9170*/  MUFU.EX2 R70, R52 ;  /* 0x0000003400467308 */ /* 0x0003e20000000800 */
[----:B0-----:R-:W-:-:S07]  /*9180*/  FADD.FTZ R0, R38, R3 ;  /* 0x0000000326007221 */ /* 0x001fce0000010000 */
[----:B------:R-:W0:Y:S01]  /*9190*/  MUFU.EX2 R39, R39 ;  /* 0x0000002700277308 */ /* 0x000e220000000800 */
[----:B-1----:R-:W-:-:S04]  /*91a0*/  FADD.FTZ R52, R14, R61 ;  /* 0x0000003d0e347221 */ /* 0x002fc80000010000 */
[----:B------:R-:W-:-:S03]  /*91b0*/  FADD.FTZ R52, R83, R52 ;  /* 0x0000003453347221 */ /* 0x000fc60000010000 */
[----:B------:R-:W-:Y:S08]  /*91c0*/  MUFU.EX2 R41, R41 ;  /* 0x0000002900297308 */ /* 0x000ff00000000800 */
[----:B------:R-:W1:Y:S01]  /*91d0*/  MUFU.EX2 R42, R42 ;  /* 0x0000002a002a7308 */ /* 0x000e620000000800 */
[----:B0-----:R-:W-:-:S07]  /*91e0*/  FADD.FTZ R3, R39, R0 ;  /* 0x0000000027037221 */ /* 0x001fce0000010000 */
[----:B------:R-:W-:Y:S08]  /*91f0*/  MUFU.EX2 R9, R9 ;  /* 0x0000000900097308 */ /* 0x000ff00000000800 */
[----:B------:R0:W-:Y:S01]  /*9200*/  MUFU.EX2 R74, R53 ;  /* 0x00000035004a7308 */ /* 0x0001e20000000800 */
[----:B-1----:R-:W-:-:S07]  /*9210*/  FADD.FTZ R0, R42, R3 ;  /* 0x000000032a007221 */ /* 0x002fce0000010000 */
[----:B------:R-:W1:Y:S01]  /*9220*/  MUFU.EX2 R43, R43 ;  /* 0x0000002b002b7308 */ /* 0x000e620000000800 */
[----:B0-----:R-:W-:-:S04]  /*9230*/  FADD.FTZ R53, R15, R52 ;  /* 0x000000340f357221 */ /* 0x001fc80000010000 */
[----:B------:R-:W-:-:S03]  /*9240*/  FADD.FTZ R53, R36, R53 ;  /* 0x0000003524357221 */ /* 0x000fc60000010000 */
[----:B------:R-:W-:Y:S08]  /*9250*/  MUFU.EX2 R29, R29 ;  /* 0x0000001d001d7308 */ /* 0x000ff00000000800 */
[----:B------:R-:W0:Y:S01]  /*9260*/  MUFU.EX2 R46, R46 ;  /* 0x0000002e002e7308 */ /* 0x000e220000000800 */
[----:B-1----:R-:W-:-:S07]  /*9270*/  FADD.FTZ R3, R43, R0 ;  /* 0x000000002b037221 */ /* 0x002fce0000010000 */
[----:B------:R-:W1:Y:S08]  /*9280*/  MUFU.EX2 R49, R87 ;  /* 0x0000005700317308 */ /* 0x000e700000000800 */
[----:B------:R2:W-:Y:S01]  /*9290*/  MUFU.EX2 R57, R24 ;  /* 0x0000001800397308 */ /* 0x0005e20000000800 */
[----:B0-----:R-:W-:-:S07]  /*92a0*/  FADD.FTZ R0, R46, R3 ;  /* 0x000000032e007221 */ /* 0x001fce0000010000 */
[----:B------:R-:W-:Y:S01]  /*92b0*/  MUFU.EX2 R47, R47 ;  /* 0x0000002f002f7308 */ /* 0x000fe20000000800 */
[----:B--2---:R-:W-:-:S04]  /*92c0*/  FADD.FTZ R24, R10, R53 ;  /* 0x000000350a187221 */ /* 0x004fc80000010000 */
[----:B------:R-:W-:-:S03]  /*92d0*/  FADD.FTZ R24, R41, R24 ;  /* 0x0000001829187221 */ /* 0x000fc60000010000 */
[----:B------:R0:W2:Y:S01]  /*92e0*/  MUFU.EX2 R56, R37 ;  /* 0x0000002500387308 */ /* 0x0000a20000000800 */
[----:B------:R-:W-:-:S04]  /*92f0*/  FADD.FTZ R24, R9, R24 ;  /* 0x0000001809187221 */ /* 0x000fc80000010000 */
[----:B------:R-:W-:-:S03]  /*9300*/  FADD.FTZ R24, R29, R24 ;  /* 0x000000181d187221 */ /* 0x000fc60000010000 */
[----:B------:R-:W3:Y:S01]  /*9310*/  MUFU.EX2 R50, R50 ;  /* 0x0000003200327308 */ /* 0x000ee20000000800 */
[----:B-1----:R-:W-:Y:S01]  /*9320*/  FADD.FTZ R3, R49, R24 ;  /* 0x0000001831037221 */ /* 0x002fe20000010000 */
[----:B0-----:R-:W-:-:S06]  /*9330*/  FFMA.FTZ R37, R77, R11, -R138 ;  /* 0x0000000b4d257223 */ /* 0x001fcc000001088a */
[----:B------:R-:W0:Y:S01]  /*9340*/  MUFU.EX2 R51, R51 ;  /* 0x0000003300337308 */ /* 0x000e220000000800 */
[----:B--2---:R-:W-:-:S04]  /*9350*/  FADD.FTZ R3, R56, R3 ;  /* 0x0000000338037221 */ /* 0x004fc80000010000 */
[----:B------:R-:W-:-:S03]  /*9360*/  FADD.FTZ R3, R70, R3 ;  /* 0x0000000346037221 */ /* 0x000fc60000010000 */
[----:B------:R-:W1:Y:S08]  /*9370*/  MUFU.EX2 R54, R54 ;  /* 0x0000003600367308 */ /* 0x000e700000000800 */
[----:B------:R-:W2:Y:S08]  /*9380*/  MUFU.EX2 R55, R55 ;  /* 0x0000003700377308 */ /* 0x000eb00000000800 */
[----:B------:R4:W-:Y:S08]  /*9390*/  MUFU.EX2 R66, R33 ;  /* 0x0000002100427308 */ /* 0x0009f00000000800 */
[----:B------:R-:W5:Y:S01]  /*93a0*/  MUFU.EX2 R69, R32 ;  /* 0x0000002000457308 */ /* 0x000f620000000800 */
[----:B----4-:R-:W-:-:S04]  /*93b0*/  FADD.FTZ R33, R47, R0 ;  /* 0x000000002f217221 */ /* 0x010fc80000010000 */
[----:B---3--:R-:W-:-:S03]  /*93c0*/  FADD.FTZ R0, R50, R33 ;  /* 0x0000002132007221 */ /* 0x008fc60000010000 */
[----:B------:R-:W3:Y:S01]  /*93d0*/  MUFU.EX2 R58, R58 ;  /* 0x0000003a003a7308 */ /* 0x000ee20000000800 */
[----:B0-----:R-:W-:Y:S01]  /*93e0*/  FADD.FTZ R33, R51, R0 ;  /* 0x0000000033217221 */ /* 0x001fe20000010000 */
[----:B------:R-:W-:-:S03]  /*93f0*/  FADD.FTZ R0, R74, R3 ;  /* 0x000000034a007221 */ /* 0x000fc60000010000 */
[----:B-1----:R-:W-:Y:S01]  /*9400*/  FADD.FTZ R24, R54, R33 ;  /* 0x0000002136187221 */ /* 0x002fe20000010000 */
[----:B------:R-:W-:Y:S02]  /*9410*/  FADD.FTZ R0, R57, R0 ;  /* 0x0000000039007221 */ /* 0x000fe40000010000 */
[----:B------:R-:W0:Y:S01]  /*9420*/  MUFU.EX2 R61, R60 ;  /* 0x0000003c003d7308 */ /* 0x000e220000000800 */
[----:B--2---:R-:W-:Y:S01]  /*9430*/  FADD.FTZ R3, R55, R24 ;  /* 0x0000001837037221 */ /* 0x004fe20000010000 */
[----:B-----5:R-:W-:-:S06]  /*9440*/  FADD.FTZ R0, R69, R0 ;  /* 0x0000000045007221 */ /* 0x020fcc0000010000 */
[----:B------:R-:W1:Y:S01]  /*9450*/  MUFU.EX2 R59, R59 ;  /* 0x0000003b003b7308 */ /* 0x000e620000000800 */
[----:B---3--:R-:W-:-:S07]  /*9460*/  FADD.FTZ R24, R58, R3 ;  /* 0x000000033a187221 */ /* 0x008fce0000010000 */
        /* <DEDUP_REMOVED lines=37> */
.L_x_2094:
        /* <DEDUP_REMOVED lines=22> */
[----:B------:R-:W-:Y:S01]  /*9820*/  UMOV UR6, UR38 ;  /* 0x0000002600067c82 */ /* 0x000fe20008000000 */
[----:B------:R-:W-:Y:S01]  /*9830*/  F2FP.F16.F32.PACK_AB R15, R36, R15 ;  /* 0x0000000f240f723e */ /* 0x000fe200000000ff */
[----:B------:R1:W-:Y:S01]  /*9840*/  STSM.16.M88.4 [R22], R24 ;  /* 0x0000001816007844 */ /* 0x0003e20000000200 */
        /* <DEDUP_REMOVED lines=35> */
[----:B------:R1:W-:Y:S01]  /*9a80*/  STSM.16.M88.4 [R18+0x6000], R64 ;  /* 0x0060004012007844 */ /* 0x0003e20000000200 */
[----:B------:R-:W-:Y:S01]  /*9a90*/  F2FP.F16.F32.PACK_AB R73, R45, R73 ;  /* 0x000000492d49723e */ /* 0x000fe200000000ff */
[-C--:B------:R-:W-:Y:S01]  /*9aa0*/  FMUL.FTZ R125, R125, R6.reuse ;  /* 0x000000067d7d7220 */ /* 0x080fe20000410000 */
        /* <DEDUP_REMOVED lines=39> */
[----:B------:R-:W-:Y:S02]  /*9d20*/  IMAD.MOV.U32 R4, RZ, RZ, R78 ;  /* 0x000000ffff047224 */ /* 0x000fe400078e004e */
[----:B------:R-:W-:Y:S01]  /*9d30*/  IMAD.MOV.U32 R7, RZ, RZ, R2 ;  /* 0x000000ffff077224 */ /* 0x000fe200078e0002 */
[----:B0-----:R-:W-:Y:S01]  /*9d40*/  NOP ;  /* 0x0000000000007918 */ /* 0x001fe20000000000 */
[----:B-1----:R-:W-:Y:S05]  /*9d50*/  @P1 BRA `(.L_x_2095) ;  /* 0xffffffd400dc1947 */ /* 0x002fea000383ffff */
.L_x_2084:
[----:B------:R-:W-:Y:S06]  /*9d60*/  BAR.ARV 0x8, 0x200 ;  /* 0x0208000000007b1d */ /* 0x000fec0000002000 */
[----:B------:R-:W-:Y:S05]  /*9d70*/  @!P0 BRA `(.L_x_2096) ;  /* 0x0000000000048947 */ /* 0x000fea0003800000 */
[----:B------:R-:W-:Y:S01]  /*9d80*/  BPT.TRAP 0x1 ;  /* 0x000000040000795c */ /* 0x000fe20000300000 */
.L_x_2096:
[----:B------:R-:W-:Y:S01]  /*9d90*/  ULEA UR4, UR38, UR41, 0x3 ;  /* 0x0000002926047291 */ /* 0x000fe2000f8e183f */
[----:B------:R-:W-:-:S08]  /*9da0*/  SHF.L.U32 R4, R2, 0x1f, RZ ;  /* 0x0000001f02047819 */ /* 0x000fd000000006ff */
[----:B------:R1:W2:Y:S01]  /*9db0*/  SYNCS.PHASECHK.TRANS64.TRYWAIT P1, [UR4+0x2d850], R4 ;  /* 0x02d85004ff0075a7 */ /* 0x0002a20008020144 */
[----:B------:R-:W-:Y:S05]  /*9dc0*/  @!P0 BRA `(.L_x_2097) ;  /* 0x0000000000048947 */ /* 0x000fea0003800000 */
[----:B------:R-:W-:Y:S01]  /*9dd0*/  BPT.TRAP 0x1 ;  /* 0x000000040000795c */ /* 0x000fe20000300000 */
.L_x_2097:
[----:B--2---:R-:W-:Y:S05]  /*9de0*/  @P1 BRA `(.L_x_2098) ;  /* 0x0000000000081947 */ /* 0x004fea0003800000 */
[----:B------:R-:W2:Y:S02]  /*9df0*/  SYNCS.PHASECHK.TRANS64.TRYWAIT P1, [UR4+0x2d850], R4 ;  /* 0x02d85004ff0075a7 */ /* 0x000ea40008020144 */
[----:B--2---:R-:W-:Y:S05]  /*9e00*/  @!P1 BRA `(.L_x_2099) ;  /* 0x0000007c009c9947 */ /* 0x004fea0003800000 */
.L_x_2098:
        /* <DEDUP_REMOVED lines=10> */
[----:B------:R-:W-:-:S02]  /*9eb0*/  UMOV UR8, UR39 ;  /* 0x0000002700087c82 */ /* 0x000fc40008000000 */
[----:B------:R-:W-:-:S04]  /*9ec0*/  ULOP3.LUT UR5, UR41, 0x2000000, URZ, 0xfc, !UPT ;  /* 0x0200000029057892 */ /* 0x000fc8000f8efc3f */
[----:B------:R-:W-:-:S07]  /*9ed0*/  UIMAD UR5, UR38, 0x600, UR5 ;  /* 0x00000600260578a4 */ /* 0x000fce000f8e0205 */
        /* <DEDUP_REMOVED lines=8> */
[----:B--2---:R-:W-:Y:S01]  /*9f60*/  FADD.FTZ R6, R5, R0 ;  /* 0x0000000005067221 */ /* 0x004fe20000010000 */
[----:B------:R-:W-:Y:S01]  /*9f70*/  MOV R0, 0xff800000 ;  /* 0xff80000000007802 */ /* 0x000fe20000000f00 */
[----:B------:R-:W0:Y:S04]  /*9f80*/  SHFL.BFLY PT, R5, R4, 0x1, 0x1f ;  /* 0x0c201f0004057f89 */ /* 0x000e2800000e0000 */
[----:B------:R-:W1:Y:S01]  /*9f90*/  SHFL.BFLY PT, R7, R6, 0x1, 0x1f ;  /* 0x0c201f0006077f89 */ /* 0x000e6200000e0000 */
[----:B0-----:R-:W-:Y:S01]  /*9fa0*/  FADD.FTZ R12, R4, R5 ;  /* 0x00000005040c7221 */ /* 0x001fe20000010000 */
[----:B------:R-:W-:-:S02]  /*9fb0*/  IMAD.MOV.U32 R5, RZ, RZ, RZ ;  /* 0x000000ffff057224 */ /* 0x000fc400078e00ff */
        /* <DEDUP_REMOVED lines=61> */
.L_x_2100:
        /* <DEDUP_REMOVED lines=55> */
[----:B------:R-:W-:Y:S01]  /*a700*/  VIADD R149, R149, 0x1 ;  /* 0x0000000195957836 */ /* 0x000fe20000000000 */
[----:B------:R-:W-:Y:S01]  /*a710*/  LOP3.LUT R2, R2, UR4, RZ, 0x3c, !PT ;  /* 0x0000000402027c12 */ /* 0x000fe2000f8e3cff */
[----:B------:R-:W-:-:S12]  /*a720*/  USEL UR38, UR38, URZ, UP0 ;  /* 0x0000003f26267287 */ /* 0x000fd80008000000 */
.L_x_2064:
        /* <DEDUP_REMOVED lines=9> */
[----:B------:R-:W-:Y:S01]  /*a7c0*/  BAR.SYNC.DEFER_BLOCKING 0x1, 0x180 ;  /* 0x0046000000007b1d */ /* 0x000fe20000010000 */
[----:B------:R-:W-:Y:S01]  /*a7d0*/  F2FP.F16.F32.PACK_AB R6, R93, R6 ;  /* 0x000000065d06723e */ /* 0x000fe200000000ff */
[----:B------:R-:W-:Y:S01]  /*a7e0*/  IMAD.MOV.U32 R40, RZ, RZ, RZ ;  /* 0x000000ffff287224 */ /* 0x000fe200078e00ff */
[----:B------:R-:W-:-:S02]  /*a7f0*/  F2FP.F16.F32.PACK_AB R14, R109, R14 ;  /* 0x0000000e6d0e723e */ /* 0x000fc400000000ff */
[----:B------:R-:W-:Y:S01]  /*a800*/  F2FP.F16.F32.PACK_AB R15, R15, R110 ;  /* 0x0000006e0f0f723e */ /* 0x000fe200000000ff */
[----:B------:R-:W-:Y:S01]  /*a810*/  UMOV UR4, UR41 ;  /* 0x0000002900047c82 */ /* 0x000fe20008000000 */
[----:B-1----:R-:W-:Y:S01]  /*a820*/  UMOV UR5, UR6 ;  /* 0x0000000600057c82 */ /* 0x002fe20008000000 */
[----:B------:R-:W-:Y:S02]  /*a830*/  IMAD.U32 R20, RZ, RZ, UR4 ;  /* 0x00000004ff147e24 */ /* 0x000fe4000f8e00ff */
        /* <DEDUP_REMOVED lines=14> */
[----:B------:R-:W-:Y:S01]  /*a920*/  LOP3.LUT R10, R33, 0x180, RZ, 0xc0, !PT ;  /* 0x00000180210a7812 */ /* 0x000fe200078ec0ff */
[----:B------:R-:W-:Y:S01]  /*a930*/  IMAD.X R27, RZ, RZ, R5, P0 ;  /* 0x000000ffff1b7224 */ /* 0x000fe200000e0605 */
[----:B------:R-:W-:Y:S02]  /*a940*/  MOV R34, R4 ;  /* 0x0000000400227202 */ /* 0x000fe40000000f00 */
[----:B------:R-:W-:Y:S02]  /*a950*/  F2FP.F16.F32.PACK_AB R4, R8, R7 ;  /* 0x000000070804723e */ /* 0x000fe400000000ff */
[----:B------:R-:W-:Y:S02]  /*a960*/  LOP3.LUT R8, R37, 0x180, RZ, 0xc0, !PT ;  /* 0x0000018025087812 */ /* 0x000fe400078ec0ff */
[----:B------:R-:W-:-:S02]  /*a970*/  LOP3.LUT R12, R35, 0x180, RZ, 0xc0, !PT ;  /* 0x00000180230c7812 */ /* 0x000fc400078ec0ff */
[----:B------:R-:W-:Y:S02]  /*a980*/  SHF.R.U64 R10, R10, 0x3, RZ ;  /* 0x000000030a0a7819 */ /* 0x000fe400000012ff */
[----:B------:R-:W-:Y:S02]  /*a990*/  SHF.R.U64 R8, R8, 0x3, RZ ;  /* 0x0000000308087819 */ /* 0x000fe400000012ff */
[----:B------:R-:W-:Y:S02]  /*a9a0*/  LOP3.LUT R24, R39, 0x180, RZ, 0xc0, !PT ;  /* 0x0000018027187812 */ /* 0x000fe400078ec0ff */
[----:B------:R-:W-:Y:S02]  /*a9b0*/  LOP3.LUT R26, R41, 0x180, RZ, 0xc0, !PT ;  /* 0x00000180291a7812 */ /* 0x000fe400078ec0ff */
[----:B------:R-:W-:Y:S02]  /*a9c0*/  SHF.R.U64 R12, R12, 0x3, RZ ;  /* 0x000000030c0c7819 */ /* 0x000fe400000012ff */
[----:B------:R-:W-:-:S02]  /*a9d0*/  LOP3.LUT R10, R10, R33, RZ, 0x3c, !PT ;  /* 0x000000210a0a7212 */ /* 0x000fc400078e3cff */
[----:B------:R-:W-:Y:S01]  /*a9e0*/  IADD3.X R9, RZ, R5, RZ, P2, !PT ;  /* 0x00000005ff097210 */ /* 0x000fe200017fe4ff */
[----:B------:R-:W1:Y:S01]  /*a9f0*/  LDC.64 R32, c[0x0][0xc00] ;  /* 0x00030000ff207b82 */ /* 0x000e620000000a00 */
[----:B------:R-:W-:Y:S02]  /*aa00*/  LOP3.LUT R8, R8, R37, RZ, 0x3c, !PT ;  /* 0x0000002508087212 */ /* 0x000fe400078e3cff */
[----:B------:R-:W-:Y:S02]  /*aa10*/  SHF.R.U64 R24, R24, 0x3, RZ ;  /* 0x0000000318187819 */ /* 0x000fe400000012ff */
[----:B------:R-:W-:Y:S02]  /*aa20*/  SHF.R.U64 R26, R26, 0x3, RZ ;  /* 0x000000031a1a7819 */ /* 0x000fe400000012ff */
[----:B------:R-:W-:Y:S02]  /*aa30*/  LOP3.LUT R12, R12, R35, RZ, 0x3c, !PT ;  /* 0x000000230c0c7212 */ /* 0x000fe400078e3cff */
[----:B------:R-:W-:-:S02]  /*aa40*/  F2FP.F16.F32.PACK_AB R5, R91, R90 ;  /* 0x0000005a5b05723e */ /* 0x000fc400000000ff */
[----:B------:R-:W-:Y:S02]  /*aa50*/  F2FP.F16.F32.PACK_AB R7, R95, R94 ;  /* 0x0000005e5f07723e */ /* 0x000fe400000000ff */
[----:B------:R-:W-:Y:S02]  /*aa60*/  MOV R37, R10 ;  /* 0x0000000a00257202 */ /* 0x000fe40000000f00 */
[----:B------:R-:W-:Y:S01]  /*aa70*/  MOV R36, R8 ;  /* 0x0000000800247202 */ /* 0x000fe20000000f00 */
[----:B------:R2:W-:Y:S01]  /*aa80*/  STSM.16.M88.4 [R34], R4 ;  /* 0x0000000422007844 */ /* 0x0005e20000000200 */
[----:B------:R-:W-:Y:S02]  /*aa90*/  LOP3.LUT R24, R24, R39, RZ, 0x3c, !PT ;  /* 0x0000002718187212 */ /* 0x000fe400078e3cff */
[----:B------:R-:W-:Y:S02]  /*aaa0*/  LOP3.LUT R26, R26, R41, RZ, 0x3c, !PT ;  /* 0x000000291a1a7212 */ /* 0x000fe400078e3cff */
[----:B------:R-:W-:-:S02]  /*aab0*/  F2FP.F16.F32.PACK_AB R8, R97, R96 ;  /* 0x000000606108723e */ /* 0x000fc400000000ff */
[----:B------:R-:W-:Y:S02]  /*aac0*/  F2FP.F16.F32.PACK_AB R9, R99, R98 ;  /* 0x000000626309723e */ /* 0x000fe400000000ff */
[----:B------:R-:W-:Y:S02]  /*aad0*/  F2FP.F16.F32.PACK_AB R10, R101, R100 ;  /* 0x00000064650a723e */ /* 0x000fe400000000ff */
[----:B------:R-:W-:Y:S02]  /*aae0*/  F2FP.F16.F32.PACK_AB R11, R103, R102 ;  /* 0x00000066670b723e */ /* 0x000fe400000000ff */
[----:B0-----:R-:W-:Y:S02]  /*aaf0*/  MOV R28, R12 ;  /* 0x0000000c001c7202 */ /* 0x001fe40000000f00 */
[----:B------:R-:W-:Y:S01]  /*ab00*/  F2FP.F16.F32.PACK_AB R12, R105, R104 ;  /* 0x00000068690c723e */ /* 0x000fe200000000ff */
[----:B------:R0:W-:Y:S01]  /*ab10*/  STSM.16.M88.4 [R37], R8 ;  /* 0x0000000825007844 */ /* 0x0001e20000000200 */
[----:B------:R-:W-:-:S02]  /*ab20*/  F2FP.F16.F32.PACK_AB R13, R107, R106 ;  /* 0x0000006a6b0d723e */ /* 0x000fc400000000ff */
[----:B------:R-:W-:Y:S02]  /*ab30*/  MOV R35, R24 ;  /* 0x0000001800237202 */ /* 0x000fe40000000f00 */
[----:B--2---:R-:W-:Y:S01]  /*ab40*/  MOV R34, R26 ;  /* 0x0000001a00227202 */ /* 0x004fe20000000f00 */
[----:B------:R2:W-:Y:S01]  /*ab50*/  STSM.16.M88.4 [R28], R12 ;  /* 0x0000000c1c007844 */ /* 0x0005e20000000200 */
[----:B------:R-:W-:Y:S02]  /*ab60*/  F2FP.F16.F32.PACK_AB R4, R113, R112 ;  /* 0x000000707104723e */ /* 0x000fe400000000ff */
[----:B------:R-:W-:Y:S02]  /*ab70*/  F2FP.F16.F32.PACK_AB R5, R115, R114 ;  /* 0x000000727305723e */ /* 0x000fe400000000ff */
[----:B------:R-:W-:Y:S02]  /*ab80*/  F2FP.F16.F32.PACK_AB R6, R117, R116 ;  /* 0x000000747506723e */ /* 0x000fe400000000ff */
[----:B------:R-:W-:-:S02]  /*ab90*/  F2FP.F16.F32.PACK_AB R7, R119, R118 ;  /* 0x000000767707723e */ /* 0x000fc400000000ff */
[----:B------:R-:W-:Y:S01]  /*aba0*/  F2FP.F16.F32.PACK_AB R24, R121, R120 ;  /* 0x000000787918723e */ /* 0x000fe200000000ff */
[----:B0-----:R-:W-:Y:S01]  /*abb0*/  IMAD.SHL.U32 R37, R141, 0x4, RZ ;  /* 0x000000048d257824 */ /* 0x001fe200078e00ff */
[----:B------:R-:W-:Y:S01]  /*abc0*/  F2FP.F16.F32.PACK_AB R25, R123, R122 ;  /* 0x0000007a7b19723e */ /* 0x000fe200000000ff */
[----:B------:R0:W-:Y:S01]  /*abd0*/  STSM.16.M88.4 [R36], R4 ;  /* 0x0000000424007844 */ /* 0x0001e20000000200 */
[----:B------:R-:W-:Y:S02]  /*abe0*/  F2FP.F16.F32.PACK_AB R26, R125, R124 ;  /* 0x0000007c7d1a723e */ /* 0x000fe400000000ff */
[----:B------:R-:W-:Y:S01]  /*abf0*/  F2FP.F16.F32.PACK_AB R27, R127, R126 ;  /* 0x0000007e7f1b723e */ /* 0x000fe200000000ff */
[----:B--2---:R-:W2:Y:S01]  /*ac00*/  LDC R28, c[0x0][0xbe8] ;  /* 0x0002fa00ff1c7b82 */ /* 0x004ea20000000800 */
[----:B------:R-:W-:Y:S02]  /*ac10*/  F2FP.F16.F32.PACK_AB R8, R129, R128 ;  /* 0x000000808108723e */ /* 0x000fe400000000ff */
[----:B------:R-:W-:Y:S01]  /*ac20*/  F2FP.F16.F32.PACK_AB R9, R131, R130 ;  /* 0x000000828309723e */ /* 0x000fe200000000ff */
[----:B------:R3:W-:Y:S01]  /*ac30*/  STSM.16.M88.4 [R35], R24 ;  /* 0x0000001823007844 */ /* 0x0007e20000000200 */
[----:B------:R-:W-:-:S02]  /*ac40*/  F2FP.F16.F32.PACK_AB R10, R133, R132 ;  /* 0x00000084850a723e */ /* 0x000fc400000000ff */
[----:B------:R-:W-:Y:S02]  /*ac50*/  F2FP.F16.F32.PACK_AB R11, R135, R134 ;  /* 0x00000086870b723e */ /* 0x000fe400000000ff */
[----:B------:R-:W-:Y:S02]  /*ac60*/  ISETP.NE.U32.AND P2, PT, RZ, UR4, PT ;  /* 0x00000004ff007c0c */ /* 0x000fe4000bf45070 */
[----:B-1----:R-:W-:Y:S01]  /*ac70*/  ISETP.NE.U32.AND P0, PT, R32, RZ, PT ;  /* 0x000000ff2000720c */ /* 0x002fe20003f05070 */
[----:B------:R3:W-:Y:S01]  /*ac80*/  STSM.16.M88.4 [R34], R8 ;  /* 0x0000000822007844 */ /* 0x0007e20000000200 */
[----:B------:R-:W-:Y:S01]  /*ac90*/  BAR.SYNC.DEFER_BLOCKING 0x1, 0x180 ;  /* 0x0046000000007b1d */ /* 0x000fe20000010000 */
[----:B------:R-:W-:Y:S02]  /*aca0*/  ISETP.NE.AND.EX P2, PT, RZ, UR5, PT, P2 ;  /* 0x00000005ff007c0c */ /* 0x000fe4000bf45320 */
[----:B------:R-:W-:Y:S02]  /*acb0*/  ISETP.NE.AND.EX P0, PT, R33, RZ, PT, P0 ;  /* 0x000000ff2100720c */ /* 0x000fe40003f05300 */
[----:B------:R-:W-:-:S02]  /*acc0*/  SHF.L.U64.HI R12, R141, 0x2, R145 ;  /* 0x000000028d0c7819 */ /* 0x000fc40000010291 */
[----:B------:R-:W-:-:S05]  /*acd0*/  IADD3 R32, P1, R37, R32, RZ ;  /* 0x0000002025207210 */ /* 0x000fca0007f3e0ff */
[C---:B------:R-:W-:Y:S02]  /*ace0*/  IMAD.X R33, R12.reuse, 0x1, R33, P1 ;  /* 0x000000010c217824 */ /* 0x040fe400008e0621 */
[----:B0-----:R-:W-:Y:S01]  /*acf0*/  @P2 IADD3 R4, P3, R37, UR4, RZ ;  /* 0x0000000425042c10 */ /* 0x001fe2000ff7e0ff */
[----:B------:R-:W-:Y:S02]  /*ad00*/  ULDC UR4, c[0x0][0xa88] ;  /* 0x0002a20000047ab9 */ /* 0x000fe40000000800 */
[----:B------:R-:W-:Y:S01]  /*ad10*/  IMAD.U32 R7, RZ, RZ, UR4 ;  /* 0x00000004ff077e24 */ /* 0x000fe2000f8e00ff */
[----:B------:R-:W-:Y:S01]  /*ad20*/  @P2 IADD3.X R5, R12, UR5, RZ, P3, !PT ;  /* 0x000000050c052c10 */ /* 0x000fe20009ffe4ff */
[----:B------:R3:W5:Y:S01]  /*ad30*/  @P0 LDG.E R40, desc[UR36][R32.64] ;  /* 0x0000002420280981 */ /* 0x000762000c1e1900 */
[----:B--2---:R-:W-:Y:S02]  /*ad40*/  ISETP.NE.AND P1, PT, R28, 0x1, PT ;  /* 0x000000011c00780c */ /* 0x004fe40003f25270 */
[----:B------:R-:W-:Y:S01]  /*ad50*/  IADD3 R15, R140, R136, RZ ;  /* 0x000000888c0f7210 */ /* 0x000fe20007ffe0ff */
        /* <DEDUP_REMOVED lines=8> */
.L_x_2103:
        /* <DEDUP_REMOVED lines=12> */
[----:B------:R-:W-:Y:S01]  /*aea0*/  IADD3 R14, R152, R136, RZ ;  /* 0x00000088980e7210 */ /* 0x000fe20007ffe0ff */
[----:B------:R-:W-:Y:S01]  /*aeb0*/  IMAD.WIDE.U32 R4, R143, UR4, R40 ;  /* 0x000000048f047c25 */ /* 0x000fe2000f8e0028 */
[----:B------:R-:W-:Y:S01]  /*aec0*/  ULDC.64 UR4, c[0x0][0xb98] ;  /* 0x0002e60000047ab9 */ /* 0x000fe20000000a00 */
[----:B------:R-:W-:-:S02]  /*aed0*/  ULDC.64 UR6, c[0x0][0xa80] ;  /* 0x0002a00000067ab9 */ /* 0x000fc40000000a00 */
[----:B------:R-:W-:-:S04]  /*aee0*/  IMAD.WIDE R20, R11, 0x2, R20 ;  /* 0x000000020b147825 */ /* 0x000fc800078e0214 */
[----:B------:R-:W-:Y:S01]  /*aef0*/  IMAD.MOV R11, RZ, RZ, -R9 ;  /* 0x000000ffff0b7224 */ /* 0x000fe200078e0a09 */
[----:B------:R-:W-:Y:S01]  /*af00*/  IADD3 R25, P6, R20, 0x3000, RZ ;  /* 0x0000300014197810 */ /* 0x000fe20007fde0ff */
[----:B------:R-:W-:Y:S01]  /*af10*/  IMAD.IADD R5, R5, 0x1, R13 ;  /* 0x0000000105057824 */ /* 0x000fe200078e020d */
[----:B------:R-:W-:Y:S01]  /*af20*/  SHF.R.S32.HI R13, RZ, 0x1f, R9 ;  /* 0x0000001fff0d7819 */ /* 0x000fe20000011409 */
[----:B------:R-:W-:Y:S01]  /*af30*/  IMAD R11, R28, R11, R15 ;  /* 0x0000000b1c0b7224 */ /* 0x000fe200078e020f */
[C---:B------:R-:W-:Y:S01]  /*af40*/  IADD3 R15, P2, R20.reuse, 0x1800, RZ ;  /* 0x00001800140f7810 */ /* 0x040fe20007f5e0ff */
[----:B------:R-:W-:Y:S01]  /*af50*/  IMAD R6, R145, UR4, RZ ;  /* 0x0000000491067c24 */ /* 0x000fe2000f8e02ff */
[----:B------:R-:W-:Y:S01]  /*af60*/  IADD3 R33, P4, R20, 0x6000, RZ ;  /* 0x0000600014217810 */ /* 0x000fe20007f9e0ff */
[----:B------:R-:W-:Y:S01]  /*af70*/  IMAD.WIDE.U32 R4, R141, UR4, R4 ;  /* 0x000000048d047c25 */ /* 0x000fe2000f8e0004 */
[----:B------:R-:W-:Y:S02]  /*af80*/  LOP3.LUT R8, R15, 0x180, RZ, 0xc0, !PT ;  /* 0x000001800f087812 */ /* 0x000fe400078ec0ff */
[----:B------:R-:W-:Y:S01]  /*af90*/  LOP3.LUT R24, R25, 0x180, RZ, 0xc0, !PT ;  /* 0x0000018019187812 */ /* 0x000fe200078ec0ff */
[----:B------:R-:W-:Y:S01]  /*afa0*/  IMAD R10, R141, UR5, R6 ;  /* 0x000000058d0a7c24 */ /* 0x000fe2000f8e0206 */
[----:B------:R-:W-:Y:S01]  /*afb0*/  SHF.R.S32.HI R6, RZ, 0x1f, R11 ;  /* 0x0000001fff067819 */ /* 0x000fe2000001140b */
[----:B------:R-:W-:Y:S01]  /*afc0*/  ULDC.64 UR4, c[0x0][0xb88] ;  /* 0x0002e20000047ab9 */ /* 0x000fe20000000a00 */
[----:B------:R-:W-:Y:S01]  /*afd0*/  IADD3 R4, P0, R9, R4, RZ ;  /* 0x0000000409047210 */ /* 0x000fe20007f1e0ff */
[----:B------:R-:W-:Y:S01]  /*afe0*/  IMAD R47, R7, R28, RZ ;  /* 0x0000001c072f7224 */ /* 0x000fe200078e02ff */
[----:B------:R-:W-:Y:S01]  /*aff0*/  SHF.R.U64 R8, R8, 0x3, RZ ;  /* 0x0000000308087819 */ /* 0x000fe200000012ff */
[----:B------:R-:W-:Y:S01]  /*b000*/  IMAD R12, R6, UR4, RZ ;  /* 0x00000004060c7c24 */ /* 0x000fe2000f8e02ff */
[----:B------:R-:W-:Y:S01]  /*b010*/  IADD3.X R5, R13, R5, R10, P0, !PT ;  /* 0x000000050d057210 */ /* 0x000fe200007fe40a */
[----:B------:R-:W-:Y:S01]  /*b020*/  IMAD.X R7, RZ, RZ, R21, P2 ;  /* 0x000000ffff077224 */ /* 0x000fe200010e0615 */
[----:B------:R-:W-:Y:S01]  /*b030*/  LOP3.LUT R6, R8, R15, RZ, 0x3c, !PT ;  /* 0x0000000f08067212 */ /* 0x000fe200078e3cff */
[C---:B------:R-:W-:Y:S01]  /*b040*/  IMAD R9, R11.reuse, UR5, R12 ;  /* 0x000000050b097c24 */ /* 0x040fe2000f8e020c */
[----:B------:R-:W-:Y:S01]  /*b050*/  IADD3 R13, P5, R20, 0x4800, RZ ;  /* 0x00004800140d7810 */ /* 0x000fe20007fbe0ff */
[----:B------:R-:W-:Y:S01]  /*b060*/  IMAD.WIDE.U32 R4, R11, UR4, R4 ;  /* 0x000000040b047c25 */ /* 0x000fe2000f8e0004 */
[----:B------:R-:W-:Y:S01]  /*b070*/  ULDC.64 UR4, c[0x0][0xb50] ;  /* 0x0002d40000047ab9 */ /* 0x000fe20000000a00 */
[----:B------:R-:W-:-:S02]  /*b080*/  LOP3.LUT R32, R33, 0x180, RZ, 0xc0, !PT ;  /* 0x0000018021207812 */ /* 0x000fc400078ec0ff */
[----:B------:R-:W-:Y:S01]  /*b090*/  IMAD.IADD R5, R5, 0x1, R9 ;  /* 0x0000000105057824 */ /* 0x000fe200078e0209 */
[----:B------:R-:W-:Y:S02]  /*b0a0*/  LEA R8, P0, R4, UR4, 0x2 ;  /* 0x0000000404087c11 */ /* 0x000fe4000f8010ff */
        /* <DEDUP_REMOVED lines=11> */
[----:B------:R-:W-:Y:S01]  /*b160*/  SHF.R.U64 R9, R9, 0x3, RZ ;  /* 0x0000000309097819 */ /* 0x000fe200000012ff */
[----:B------:R-:W2:Y:S01]  /*b170*/  SHFL.IDX PT, R45, R10, 0x1, 0x1c1f ;  /* 0x003c1f000a2d7f89 */ /* 0x000ea200000e0000 */
[----:B------:R-:W-:Y:S01]  /*b180*/  IMAD R41, R41, UR4, RZ ;  /* 0x0000000429297c24 */ /* 0x000fe2000f8e02ff */
[----:B------:R-:W-:Y:S02]  /*b190*/  IADD3 R5, P3, R20, 0x7800, RZ ;  /* 0x0000780014057810 */ /* 0x000fe40007f7e0ff */
[----:B------:R-:W-:Y:S02]  /*b1a0*/  SHF.R.U64 R24, R24, 0x3, RZ ;  /* 0x0000000318187819 */ /* 0x000fe400000012ff */
[----:B------:R-:W-:Y:S01]  /*b1b0*/  SHF.R.U64 R12, R12, 0x3, RZ ;  /* 0x000000030c0c7819 */ /* 0x000fe200000012ff */
[----:B------:R-:W-:Y:S01]  /*b1c0*/  IMAD.X R37, RZ, RZ, R21, P3 ;  /* 0x000000ffff257224 */ /* 0x000fe200018e0615 */
[----:B------:R-:W-:-:S02]  /*b1d0*/  SHF.R.U64 R32, R32, 0x3, RZ ;  /* 0x0000000320207819 */ /* 0x000fc400000012ff */
[----:B------:R-:W-:Y:S02]  /*b1e0*/  LOP3.LUT R20, R9, R20, RZ, 0x3c, !PT ;  /* 0x0000001409147212 */ /* 0x000fe400078e3cff */
[----:B------:R-:W-:Y:S01]  /*b1f0*/  LOP3.LUT R24, R24, R25, RZ, 0x3c, !PT ;  /* 0x0000001918187212 */ /* 0x000fe200078e3cff */
[--C-:B------:R-:W-:Y:S01]  /*b200*/  IMAD.X R25, RZ, RZ, R21.reuse, P6 ;  /* 0x000000ffff197224 */ /* 0x100fe200030e0615 */
[----:B------:R-:W-:Y:S01]  /*b210*/  LOP3.LUT R12, R12, R13, RZ, 0x3c, !PT ;  /* 0x0000000d0c0c7212 */ /* 0x000fe200078e3cff */
[--C-:B------:R-:W-:Y:S01]  /*b220*/  IMAD.X R13, RZ, RZ, R21.reuse, P5 ;  /* 0x000000ffff0d7224 */ /* 0x100fe200028e0615 */
[----:B-1----:R1:W-:Y:S01]  /*b230*/  @!P2 ST.E desc[UR36][R42.64], R0 ;  /* 0x000000002a00a985 */ /* 0x0023e2000c101924 */
[----:B------:R-:W-:Y:S01]  /*b240*/  LOP3.LUT R32, R32, R33, RZ, 0x3c, !PT ;  /* 0x0000002120207212 */ /* 0x000fe200078e3cff */
[----:B------:R-:W-:Y:S01]  /*b250*/  IMAD.X R33, RZ, RZ, R21, P4 ;  /* 0x000000ffff217224 */ /* 0x000fe200020e0615 */
[----:B------:R-:W-:-:S04]  /*b260*/  LOP3.LUT R4, R5, 0x180, RZ, 0xc0, !PT ;  /* 0x0000018005047812 */ /* 0x000fc800078ec0ff */
[----:B------:R-:W-:Y:S01]  /*b270*/  SHF.R.U64 R4, R4, 0x3, RZ ;  /* 0x0000000304047819 */ /* 0x000fe200000012ff */
[----:B--2---:R2:W-:Y:S03]  /*b280*/  @!P0 ST.E desc[UR36][R44.64], R3 ;  /* 0x000000032c008985 */ /* 0x0045e6000c101924 */
[----:B------:R-:W-:Y:S01]  /*b290*/  LOP3.LUT R36, R4, R5, RZ, 0x3c, !PT ;  /* 0x0000000504247212 */ /* 0x000fe200078e3cff */
[C---:B-1----:R-:W-:Y:S01]  /*b2a0*/  IMAD R43, R40.reuse, UR5, R41 ;  /* 0x00000005282b7c24 */ /* 0x042fe2000f8e0229 */
[----:B------:R1:W5:Y:S01]  /*b2b0*/  LD.E.128 R8, desc[UR36][R20.64] ;  /* 0x0000002414087980 */ /* 0x000362000c101d00 */
[----:B--2---:R-:W2:Y:S01]  /*b2c0*/  @P1 LDC R45, c[0x0][0xbf0] ;  /* 0x0002fc00ff2d1b82 */ /* 0x004ea20000000800 */
[----:B------:R-:W-:Y:S01]  /*b2d0*/  IMAD.WIDE.U32 R40, R40, UR4, RZ ;  /* 0x0000000428287c25 */ /* 0x000fe2000f8e00ff */
[----:B------:R-:W-:Y:S01]  /*b2e0*/  ULDC.64 UR4, c[0x0][0xae8] ;  /* 0x0002ba0000047ab9 */ /* 0x000fe20000000a00 */
[----:B------:R-:W5:Y:S02]  /*b2f0*/  LD.E.128 R4, desc[UR36][R6.64] ;  /* 0x0000002406047980 */ /* 0x000f64000c101d00 */
[----:B------:R-:W-:Y:S01]  /*b300*/  IMAD R3, R147, 0x60, R148 ;  /* 0x0000006093037824 */ /* 0x000fe200078e0294 */
[----:B-1----:R-:W-:Y:S01]  /*b310*/  IADD3 R21, R41, R43, RZ ;  /* 0x0000002b29157210 */ /* 0x002fe20007ffe0ff */
[----:B------:R-:W-:Y:S01]  /*b320*/  IMAD R0, R46, UR4, RZ ;  /* 0x000000042e007c24 */ /* 0x000fe2000f8e02ff */
[----:B------:R-:W5:Y:S01]  /*b330*/  LD.E.128 R24, desc[UR36][R24.64] ;  /* 0x0000002418187980 */ /* 0x000f62000c101d00 */
[----:B------:R-:W-:-:S02]  /*b340*/  IMAD.MOV.U32 R20, RZ, RZ, R40 ;  /* 0x000000ffff147224 */ /* 0x000fc400078e0028 */
[----:B------:R-:W-:Y:S01]  /*b350*/  IMAD.IADD R42, R136, 0x1, R3 ;  /* 0x00000001882a7824 */ /* 0x000fe200078e0203 */
[----:B------:R-:W5:Y:S01]  /*b360*/  LD.E.128 R12, desc[UR36][R12.64] ;  /* 0x000000240c0c7980 */ /* 0x000f62000c101d00 */
[C---:B------:R-:W-:Y:S02]  /*b370*/  IMAD R3, R143.reuse, UR5, R0 ;  /* 0x000000058f037c24 */ /* 0x040fe4000f8e0200 */
[----:B------:R-:W-:Y:S01]  /*b380*/  IMAD.WIDE.U32 R20, R143, UR4, R20 ;  /* 0x000000048f147c25 */ /* 0x000fe2000f8e0014 */
[----:B------:R-:W-:Y:S01]  /*b390*/  ULDC.64 UR4, c[0x0][0xaf0] ;  /* 0x0002bc0000047ab9 */ /* 0x000fe20000000a00 */
[----:B------:R-:W5:Y:S02]  /*b3a0*/  LD.E.128 R32, desc[UR36][R32.64] ;  /* 0x0000002420207980 */ /* 0x000f64000c101d00 */
[----:B0-----:R-:W-:Y:S02]  /*b3b0*/  @P1 IMAD.HI.U32 R0, R42, R49, RZ ;  /* 0x000000312a001227 */ /* 0x001fe400078e00ff */
[----:B------:R-:W5:Y:S01]  /*b3c0*/  LD.E.128 R36, desc[UR36][R36.64] ;  /* 0x0000002424247980 */ /* 0x000f62000c101d00 */
[----:B------:R-:W-:Y:S01]  /*b3d0*/  BSSY B1, `(.L_x_2104) ;  /* 0x0000032000017945 */ /* 0x000fe20003800000 */
[----:B------:R-:W-:-:S02]  /*b3e0*/  IMAD.IADD R21, R21, 0x1, R3 ;  /* 0x0000000115157824 */ /* 0x000fc400078e0203 */
[----:B------:R-:W-:Y:S01]  /*b3f0*/  IMAD.MOV.U32 R3, RZ, RZ, R42 ;  /* 0x000000ffff037224 */ /* 0x000fe200078e002a */
[----:B--2---:R-:W-:Y:S01]  /*b400*/  @P1 SHF.R.U32.HI R3, RZ, R45, R0 ;  /* 0x0000002dff031219 */ /* 0x004fe20000011600 */
[----:B------:R-:W-:Y:S01]  /*b410*/  IMAD R40, R145, UR4, RZ ;  /* 0x0000000491287c24 */ /* 0x000fe2000f8e02ff */
[----:B------:R-:W-:Y:S01]  /*b420*/  @!PT LDS RZ, [RZ] ;  /* 0x00000000fffff984 */ /* 0x000fe20000000800 */
[----:B------:R-:W-:Y:S01]  /*b430*/  @!PT LDS RZ, [RZ] ;  /* 0x00000000fffff984 */ /* 0x000fe20000000800 */
[----:B------:R-:W-:Y:S01]  /*b440*/  @!PT LDS RZ, [RZ] ;  /* 0x00000000fffff984 */ /* 0x000fe20000000800 */
[----:B------:R-:W-:Y:S01]  /*b450*/  @!PT LDS RZ, [RZ] ;  /* 0x00000000fffff984 */ /* 0x000fe20000000800 */
[----:B------:R0:W-:Y:S06]  /*b460*/  MEMBAR.ALL.CTA ;  /* 0x0000000000007992 */ /* 0x0001ec0000008000 */
[----:B0-----:R-:W0:Y:S01]  /*b470*/  FENCE.VIEW.ASYNC.S ;  /* 0x00000000000073c6 */ /* 0x001e220000000000 */
        /* <DEDUP_REMOVED lines=11> */
[----:B------:R-:W-:-:S03]  /*b530*/  ULDC.64 UR4, c[0x0][0xad8] ;  /* 0x0002b60000047ab9 */ /* 0x000fc60000000a00 */
[----:B------:R-:W-:Y:S01]  /*b540*/  IADD3 R21, R21, R43, RZ ;  /* 0x0000002b15157210 */ /* 0x000fe20007ffe0ff */
[----:B------:R-:W-:-:S04]  /*b550*/  IMAD R0, R0, UR4, RZ ;  /* 0x0000000400007c24 */ /* 0x000fc8000f8e02ff */
[C---:B------:R-:W-:Y:S02]  /*b560*/  IMAD R3, R41.reuse, UR5, R0 ;  /* 0x0000000529037c24 */ /* 0x040fe4000f8e0200 */
[----:B------:R-:W-:Y:S02]  /*b570*/  IMAD.IADD R0, R148, 0x1, R136 ;  /* 0x0000000194007824 */ /* 0x000fe400078e0288 */
[----:B------:R-:W-:Y:S01]  /*b580*/  IMAD.WIDE.U32 R20, R41, UR4, R20 ;  /* 0x0000000429147c25 */ /* 0x000fe2000f8e0014 */
[----:B------:R-:W-:Y:S02]  /*b590*/  UIADD3 UR4, UR41, 0x2d820, URZ ;  /* 0x0002d82029047890 */ /* 0x000fe4000fffe03f */
[----:B------:R-:W-:Y:S01]  /*b5a0*/  ISETP.GE.AND P0, PT, R0, R47, PT ;  /* 0x0000002f0000720c */ /* 0x000fe20003f06270 */
[----:B------:R-:W-:Y:S01]  /*b5b0*/  IMAD.IADD R3, R21, 0x1, R3 ;  /* 0x0000000115037824 */ /* 0x000fe200078e0203 */
[----:B------:R-:W-:Y:S01]  /*b5c0*/  LEA R28, P1, R20, UR6, 0x1 ;  /* 0x00000006141c7c11 */ /* 0x000fe2000f8208ff */
[----:B------:R-:W-:-:S03]  /*b5d0*/  UPRMT UR4, URZ, 0x654, UR4 ;  /* 0x000006543f047896 */ /* 0x000fc60008000004 */
[----:B------:R-:W-:Y:S01]  /*b5e0*/  LEA.HI.X R3, R20, UR7, R3, 0x1, P1 ;  /* 0x0000000714037c11 */ /* 0x000fe200088f0c03 */
[----:B0-----:R0:W1:Y:S04]  /*b5f0*/  SHFL.IDX PT, R40, R28, RZ, 0x1c1f ;  /* 0x001c1fff1c287589 */ /* 0x00106800000e0000 */
        /* <DEDUP_REMOVED lines=15> */
.L_x_2105:
[----:B------:R-:W-:Y:S05]  /*b6f0*/  BSYNC B1 ;  /* 0x0000000000017941 */ /* 0x000fea0003800000 */
.L_x_2104:
        /* <DEDUP_REMOVED lines=19> */
.L_x_2102:
        /* <DEDUP_REMOVED lines=23> */
[----:B--2---:R-:W-:-:S07]  /*b9a0*/  IMAD.IADD R0, R0, 0x1, -R5 ;  /* 0x0000000100007824 */ /* 0x004fce00078e0a05 */
.L_x_2107:
        /* <DEDUP_REMOVED lines=8> */
[----:B---3--:R-:W-:Y:S01]  /*ba30*/  IMAD R4, R0, R14, RZ ;  /* 0x0000000e00047224 */ /* 0x008fe200078e02ff */
[----:B--2---:R-:W-:-:S04]  /*ba40*/  IADD3 R11, R136, -0x80, R5 ;  /* 0xffffff80880b7810 */ /* 0x004fc80007ffe005 */
        /* <DEDUP_REMOVED lines=11> */
[----:B------:R-:W2:Y:S01]  /*bb00*/  @P0 LDC R6, c[0x0][0xbec] ;  /* 0x0002fb00ff060b82 */ /* 0x000ea20000000800 */
[----:B------:R-:W-:Y:S02]  /*bb10*/  IMAD.IADD R5, R5, 0x1, R9 ;  /* 0x0000000105057824 */ /* 0x000fe400078e0209 */
[----:B------:R-:W-:-:S05]  /*bb20*/  IMAD.WIDE.U32 R4, R141, UR4, R4 ;  /* 0x000000048d047c25 */ /* 0x000fca000f8e0004 */
[----:B------:R-:W3:Y:S01]  /*bb30*/  @P0 LDC R13, c[0x0][0xbf0] ;  /* 0x0002fc00ff0d0b82 */ /* 0x000ee20000000800 */
[----:B--2---:R-:W-:-:S05]  /*bb40*/  @P0 IMAD.HI.U32 R6, R11, R6, RZ ;  /* 0x000000060b060227 */ /* 0x004fca00078e00ff */
[----:B---3--:R-:W-:Y:S01]  /*bb50*/  @P0 SHF.R.U32.HI R7, RZ, R13, R6 ;  /* 0x0000000dff070219 */ /* 0x008fe20000011606 */
        /* <DEDUP_REMOVED lines=18> */
.L_x_2109:
[----:B------:R-:W-:Y:S05]  /*bc80*/  BSYNC B1 ;  /* 0x0000000000017941 */ /* 0x000fea0003800000 */
.L_x_2108:
[----:B------:R-:W3:Y:S01]  /*bc90*/  @P2 LDC R9, c[0x0][0xbf0] ;  /* 0x0002fc00ff092b82 */ /* 0x000ee20000000800 */
[----:B------:R-:W-:Y:S01]  /*bca0*/  ULDC.64 UR4, c[0x0][0xaa0] ;  /* 0x0002a80000047ab9 */ /* 0x000fe20000000a00 */
[----:B------:R-:W-:Y:S01]  /*bcb0*/  BSSY B1, `(.L_x_2110) ;  /* 0x0000037000017945 */ /* 0x000fe20003800000 */
[----:B------:R-:W-:-:S04]  /*bcc0*/  IMAD R4, R10, UR4, RZ ;  /* 0x000000040a047c24 */ /* 0x000fc8000f8e02ff */
[C---:B--2---:R-:W-:Y:S02]  /*bcd0*/  IMAD R7, R3.reuse, UR5, R4 ;  /* 0x0000000503077c24 */ /* 0x044fe4000f8e0204 */
[----:B------:R-:W-:Y:S01]  /*bce0*/  IMAD.WIDE.U32 R4, R3, UR4, RZ ;  /* 0x0000000403047c25 */ /* 0x000fe2000f8e00ff */
[----:B------:R-:W-:-:S03]  /*bcf0*/  ULDC.64 UR4, c[0x0][0xae8] ;  /* 0x0002ba0000047ab9 */ /* 0x000fc60000000a00 */
[----:B------:R-:W-:Y:S01]  /*bd00*/  IMAD R3, R147, 0x60, R148 ;  /* 0x0000006093037824 */ /* 0x000fe200078e0294 */
[----:B------:R-:W-:Y:S01]  /*bd10*/  IADD3 R5, R5, R7, RZ ;  /* 0x0000000705057210 */ /* 0x000fe20007ffe0ff */
[----:B------:R-:W-:Y:S02]  /*bd20*/  IMAD R6, R12, UR4, RZ ;  /* 0x000000040c067c24 */ /* 0x000fe4000f8e02ff */
[----:B------:R-:W-:Y:S02]  /*bd30*/  IMAD.IADD R11, R136, 0x1, R3 ;  /* 0x00000001880b7824 */ /* 0x000fe400078e0203 */
[----:B------:R-:W-:Y:S02]  /*bd40*/  IMAD R7, R143, UR5, R6 ;  /* 0x000000058f077c24 */ /* 0x000fe4000f8e0206 */
[----:B-1----:R-:W-:-:S04]  /*bd50*/  @P2 IMAD.HI.U32 R6, R11, R20, RZ ;  /* 0x000000140b062227 */ /* 0x002fc800078e00ff */
[----:B------:R-:W-:Y:S01]  /*bd60*/  IMAD.WIDE.U32 R4, R143, UR4, R4 ;  /* 0x000000048f047c25 */ /* 0x000fe2000f8e0004 */
[----:B------:R-:W-:-:S03]  /*bd70*/  ULDC.64 UR4, c[0x0][0xaf0] ;  /* 0x0002bc0000047ab9 */ /* 0x000fc60000000a00 */
[----:B------:R-:W-:Y:S01]  /*bd80*/  IMAD.MOV.U32 R3, RZ, RZ, R11 ;  /* 0x000000ffff037224 */ /* 0x000fe200078e000b */
[----:B---3--:R-:W-:Y:S01]  /*bd90*/  @P2 SHF.R.U32.HI R3, RZ, R9, R6 ;  /* 0x00000009ff032219 */ /* 0x008fe20000011606 */
[----:B------:R-:W-:Y:S02]  /*bda0*/  IMAD.IADD R5, R5, 0x1, R7 ;  /* 0x0000000105057824 */ /* 0x000fe400078e0207 */
[----:B------:R-:W-:Y:S01]  /*bdb0*/  IMAD R7, R145, UR4, RZ ;  /* 0x0000000491077c24 */ /* 0x000fe2000f8e02ff */
[--C-:B------:R-:W-:Y:S01]  /*bdc0*/  SHF.R.S32.HI R6, RZ, 0x1f, R3.reuse ;  /* 0x0000001fff067819 */ /* 0x100fe20000011403 */
[----:B------:R-:W-:Y:S02]  /*bdd0*/  IMAD.MOV R8, RZ, RZ, -R3 ;  /* 0x000000ffff087224 */ /* 0x000fe400078e0a03 */
        /* <DEDUP_REMOVED lines=12> */
[----:B------:R-:W-:Y:S01]  /*bea0*/  IMAD R15, R0, R15, RZ ;  /* 0x0000000f000f7224 */ /* 0x000fe200078e02ff */
[----:B------:R-:W-:Y:S01]  /*beb0*/  IADD3 R0, R148, R136, RZ ;  /* 0x0000008894007210 */ /* 0x000fe20007ffe0ff */
[C---:B------:R-:W-:Y:S02]  /*bec0*/  IMAD R3, R7.reuse, UR5, R6 ;  /* 0x0000000507037c24 */ /* 0x040fe4000f8e0206 */
[----:B------:R-:W-:Y:S01]  /*bed0*/  IMAD.WIDE.U32 R4, R7, UR4, R4 ;  /* 0x0000000407047c25 */ /* 0x000fe2000f8e0004 */
[----:B------:R-:W-:Y:S01]  /*bee0*/  ISETP.GE.AND P0, PT, R0, R15, PT ;  /* 0x0000000f0000720c */ /* 0x000fe20003f06270 */
[----:B------:R-:W-:-:S02]  /*bef0*/  ULDC.64 UR4, c[0x0][0xa80] ;  /* 0x0002a00000047ab9 */ /* 0x000fc40000000a00 */
[----:B------:R-:W-:Y:S01]  /*bf00*/  IMAD.IADD R3, R5, 0x1, R3 ;  /* 0x0000000105037824 */ /* 0x000fe200078e0203 */
        /* <DEDUP_REMOVED lines=10> */
[----:B------:R-:W-:Y:S02]  /*bfb0*/  @!P4 LEA R12, P1, R146, R4, 0x1 ;  /* 0x00000004920cc211 */ /* 0x000fe400078208ff */
[----:B---3--:R-:W-:Y:S01]  /*bfc0*/  @!P2 IMAD.WIDE R8, R142, 0x2, R4 ;  /* 0x000000028e08a825 */ /* 0x008fe200078e0204 */
[-C--:B------:R-:W-:Y:S02]  /*bfd0*/  @!P3 LEA.HI.X R11, R144, R5.reuse, R156, 0x1, P0 ;  /* 0x00000005900bb211 */ /* 0x080fe400000f0c9c */
[----:B------:R-:W-:Y:S02]  /*bfe0*/  @!P4 LEA.HI.X R13, R146, R5, R155, 0x1, P1 ;  /* 0x00000005920dc211 */ /* 0x000fe400008f0c9b */
[----:B------:R4:W-:Y:S04]  /*bff0*/  @!P2 ST.E.128 desc[UR36][R8.64], RZ ;  /* 0x000000ff0800a985 */ /* 0x0009e8000c101d24 */
[----:B------:R4:W-:Y:S04]  /*c000*/  @!P3 ST.E.128 desc[UR36][R10.64], RZ ;  /* 0x000000ff0a00b985 */ /* 0x0009e8000c101d24 */
[----:B------:R4:W-:Y:S02]  /*c010*/  @!P4 ST.E.128 desc[UR36][R12.64], RZ ;  /* 0x000000ff0c00c985 */ /* 0x0009e4000c101d24 */
.L_x_2111:
[----:B------:R-:W-:Y:S05]  /*c020*/  BSYNC B1 ;  /* 0x0000000000017941 */ /* 0x000fea0003800000 */
.L_x_2110:
        /* <DEDUP_REMOVED lines=10> */
[----:B------:R-:W-:Y:S02]  /*c0d0*/  @!P4 LEA R10, P1, R146, R4, 0x1 ;  /* 0x00000004920ac211 */ /* 0x000fe400078208ff */
[----:B01----:R-:W-:Y:S01]  /*c0e0*/  @!P2 IMAD.WIDE R6, R142, 0x2, R4 ;  /* 0x000000028e06a825 */ /* 0x003fe200078e0204 */
[-C--:B------:R-:W-:Y:S02]  /*c0f0*/  @!P3 LEA.HI.X R9, R144, R5.reuse, R156, 0x1, P0 ;  /* 0x000000059009b211 */ /* 0x080fe400000f0c9c */
[----:B------:R-:W-:Y:S02]  /*c100*/  @!P4 LEA.HI.X R11, R146, R5, R155, 0x1, P1 ;  /* 0x00000005920bc211 */ /* 0x000fe400008f0c9b */
[----:B------:R3:W-:Y:S04]  /*c110*/  @!P2 ST.E.128 desc[UR36][R6.64], RZ ;  /* 0x000000ff0600a985 */ /* 0x0007e8000c101d24 */
[----:B------:R3:W-:Y:S04]  /*c120*/  @!P3 ST.E.128 desc[UR36][R8.64], RZ ;  /* 0x000000ff0800b985 */ /* 0x0007e8000c101d24 */
[----:B------:R3:W-:Y:S02]  /*c130*/  @!P4 ST.E.128 desc[UR36][R10.64], RZ ;  /* 0x000000ff0a00c985 */ /* 0x0007e4000c101d24 */
.L_x_2106:
[----:B------:R-:W-:Y:S05]  /*c140*/  BSYNC B0 ;  /* 0x0000000000007941 */ /* 0x000fea0003800000 */
.L_x_2101:
[----:B------:R-:W-:Y:S02]  /*c150*/  ULDC UR4, c[0x0][0xc3c] ;  /* 0x00030f0000047ab9 */ /* 0x000fe40000000800 */
[----:B0-----:R-:W-:-:S13]  /*c160*/  ISETP.GE.AND P0, PT, R31, UR4, PT ;  /* 0x000000041f007c0c */ /* 0x001fda000bf06270 */
[----:B------:R-:W-:Y:S05]  /*c170*/  @!P0 BRA `(.L_x_2112) ;  /* 0xffffff4c00388947 */ /* 0x000fea000383ffff */
[----:B------:R-:W-:Y:S05]  /*c180*/  EXIT ;  /* 0x000000000000794d */ /* 0x000fea0003800000 */
.L_x_2059:
        /* <DEDUP_REMOVED lines=16> */
.L_x_2113:
        /* <DEDUP_REMOVED lines=40> */
.L_x_2119:
        /* <DEDUP_REMOVED lines=12> */
.L_x_2118:
[----:B------:R-:W-:Y:S05]  /*c5d0*/  BSYNC B0 ;  /* 0x0000000000007941 */ /* 0x000fea0003800000 */
.L_x_2117:
        /* <DEDUP_REMOVED lines=20> */
.L_x_2115:
[----:B------:R-:W-:-:S04]  /*c720*/  IMAD.IADD R13, R4, 0x1, -R3 ;  /* 0x00000001040d7824 */ /* 0x000fc800078e0a03 */
[----:B------:R-:W-:-:S05]  /*c730*/  IMAD R2, R6, UR5, R13 ;  /* 0x0000000506027c24 */ /* 0x000fca000f8e020d */
[----:B------:R-:W-:Y:S02]  /*c740*/  ISETP.GT.AND P0, PT, R2, UR6, PT ;  /* 0x0000000602007c0c */ /* 0x000fe4000bf04270 */
[----:B------:R-:W0:Y:S11]  /*c750*/  LDC.64 R2, c[0x0][0xc90] ;  /* 0x00032400ff027b82 */ /* 0x000e360000000a00 */
[----:B------:R-:W-:-:S04]  /*c760*/  VOTE.ANY R9, PT, !P0 ;  /* 0x0000000000097806 */ /* 0x000fc800040e0100 */
[----:B------:R-:W1:Y:S02]  /*c770*/  POPC R15, R9 ;  /* 0x00000009000f7309 */ /* 0x000e640000000000 */
[----:B-1----:R-:W-:-:S05]  /*c780*/  IADD3 R19, R15, UR4, RZ ;  /* 0x000000040f137c10 */ /* 0x002fca000fffe0ff */
        /* <DEDUP_REMOVED lines=14> */
.L_x_2120:
        /* <DEDUP_REMOVED lines=8> */
[----:B------:R-:W-:Y:S01]  /*c8f0*/  IMAD.MOV.U32 R3, RZ, RZ, R6 ;  /* 0x000000ffff037224 */ /* 0x000fe200078e0006 */
[----:B------:R-:W-:-:S03]  /*c900*/  MOV R6, R10 ;  /* 0x0000000a00067202 */ /* 0x000fc60000000f00 */
        /* <DEDUP_REMOVED lines=12> */
[----:B------:R-:W-:Y:S01]  /*c9d0*/  IMAD R6, R7, R2, RZ ;  /* 0x0000000207067224 */ /* 0x000fe200078e02ff */
[----:B------:R-:W-:-:S03]  /*c9e0*/  IADD3 R2, -R2, RZ, RZ ;  /* 0x000000ff02027210 */ /* 0x000fc60007ffe1ff */
        /* <DEDUP_REMOVED lines=26> */
[----:B------:R-:W-:-:S06]  /*cb90*/  @P0 IADD3 R2, R2, 0x1, RZ ;  /* 0x0000000102020810 */ /* 0x000fcc0007ffe0ff */
[----:B------:R-:W-:Y:S01]  /*cba0*/  @!P2 IMAD.MOV R2, RZ, RZ, -R2 ;  /* 0x000000ffff02a224 */ /* 0x000fe200078e0a02 */
[----:B------:R-:W-:Y:S01]  /*cbb0*/  @!P1 LOP3.LUT R2, RZ, R7, RZ, 0x33, !PT ;  /* 0x00000007ff029212 */ /* 0x000fe200078e33ff */
[----:B------:R-:W-:-:S03]  /*cbc0*/  IMAD.MOV R7, RZ, RZ, -R7 ;  /* 0x000000ffff077224 */ /* 0x000fc600078e0a07 */
[----:B------:R-:W-:Y:S01]  /*cbd0*/  LOP3.LUT R17, RZ, R2, RZ, 0x33, !PT ;  /* 0x00000002ff117212 */ /* 0x000fe200078e33ff */
[----:B------:R-:W-:-:S04]  /*cbe0*/  IMAD R18, R2, R7, R3 ;  /* 0x0000000702127224 */ /* 0x000fc800078e0203 */
[----:B------:R-:W-:Y:S01]  /*cbf0*/  IMAD.IADD R17, R0, 0x1, R17 ;  /* 0x0000000100117824 */ /* 0x000fe200078e0211 */
[----:B------:R-:W-:Y:S06]  /*cc00*/  BRA `(.L_x_2121) ;  /* 0x0000000000147947 */ /* 0x000fec0003800000 */
.L_x_2116:
[----:B------:R-:W-:Y:S01]  /*cc10*/  ULDC UR4, c[0x0][0xc3c] ;  /* 0x00030f0000047ab9 */ /* 0x000fe20000000800 */
[----:B------:R-:W-:Y:S01]  /*cc20*/  IMAD.MOV.U32 R17, RZ, RZ, RZ ;  /* 0x000000ffff117224 */ /* 0x000fe200078e00ff */
[----:B------:R-:W-:Y:S01]  /*cc30*/  MOV R18, RZ ;  /* 0x000000ff00127202 */ /* 0x000fe20000000f00 */
[----:B------:R-:W-:Y:S02]  /*cc40*/  IMAD.U32 R16, RZ, RZ, UR6 ;  /* 0x00000006ff107e24 */ /* 0x000fe4000f8e00ff */
[----:B------:R-:W-:-:S07]  /*cc50*/  IMAD.U32 R19, RZ, RZ, UR4 ;  /* 0x00000004ff137e24 */ /* 0x000fce000f8e00ff */
.L_x_2121:
[----:B------:R-:W-:-:S13]  /*cc60*/  ISETP.NE.AND P0, PT, R5, RZ, PT ;  /* 0x000000ff0500720c */ /* 0x000fda0003f05270 */
[----:B------:R-:W0:Y:S01]  /*cc70*/  @!P0 S2R R3, SR_CgaCtaId ;  /* 0x0000000000038919 */ /* 0x000e220000008800 */
[----:B------:R-:W-:-:S04]  /*cc80*/  @!P0 MOV R0, 0x400 ;  /* 0x0000040000008802 */ /* 0x000fc80000000f00 */
[----:B0-----:R-:W-:-:S05]  /*cc90*/  @!P0 LEA R0, R3, R0, 0x18 ;  /* 0x0000000003008211 */ /* 0x001fca00078ec0ff */
[----:B------:R1:W-:Y:S01]  /*cca0*/  @!P0 STS.128 [R0+0x2d8d0], R16 ;  /* 0x02d8d01000008388 */ /* 0x0003e20000000c00 */
[----:B------:R-:W-:Y:S06]  /*ccb0*/  BAR.ARV 0x5, 0x200 ;  /* 0x0148000000007b1d */ /* 0x000fec0000002000 */
.L_x_2114:
[----:B------:R2:W-:Y:S01]  /*ccc0*/  STL [R1+0x34], RZ ;  /* 0x000034ff01007387 */ /* 0x0005e20000100800 */
[----:B------:R-:W-:Y:S01]  /*ccd0*/  ULDC UR4, c[0x0][0xc3c] ;  /* 0x00030f0000047ab9 */ /* 0x000fe20000000800 */
[----:B------:R-:W-:Y:S01]  /*cce0*/  IMAD.MOV.U32 R29, RZ, RZ, 0x1 ;  /* 0x00000001ff1d7424 */ /* 0x000fe200078e00ff */
[----:B0-----:R-:W-:Y:S01]  /*ccf0*/  ISETP.GE.AND P0, PT, R19, UR4, PT ;  /* 0x0000000413007c0c */ /* 0x001fe2000bf06270 */
[----:B------:R-:W-:-:S12]  /*cd00*/  IMAD.MOV.U32 R26, RZ, RZ, RZ ;  /* 0x000000ffff1a7224 */ /* 0x000fd800078e00ff */
[----:B--2---:R-:W-:Y:S05]  /*cd10*/  @P0 BRA `(.L_x_2122) ;  /* 0x0000004800640947 */ /* 0x004fea0003800000 */
[----:B------:R-:W2:Y:S01]  /*cd20*/  LDL R6, [R1+0x1c] ;  /* 0x00001c0001067983 */ /* 0x000ea20000100800 */
[----:B------:R-:W1:Y:S01]  /*cd30*/  S2R R3, SR_TID.X ;  /* 0x0000000000037919 */ /* 0x000e620000002100 */
[----:B------:R-:W0:Y:S01]  /*cd40*/  S2UR UR5, SR_CgaCtaId ;  /* 0x00000000000579c3 */ /* 0x000e220000008800 */
[----:B------:R-:W-:Y:S01]  /*cd50*/  UMOV UR4, 0x400 ;  /* 0x0000040000047882 */ /* 0x000fe20000000000 */
[C---:B-1----:R-:W-:Y:S01]  /*cd60*/  IMAD.SHL.U32 R0, R3.reuse, 0x8, RZ ;  /* 0x0000000803007824 */ /* 0x042fe200078e00ff */
[C---:B------:R-:W-:Y:S01]  /*cd70*/  LOP3.LUT R5, R3.reuse, 0x7f, RZ, 0xc0, !PT ;  /* 0x0000007f03057812 */ /* 0x040fe200078ec0ff */
[----:B------:R-:W-:-:S03]  /*cd80*/  IMAD.SHL.U32 R4, R3, 0x20, RZ ;  /* 0x0000002003047824 */ /* 0x000fc600078e00ff */
[----:B------:R-:W-:Y:S01]  /*cd90*/  LOP3.LUT R2, R0, 0xd8, RZ, 0xc0, !PT ;  /* 0x000000d800027812 */ /* 0x000fe200078ec0ff */
[----:B0-----:R-:W-:-:S03]  /*cda0*/  ULEA UR4, UR5, UR4, 0x18 ;  /* 0x0000000405047291 */ /* 0x001fc6000f8ec03f */
[----:B------:R-:W-:Y:S02]  /*cdb0*/  LOP3.LUT R3, R2, 0x18, R3, 0x78, !PT ;  /* 0x0000001802037812 */ /* 0x000fe400078e7803 */
[----:B------:R-:W-:Y:S01]  /*cdc0*/  SHF.R.U32.HI R5, RZ, 0x2, R5 ;  /* 0x00000002ff057819 */ /* 0x000fe20000011605 */
[----:B------:R-:W-:Y:S01]  /*cdd0*/  IMAD.U32 R23, RZ, RZ, UR4 ;  /* 0x00000004ff177e24 */ /* 0x000fe2000f8e00ff */
[----:B------:R-:W-:Y:S01]  /*cde0*/  BSSY B8, `(.L_x_2122) ;  /* 0x000048c000087945 */ /* 0x000fe20003800000 */
[----:B------:R-:W-:Y:S01]  /*cdf0*/  IMAD.MOV.U32 R29, RZ, RZ, 0x1 ;  /* 0x00000001ff1d7424 */ /* 0x000fe200078e00ff */
[----:B------:R-:W-:Y:S01]  /*ce00*/  MOV R26, RZ ;  /* 0x000000ff001a7202 */ /* 0x000fe20000000f00 */
[----:B------:R-:W-:Y:S01]  /*ce10*/  ULDC UR38, c[0x0][0xc] ;  /* 0x0000030000267ab9 */ /* 0x000fe20000000800 */
[----:B--2---:R-:W-:Y:S02]  /*ce20*/  LOP3.LUT R2, R6, 0x2, RZ, 0xfc, !PT ;  /* 0x0000000206027812 */ /* 0x004fe400078efcff */
        /* <DEDUP_REMOVED lines=10> */
.L_x_2183:
        /* <DEDUP_REMOVED lines=39> */
[----:B0-----:R-:W-:-:S03]  /*d140*/  IMAD.U32 R0, RZ, RZ, UR4 ;  /* 0x00000004ff007e24 */ /* 0x001fc6000f8e00ff */
[----:B----4-:R1:W-:Y:S01]  /*d150*/  @P0 STL [R1+0x20], R4 ;  /* 0x0000200401000387 */ /* 0x0103e20000100800 */
[----:B------:R-:W-:Y:S05]  /*d160*/  @P0 BRA `(.L_x_2123) ;  /* 0x0000000000200947 */ /* 0x000fea0003800000 */
[----:B------:R-:W-:Y:S02]  /*d170*/  ULDC UR4, c[0x0][0x288] ;  /* 0x0000a20000047ab9 */ /* 0x000fe40000000800 */
[----:B-1----:R-:W-:-:S05]  /*d180*/  MOV R4, UR4 ;  /* 0x0000000400047c02 */ /* 0x002fca0008000f00 */
[----:B------:R0:W-:Y:S01]  /*d190*/  STL [R1+0x20], R4 ;  /* 0x0000200401007387 */ /* 0x0001e20000100800 */
[----:B------:R-:W-:Y:S05]  /*d1a0*/  @!P2 BRA `(.L_x_2123) ;  /* 0x000000000010a947 */ /* 0x000fea0003800000 */
[----:B0-----:R-:W2:Y:S04]  /*d1b0*/  LDG.E R4, desc[UR36][R2.64] ;  /* 0x0000002402047981 */ /* 0x001ea8000c1e1900 */
[----:B------:R-:W2:Y:S02]  /*d1c0*/  LDG.E R2, desc[UR36][R2.64+0x4] ;  /* 0x0000042402027981 */ /* 0x000ea4000c1e1900 */
[----:B--2---:R-:W-:-:S05]  /*d1d0*/  IMAD.IADD R2, R2, 0x1, -R4 ;  /* 0x0000000102027824 */ /* 0x004fca00078e0a04 */
[----:B------:R2:W-:Y:S02]  /*d1e0*/  STL [R1+0x20], R2 ;  /* 0x0000200201007387 */ /* 0x0005e40000100800 */
.L_x_2123:
        /* <DEDUP_REMOVED lines=10> */
.L_x_2124:
        /* <DEDUP_REMOVED lines=9> */
.L_x_2125:
[----:B------:R-:W3:Y:S01]  /*d320*/  LDL R6, [R1+0x20] ;  /* 0x0000200001067983 */ /* 0x000ee20000100800 */
[----:B0-2---:R-:W0:Y:S01]  /*d330*/  LDC R2, c[0x0][0x448] ;  /* 0x00011200ff027b82 */ /* 0x005e220000000800 */
[----:B-----5:R-:W-:Y:S01]  /*d340*/  IMAD.IADD R5, R0, 0x1, -R7 ;  /* 0x0000000100057824 */ /* 0x020fe200078e0a07 */
[----:B------:R-:W-:Y:S01]  /*d350*/  LOP3.LUT R22, R22, 0xffffffdf, RZ, 0xc0, !PT ;  /* 0xffffffdf16167812 */ /* 0x000fe200078ec0ff */
[----:B------:R-:W-:Y:S03]  /*d360*/  BSSY B7, `(.L_x_2126) ;  /* 0x0000372000077945 */ /* 0x000fe60003800000 */
[----:B------:R1:W-:Y:S01]  /*d370*/  STL [R1+0xc], R5 ;  /* 0x00000c0501007387 */ /* 0x0003e20000100800 */
[----:B0-----:R-:W-:Y:S01]  /*d380*/  ISETP.NE.AND P0, PT, R2, 0x1, PT ;  /* 0x000000010200780c */ /* 0x001fe20003f05270 */
[----:B------:R-:W-:-:S04]  /*d390*/  IMAD R2, R17, 0xc0, RZ ;  /* 0x000000c011027824 */ /* 0x000fc800078e02ff */
[----:B------:R-:W-:-:S08]  /*d3a0*/  VIADD R2, R2, 0xbf ;  /* 0x000000bf02027836 */ /* 0x000fd00000000000 */
[----:B------:R-:W0:Y:S01]  /*d3b0*/  @P0 LDC R4, c[0x0][0x44c] ;  /* 0x00011300ff040b82 */ /* 0x000e220000000800 */
[----:B------:R-:W-:-:S07]  /*d3c0*/  @P0 LOP3.LUT R22, R22, 0x20, RZ, 0xfc, !PT ;  /* 0x0000002016160812 */ /* 0x000fce00078efcff */
[----:B------:R-:W2:Y:S01]  /*d3d0*/  @P0 LDC R3, c[0x0][0x450] ;  /* 0x00011400ff030b82 */ /* 0x000ea20000000800 */
[----:B0-----:R-:W-:-:S05]  /*d3e0*/  @P0 IMAD.HI.U32 R4, R2, R4, RZ ;  /* 0x0000000402040227 */ /* 0x001fca00078e00ff */
[----:B--2---:R-:W-:Y:S02]  /*d3f0*/  @P0 SHF.R.U32.HI R2, RZ, R3, R4 ;  /* 0x00000003ff020219 */ /* 0x004fe40000011604 */
[----:B---3--:R-:W-:-:S05]  /*d400*/  IADD3 R0, R5, 0x80, -R6 ;  /* 0x0000008005007810 */ /* 0x008fca0007ffe806 */
[----:B------:R-:W-:-:S05]  /*d410*/  IMAD.IADD R0, R0, 0x1, R2 ;  /* 0x0000000100007824 */ /* 0x000fca00078e0202 */
[----:B------:R-:W-:-:S04]  /*d420*/  SHF.R.S32.HI R2, RZ, 0x1f, R0 ;  /* 0x0000001fff027819 */ /* 0x000fc80000011400 */
[----:B------:R-:W-:Y:S02]  /*d430*/  LEA.HI R0, R2, R0, RZ, 0x7 ;  /* 0x0000000002007211 */ /* 0x000fe400078f38ff */
[----:B------:R-:W-:Y:S02]  /*d440*/  IADD3 R2, R5, 0x7f, RZ ;  /* 0x0000007f05027810 */ /* 0x000fe40007ffe0ff */
[----:B------:R-:W-:Y:S02]  /*d450*/  SHF.R.S32.HI R0, RZ, 0x7, R0 ;  /* 0x00000007ff007819 */ /* 0x000fe40000011400 */
[----:B------:R-:W-:-:S04]  /*d460*/  SHF.R.S32.HI R3, RZ, 0x1f, R2 ;  /* 0x0000001fff037819 */ /* 0x000fc80000011402 */
[----:B------:R-:W-:-:S04]  /*d470*/  LEA.HI R2, R3, R2, RZ, 0x7 ;  /* 0x0000000203027211 */ /* 0x000fc800078f38ff */
[----:B------:R-:W-:-:S04]  /*d480*/  SHF.R.S32.HI R2, RZ, 0x7, R2 ;  /* 0x00000007ff027819 */ /* 0x000fc80000011402 */
[----:B------:R-:W-:-:S04]  /*d490*/  VIMNMX R4, R2, R0, PT ;  /* 0x0000000002047248 */ /* 0x000fc80003fe0100 */
[----:B------:R-:W-:Y:S01]  /*d4a0*/  ISETP.GT.AND P0, PT, R4, RZ, PT ;  /* 0x000000ff0400720c */ /* 0x000fe20003f04270 */
[----:B------:R1:W-:-:S12]  /*d4b0*/  STL [R1+0x24], R4 ;  /* 0x0000240401007387 */ /* 0x0003d80000100800 */
[----:B-1----:R-:W-:Y:S05]  /*d4c0*/  @P0 BRA `(.L_x_2127) ;  /* 0x0000000000440947 */ /* 0x002fea0003800000 */
[----:B------:R-:W0:Y:S02]  /*d4d0*/  S2R R5, SR_TID.X ;  /* 0x0000000000057919 */ /* 0x000e240000002100 */
[----:B0-----:R-:W-:-:S04]  /*d4e0*/  LOP3.LUT R5, R5, 0x7f, RZ, 0xc0, !PT ;  /* 0x0000007f05057812 */ /* 0x001fc800078ec0ff */
[----:B------:R-:W-:-:S13]  /*d4f0*/  ISETP.NE.AND P0, PT, R5, RZ, PT ;  /* 0x000000ff0500720c */ /* 0x000fda0003f05270 */
[----:B------:R-:W-:Y:S05]  /*d500*/  @P0 BRA `(.L_x_2128) ;  /* 0x00000034005c0947 */ /* 0x000fea0003800000 */
[----:B------:R-:W0:Y:S01]  /*d510*/  S2R R5, SR_LANEID ;  /* 0x0000000000057919 */ /* 0x000e220000000000 */
        /* <DEDUP_REMOVED lines=10> */
[----:B0-----:R-:W-:Y:S01]  /*d5c0*/  IADD3 R16, R0, UR38, R7 ;  /* 0x0000002600107c10 */ /* 0x001fe2000fffe007 */
[----:B------:R-:W-:Y:S06]  /*d5d0*/  BRA `(.L_x_2128) ;  /* 0x0000003400287947 */ /* 0x000fec0003800000 */
.L_x_2127:
        /* <DEDUP_REMOVED lines=20> */
.L_x_2130:
[----:B------:R-:W-:Y:S05]  /*d720*/  BSYNC B6 ;  /* 0x0000000000067941 */ /* 0x000fea0003800000 */
.L_x_2129:
        /* <DEDUP_REMOVED lines=20> */
.L_x_2133:
[----:B------:R0:W1:Y:S01]  /*d870*/  LDC.64 R2, c[0x4][R27] ;  /* 0x010000001b027b82 */ /* 0x0000620000000a00 */
[----:B------:R-:W-:Y:S01]  /*d880*/  ULDC.64 UR6, c[0x4][0x88] ;  /* 0x0100220000067ab9 */ /* 0x000fe20000000a00 */
[----:B------:R-:W-:Y:S01]  /*d890*/  ULDC.64 UR8, c[0x4][0x90] ;  /* 0x0100240000087ab9 */ /* 0x000fe20000000a00 */
[----:B------:R-:W-:Y:S01]  /*d8a0*/  ULDC.64 UR4, c[0x4][0x18] ;  /* 0x0100060000047ab9 */ /* 0x000fe20000000a00 */
[----:B------:R-:W-:Y:S01]  /*d8b0*/  MOV R4, UR6 ;  /* 0x0000000600047c02 */ /* 0x000fe20008000f00 */
[----:B------:R-:W-:Y:S01]  /*d8c0*/  IMAD.U32 R5, RZ, RZ, UR7 ;  /* 0x00000007ff057e24 */ /* 0x000fe2000f8e00ff */
[----:B------:R-:W-:Y:S01]  /*d8d0*/  MOV R12, 0x1 ;  /* 0x00000001000c7802 */ /* 0x000fe20000000f00 */
[----:B------:R-:W-:Y:S02]  /*d8e0*/  IMAD.U32 R6, RZ, RZ, UR8 ;  /* 0x00000008ff067e24 */ /* 0x000fe4000f8e00ff */
[----:B------:R-:W-:Y:S02]  /*d8f0*/  IMAD.U32 R7, RZ, RZ, UR9 ;  /* 0x00000009ff077e24 */ /* 0x000fe4000f8e00ff */
[----:B------:R-:W-:-:S02]  /*d900*/  IMAD.U32 R10, RZ, RZ, UR4 ;  /* 0x00000004ff0a7e24 */ /* 0x000fc4000f8e00ff */
[----:B------:R-:W-:Y:S02]  /*d910*/  IMAD.U32 R11, RZ, RZ, UR5 ;  /* 0x00000005ff0b7e24 */ /* 0x000fe4000f8e00ff */
[----:B------:R-:W-:Y:S02]  /*d920*/  IMAD.MOV.U32 R8, RZ, RZ, 0x70 ;  /* 0x00000070ff087424 */ /* 0x000fe400078e00ff */
[----:B0-----:R-:W-:-:S07]  /*d930*/  IMAD.MOV.U32 R13, RZ, RZ, RZ ;  /* 0x000000ffff0d7224 */ /* 0x001fce00078e00ff */
[----:B------:R-:W-:-:S07]  /*d940*/  LEPC R20, `(.L_x_2132) ;  /* 0x000000001014794e */ /* 0x000fce0000000000 */
[----:B-1----:R-:W-:Y:S05]  /*d950*/  CALL.ABS.NOINC R2 ;  /* 0x0000000002007343 */ /* 0x002fea0003c00000 */
.L_x_2132:
[----:B------:R-:W-:Y:S05]  /*d960*/  BSYNC B6 ;  /* 0x0000000000067941 */ /* 0x000fea0003800000 */
.L_x_2131:
[----:B------:R0:W2:Y:S01]  /*d970*/  LDL R20, [R1+0x8] ;  /* 0x0000080001147983 */ /* 0x0000a20000100800 */
[----:B------:R-:W-:Y:S01]  /*d980*/  ULDC.64 UR4, c[0x0][0x9f8] ;  /* 0x00027e0000047ab9 */ /* 0x000fe20000000a00 */
[----:B------:R-:W1:Y:S01]  /*d990*/  LDC R7, c[0x0][0x430] ;  /* 0x00010c00ff077b82 */ /* 0x000e620000000800 */
[----:B------:R-:W-:Y:S01]  /*d9a0*/  ISETP.NE.U32.AND P0, PT, RZ, UR4, PT ;  /* 0x00000004ff007c0c */ /* 0x000fe2000bf05070 */
[----:B------:R-:W3:Y:S03]  /*d9b0*/  LDL R27, [R1+0x24] ;  /* 0x00002400011b7983 */ /* 0x000ee60000100800 */
[----:B------:R-:W-:Y:S01]  /*d9c0*/  ISETP.NE.AND.EX P0, PT, RZ, UR5, PT, P0 ;  /* 0x00000005ff007c0c */ /* 0x000fe2000bf05300 */
[----:B------:R-:W4:Y:S04]  /*d9d0*/  LDL R21, [R1+0xc] ;  /* 0x00000c0001157983 */ /* 0x000f280000100800 */
[----:B------:R-:W4:Y:S08]  /*d9e0*/  LDL R2, [R1+0x10] ;  /* 0x0000100001027983 */ /* 0x000f300000100800 */
[----:B------:R-:W-:Y:S01]  /*d9f0*/  @P0 IADD3 R24, P1, R24, UR4, RZ ;  /* 0x0000000418180c10 */ /* 0x000fe2000ff3e0ff */
[----:B------:R-:W0:Y:S01]  /*da00*/  S2R R3, SR_TID.X ;  /* 0x0000000000037919 */ /* 0x000e220000002100 */
[----:B------:R-:W0:Y:S02]  /*da10*/  S2R R0, SR_TID.X ;  /* 0x0000000000007919 */ /* 0x000e240000002100 */
[----:B------:R-:W-:Y:S01]  /*da20*/  @P0 IADD3.X R25, R25, UR5, RZ, P1, !PT ;  /* 0x0000000519190c10 */ /* 0x000fe20008ffe4ff */
[----:B------:R-:W-:-:S04]  /*da30*/  ULDC UR4, c[0x0][0x2f4] ;  /* 0x0000bd0000047ab9 */ /* 0x000fc80000000800 */
[----:B--2---:R-:W2:Y:S01]  /*da40*/  @P0 LDG.E R20, desc[UR36][R24.64] ;  /* 0x0000002418140981 */ /* 0x004ea2000c1e1900 */
[----:B-1----:R-:W-:Y:S01]  /*da50*/  ISETP.NE.AND P2, PT, R7, 0x1, PT ;  /* 0x000000010700780c */ /* 0x002fe20003f45270 */
[----:B0-----:R-:W-:Y:S01]  /*da60*/  IMAD.SHL.U32 R3, R3, 0x20, RZ ;  /* 0x0000002003037824 */ /* 0x001fe200078e00ff */
[----:B------:R-:W-:Y:S01]  /*da70*/  LOP3.LUT R0, R0, 0x7f, RZ, 0xc0, !PT ;  /* 0x0000007f00007812 */ /* 0x000fe200078ec0ff */
[----:B---3--:R-:W-:-:S03]  /*da80*/  VIADD R27, R27, 0xffffffff ;  /* 0xffffffff1b1b7836 */ /* 0x008fc60000000000 */
[----:B------:R-:W-:Y:S01]  /*da90*/  SHF.R.U32.HI R0, RZ, 0x2, R0 ;  /* 0x00000002ff007819 */ /* 0x000fe20000011600 */
[----:B------:R-:W-:Y:S01]  /*daa0*/  IMAD.SHL.U32 R8, R27, 0x80, RZ ;  /* 0x000000801b087824 */ /* 0x000fe200078e00ff */
[----:B------:R-:W-:-:S04]  /*dab0*/  LOP3.LUT R3, R3, 0x60, RZ, 0xc0, !PT ;  /* 0x0000006003037812 */ /* 0x000fc800078ec0ff */
[----:B------:R-:W-:Y:S01]  /*dac0*/  LOP3.LUT R4, R8, R0, R3, 0xfe, !PT ;  /* 0x0000000008047212 */ /* 0x000fe200078efe03 */
[----:B------:R-:W0:Y:S08]  /*dad0*/  @P2 LDC R5, c[0x0][0x434] ;  /* 0x00010d00ff052b82 */ /* 0x000e300000000800 */
[----:B------:R-:W1:Y:S01]  /*dae0*/  @P2 LDC R0, c[0x0][0x438] ;  /* 0x00010e00ff002b82 */ /* 0x000e620000000800 */
[----:B------:R-:W3:Y:S01]  /*daf0*/  S2R R9, SR_TID.X ;  /* 0x0000000000097919 */ /* 0x000ee20000002100 */
[----:B------:R-:W-:-:S04]  /*db00*/  LOP3.LUT R22, R22, 0xffffffef, RZ, 0xc0, !PT ;  /* 0xffffffef16167812 */ /* 0x000fc800078ec0ff */
[----:B------:R-:W-:-:S04]  /*db10*/  @P2 LOP3.LUT R22, R22, 0x10, RZ, 0xfc, !PT ;  /* 0x0000001016162812 */ /* 0x000fc800078efcff */
        /* <DEDUP_REMOVED lines=16> */
[----:B------:R-:W0:Y:S01]  /*dc20*/  @!P0 LDC.64 R2, c[0x0][0x418] ;  /* 0x00010600ff028b82 */ /* 0x000e220000000a00 */
[----:B---3--:R-:W-:-:S05]  /*dc30*/  IMAD.SHL.U32 R20, R9, 0x8, RZ ;  /* 0x0000000809147824 */ /* 0x008fca00078e00ff */
[----:B------:R-:W-:Y:S01]  /*dc40*/  LOP3.LUT R20, R20, 0x18, RZ, 0xc0, !PT ;  /* 0x0000001814147812 */ /* 0x000fe200078ec0ff */
[----:B------:R-:W-:-:S03]  /*dc50*/  @!P0 IMAD.IADD R0, R7, 0x1, R0 ;  /* 0x0000000107008824 */ /* 0x000fc600078e0200 */
[C---:B------:R-:W-:Y:S01]  /*dc60*/  ISETP.GE.AND P2, PT, R20.reuse, UR4, PT ;  /* 0x0000000414007c0c */ /* 0x040fe2000bf46270 */
[----:B------:R1:W-:Y:S01]  /*dc70*/  STL [R1+0x14], R5 ;  /* 0x0000140501007387 */ /* 0x0003e20000100800 */
[C---:B------:R-:W-:Y:S02]  /*dc80*/  LOP3.LUT R10, R20.reuse, 0x20, RZ, 0xfc, !PT ;  /* 0x00000020140a7812 */ /* 0x040fe400078efcff */
[----:B------:R-:W-:Y:S02]  /*dc90*/  LOP3.LUT R9, R20, 0x40, RZ, 0xfc, !PT ;  /* 0x0000004014097812 */ /* 0x000fe400078efcff */
[----:B0-----:R-:W-:-:S04]  /*dca0*/  @!P0 LEA R2, P1, R6, R2, 0x2 ;  /* 0x0000000206028211 */ /* 0x001fc800078210ff */
[----:B------:R-:W-:Y:S01]  /*dcb0*/  @!P0 LEA.HI.X R3, R6, R3, R0, 0x2, P1 ;  /* 0x0000000306038211 */ /* 0x000fe200008f1400 */
[----:B------:R-:W-:Y:S01]  /*dcc0*/  IMAD.MOV.U32 R0, RZ, RZ, RZ ;  /* 0x000000ffff007224 */ /* 0x000fe200078e00ff */
[----:B------:R-:W-:Y:S02]  /*dcd0*/  ISETP.GE.AND P1, PT, R10, UR4, PT ;  /* 0x000000040a007c0c */ /* 0x000fe4000bf26270 */
[----:B------:R-:W-:-:S03]  /*dce0*/  @P2 LOP3.LUT R22, R22, 0x4, RZ, 0xfc, !PT ;  /* 0x0000000416162812 */ /* 0x000fc600078efcff */
[----:B------:R1:W5:Y:S01]  /*dcf0*/  @!P0 LDG.E R0, desc[UR36][R2.64] ;  /* 0x0000002402008981 */ /* 0x000362000c1e1900 */
[----:B------:R-:W-:Y:S02]  /*dd00*/  ISETP.GE.AND P0, PT, R9, UR4, PT ;  /* 0x0000000409007c0c */ /* 0x000fe4000bf06270 */
[----:B------:R-:W-:-:S04]  /*dd10*/  LOP3.LUT R22, R22, 0xfffffffe, RZ, 0xc0, !PT ;  /* 0xfffffffe16167812 */ /* 0x000fc800078ec0ff */
[----:B------:R-:W-:-:S04]  /*dd20*/  LOP3.LUT R22, R22, 0xfffffffd, RZ, 0xc0, !PT ;  /* 0xfffffffd16167812 */ /* 0x000fc800078ec0ff */
[----:B------:R-:W-:-:S04]  /*dd30*/  @P1 LOP3.LUT R22, R22, 0x2, RZ, 0xfc, !PT ;  /* 0x0000000216161812 */ /* 0x000fc800078efcff */
[----:B------:R-:W-:Y:S01]  /*dd40*/  @P0 LOP3.LUT R22, R22, 0x1, RZ, 0xfc, !PT ;  /* 0x0000000116160812 */ /* 0x000fe200078efcff */
[----:B-1----:R-:W-:Y:S06]  /*dd50*/  BRA.DIV UR5, `(.L_x_2134) ;  /* 0x0000003e05e07947 */ /* 0x002fec000b800000 */
.L_x_2200:
[----:B------:R-:W2:Y:S01]  /*dd60*/  LDL R2, [R1+0x38] ;  /* 0x0000380001027983 */ /* 0x000ea20000100800 */
[----:B------:R-:W-:Y:S02]  /*dd70*/  SHF.R.S32.HI R9, RZ, 0x1f, R18 ;  /* 0x0000001fff097819 */ /* 0x000fe40000011412 */
[----:B------:R-:W-:-:S03]  /*dd80*/  LOP3.LUT R22, R22, 0xfffffff7, RZ, 0xc0, !PT ;  /* 0xfffffff716167812 */ /* 0x000fc600078ec0ff */
[----:B------:R0:W-:Y:S01]  /*dd90*/  STL [R1+0x4], R9 ;  /* 0x0000040901007387 */ /* 0x0001e20000100800 */
[----:B--2---:R-:W-:-:S13]  /*dda0*/  ISETP.NE.AND P0, PT, R2, 0x3, PT ;  /* 0x000000030200780c */ /* 0x004fda0003f05270 */
[----:B------:R-:W-:Y:S01]  /*ddb0*/  @P0 LOP3.LUT R22, R22, 0x8, RZ, 0xfc, !PT ;  /* 0x0000000816160812 */ /* 0x000fe200078efcff */
[----:B0-----:R-:W-:Y:S06]  /*ddc0*/  @!P0 BRA `(.L_x_2135) ;  /* 0x0000000000048947 */ /* 0x001fec0003800000 */
[----:B------:R-:W-:Y:S01]  /*ddd0*/  BPT.TRAP 0x1 ;  /* 0x000000040000795c */ /* 0x000fe20000300000 */
.L_x_2135:
        /* <DEDUP_REMOVED lines=19> */
[----:B------:R-:W-:Y:S01]  /*df10*/  IMAD.IADD R25, R3, 0x1, R7 ;  /* 0x0000000103197824 */ /* 0x000fe200078e0207 */
[----:B------:R-:W-:-:S04]  /*df20*/  SHF.L.U32 R3, R29, 0x1f, RZ ;  /* 0x0000001f1d037819 */ /* 0x000fc800000006ff */
[----:B------:R-:W-:Y:S02]  /*df30*/  LEA.HI.X R25, R2, UR5, R25, 0x1, P0 ;  /* 0x0000000502197c11 */ /* 0x000fe400080f0c19 */
[----:B------:R-:W-:-:S04]  /*df40*/  LEA R2, R26, R23, 0x3 ;  /* 0x000000171a027211 */ /* 0x000fc800078e18ff */
[----:B------:R-:W0:Y:S02]  /*df50*/  SYNCS.PHASECHK.TRANS64.TRYWAIT P0, [R2+URZ+0x2d840], R3 ;  /* 0x02d84003020075a7 */ /* 0x000e24000800017f */
[----:B0-----:R-:W-:Y:S05]  /*df60*/  @!P0 BRA `(.L_x_2137) ;  /* 0x0000003c00908947 */ /* 0x001fea0003800000 */
.L_x_2201:
[----:B------:R-:W-:Y:S05]  /*df70*/  BSYNC B0 ;  /* 0x0000000000007941 */ /* 0x000fea0003800000 */
.L_x_2136:
[----:B------:R-:W2:Y:S01]  /*df80*/  LDL R7, [R1+0x4] ;  /* 0x0000040001077983 */ /* 0x000ea20000100800 */
[----:B------:R-:W-:-:S03]  /*df90*/  ULDC.64 UR4, c[0x0][0x300] ;  /* 0x0000c00000047ab9 */ /* 0x000fc60000000a00 */
[----:B------:R-:W3:Y:S01]  /*dfa0*/  LDL R12, [R1+0xc] ;  /* 0x00000c00010c7983 */ /* 0x000ee20000100800 */
[----:B------:R-:W-:Y:S01]  /*dfb0*/  IMAD R5, R5, UR4, RZ ;  /* 0x0000000405057c24 */ /* 0x000fe2000f8e02ff */
[----:B------:R-:W-:Y:S01]  /*dfc0*/  LOP3.LUT P4, RZ, R22, 0x4, RZ, 0xc0, !PT ;  /* 0x0000000416ff7812 */ /* 0x000fe2000788c0ff */
[----:B------:R-:W1:Y:S02]  /*dfd0*/  S2R R9, SR_TID.X ;  /* 0x0000000000097919 */ /* 0x000e640000002100 */
[----:B0-----:R-:W-:Y:S01]  /*dfe0*/  IMAD R3, R4, UR5, R5 ;  /* 0x0000000504037c24 */ /* 0x001fe2000f8e0205 */
        /* <DEDUP_REMOVED lines=13> */
[----:B------:R-:W0:Y:S02]  /*e0c0*/  S2R R7, SR_TID.X ;  /* 0x0000000000077919 */ /* 0x000e240000002100 */
[----:B------:R-:W-:Y:S01]  /*e0d0*/  IMAD R0, R18, UR5, R0 ;  /* 0x0000000512007c24 */ /* 0x000fe2000f8e0200 */
[----:B------:R-:W-:-:S03]  /*e0e0*/  ULDC.64 UR4, c[0x0][0x2e8] ;  /* 0x0000ba0000047ab9 */ /* 0x000fc60000000a00 */
[----:B------:R-:W-:Y:S01]  /*e0f0*/  IMAD.IADD R6, R5, 0x1, R0 ;  /* 0x0000000105067824 */ /* 0x000fe200078e0200 */
        /* <DEDUP_REMOVED lines=16> */
[----:B------:R-:W-:-:S03]  /*e200*/  @P0 IMAD R8, R7, 0x2, R23 ;  /* 0x0000000207080824 */ /* 0x000fc600078e0217 */
[----:B------:R-:W1:Y:S01]  /*e210*/  SHFL.IDX PT, R4, R6, RZ, 0x1c1f ;  /* 0x001c1fff06047589 */ /* 0x000e6200000e0000 */
[----:B0-----:R-:W-:-:S04]  /*e220*/  @P0 LEA R5, P1, R9, R5, 0x1 ;  /* 0x0000000509050211 */ /* 0x001fc800078208ff */
[----:B-1----:R-:W-:Y:S02]  /*e230*/  @P0 IADD3.X R4, RZ, R4, RZ, P1, !PT ;  /* 0x00000004ff040210 */ /* 0x002fe40000ffe4ff */
        /* <DEDUP_REMOVED lines=33> */
.L_x_2211:
[----:B------:R-:W-:-:S13]  /*e450*/  ISETP.GE.AND P0, PT, R3, 0x61, PT ;  /* 0x000000610300780c */ /* 0x000fda0003f06270 */
[----:B01----:R-:W-:Y:S02]  /*e460*/  @P0 LEA R4, P1, R9, R0, 0x1 ;  /* 0x0000000009040211 */ /* 0x003fe400078208ff */
[----:B------:R-:W-:-:S03]  /*e470*/  @P0 LEA R7, R7, R23, 0x1 ;  /* 0x0000001707070211 */ /* 0x000fc600078e08ff */
        /* <DEDUP_REMOVED lines=9> */
.L_x_2139:
        /* <DEDUP_REMOVED lines=11> */
.L_x_2140:
[----:B------:R1:W5:Y:S01]  /*e5c0*/  LDL.LU R0, [R1+0x28] ;  /* 0x0000280001007983 */ /* 0x0003620000300800 */
[----:B------:R-:W-:Y:S01]  /*e5d0*/  LOP3.LUT P0, RZ, R22, 0x40, RZ, 0xc0, !PT ;  /* 0x0000004016ff7812 */ /* 0x000fe2000780c0ff */
[----:B------:R1:W-:Y:S02]  /*e5e0*/  SYNCS.ARRIVE.TRANS64.A1T0 RZ, [R2+URZ+0x2d830], RZ ;  /* 0x02d830ff02ff79a7 */ /* 0x0003e4000810003f */
[----:B------:R1:W5:Y:S10]  /*e5f0*/  LDL.LU R3, [R1] ;  /* 0x0000000001037983 */ /* 0x0003740000300800 */
[----:B------:R-:W-:Y:S05]  /*e600*/  WARPSYNC.ALL ;  /* 0x0000000000007948 */ /* 0x000fea0003800000 */
[----:B------:R-:W-:Y:S01]  /*e610*/  ULDC.64 UR4, c[0x0][0x298] ;  /* 0x0000a60000047ab9 */ /* 0x000fe20000000a00 */
[----:B-1----:R-:W-:Y:S01]  /*e620*/  VIADD R2, R23, 0xc400 ;  /* 0x0000c40017027836 */ /* 0x002fe20000000000 */
[----:B------:R-:W-:Y:S01]  /*e630*/  SEL R28, R28, RZ, !P0 ;  /* 0x000000ff1c1c7207 */ /* 0x000fe20004000000 */
[----:B------:R-:W-:Y:S01]  /*e640*/  BSSY B6, `(.L_x_2141) ;  /* 0x000001d000067945 */ /* 0x000fe20003800000 */
[----:B------:R-:W-:Y:S01]  /*e650*/  BAR.SYNC.DEFER_BLOCKING 0x8, 0x200 ;  /* 0x0208000000007b1d */ /* 0x000fe20000010000 */
[----:B-----5:R-:W-:-:S02]  /*e660*/  SEL R0, R0, RZ, !P0 ;  /* 0x000000ff00007207 */ /* 0x020fc40004000000 */
[----:B------:R-:W-:Y:S01]  /*e670*/  LOP3.LUT P0, RZ, R2, 0x1bf, RZ, 0xc0, !PT ;  /* 0x000001bf02ff7812 */ /* 0x000fe2000780c0ff */
[----:B0-----:R-:W-:Y:S02]  /*e680*/  IMAD.WIDE.U32 R4, R3, UR4, RZ ;  /* 0x0000000403047c25 */ /* 0x001fe4000f8e00ff */
[----:B------:R0:W-:Y:S04]  /*e690*/  STL [R1+0x30], R0 ;  /* 0x0000300001007387 */ /* 0x0001e80000100800 */
[----:B------:R1:W-:Y:S01]  /*e6a0*/  STL.64 [R1+0x28], R4 ;  /* 0x0000280401007387 */ /* 0x0003e20000100a00 */
[----:B0-----:R-:W-:-:S05]  /*e6b0*/  SHF.R.S32.HI R0, RZ, 0x1f, R3 ;  /* 0x0000001fff007819 */ /* 0x001fca0000011403 */
[----:B------:R-:W-:-:S04]  /*e6c0*/  IMAD R0, R0, UR4, RZ ;  /* 0x0000000400007c24 */ /* 0x000fc8000f8e02ff */
        /* <DEDUP_REMOVED lines=8> */
[----:B-1----:R-:W-:Y:S01]  /*e750*/  IMAD.U32 R4, RZ, RZ, UR6 ;  /* 0x00000006ff047e24 */ /* 0x002fe2000f8e00ff */
        /* <DEDUP_REMOVED lines=11> */
.L_x_2142:
[----:B------:R-:W-:Y:S05]  /*e810*/  BSYNC B6 ;  /* 0x0000000000067941 */ /* 0x000fea0003800000 */
.L_x_2141:
[----:B------:R-:W2:Y:S01]  /*e820*/  LDL.LU R21, [R1+0x30] ;  /* 0x0000300001157983 */ /* 0x000ea20000300800 */
[----:B------:R-:W-:Y:S01]  /*e830*/  ULDC.64 UR4, c[0x0][0x2d8] ;  /* 0x0000b60000047ab9 */ /* 0x000fe20000000a00 */
[----:B-1----:R-:W0:Y:S01]  /*e840*/  LDC R4, c[0x0][0x448] ;  /* 0x00011200ff047b82 */ /* 0x002e220000000800 */
[----:B------:R-:W-:Y:S01]  /*e850*/  ULDC.64 UR6, c[0x0][0x2c8] ;  /* 0x0000b20000067ab9 */ /* 0x000fe20000000a00 */
[----:B------:R-:W3:Y:S01]  /*e860*/  LDL.LU R0, [R1] ;  /* 0x0000000001007983 */ /* 0x000ee20000300800 */
[----:B------:R-:W-:-:S03]  /*e870*/  ULDC.64 UR8, c[0x0][0x280] ;  /* 0x0000a00000087ab9 */ /* 0x000fc60000000a00 */
[----:B------:R-:W3:Y:S02]  /*e880*/  LDL.LU.64 R2, [R1+0x28] ;  /* 0x0000280001027983 */ /* 0x000ee40000300a00 */
[----:B------:R-:W1:Y:S02]  /*e890*/  LDC R10, c[0x0][0x448] ;  /* 0x00011200ff0a7b82 */ /* 0x000e640000000800 */
[----:B------:R-:W4:Y:S01]  /*e8a0*/  LDL R20, [R1+0x4] ;  /* 0x0000040001147983 */ /* 0x000f220000100800 */
[----:B------:R-:W5:Y:S01]  /*e8b0*/  S2R R13, SR_TID.X ;  /* 0x00000000000d7919 */ /* 0x000f620000002100 */
[----:B0-----:R-:W-:-:S13]  /*e8c0*/  ISETP.NE.AND P6, PT, R4, 0x1, PT ;  /* 0x000000010400780c */ /* 0x001fda0003fc5270 */
[----:B------:R-:W0:Y:S01]  /*e8d0*/  @P6 LDC R5, c[0x0][0x450] ;  /* 0x00011400ff056b82 */ /* 0x000e220000000800 */
[----:B-----5:R-:W-:-:S05]  /*e8e0*/  IMAD.SHL.U32 R11, R13, 0x8, RZ ;  /* 0x000000080d0b7824 */ /* 0x020fca00078e00ff */
[----:B------:R-:W-:-:S04]  /*e8f0*/  LOP3.LUT R11, R11, 0x18, RZ, 0xc0, !PT ;  /* 0x000000180b0b7812 */ /* 0x000fc800078ec0ff */
[C---:B------:R-:W-:Y:S02]  /*e900*/  LOP3.LUT R12, R11.reuse, 0x20, RZ, 0xfc, !PT ;  /* 0x000000200b0c7812 */ /* 0x040fe400078efcff */
[----:B------:R-:W-:Y:S01]  /*e910*/  LOP3.LUT R11, R11, 0x40, RZ, 0xfc, !PT ;  /* 0x000000400b0b7812 */ /* 0x000fe200078efcff */
[----:B---3--:R-:W-:Y:S02]  /*e920*/  IMAD.MOV.U32 R3, RZ, RZ, R0 ;  /* 0x000000ffff037224 */ /* 0x008fe400078e0000 */
[----:B----4-:R-:W-:Y:S02]  /*e930*/  IMAD R0, R20, UR4, RZ ;  /* 0x0000000414007c24 */ /* 0x010fe4000f8e02ff */
[C---:B------:R-:W-:Y:S01]  /*e940*/  IMAD.WIDE.U32 R2, R18.reuse, UR4, R2 ;  /* 0x0000000412027c25 */ /* 0x040fe2000f8e0002 */
[----:B------:R-:W3:Y:S03]  /*e950*/  S2R R20, SR_TID.X ;  /* 0x0000000000147919 */ /* 0x000ee60000002100 */
[----:B------:R-:W-:Y:S01]  /*e960*/  IMAD R0, R18, UR5, R0 ;  /* 0x0000000512007c24 */ /* 0x000fe2000f8e0200 */
[----:B------:R-:W-:-:S03]  /*e970*/  ULDC.64 UR4, c[0x0][0x2e0] ;  /* 0x0000b80000047ab9 */ /* 0x000fc60000000a00 */
[----:B------:R-:W-:Y:S02]  /*e980*/  IMAD.IADD R3, R3, 0x1, R0 ;  /* 0x0000000103037824 */ /* 0x000fe400078e0200 */
[----:B--2---:R-:W-:Y:S02]  /*e990*/  IMAD R0, R21, UR4, RZ ;  /* 0x0000000415007c24 */ /* 0x004fe4000f8e02ff */
[----:B------:R-:W2:Y:S01]  /*e9a0*/  S2R R21, SR_TID.X ;  /* 0x0000000000157919 */ /* 0x000ea20000002100 */
[----:B------:R-:W-:-:S04]  /*e9b0*/  IMAD.WIDE.U32 R2, R28, UR4, R2 ;  /* 0x000000041c027c25 */ /* 0x000fc8000f8e0002 */
[----:B------:R-:W-:Y:S01]  /*e9c0*/  IMAD R4, R28, UR5, R0 ;  /* 0x000000051c047c24 */ /* 0x000fe2000f8e0200 */
[----:B------:R-:W-:Y:S01]  /*e9d0*/  ULDC.64 UR4, c[0x0][0x2d0] ;  /* 0x0000b40000047ab9 */ /* 0x000fe20000000a00 */
[----:B------:R-:W4:Y:S02]  /*e9e0*/  @P6 LDC R0, c[0x0][0x44c] ;  /* 0x00011300ff006b82 */ /* 0x000f240000000800 */
[----:B------:R-:W-:Y:S01]  /*e9f0*/  IMAD.IADD R3, R3, 0x1, R4 ;  /* 0x0000000103037824 */ /* 0x000fe200078e0204 */
[----:B---3--:R-:W-:-:S04]  /*ea00*/  LOP3.LUT R20, R20, 0x7f, RZ, 0xc0, !PT ;  /* 0x0000007f14147812 */ /* 0x008fc800078ec0ff */
[----:B------:R-:W-:Y:S02]  /*ea10*/  SHF.R.U32.HI R20, RZ, 0x2, R20 ;  /* 0x00000002ff147819 */ /* 0x000fe40000011614 */
[----:B--2---:R-:W-:-:S04]  /*ea20*/  SHF.L.U32 R21, R21, 0x5, RZ ;  /* 0x0000000515157819 */ /* 0x004fc800000006ff */
[----:B------:R-:W-:-:S04]  /*ea30*/  LOP3.LUT R21, R21, 0x60, RZ, 0xc0, !PT ;  /* 0x0000006015157812 */ /* 0x000fc800078ec0ff */
[----:B------:R-:W-:Y:S02]  /*ea40*/  LOP3.LUT R20, R20, R21, RZ, 0xfc, !PT ;  /* 0x0000001514147212 */ /* 0x000fe400078efcff */
[----:B------:R-:W-:-:S03]  /*ea50*/  LOP3.LUT R21, R13, 0x7f, RZ, 0xc0, !PT ;  /* 0x0000007f0d157812 */ /* 0x000fc600078ec0ff */
[----:B------:R-:W-:Y:S01]  /*ea60*/  IMAD R6, R17, 0xc0, R20 ;  /* 0x000000c011067824 */ /* 0x000fe200078e0214 */
[----:B------:R-:W-:Y:S01]  /*ea70*/  SHF.R.U32.HI R21, RZ, 0x2, R21 ;  /* 0x00000002ff157819 */ /* 0x000fe20000011615 */
[----:B------:R-:W-:Y:S02]  /*ea80*/  IMAD.SHL.U32 R20, R13, 0x8, RZ ;  /* 0x000000080d147824 */ /* 0x000fe400078e00ff */
[----:B----4-:R-:W-:-:S03]  /*ea90*/  @P6 IMAD.HI.U32 R0, R6, R0, RZ ;  /* 0x0000000006006227 */ /* 0x010fc600078e00ff */
[----:B------:R-:W-:Y:S01]  /*eaa0*/  LOP3.LUT R20, R20, 0x18, RZ, 0xc0, !PT ;  /* 0x0000001814147812 */ /* 0x000fe200078ec0ff */
[----:B------:R-:W-:Y:S01]  /*eab0*/  IMAD.MOV.U32 R4, RZ, RZ, R6 ;  /* 0x000000ffff047224 */ /* 0x000fe200078e0006 */
[----:B0-----:R-:W-:-:S04]  /*eac0*/  @P6 SHF.R.U32.HI R4, RZ, R5, R0 ;  /* 0x00000005ff046219 */ /* 0x001fc80000011600 */
[--C-:B------:R-:W-:Y:S01]  /*ead0*/  SHF.R.S32.HI R0, RZ, 0x1f, R4.reuse ;  /* 0x0000001fff007819 */ /* 0x100fe20000011404 */
[----:B------:R-:W-:-:S04]  /*eae0*/  IMAD.MOV R7, RZ, RZ, -R4 ;  /* 0x000000ffff077224 */ /* 0x000fc800078e0a04 */
[----:B------:R-:W-:-:S04]  /*eaf0*/  IMAD R0, R0, UR4, RZ ;  /* 0x0000000400007c24 */ /* 0x000fc8000f8e02ff */
[C---:B------:R-:W-:Y:S02]  /*eb00*/  IMAD R0, R4.reuse, UR5, R0 ;  /* 0x0000000504007c24 */ /* 0x040fe4000f8e0200 */
[----:B------:R-:W-:-:S04]  /*eb10*/  IMAD.WIDE.U32 R4, R4, UR4, R2 ;  /* 0x0000000404047c25 */ /* 0x000fc8000f8e0002 */
[----:B------:R-:W-:Y:S02]  /*eb20*/  IMAD.IADD R5, R5, 0x1, R0 ;  /* 0x0000000105057824 */ /* 0x000fe400078e0200 */
[----:B-1----:R-:W-:-:S04]  /*eb30*/  IMAD R0, R10, R7, R6 ;  /* 0x000000070a007224 */ /* 0x002fc800078e0206 */
[----:B------:R-:W-:Y:S01]  /*eb40*/  IMAD.WIDE.U32 R8, R0, UR6, R4 ;  /* 0x0000000600087c25 */ /* 0x000fe2000f8e0004 */
[----:B------:R-:W-:-:S03]  /*eb50*/  SHF.R.S32.HI R7, RZ, 0x1f, R0 ;  /* 0x0000001fff077819 */ /* 0x000fc60000011400 */
[----:B------:R-:W-:Y:S01]  /*eb60*/  VIADD R5, R6, 0x80 ;  /* 0x0000008006057836 */ /* 0x000fe20000000000 */
[----:B------:R-:W-:Y:S01]  /*eb70*/  LEA R4, P0, R8, UR8, 0x1 ;  /* 0x0000000808047c11 */ /* 0x000fe2000f8008ff */
[----:B------:R-:W-:-:S03]  /*eb80*/  IMAD R7, R7, UR6, RZ ;  /* 0x0000000607077c24 */ /* 0x000fc6000f8e02ff */
[----:B------:R-:W-:Y:S01]  /*eb90*/  MOV R6, R5 ;  /* 0x0000000500067202 */ /* 0x000fe20000000f00 */
        /* <DEDUP_REMOVED lines=15> */
[----:B------:R-:W-:Y:S01]  /*ec90*/  UMOV UR5, 0xffffffff ;  /* 0xffffffff00057882 */ /* 0x000fe20000000000 */
[----:B------:R-:W-:Y:S02]  /*eca0*/  ISETP.GE.AND P1, PT, R11, UR4, PT ;  /* 0x000000040b007c0c */ /* 0x000fe4000bf26270 */
[----:B------:R-:W-:Y:S01]  /*ecb0*/  IMAD.IADD R3, R3, 0x1, R6 ;  /* 0x0000000103037824 */ /* 0x000fe200078e0206 */
[----:B------:R-:W-:Y:S01]  /*ecc0*/  SHF.R.S32.HI R6, RZ, 0x1f, R5 ;  /* 0x0000001fff067819 */ /* 0x000fe20000011405 */
[----:B------:R-:W-:-:S04]  /*ecd0*/  IMAD.WIDE.U32 R2, R5, UR6, R2 ;  /* 0x0000000605027c25 */ /* 0x000fc8000f8e0002 */
[----:B------:R-:W-:Y:S01]  /*ece0*/  IMAD R6, R6, UR6, RZ ;  /* 0x0000000606067c24 */ /* 0x000fe2000f8e02ff */
[----:B------:R-:W-:-:S03]  /*ecf0*/  LEA R8, P0, R2, UR8, 0x1 ;  /* 0x0000000802087c11 */ /* 0x000fc6000f8008ff */
[----:B------:R-:W-:-:S04]  /*ed00*/  IMAD R6, R5, UR7, R6 ;  /* 0x0000000705067c24 */ /* 0x000fc8000f8e0206 */
[----:B------:R-:W-:-:S05]  /*ed10*/  IMAD.IADD R3, R3, 0x1, R6 ;  /* 0x0000000103037824 */ /* 0x000fca00078e0206 */
[----:B------:R-:W-:Y:S02]  /*ed20*/  LEA.HI.X R3, R2, UR9, R3, 0x1, P0 ;  /* 0x0000000902037c11 */ /* 0x000fe400080f0c03 */
[----:B------:R-:W-:Y:S01]  /*ed30*/  ISETP.GE.AND P0, PT, R12, UR4, PT ;  /* 0x000000040c007c0c */ /* 0x000fe2000bf06270 */
[----:B------:R-:W-:-:S12]  /*ed40*/  BRA.DIV UR5, `(.L_x_2143) ;  /* 0x0000003605947947 */ /* 0x000fd8000b800000 */
[----:B------:R-:W2:Y:S04]  /*ed50*/  LDL.LU R5, [R1+0x20] ;  /* 0x0000200001057983 */ /* 0x000ea80000300800 */
[----:B------:R-:W3:Y:S01]  /*ed60*/  LDL R9, [R1+0x18] ;  /* 0x0000180001097983 */ /* 0x000ee20000100800 */
[----:B------:R-:W-:-:S03]  /*ed70*/  IMAD R17, R17, 0xc0, R21 ;  /* 0x000000c011117824 */ /* 0x000fc600078e0215 */
[----:B------:R-:W0:Y:S04]  /*ed80*/  SHFL.IDX PT, R7, R4, RZ, 0x1c1f ;  /* 0x001c1fff04077589 */ /* 0x000e2800000e0000 */
[----:B------:R-:W1:Y:S01]  /*ed90*/  SHFL.IDX PT, R6, R0, RZ, 0x1c1f ;  /* 0x001c1fff00067589 */ /* 0x000e6200000e0000 */
[----:B--2---:R-:W-:Y:S01]  /*eda0*/  IMAD R2, R5, R10, RZ ;  /* 0x0000000a05027224 */ /* 0x004fe200078e02ff */
[----:B------:R-:W-:-:S04]  /*edb0*/  IADD3 R5, R17, 0x20, RZ ;  /* 0x0000002011057810 */ /* 0x000fc80007ffe0ff */
[----:B------:R-:W-:-:S13]  /*edc0*/  ISETP.GE.AND P2, PT, R17, R2, PT ;  /* 0x000000021100720c */ /* 0x000fda0003f46270 */
[----:B0-----:R-:W-:-:S05]  /*edd0*/  @!P2 LEA R7, P4, R20, R7, 0x1 ;  /* 0x000000071407a211 */ /* 0x001fca00078808ff */
[----:B-1----:R-:W-:-:S05]  /*ede0*/  @!P2 IMAD.X R6, RZ, RZ, R6, P4 ;  /* 0x000000ffff06a224 */ /* 0x002fca00020e0606 */
[----:B------:R-:W-:-:S04]  /*edf0*/  @!P2 LOP3.LUT R7, R7, R6, RZ, 0x3c, !PT ;  /* 0x000000060707a212 */ /* 0x000fc800078e3cff */
[----:B------:R-:W-:-:S04]  /*ee00*/  @!P2 LOP3.LUT R6, R7, R6, RZ, 0x3c, !PT ;  /* 0x000000060706a212 */ /* 0x000fc800078e3cff */
[----:B------:R-:W-:-:S05]  /*ee10*/  @!P2 LOP3.LUT R7, R7, R6, RZ, 0x3c, !PT ;  /* 0x000000060707a212 */ /* 0x000fca00078e3cff */
[----:B------:R-:W-:Y:S01]  /*ee20*/  @!PT LDS RZ, [RZ] ;  /* 0x00000000fffff984 */ /* 0x000fe20000000800 */
[----:B---3--:R-:W-:Y:S04]  /*ee30*/  @!P2 LDGSTS.E.BYPASS.LTC128B.128 [R9+0xc400], desc[UR36][R6.64], !P3 ;  /* 0x0c4000000609afae */ /* 0x008fe8000d901d64 */
[----:B------:R-:W-:Y:S04]  /*ee40*/  @!P2 LDGSTS.E.BYPASS.LTC128B.128 [R9+0xf400], desc[UR36][R6.64+0x40], !P0 ;  /* 0x0f4000400609afae */ /* 0x000fe8000c101d64 */
[----:B------:R0:W-:Y:S01]  /*ee50*/  @!P2 LDGSTS.E.BYPASS.LTC128B.128 [R9+0x12400], desc[UR36][R6.64+0x80], !P1 ;  /* 0x124000800609afae */ /* 0x0001e2000c901d64 */
[----:B------:R-:W-:Y:S01]  /*ee60*/  ISETP.GE.AND P2, PT, R5, R2, PT ;  /* 0x000000020500720c */ /* 0x000fe20003f46270 */
        /* <DEDUP_REMOVED lines=11> */
[----:B------:R-:W-:Y:S01]  /*ef20*/  ISETP.GE.AND P2, PT, R5, R2, PT ;  /* 0x000000020500720c */ /* 0x000fe20003f46270 */
[----:B------:R-:W-:-:S02]  /*ef30*/  VIADD R5, R17, 0x60 ;  /* 0x0000006011057836 */ /* 0x000fc40000000000 */
        /* <DEDUP_REMOVED lines=11> */
[----:B------:R-:W-:Y:S01]  /*eff0*/  @!P2 LDGSTS.E.BYPASS.LTC128B.128 [R9+0x13400], desc[UR36][R6.64+0x80], !P1 ;  /* 0x134000800609afae */ /* 0x000fe2000c901d64 */
[----:B------:R-:W-:-:S13]  /*f000*/  ISETP.GE.AND P2, PT, R5, R2, PT ;  /* 0x000000020500720c */ /* 0x000fda0003f46270 */
[----:B--2---:R-:W-:-:S05]  /*f010*/  @!P2 LEA R4, P4, R20, R4, 0x1 ;  /* 0x000000041404a211 */ /* 0x004fca00078808ff */
[----:B---3--:R-:W-:-:S04]  /*f020*/  @!P2 IMAD.X R0, RZ, RZ, R0, P4 ;  /* 0x000000ffff00a224 */ /* 0x008fc800020e0600 */
[----:B------:R-:W-:Y:S02]  /*f030*/  @!P2 IMAD.MOV.U32 R5, RZ, RZ, R0 ;  /* 0x000000ffff05a224 */ /* 0x000fe400078e0000 */
[----:B------:R-:W-:Y:S04]  /*f040*/  SHFL.IDX PT, R0, R3, RZ, 0x1c1f ;  /* 0x001c1fff03007589 */ /* 0x000fe800000e0000 */
[----:B------:R-:W-:Y:S04]  /*f050*/  @!P2 LDGSTS.E.BYPASS.LTC128B.128 [R9+0xdc00], desc[UR36][R4.64], !P3 ;  /* 0x0dc000000409afae */ /* 0x000fe8000d901d64 */
[----:B------:R-:W-:Y:S04]  /*f060*/  @!P2 LDGSTS.E.BYPASS.LTC128B.128 [R9+0x10c00], desc[UR36][R4.64+0x40], !P0 ;  /* 0x10c000400409afae */ /* 0x000fe8000c101d64 */
[----:B------:R0:W-:Y:S04]  /*f070*/  @!P2 LDGSTS.E.BYPASS.LTC128B.128 [R9+0x13c00], desc[UR36][R4.64+0x80], !P1 ;  /* 0x13c000800409afae */ /* 0x0001e8000c901d64 */
[----:B------:R-:W-:Y:S04]  /*f080*/  SHFL.IDX PT, R3, R3, 0x1, 0x1c1f ;  /* 0x003c1f0003037f89 */ /* 0x000fe800000e0000 */
[----:B0-----:R-:W0:Y:S01]  /*f090*/  SHFL.IDX PT, R4, R8, RZ, 0x1c1f ;  /* 0x001c1fff08047589 */ /* 0x001e2200000e0000 */
[----:B------:R-:W-:-:S03]  /*f0a0*/  IADD3 R5, R17, 0x80, RZ ;  /* 0x0000008011057810 */ /* 0x000fc60007ffe0ff */
[----:B------:R-:W1:Y:S01]  /*f0b0*/  SHFL.IDX PT, R8, R8, 0x1, 0x1c1f ;  /* 0x003c1f0008087f89 */ /* 0x000e6200000e0000 */
[----:B------:R-:W-:-:S13]  /*f0c0*/  ISETP.GE.AND P2, PT, R5, R2, PT ;  /* 0x000000020500720c */ /* 0x000fda0003f46270 */
[----:B0-----:R-:W-:-:S05]  /*f0d0*/  @!P2 LEA R4, P4, R20, R4, 0x1 ;  /* 0x000000041404a211 */ /* 0x001fca00078808ff */
[----:B------:R-:W-:-:S04]  /*f0e0*/  @!P2 IMAD.X R0, RZ, RZ, R0, P4 ;  /* 0x000000ffff00a224 */ /* 0x000fc800020e0600 */
[----:B------:R-:W-:-:S05]  /*f0f0*/  @!P2 IMAD.MOV.U32 R5, RZ, RZ, R0 ;  /* 0x000000ffff05a224 */ /* 0x000fca00078e0000 */
[----:B------:R0:W-:Y:S04]  /*f100*/  @!P2 LDGSTS.E.BYPASS.LTC128B.128 [R9+0xe400], desc[UR36][R4.64], !P3 ;  /* 0x0e4000000409afae */ /* 0x0001e8000d901d64 */
[----:B------:R0:W-:Y:S04]  /*f110*/  @!P2 LDGSTS.E.BYPASS.LTC128B.128 [R9+0x11400], desc[UR36][R4.64+0x40], !P0 ;  /* 0x114000400409afae */ /* 0x0001e8000c101d64 */
[----:B-1----:R0:W-:Y:S02]  /*f120*/  @!P2 LDGSTS.E.BYPASS.LTC128B.128 [R9+0x14400], desc[UR36][R4.64+0x80], !P1 ;  /* 0x144000800409afae */ /* 0x0021e4000c901d64 */
.L_x_2224:
        /* <DEDUP_REMOVED lines=13> */
.L_x_2144:
        /* <DEDUP_REMOVED lines=18> */
.L_x_2225:
[----:B------:R-:W-:Y:S05]  /*f320*/  BSYNC B0 ;  /* 0x0000000000007941 */ /* 0x000fea0003800000 */
.L_x_2145:
[----:B------:R-:W2:Y:S01]  /*f330*/  LDL R3, [R1+0x24] ;  /* 0x0000240001037983 */ /* 0x000ea20000100800 */
[----:B------:R-:W-:Y:S01]  /*f340*/  BSSY B0, `(.L_x_2147) ;  /* 0x00000ff000007945 */ /* 0x000fe20003800000 */
[----:B--2---:R-:W-:-:S13]  /*f350*/  ISETP.GE.AND P0, PT, R3, 0x2, PT ;  /* 0x000000020300780c */ /* 0x004fda0003f06270 */
[----:B------:R-:W-:Y:S05]  /*f360*/  @!P0 BRA `(.L_x_2148) ;  /* 0x0000000c00f08947 */ /* 0x000fea0003800000 */
[----:B------:R-:W0:Y:S01]  /*f370*/  S2R R2, SR_TID.X ;  /* 0x0000000000027919 */ /* 0x000e220000002100 */
[----:B-1----:R-:W-:Y:S01]  /*f380*/  IADD3 R0, R3, -0x2, RZ ;  /* 0xfffffffe03007810 */ /* 0x002fe20007ffe0ff */
        /* <DEDUP_REMOVED lines=11> */
.L_x_2161:
        /* <DEDUP_REMOVED lines=19> */
[----:B-1----:R-:W-:-:S04]  /*f570*/  @P0 SHF.R.U32.HI R2, RZ, R3, R5 ;  /* 0x00000003ff020219 */ /* 0x002fc80000011605 */
[----:B------:R-:W-:Y:S02]  /*f580*/  IADD3 R9, -R2, RZ, RZ ;  /* 0x000000ff02097210 */ /* 0x000fe40007ffe1ff */
        /* <DEDUP_REMOVED lines=21> */
.L_x_2149:
[----:B------:R-:W-:Y:S01]  /*f6e0*/  IMAD R5, R26, 0x8, R23 ;  /* 0x000000081a057824 */ /* 0x000fe200078e0217 */
[----:B------:R-:W-:Y:S01]  /*f6f0*/  SHF.L.U32 R0, R29, 0x1f, RZ ;  /* 0x0000001f1d007819 */ /* 0x000fe200000006ff */
[----:B------:R-:W-:Y:S03]  /*f700*/  BSSY B1, `(.L_x_2150) ;  /* 0x0000003000017945 */ /* 0x000fe60003800000 */
[----:B------:R-:W0:Y:S02]  /*f710*/  SYNCS.PHASECHK.TRANS64.TRYWAIT P0, [R5+URZ+0x2d840], R0 ;  /* 0x02d84000050075a7 */ /* 0x000e24000800017f */
[----:B0-----:R-:W-:Y:S05]  /*f720*/  @!P0 BRA `(.L_x_2151) ;  /* 0x0000003400448947 */ /* 0x001fea0003800000 */
.L_x_2226:
[----:B------:R-:W-:Y:S05]  /*f730*/  BSYNC B1 ;  /* 0x0000000000017941 */ /* 0x000fea0003800000 */
.L_x_2150:
        /* <DEDUP_REMOVED lines=16> */
[----:B------:R-:W-:Y:S01]  /*f840*/  IMAD.WIDE.U32 R2, R18, UR4, R2 ;  /* 0x0000000412027c25 */ /* 0x000fe2000f8e0002 */
[----:B-1----:R-:W-:-:S03]  /*f850*/  SHF.L.U32 R11, R6, 0x3, RZ ;  /* 0x00000003060b7819 */ /* 0x002fc600000006ff */
        /* <DEDUP_REMOVED lines=29> */
[----:B0-----:R-:W-:-:S04]  /*fa30*/  IADD3 R2, P0, R2, R0, RZ ;  /* 0x0000000002027210 */ /* 0x001fc80007f1e0ff */
[----:B-1----:R-:W-:-:S05]  /*fa40*/  IADD3.X R3, RZ, R3, RZ, P0, !PT ;  /* 0x00000003ff037210 */ /* 0x002fca00007fe4ff */
        /* <DEDUP_REMOVED lines=11> */
.L_x_2236:
        /* <DEDUP_REMOVED lines=11> */
.L_x_2153:
        /* <DEDUP_REMOVED lines=11> */
.L_x_2154:
[----:B------:R1:W-:Y:S01]  /*fc60*/  SYNCS.ARRIVE.TRANS64.A1T0 RZ, [R5+URZ+0x2d830], RZ ;  /* 0x02d830ff05ff79a7 */ /* 0x0003e2000810003f */
[----:B------:R-:W-:Y:S05]  /*fc70*/  @!P5 BRA `(.L_x_2155) ;  /* 0x000000000004d947 */ /* 0x000fea0003800000 */
[----:B------:R-:W-:Y:S01]  /*fc80*/  BPT.TRAP 0x1 ;  /* 0x000000040000795c */ /* 0x000fe20000300000 */
.L_x_2155:
[----:B------:R-:W-:Y:S01]  /*fc90*/  SHF.L.U32 R2, R17, 0x1f, RZ ;  /* 0x0000001f11027819 */ /* 0x000fe200000006ff */
[----:B-1----:R-:W-:Y:S01]  /*fca0*/  IMAD R5, R10, 0x8, R23 ;  /* 0x000000080a057824 */ /* 0x002fe200078e0217 */
[----:B------:R-:W-:Y:S03]  /*fcb0*/  BSSY B1, `(.L_x_2156) ;  /* 0x0000003000017945 */ /* 0x000fe60003800000 */
[----:B------:R-:W1:Y:S02]  /*fcc0*/  SYNCS.PHASECHK.TRANS64.TRYWAIT P0, [R5+URZ+0x2d860], R2 ;  /* 0x02d86002050075a7 */ /* 0x000e64000800017f */
[----:B-1----:R-:W-:Y:S05]  /*fcd0*/  @!P0 BRA `(.L_x_2157) ;  /* 0x0000003400408947 */ /* 0x002fea0003800000 */
.L_x_2237:
[----:B------:R-:W-:Y:S05]  /*fce0*/  BSYNC B1 ;  /* 0x0000000000017941 */ /* 0x000fea0003800000 */
.L_x_2156:
        /* <DEDUP_REMOVED lines=49> */
.L_x_2247:
        /* <DEDUP_REMOVED lines=27> */
[----:B0-----:R-:W-:Y:S02]  /*101b0*/  LEA R24, P0, R2, UR4, 0x1 ;  /* 0x0000000402187c11 */ /* 0x001fe4000f8008ff */
[----:B------:R-:W-:-:S04]  /*101c0*/  IADD3 R0, R0, R3, RZ ;  /* 0x0000000300007210 */ /* 0x000fc80007ffe0ff */
[----:B------:R-:W-:Y:S01]  /*101d0*/  LEA.HI.X R0, R2, UR5, R0, 0x1, P0 ;  /* 0x0000000502007c11 */ /* 0x000fe200080f0c00 */
[----:B------:R-:W-:Y:S01]  /*101e0*/  NOP ;  /* 0x0000000000007918 */ /* 0x000fe20000000000 */
[----:B------:R-:W-:-:S13]  /*101f0*/  PLOP3.LUT P0, PT, PT, PT, PT, 0x80, 0x0 ;  /* 0x000000000000781c */ /* 0x000fda0003f0f070 */
.L_x_2159:
        /* <DEDUP_REMOVED lines=12> */
.L_x_2160:
[----:B------:R2:W-:Y:S01]  /*102c0*/  STL [R1], R27 ;  /* 0x0000001b01007387 */ /* 0x0005e20000100800 */
[C---:B------:R-:W-:Y:S01]  /*102d0*/  ISETP.GT.AND P0, PT, R27.reuse, RZ, PT ;  /* 0x000000ff1b00720c */ /* 0x040fe20003f04270 */
[----:B------:R2:W-:Y:S01]  /*102e0*/  SYNCS.ARRIVE.TRANS64.A1T0 RZ, [R5+URZ+0x2d850], RZ ;  /* 0x02d850ff05ff79a7 */ /* 0x0005e2000810003f */
[----:B------:R-:W-:Y:S02]  /*102f0*/  VIADD R0, R27, 0xffffffff ;  /* 0xffffffff1b007836 */ /* 0x000fe40000000000 */
[----:B------:R-:W-:Y:S02]  /*10300*/  IMAD.MOV.U32 R17, RZ, RZ, R29 ;  /* 0x000000ffff117224 */ /* 0x000fe400078e001d */
[----:B------:R-:W-:-:S07]  /*10310*/  IMAD.MOV.U32 R10, RZ, RZ, R26 ;  /* 0x000000ffff0a7224 */ /* 0x000fce00078e001a */
[----:B--2---:R-:W-:Y:S05]  /*10320*/  @P0 BRA `(.L_x_2161) ;  /* 0xfffffff000440947 */ /* 0x004fea000383ffff */
.L_x_2148:
[----:B------:R-:W-:Y:S05]  /*10330*/  BSYNC B0 ;  /* 0x0000000000007941 */ /* 0x000fea0003800000 */
.L_x_2147:
        /* <DEDUP_REMOVED lines=17> */
.L_x_2163:
[----:B------:R-:W-:Y:S05]  /*10450*/  BSYNC B0 ;  /* 0x0000000000007941 */ /* 0x000fea0003800000 */
.L_x_2162:
[----:B-1----:R-:W2:Y:S02]  /*10460*/  LDL R0, [R1+0x38] ;  /* 0x0000380001007983 */ /* 0x002ea40000100800 */
[----:B--2---:R-:W-:-:S13]  /*10470*/  ISETP.NE.AND P0, PT, R0, 0x3, PT ;  /* 0x000000030000780c */ /* 0x004fda0003f05270 */
[----:B------:R-:W-:Y:S05]  /*10480*/  @!P0 BRA `(.L_x_2164) ;  /* 0x0000000000048947 */ /* 0x000fea0003800000 */
[----:B------:R-:W-:Y:S01]  /*10490*/  BPT.TRAP 0x1 ;  /* 0x000000040000795c */ /* 0x000fe20000300000 */
.L_x_2164:
[----:B------:R-:W2:Y:S01]  /*104a0*/  LDL.LU R2, [R1+0xc] ;  /* 0x00000c0001027983 */ /* 0x000ea20000300800 */
[----:B------:R-:W-:Y:S01]  /*104b0*/  IMAD R0, R26, 0x8, R23 ;  /* 0x000000081a007824 */ /* 0x000fe200078e0217 */
[----:B------:R-:W-:Y:S01]  /*104c0*/  SHF.L.U32 R3, R29, 0x1f, RZ ;  /* 0x0000001f1d037819 */ /* 0x000fe200000006ff */
[----:B------:R-:W-:Y:S03]  /*104d0*/  BSSY B0, `(.L_x_2165) ;  /* 0x0000004000007945 */ /* 0x000fe60003800000 */
[----:B------:R-:W1:Y:S01]  /*104e0*/  SYNCS.PHASECHK.TRANS64.TRYWAIT P0, [R0+URZ+0x2d860], R3 ;  /* 0x02d86003000075a7 */ /* 0x000e62000800017f */
[----:B--2---:R-:W-:Y:S01]  /*104f0*/  IMAD R6, R27, -0x80, R2 ;  /* 0xffffff801b067824 */ /* 0x004fe200078e0202 */
[----:B-1----:R-:W-:Y:S06]  /*10500*/  @!P0 BRA `(.L_x_2166) ;  /* 0x0000003000ac8947 */ /* 0x002fec0003800000 */
.L_x_2248:
[----:B------:R-:W-:Y:S05]  /*10510*/  BSYNC B0 ;  /* 0x0000000000007941 */ /* 0x000fea0003800000 */
.L_x_2165:
[----:B------:R-:W0:Y:S01]  /*10520*/  S2R R2, SR_TID.X ;  /* 0x0000000000027919 */ /* 0x000e220000002100 */
[----:B------:R-:W-:Y:S01]  /*10530*/  UMOV UR4, 0xffffffff ;  /* 0xffffffff00047882 */ /* 0x000fe20000000000 */
[----:B------:R-:W2:Y:S01]  /*10540*/  S2R R7, SR_TID.X ;  /* 0x0000000000077919 */ /* 0x000ea20000002100 */
[----:B0-----:R-:W-:Y:S02]  /*10550*/  LOP3.LUT R5, R2, 0x7f, RZ, 0xc0, !PT ;  /* 0x0000007f02057812 */ /* 0x001fe400078ec0ff */
[C---:B--2---:R-:W-:Y:S01]  /*10560*/  SHF.L.U32 R2, R7.reuse, 0x3, RZ ;  /* 0x0000000307027819 */ /* 0x044fe200000006ff */
[----:B------:R-:W-:Y:S01]  /*10570*/  IMAD.SHL.U32 R4, R7, 0x8, RZ ;  /* 0x0000000807047824 */ /* 0x000fe200078e00ff */
[----:B------:R-:W-:Y:S02]  /*10580*/  SHF.R.U32.HI R5, RZ, 0x2, R5 ;  /* 0x00000002ff057819 */ /* 0x000fe40000011605 */
        /* <DEDUP_REMOVED lines=49> */
.L_x_2258:
        /* <DEDUP_REMOVED lines=13> */
.L_x_2168:
        /* <DEDUP_REMOVED lines=11> */
.L_x_2169:
[----:B------:R-:W-:Y:S01]  /*10a20*/  VIADD R26, R26, 0x1 ;  /* 0x000000011a1a7836 */ /* 0x000fe20000000000 */
[----:B------:R0:W-:Y:S04]  /*10a30*/  SYNCS.ARRIVE.TRANS64.A1T0 RZ, [R0+URZ+0x2d850], RZ ;  /* 0x02d850ff00ff79a7 */ /* 0x0001e8000810003f */
[----:B------:R-:W-:-:S04]  /*10a40*/  ISETP.NE.AND P0, PT, R26, 0x2, PT ;  /* 0x000000021a00780c */ /* 0x000fc80003f05270 */
[----:B0-----:R-:W-:Y:S02]  /*10a50*/  SEL R0, RZ, 0x1, P0 ;  /* 0x00000001ff007807 */ /* 0x001fe40000000000 */
[----:B------:R-:W-:Y:S02]  /*10a60*/  SEL R26, R26, RZ, P0 ;  /* 0x000000ff1a1a7207 */ /* 0x000fe40000000000 */
[----:B------:R-:W-:-:S07]  /*10a70*/  LOP3.LUT R29, R29, R0, RZ, 0x3c, !PT ;  /* 0x000000001d1d7212 */ /* 0x000fce00078e3cff */
.L_x_2128:
[----:B------:R-:W-:Y:S05]  /*10a80*/  BSYNC B7 ;  /* 0x0000000000077941 */ /* 0x000fea0003800000 */
.L_x_2126:
[----:B------:R-:W-:-:S13]  /*10a90*/  LOP3.LUT P0, RZ, R22, 0x80, RZ, 0xc0, !PT ;  /* 0x0000008016ff7812 */ /* 0x000fda000780c0ff */
[----:B------:R-:W-:Y:S05]  /*10aa0*/  @!P0 BRA `(.L_x_2170) ;  /* 0x0000000000248947 */ /* 0x000fea0003800000 */
[----:B------:R-:W-:Y:S05]  /*10ab0*/  WARPSYNC.ALL ;  /* 0x0000000000007948 */ /* 0x000fea0003800000 */
[----:B------:R-:W0:Y:S08]  /*10ac0*/  S2UR UR5, SR_CgaCtaId ;  /* 0x00000000000579c3 */ /* 0x000e300000008800 */
[----:B------:R-:W-:Y:S06]  /*10ad0*/  BAR.SYNC.DEFER_BLOCKING 0x5, 0x200 ;  /* 0x0148000000007b1d */ /* 0x000fec0000010000 */
[----:B------:R-:W-:-:S02]  /*10ae0*/  UMOV UR4, 0x400 ;  /* 0x0000040000047882 */ /* 0x000fc40000000000 */
[----:B0-----:R-:W-:-:S06]  /*10af0*/  ULEA UR4, UR5, UR4, 0x18 ;  /* 0x0000000405047291 */ /* 0x001fcc000f8ec03f */
[----:B------:R-:W-:-:S05]  /*10b00*/  IMAD.U32 R23, RZ, RZ, UR4 ;  /* 0x00000004ff177e24 */ /* 0x000fca000f8e00ff */
[----:B------:R1:W2:Y:S01]  /*10b10*/  LDS.128 R16, [R23+0x2d8d0] ;  /* 0x02d8d00017107984 */ /* 0x0002a20000000c00 */
[----:B------:R-:W-:Y:S06]  /*10b20*/  BAR.ARV 0x4, 0x200 ;  /* 0x0108000000007b1d */ /* 0x000fec0000002000 */
[----:B------:R-:W-:Y:S05]  /*10b30*/  BRA `(.L_x_2171) ;  /* 0x0000000800cc7947 */ /* 0x000fea0003800000 */
.L_x_2170:
[----:B------:R-:W0:Y:S01]  /*10b40*/  S2R R0, SR_TID.X ;  /* 0x0000000000007919 */ /* 0x000e220000002100 */
[----:B------:R-:W-:Y:S01]  /*10b50*/  UMOV UR4, 0xffffffff ;  /* 0xffffffff00047882 */ /* 0x000fe20000000000 */
[----:B0-----:R-:W-:-:S04]  /*10b60*/  LOP3.LUT R7, R0, 0x1f, RZ, 0xc0, !PT ;  /* 0x0000001f00077812 */ /* 0x001fc800078ec0ff */
[----:B------:R-:W-:Y:S01]  /*10b70*/  ISETP.NE.AND P0, PT, R7, 0x1f, PT ;  /* 0x0000001f0700780c */ /* 0x000fe20003f05270 */
[----:B------:R-:W-:-:S12]  /*10b80*/  BRA.DIV UR4, `(.L_x_2172) ;  /* 0x0000003204907947 */ /* 0x000fd8000b800000 */
[----:B------:R-:W-:Y:S01]  /*10b90*/  IMAD.IADD R5, R19, 0x1, R7 ;  /* 0x0000000113057824 */ /* 0x000fe200078e0207 */
        /* <DEDUP_REMOVED lines=30> */
.L_x_2268:
[----:B------:R-:W-:Y:S02]  /*10d80*/  ULDC UR4, c[0x0][0xc38] ;  /* 0x00030e0000047ab9 */ /* 0x000fe40000000800 */
[----:B------:R-:W-:-:S04]  /*10d90*/  IMAD.U32 R4, RZ, RZ, UR4 ;  /* 0x00000004ff047e24 */ /* 0x000fc8000f8e00ff */
[----:B-1----:R-:W-:-:S04]  /*10da0*/  IMAD R5, R14, R4, RZ ;  /* 0x000000040e057224 */ /* 0x002fc800078e02ff */
[----:B------:R-:W-:-:S05]  /*10db0*/  IMAD.IADD R16, R16, 0x1, R5 ;  /* 0x0000000110107824 */ /* 0x000fca00078e0205 */
[----:B------:R-:W-:-:S13]  /*10dc0*/  ISETP.GT.AND P6, PT, R16, R0, PT ;  /* 0x000000001000720c */ /* 0x000fda0003fc4270 */
[----:B------:R-:W-:Y:S05]  /*10dd0*/  @P6 BRA `(.L_x_2173) ;  /* 0x00000000009c6947 */ /* 0x000fea0003800000 */
.L_x_2178:
        /* <DEDUP_REMOVED lines=14> */
.L_x_2176:
[----:B------:R-:W-:Y:S05]  /*10ec0*/  BSYNC B0 ;  /* 0x0000000000007941 */ /* 0x000fea0003800000 */
.L_x_2175:
        /* <DEDUP_REMOVED lines=18> */
.L_x_2276:
[----:B------:R-:W-:Y:S02]  /*10ff0*/  ULDC UR4, c[0x0][0xc38] ;  /* 0x00030e0000047ab9 */ /* 0x000fe40000000800 */
[----:B------:R-:W-:-:S04]  /*11000*/  IMAD.U32 R4, RZ, RZ, UR4 ;  /* 0x00000004ff047e24 */ /* 0x000fc8000f8e00ff */
[----:B-1----:R-:W-:-:S04]  /*11010*/  IMAD R5, R14, R4, RZ ;  /* 0x000000040e057224 */ /* 0x002fc800078e02ff */
[----:B------:R-:W-:-:S05]  /*11020*/  IMAD.IADD R16, R5, 0x1, R16 ;  /* 0x0000000105107824 */ /* 0x000fca00078e0210 */
[----:B------:R-:W-:-:S13]  /*11030*/  ISETP.GT.AND P6, PT, R16, R0, PT ;  /* 0x000000001000720c */ /* 0x000fda0003fc4270 */
[----:B------:R-:W-:Y:S05]  /*11040*/  @!P6 BRA `(.L_x_2178) ;  /* 0xfffffffc0064e947 */ /* 0x000fea000383ffff */
.L_x_2173:
        /* <DEDUP_REMOVED lines=8> */
.L_x_2280:
[----:B------:R-:W-:Y:S01]  /*110d0*/  ISETP.NE.AND P0, PT, R5, RZ, PT ;  /* 0x000000ff0500720c */ /* 0x000fe20003f05270 */
[----:B------:R-:W-:-:S12]  /*110e0*/  IMAD.MOV.U32 R5, RZ, RZ, RZ ;  /* 0x000000ffff057224 */ /* 0x000fd800078e00ff */
[----:B------:R-:W-:Y:S05]  /*110f0*/  @!P0 BRA `(.L_x_2180) ;  /* 0x0000000000108947 */ /* 0x000fea0003800000 */
[----:B------:R-:W-:Y:S01]  /*11100*/  UMOV UR4, 0xffffffff ;  /* 0xffffffff00047882 */ /* 0x000fe20000000000 */
[----:B------:R-:W-:Y:S02]  /*11110*/  VIADD R12, R6, 0xffffffff ;  /* 0xffffffff060c7836 */ /* 0x000fe40000000000 */
[----:B------:R-:W-:Y:S05]  /*11120*/  BRA.DIV UR4, `(.L_x_2181) ;  /* 0x0000003604507947 */ /* 0x000fea000b800000 */
[----:B------:R3:W4:Y:S02]  /*11130*/  SHFL.IDX PT, R5, R3, R12, 0x1f ;  /* 0x00001f0c03057589 */ /* 0x00072400000e0000 */
.L_x_2180:
        /* <DEDUP_REMOVED lines=10> */
[----:B0-----:R-:W-:-:S06]  /*111e0*/  IADD3 R10, R9, 0xffffffe, RZ ;  /* 0x0ffffffe090a7810 */ /* 0x001fcc0007ffe0ff */
        /* <DEDUP_REMOVED lines=17> */
[----:B------:R-:W-:-:S05]  /*11300*/  @P0 IADD3 R2, R2, 0x1, RZ ;  /* 0x0000000102020810 */ /* 0x000fca0007ffe0ff */
[----:B------:R-:W-:Y:S01]  /*11310*/  @!P2 IMAD.MOV R2, RZ, RZ, -R2 ;  /* 0x000000ffff02a224 */ /* 0x000fe200078e0a02 */
        /* <DEDUP_REMOVED lines=8> */
[----:B------:R-:W0:Y:S02]  /*113a0*/  I2F.RP R8, R7 ;  /* 0x0000000700087306 */ /* 0x000e240000209400 */
[----:B------:R-:W-:-:S06]  /*113b0*/  IADD3 R6, RZ, -R6, RZ ;  /* 0x80000006ff067210 */ /* 0x000fcc0007ffe0ff */
        /* <DEDUP_REMOVED lines=23> */
[----:B------:R-:W-:-:S04]  /*11530*/  LOP3.LUT R2, RZ, R2, RZ, 0x33, !PT ;  /* 0x00000002ff027212 */ /* 0x000fc800078e33ff */
[----:B------:R-:W-:Y:S01]  /*11540*/  IADD3 R17, R17, R2, RZ ;  /* 0x0000000211117210 */ /* 0x000fe20007ffe0ff */
[----:B------:R-:W-:Y:S06]  /*11550*/  BRA `(.L_x_2182) ;  /* 0x00000000001c7947 */ /* 0x000fec0003800000 */
.L_x_2174:
[----:B------:R-:W-:Y:S01]  /*11560*/  UMOV UR4, URZ ;  /* 0x0000003f00047c82 */ /* 0x000fe20008000000 */
[----:B------:R-:W-:Y:S01]  /*11570*/  UMOV UR5, URZ ;  /* 0x0000003f00057c82 */ /* 0x000fe20008000000 */
[----:B------:R-:W-:Y:S01]  /*11580*/  ULDC UR6, c[0x0][0xc3c] ;  /* 0x00030f0000067ab9 */ /* 0x000fe20000000800 */
[----:B------:R-:W-:Y:S02]  /*11590*/  IMAD.MOV.U32 R16, RZ, RZ, R0 ;  /* 0x000000ffff107224 */ /* 0x000fe400078e0000 */
[----:B------:R-:W-:Y:S02]  /*115a0*/  IMAD.U32 R17, RZ, RZ, UR4 ;  /* 0x00000004ff117e24 */ /* 0x000fe4000f8e00ff */
[----:B------:R-:W-:Y:S02]  /*115b0*/  IMAD.U32 R18, RZ, RZ, UR5 ;  /* 0x00000005ff127e24 */ /* 0x000fe4000f8e00ff */
[----:B------:R-:W-:-:S07]  /*115c0*/  IMAD.U32 R19, RZ, RZ, UR6 ;  /* 0x00000006ff137e24 */ /* 0x000fce000f8e00ff */
.L_x_2182:
        /* <DEDUP_REMOVED lines=10> */
.L_x_2171:
[----:B------:R-:W-:Y:S02]  /*11670*/  ULDC UR4, c[0x0][0xc3c] ;  /* 0x00030f0000047ab9 */ /* 0x000fe40000000800 */
[----:B--2---:R-:W-:-:S13]  /*11680*/  ISETP.GE.AND P0, PT, R19, UR4, PT ;  /* 0x0000000413007c0c */ /* 0x004fda000bf06270 */
[----:B------:R-:W-:Y:S05]  /*11690*/  @!P0 BRA `(.L_x_2183) ;  /* 0xffffffb8000c8947 */ /* 0x000fea000383ffff */
[----:B------:R-:W-:Y:S05]  /*116a0*/  BSYNC B8 ;  /* 0x0000000000087941 */ /* 0x000fea0003800000 */
.L_x_2122:
[----:B-1----:R-:W2:Y:S01]  /*116b0*/  LDL.LU R0, [R1+0x34] ;  /* 0x0000340001007983 */ /* 0x002ea20000300800 */
[----:B------:R-:W-:Y:S01]  /*116c0*/  BSSY B0, `(.L_x_2184) ;  /* 0x000000b000007945 */ /* 0x000fe20003800000 */
[----:B------:R-:W1:Y:S01]  /*116d0*/  S2R R5, SR_CgaCtaId ;  /* 0x0000000000057919 */ /* 0x000e620000008800 */
[----:B--2---:R-:W-:-:S05]  /*116e0*/  VIADD R0, R0, 0x1 ;  /* 0x0000000100007836 */ /* 0x004fca0000000000 */
[----:B------:R-:W-:-:S04]  /*116f0*/  LEA.HI R2, R0, R0, RZ, 0x1 ;  /* 0x0000000000027211 */ /* 0x000fc800078f08ff */
[----:B------:R-:W-:Y:S02]  /*11700*/  LOP3.LUT R3, R2, 0xfffffffe, RZ, 0xc0, !PT ;  /* 0xfffffffe02037812 */ /* 0x000fe400078ec0ff */
[----:B------:R-:W-:-:S03]  /*11710*/  MOV R2, 0x400 ;  /* 0x0000040000027802 */ /* 0x000fc60000000f00 */
[----:B------:R-:W-:Y:S01]  /*11720*/  IMAD.IADD R0, R0, 0x1, -R3 ;  /* 0x0000000100007824 */ /* 0x000fe200078e0a03 */
[----:B-1----:R-:W-:-:S04]  /*11730*/  LEA R5, R5, R2, 0x18 ;  /* 0x0000000205057211 */ /* 0x002fc800078ec0ff */
[----:B------:R-:W-:-:S04]  /*11740*/  SHF.L.U32 R0, R0, 0x1f, RZ ;  /* 0x0000001f00007819 */ /* 0x000fc800000006ff */
[----:B------:R-:W1:Y:S02]  /*11750*/  SYNCS.PHASECHK.TRANS64.TRYWAIT P0, [R5+URZ+0x2d820], R0 ;  /* 0x02d82000050075a7 */ /* 0x000e64000800017f */
[----:B-1----:R-:W-:Y:S05]  /*11760*/  @!P0 BRA `(.L_x_2185) ;  /* 0x0000002c00e88947 */ /* 0x002fea0003800000 */
.L_x_2283:
[----:B------:R-:W-:Y:S05]  /*11770*/  BSYNC B0 ;  /* 0x0000000000007941 */ /* 0x000fea0003800000 */
.L_x_2184:
[----:B------:R-:W-:-:S03]  /*11780*/  UMOV UR4, 0xffffffff ;  /* 0xffffffff00047882 */ /* 0x000fc60000000000 */
[----:B------:R-:W-:Y:S05]  /*11790*/  BRA.DIV UR4, `(.L_x_2186) ;  /* 0x0000002e04f07947 */ /* 0x000fea000b800000 */
[----:B-1----:R-:W1:Y:S02]  /*117a0*/  S2R R0, SR_TID.X ;  /* 0x0000000000007919 */ /* 0x002e640000002100 */
[----:B-1----:R-:W-:-:S04]  /*117b0*/  SHF.R.U32.HI R0, RZ, 0x5, R0 ;  /* 0x00000005ff007819 */ /* 0x002fc80000011600 */
[----:B------:R-:W-:-:S05]  /*117c0*/  LOP3.LUT R0, R0, 0x3, RZ, 0xc0, !PT ;  /* 0x0000000300007812 */ /* 0x000fca00078ec0ff */
[----:B------:R1:W2:Y:S02]  /*117d0*/  SHFL.IDX PT, R14, R0, RZ, 0x1f ;  /* 0x00001fff000e7589 */ /* 0x0002a400000e0000 */
.L_x_2286:
[----:B--2---:R-:W-:Y:S01]  /*117e0*/  ISETP.NE.AND P0, PT, R14, RZ, PT ;  /* 0x000000ff0e00720c */ /* 0x004fe20003f05270 */
[----:B------:R-:W-:-:S12]  /*117f0*/  BSSY B0, `(.L_x_2187) ;  /* 0x0000024000007945 */ /* 0x000fd80003800000 */
[----:B------:R-:W-:Y:S05]  /*11800*/  @P0 BRA `(.L_x_2188) ;  /* 0x0000000000880947 */ /* 0x000fea0003800000 */
[----:B------:R-:W-:-:S03]  /*11810*/  UMOV UR4, 0xffffffff ;  /* 0xffffffff00047882 */ /* 0x000fc60000000000 */
[----:B------:R-:W-:Y:S05]  /*11820*/  BRA.DIV UR4, `(.L_x_2189) ;  /* 0x0000003204007947 */ /* 0x000fea000b800000 */
[----:B------:R-:W-:-:S13]  /*11830*/  ELECT P6, URZ, PT ;  /* 0x00000000003f782f */ /* 0x000fda00038c0000 */
.L_x_2289:
[----:B------:R-:W-:Y:S05]  /*11840*/  @!P6 BRA `(.L_x_2188) ;  /* 0x000000000078e947 */ /* 0x000fea0003800000 */
[----:B-1----:R-:W2:Y:S02]  /*11850*/  LDL.LU R0, [R1+0x1c] ;  /* 0x00001c0001007983 */ /* 0x002ea40000300800 */
[----:B--2---:R-:W-:-:S04]  /*11860*/  LOP3.LUT R0, R0, 0x2, RZ, 0xfc, !PT ;  /* 0x0000000200007812 */ /* 0x004fc800078efcff */
[----:B------:R-:W-:-:S13]  /*11870*/  ISETP.NE.AND P0, PT, R0, 0x3, PT ;  /* 0x000000030000780c */ /* 0x000fda0003f05270 */
[----:B------:R-:W-:Y:S05]  /*11880*/  @!P0 BRA `(.L_x_2190) ;  /* 0x0000000000048947 */ /* 0x000fea0003800000 */
[----:B------:R-:W-:Y:S01]  /*11890*/  BPT.TRAP 0x1 ;  /* 0x000000040000795c */ /* 0x000fe20000300000 */
.L_x_2190:
[C---:B------:R-:W-:Y:S01]  /*118a0*/  LEA R3, R26.reuse, R5, 0x3 ;  /* 0x000000051a037211 */ /* 0x040fe200078e18ff */
[----:B------:R-:W-:Y:S01]  /*118b0*/  VIADD R26, R26, 0x1 ;  /* 0x000000011a1a7836 */ /* 0x000fe20000000000 */
[----:B------:R-:W-:-:S04]  /*118c0*/  SHF.L.U32 R2, R29, 0x1f, RZ ;  /* 0x0000001f1d027819 */ /* 0x000fc800000006ff */
[----:B------:R-:W1:Y:S01]  /*118d0*/  SYNCS.PHASECHK.TRANS64.TRYWAIT P1, [R3+URZ+0x2d840], R2 ;  /* 0x02d84002030075a7 */ /* 0x000e62000802017f */
[----:B------:R-:W-:-:S04]  /*118e0*/  ISETP.NE.AND P2, PT, R26, 0x2, PT ;  /* 0x000000021a00780c */ /* 0x000fc80003f45270 */
[----:B------:R-:W-:Y:S01]  /*118f0*/  SEL R0, RZ, 0x1, P2 ;  /* 0x00000001ff007807 */ /* 0x000fe20001000000 */
[----:B-1----:R-:W-:Y:S08]  /*11900*/  @!P1 BRA `(.L_x_2191) ;  /* 0x0000002c00e89947 */ /* 0x002ff00003800000 */
.L_x_2290:
[----:B------:R-:W-:Y:S02]  /*11910*/  SEL R26, R26, RZ, P2 ;  /* 0x000000ff1a1a7207 */ /* 0x000fe40001000000 */
[----:B------:R-:W-:Y:S01]  /*11920*/  LOP3.LUT R0, R29, R0, RZ, 0x3c, !PT ;  /* 0x000000001d007212 */ /* 0x000fe200078e3cff */
[----:B------:R-:W-:Y:S06]  /*11930*/  @!P0 BRA `(.L_x_2192) ;  /* 0x0000000000048947 */ /* 0x000fec0003800000 */
[----:B------:R-:W-:Y:S01]  /*11940*/  BPT.TRAP 0x1 ;  /* 0x000000040000795c */ /* 0x000fe20000300000 */
.L_x_2192:
[----:B------:R-:W-:Y:S01]  /*11950*/  IMAD R5, R26, 0x8, R5 ;  /* 0x000000081a057824 */ /* 0x000fe200078e0205 */
[----:B------:R-:W-:-:S04]  /*11960*/  SHF.L.U32 R0, R0, 0x1f, RZ ;  /* 0x0000001f00007819 */ /* 0x000fc800000006ff */
[----:B------:R-:W2:Y:S02]  /*11970*/  SYNCS.PHASECHK.TRANS64.TRYWAIT P1, [R5+URZ+0x2d840], R0 ;  /* 0x02d84000050075a7 */ /* 0x000ea4000802017f */
[----:B--2---:R-:W-:Y:S05]  /*11980*/  @!P1 BRA `(.L_x_2193) ;  /* 0x0000002c00dc9947 */ /* 0x004fea0003800000 */
.L_x_2291:
[----:B------:R-:W-:Y:S05]  /*11990*/  @!P0 BRA `(.L_x_2194) ;  /* 0x0000000000048947 */ /* 0x000fea0003800000 */
[----:B------:R-:W-:Y:S01]  /*119a0*/  BPT.TRAP 0x1 ;  /* 0x000000040000795c */ /* 0x000fe20000300000 */
.L_x_2194:
[----:B------:R-:W3:Y:S02]  /*119b0*/  SYNCS.PHASECHK.TRANS64.TRYWAIT P1, [R3+URZ+0x2d860], R2 ;  /* 0x02d86002030075a7 */ /* 0x000ee4000802017f */
[----:B---3--:R-:W-:Y:S05]  /*119c0*/  @!P1 BRA `(.L_x_2195) ;  /* 0x0000002c00e09947 */ /* 0x008fea0003800000 */
.L_x_2292:
[----:B------:R-:W-:Y:S05]  /*119d0*/  @!P0 BRA `(.L_x_2196) ;  /* 0x0000000000048947 */ /* 0x000fea0003800000 */
[----:B------:R-:W-:Y:S01]  /*119e0*/  BPT.TRAP 0x1 ;  /* 0x000000040000795c */ /* 0x000fe20000300000 */
.L_x_2196:
[----:B----4-:R4:W0:Y:S02]  /*119f0*/  SYNCS.PHASECHK.TRANS64.TRYWAIT P0, [R5+URZ+0x2d860], R0 ;  /* 0x02d86000050075a7 */ /* 0x010824000800017f */
[----:B0-----:R-:W-:Y:S05]  /*11a00*/  @!P0 NANOSLEEP.SYNCS 0x989680 ;  /* 0x009896800000895d */ /* 0x001fea0003900000 */
[----:B------:R-:W0:Y:S02]  /*11a10*/  @!P0 SYNCS.PHASECHK.TRANS64 P0, [R5+URZ+0x2d860], R0 ;  /* 0x02d86000050085a7 */ /* 0x000e24000800007f */
[----:B0-----:R-:W-:Y:S05]  /*11a20*/  @!P0 BRA `(.L_x_2196) ;  /* 0xfffffffc00f08947 */ /* 0x001fea000383ffff */
.L_x_2188:
[----:B------:R-:W-:Y:S05]  /*11a30*/  BSYNC B0 ;  /* 0x0000000000007941 */ /* 0x000fea0003800000 */
.L_x_2187:
[----:B------:R-:W-:Y:S05]  /*11a40*/  EXIT ;  /* 0x000000000000794d */ /* 0x000fea0003800000 */
.L_x_2066:
[----:B0-----:R-:W-:-:S04]  /*11a50*/  IMAD.U32 R3, RZ, RZ, UR41 ;  /* 0x00000029ff037e24 */ /* 0x001fc8000f8e00ff */
[----:B------:R0:W1:Y:S03]  /*11a60*/  SYNCS.PHASECHK.TRANS64.TRYWAIT P1, [R3+URZ+0x2d800], R0 ;  /* 0x02d80000030075a7 */ /* 0x000066000802017f */
[----:B-1----:R-:W-:Y:S05]  /*11a70*/  @!P1 NANOSLEEP.SYNCS 0x989680 ;  /* 0x009896800000995d */ /* 0x002fea0003900000 */
[----:B------:R-:W1:Y:S02]  /*11a80*/  @!P1 SYNCS.PHASECHK.TRANS64 P1, [R3+URZ+0x2d800], R0 ;  /* 0x02d80000030095a7 */ /* 0x000e64000802007f */
[----:B-1----:R-:W-:Y:S05]  /*11a90*/  @!P1 BRA `(.L_x_2066) ;  /* 0xfffffffc00ec9947 */ /* 0x002fea000383ffff */
[----:B------:R-:W-:Y:S05]  /*11aa0*/  BRA `(.L_x_2197) ;  /* 0xfffffefc00287947 */ /* 0x000fea000383ffff */
.L_x_2070:
[----:B-1----:R1:W2:Y:S02]  /*11ab0*/  SYNCS.PHASECHK.TRANS64.TRYWAIT P1, [R0+URZ+0x2d830], R3 ;  /* 0x02d83003000075a7 */ /* 0x0022a4000802017f */
[----:B--2---:R-:W-:Y:S05]  /*11ac0*/  @!P1 NANOSLEEP.SYNCS 0x989680 ;  /* 0x009896800000995d */ /* 0x004fea0003900000 */
[----:B------:R-:W2:Y:S02]  /*11ad0*/  @!P1 SYNCS.PHASECHK.TRANS64 P1, [R0+URZ+0x2d830], R3 ;  /* 0x02d83003000095a7 */ /* 0x000ea4000802007f */
[----:B--2---:R-:W-:Y:S05]  /*11ae0*/  @!P1 BRA `(.L_x_2070) ;  /* 0xfffffffc00f09947 */ /* 0x004fea000383ffff */
[----:B------:R-:W-:Y:S05]  /*11af0*/  BRA `(.L_x_2069) ;  /* 0xfffffefc00407947 */ /* 0x000fea000383ffff */
.L_x_2076:
[----:B--2---:R-:W-:-:S04]  /*11b00*/  IMAD.U32 R10, RZ, RZ, UR7 ;  /* 0x00000007ff0a7e24 */ /* 0x004fc8000f8e00ff */
[----:B------:R2:W3:Y:S03]  /*11b10*/  SYNCS.PHASECHK.TRANS64.TRYWAIT P1, [R10+URZ+0x2d830], R9 ;  /* 0x02d830090a0075a7 */ /* 0x0004e6000802017f */
[----:B---3--:R-:W-:Y:S05]  /*11b20*/  @!P1 NANOSLEEP.SYNCS 0x989680 ;  /* 0x009896800000995d */ /* 0x008fea0003900000 */
[----:B------:R-:W3:Y:S02]  /*11b30*/  @!P1 SYNCS.PHASECHK.TRANS64 P1, [R10+URZ+0x2d830], R9 ;  /* 0x02d830090a0095a7 */ /* 0x000ee4000802007f */
[----:B---3--:R-:W-:Y:S05]  /*11b40*/  @!P1 BRA `(.L_x_2076) ;  /* 0xfffffffc00ec9947 */ /* 0x008fea000383ffff */
[----:B------:R-:W-:Y:S05]  /*11b50*/  BRA `(.L_x_2073) ;  /* 0xffffff2800147947 */ /* 0x000fea000383ffff */
.L_x_2080:
[----:B-1----:R-:W-:-:S04]  /*11b60*/  IMAD.U32 R9, RZ, RZ, UR7 ;  /* 0x00000007ff097e24 */ /* 0x002fc8000f8e00ff */
[----:B------:R1:W2:Y:S03]  /*11b70*/  SYNCS.PHASECHK.TRANS64.TRYWAIT P1, [R9+URZ+0x2d850], R6 ;  /* 0x02d85006090075a7 */ /* 0x0002a6000802017f */
[----:B--2---:R-:W-:Y:S05]  /*11b80*/  @!P1 NANOSLEEP.SYNCS 0x989680 ;  /* 0x009896800000995d */ /* 0x004fea0003900000 */
[----:B------:R-:W2:Y:S02]  /*11b90*/  @!P1 SYNCS.PHASECHK.TRANS64 P1, [R9+URZ+0x2d850], R6 ;  /* 0x02d85006090095a7 */ /* 0x000ea4000802007f */
[----:B--2---:R-:W-:Y:S05]  /*11ba0*/  @!P1 BRA `(.L_x_2080) ;  /* 0xfffffffc00ec9947 */ /* 0x004fea000383ffff */
[----:B------:R-:W-:Y:S05]  /*11bb0*/  BRA `(.L_x_2077) ;  /* 0xffffff2800bc7947 */ /* 0x000fea000383ffff */
.L_x_2088:
[----:B--2---:R-:W-:-:S04]  /*11bc0*/  IMAD.U32 R9, RZ, RZ, UR7 ;  /* 0x00000007ff097e24 */ /* 0x004fc8000f8e00ff */
[----:B------:R2:W3:Y:S03]  /*11bd0*/  SYNCS.PHASECHK.TRANS64.TRYWAIT P1, [R9+URZ+0x2d830], R8 ;  /* 0x02d83008090075a7 */ /* 0x0004e6000802017f */
[----:B---3--:R-:W-:Y:S05]  /*11be0*/  @!P1 NANOSLEEP.SYNCS 0x989680 ;  /* 0x009896800000995d */ /* 0x008fea0003900000 */
[----:B------:R-:W3:Y:S02]  /*11bf0*/  @!P1 SYNCS.PHASECHK.TRANS64 P1, [R9+URZ+0x2d830], R8 ;  /* 0x02d83008090095a7 */ /* 0x000ee4000802007f */
[----:B---3--:R-:W-:Y:S05]  /*11c00*/  @!P1 BRA `(.L_x_2088) ;  /* 0xfffffffc00ec9947 */ /* 0x008fea000383ffff */
[----:B------:R-:W-:Y:S05]  /*11c10*/  BRA `(.L_x_2085) ;  /* 0xffffff5800747947 */ /* 0x000fea000383ffff */
.L_x_2092:
[----:B-1----:R-:W-:-:S04]  /*11c20*/  MOV R8, UR7 ;  /* 0x0000000700087c02 */ /* 0x002fc80008000f00 */
[----:B------:R1:W2:Y:S03]  /*11c30*/  SYNCS.PHASECHK.TRANS64.TRYWAIT P1, [R8+URZ+0x2d850], R7 ;  /* 0x02d85007080075a7 */ /* 0x0002a6000802017f */
[----:B--2---:R-:W-:Y:S05]  /*11c40*/  @!P1 NANOSLEEP.SYNCS 0x989680 ;  /* 0x009896800000995d */ /* 0x004fea0003900000 */
[----:B------:R-:W2:Y:S02]  /*11c50*/  @!P1 SYNCS.PHASECHK.TRANS64 P1, [R8+URZ+0x2d850], R7 ;  /* 0x02d85007080095a7 */ /* 0x000ea4000802007f */
[----:B--2---:R-:W-:Y:S05]  /*11c60*/  @!P1 BRA `(.L_x_2092) ;  /* 0xfffffffc00ec9947 */ /* 0x004fea000383ffff */
[----:B------:R-:W-:Y:S05]  /*11c70*/  BRA `(.L_x_2089) ;  /* 0xffffff5c001c7947 */ /* 0x000fea000383ffff */
.L_x_2099:
[----:B--2---:R-:W-:-:S04]  /*11c80*/  IMAD.U32 R5, RZ, RZ, UR4 ;  /* 0x00000004ff057e24 */ /* 0x004fc8000f8e00ff */
[----:B------:R2:W3:Y:S03]  /*11c90*/  SYNCS.PHASECHK.TRANS64.TRYWAIT P1, [R5+URZ+0x2d850], R4 ;  /* 0x02d85004050075a7 */ /* 0x0004e6000802017f */
[----:B---3--:R-:W-:Y:S05]  /*11ca0*/  @!P1 NANOSLEEP.SYNCS 0x989680 ;  /* 0x009896800000995d */ /* 0x008fea0003900000 */
[----:B------:R-:W3:Y:S02]  /*11cb0*/  @!P1 SYNCS.PHASECHK.TRANS64 P1, [R5+URZ+0x2d850], R4 ;  /* 0x02d85004050095a7 */ /* 0x000ee4000802007f */
[----:B---3--:R-:W-:Y:S05]  /*11cc0*/  @!P1 BRA `(.L_x_2099) ;  /* 0xfffffffc00ec9947 */ /* 0x008fea000383ffff */
[----:B------:R-:W-:Y:S05]  /*11cd0*/  BRA `(.L_x_2098) ;  /* 0xffffff80004c7947 */ /* 0x000fea000383ffff */
.L_x_2134:
        /* <DEDUP_REMOVED lines=11> */
.L_x_2199:
[----:B------:R-:W-:Y:S05]  /*11d90*/  BSYNC B0 ;  /* 0x0000000000007941 */ /* 0x000fea0003800000 */
.L_x_2198:
[----:B------:R-:W-:Y:S05]  /*11da0*/  BRA `(.L_x_2200) ;  /* 0xffffffbc00ec7947 */ /* 0x000fea000383ffff */
.L_x_2137:
[----:B0-----:R0:W1:Y:S02]  /*11db0*/  SYNCS.PHASECHK.TRANS64.TRYWAIT P0, [R2+URZ+0x2d840], R3 ;  /* 0x02d84003020075a7 */ /* 0x001064000800017f */
[----:B-1----:R-:W-:Y:S05]  /*11dc0*/  @!P0 NANOSLEEP.SYNCS 0x989680 ;  /* 0x009896800000895d */ /* 0x002fea0003900000 */
[----:B------:R-:W1:Y:S02]  /*11dd0*/  @!P0 SYNCS.PHASECHK.TRANS64 P0, [R2+URZ+0x2d840], R3 ;  /* 0x02d84003020085a7 */ /* 0x000e64000800007f */
[----:B-1----:R-:W-:Y:S05]  /*11de0*/  @!P0 BRA `(.L_x_2137) ;  /* 0xfffffffc00f08947 */ /* 0x002fea000383ffff */
[----:B------:R-:W-:Y:S05]  /*11df0*/  BRA `(.L_x_2201) ;  /* 0xffffffc0005c7947 */ /* 0x000fea000383ffff */
.L_x_2138:
[----:B------:R-:W-:Y:S01]  /*11e00*/  BSSY B0, `(.L_x_2202) ;  /* 0x0000008000007945 */ /* 0x000fe20003800000 */
[----:B------:R-:W-:Y:S01]  /*11e10*/  IMAD.MOV.U32 R13, RZ, RZ, R6 ;  /* 0x000000ffff0d7224 */ /* 0x000fe200078e0006 */
[----:B------:R-:W-:Y:S01]  /*11e20*/  MOV R12, RZ ;  /* 0x000000ff000c7202 */ /* 0x000fe20000000f00 */
[----:B------:R-:W-:Y:S02]  /*11e30*/  IMAD.MOV.U32 R11, RZ, RZ, 0x1c1f ;  /* 0x00001c1fff0b7424 */ /* 0x000fe400078e00ff */
[----:B------:R-:W-:-:S07]  /*11e40*/  IMAD.MOV.U32 R15, RZ, RZ, -0x1 ;  /* 0xffffffffff0f7424 */ /* 0x000fce00078e00ff */
[----:B------:R-:W-:Y:S05]  /*11e50*/  WARPSYNC.COLLECTIVE R15, `(.L_x_2203) ;  /* 0x000000000f087348 */ /* 0x000fea0003c00000 */
[----:B------:R0:W1:Y:S02]  /*11e60*/  SHFL.IDX P6, R14, R13, R12, R11 ;  /* 0x0000000c0d0e7389 */ /* 0x00006400000c000b */
[----:B01----:R-:W-:Y:S01]  /*11e70*/  ENDCOLLECTIVE ;  /* 0x000000000000791b */ /* 0x003fe20003800000 */
.L_x_2203:
[----:B------:R-:W-:Y:S05]  /*11e80*/  BSYNC B0 ;  /* 0x0000000000007941 */ /* 0x000fea0003800000 */
.L_x_2202:
        /* <DEDUP_REMOVED lines=9> */
.L_x_2204:
[----:B------:R-:W-:Y:S02]  /*11f20*/  IMAD.MOV.U32 R13, RZ, RZ, R6 ;  /* 0x000000ffff0d7224 */ /* 0x000fe400078e0006 */
[----:B------:R-:W-:Y:S02]  /*11f30*/  IMAD.MOV.U32 R12, RZ, RZ, 0x1 ;  /* 0x00000001ff0c7424 */ /* 0x000fe400078e00ff */
[----:B------:R-:W-:-:S07]  /*11f40*/  IMAD.MOV.U32 R5, RZ, RZ, R14 ;  /* 0x000000ffff057224 */ /* 0x000fce00078e000e */
[----:B------:R-:W-:Y:S05]  /*11f50*/  WARPSYNC.COLLECTIVE R15, `(.L_x_2205) ;  /* 0x000000000f087348 */ /* 0x000fea0003c00000 */
[----:B------:R0:W1:Y:S02]  /*11f60*/  SHFL.IDX P6, R14, R13, R12, R11 ;  /* 0x0000000c0d0e7389 */ /* 0x00006400000c000b */
[----:B01----:R-:W-:Y:S01]  /*11f70*/  ENDCOLLECTIVE ;  /* 0x000000000000791b */ /* 0x003fe20003800000 */
.L_x_2205:
[----:B------:R-:W-:-:S05]  /*11f80*/  @P0 LEA R5, P1, R9, R5, 0x1 ;  /* 0x0000000509050211 */ /* 0x000fca00078208ff */
[----:B------:R-:W-:Y:S01]  /*11f90*/  @P0 IMAD.X R4, RZ, RZ, R4, P1 ;  /* 0x000000ffff040224 */ /* 0x000fe200008e0604 */
[----:B------:R-:W-:-:S04]  /*11fa0*/  ISETP.GE.AND P1, PT, R3, 0x21, PT ;  /* 0x000000210300780c */ /* 0x000fc80003f26270 */
[----:B------:R-:W-:Y:S02]  /*11fb0*/  @P0 LOP3.LUT R5, R5, R4, RZ, 0x3c, !PT ;  /* 0x0000000405050212 */ /* 0x000fe400078e3cff */
        /* <DEDUP_REMOVED lines=13> */
.L_x_2206:
[----:B------:R-:W-:Y:S02]  /*12090*/  @P1 IMAD R8, R7, 0x2, R23 ;  /* 0x0000000207081824 */ /* 0x000fe400078e0217 */
[----:B------:R-:W-:Y:S02]  /*120a0*/  IMAD.MOV.U32 R13, RZ, RZ, R6 ;  /* 0x000000ffff0d7224 */ /* 0x000fe400078e0006 */
[----:B------:R-:W-:Y:S02]  /*120b0*/  IMAD.MOV.U32 R12, RZ, RZ, 0x2 ;  /* 0x00000002ff0c7424 */ /* 0x000fe400078e00ff */
[----:B------:R-:W-:-:S07]  /*120c0*/  IMAD.MOV.U32 R5, RZ, RZ, R14 ;  /* 0x000000ffff057224 */ /* 0x000fce00078e000e */
[----:B------:R-:W-:Y:S05]  /*120d0*/  WARPSYNC.COLLECTIVE R15, `(.L_x_2207) ;  /* 0x000000000f087348 */ /* 0x000fea0003c00000 */
[----:B------:R0:W1:Y:S02]  /*120e0*/  SHFL.IDX P6, R14, R13, R12, R11 ;  /* 0x0000000c0d0e7389 */ /* 0x00006400000c000b */
[----:B01----:R-:W-:Y:S01]  /*120f0*/  ENDCOLLECTIVE ;  /* 0x000000000000791b */ /* 0x003fe20003800000 */
.L_x_2207:
[----:B------:R-:W-:-:S05]  /*12100*/  @P1 LEA R5, P0, R9, R5, 0x1 ;  /* 0x0000000509051211 */ /* 0x000fca00078008ff */
[----:B------:R-:W-:-:S05]  /*12110*/  @P1 IMAD.X R4, RZ, RZ, R4, P0 ;  /* 0x000000ffff041224 */ /* 0x000fca00000e0604 */
        /* <DEDUP_REMOVED lines=15> */
.L_x_2208:
[----:B------:R-:W-:Y:S02]  /*12210*/  @P1 IMAD R8, R7, 0x2, R23 ;  /* 0x0000000207081824 */ /* 0x000fe400078e0217 */
[----:B------:R-:W-:Y:S02]  /*12220*/  IMAD.MOV.U32 R13, RZ, RZ, R6 ;  /* 0x000000ffff0d7224 */ /* 0x000fe400078e0006 */
[----:B------:R-:W-:Y:S02]  /*12230*/  IMAD.MOV.U32 R12, RZ, RZ, 0x3 ;  /* 0x00000003ff0c7424 */ /* 0x000fe400078e00ff */
[----:B------:R-:W-:-:S07]  /*12240*/  IMAD.MOV.U32 R5, RZ, RZ, R14 ;  /* 0x000000ffff057224 */ /* 0x000fce00078e000e */
[----:B------:R-:W-:Y:S05]  /*12250*/  WARPSYNC.COLLECTIVE R15, `(.L_x_2209) ;  /* 0x000000000f087348 */ /* 0x000fea0003c00000 */
[----:B------:R0:W1:Y:S02]  /*12260*/  SHFL.IDX P6, R14, R13, R12, R11 ;  /* 0x0000000c0d0e7389 */ /* 0x00006400000c000b */
[----:B01----:R-:W-:Y:S01]  /*12270*/  ENDCOLLECTIVE ;  /* 0x000000000000791b */ /* 0x003fe20003800000 */
.L_x_2209:
[----:B------:R-:W-:-:S05]  /*12280*/  @P1 LEA R5, P0, R9, R5, 0x1 ;  /* 0x0000000509051211 */ /* 0x000fca00078008ff */
[----:B------:R-:W-:-:S05]  /*12290*/  @P1 IMAD.X R4, RZ, RZ, R4, P0 ;  /* 0x000000ffff041224 */ /* 0x000fca00000e0604 */
[----:B------:R-:W-:Y:S02]  /*122a0*/  @P1 LOP3.LUT R5, R5, R4, RZ, 0x3c, !PT ;  /* 0x0000000405051212 */ /* 0x000fe400078e3cff */
[----:B------:R-:W-:Y:S02]  /*122b0*/  MOV R13, R0 ;  /* 0x00000000000d7202 */ /* 0x000fe40000000f00 */
[----:B------:R-:W-:-:S04]  /*122c0*/  @P1 LOP3.LUT R4, R5, R4, RZ, 0x3c, !PT ;  /* 0x0000000405041212 */ /* 0x000fc800078e3cff */
[----:B------:R-:W-:Y:S01]  /*122d0*/  @P1 LOP3.LUT R5, R5, R4, RZ, 0x3c, !PT ;  /* 0x0000000405051212 */ /* 0x000fe200078e3cff */
[----:B------:R-:W-:-:S07]  /*122e0*/  IMAD.MOV.U32 R6, RZ, RZ, R14 ;  /* 0x000000ffff067224 */ /* 0x000fce00078e000e */
[----:B------:R-:W-:Y:S05]  /*122f0*/  WARPSYNC.COLLECTIVE R15, `(.L_x_2210) ;  /* 0x000000000f087348 */ /* 0x000fea0003c00000 */
[----:B------:R0:W1:Y:S02]  /*12300*/  SHFL.IDX P6, R14, R13, R12, R11 ;  /* 0x0000000c0d0e7389 */ /* 0x00006400000c000b */
[----:B01----:R-:W-:Y:S01]  /*12310*/  ENDCOLLECTIVE ;  /* 0x000000000000791b */ /* 0x003fe20003800000 */
.L_x_2210:
        /* <DEDUP_REMOVED lines=8> */
.L_x_2143:
[----:B------:R-:W2:Y:S04]  /*123a0*/  LDL.LU R11, [R1+0x20] ;  /* 0x00002000010b7983 */ /* 0x000ea80000300800 */
[----:B------:R0:W5:Y:S01]  /*123b0*/  LDL R9, [R1+0x18] ;  /* 0x0000180001097983 */ /* 0x0001620000100800 */
[----:B------:R-:W-:Y:S02]  /*123c0*/  IMAD.MOV.U32 R13, RZ, RZ, R0 ;  /* 0x000000ffff0d7224 */ /* 0x000fe400078e0000 */
[----:B------:R-:W-:Y:S02]  /*123d0*/  IMAD.MOV.U32 R12, RZ, RZ, RZ ;  /* 0x000000ffff0c7224 */ /* 0x000fe400078e00ff */
[----:B------:R-:W-:Y:S02]  /*123e0*/  IMAD.MOV.U32 R15, RZ, RZ, -0x1 ;  /* 0xffffffffff0f7424 */ /* 0x000fe400078e00ff */
[----:B------:R-:W-:-:S04]  /*123f0*/  IMAD R17, R17, 0xc0, R21 ;  /* 0x000000c011117824 */ /* 0x000fc800078e0215 */
[----:B------:R-:W-:Y:S02]  /*12400*/  VIADD R5, R17, 0x20 ;  /* 0x0000002011057836 */ /* 0x000fe40000000000 */
[----:B--2---:R-:W-:Y:S02]  /*12410*/  IMAD R2, R11, R10, RZ ;  /* 0x0000000a0b027224 */ /* 0x004fe400078e02ff */
[----:B0-----:R-:W-:-:S07]  /*12420*/  IMAD.MOV.U32 R11, RZ, RZ, 0x1c1f ;  /* 0x00001c1fff0b7424 */ /* 0x001fce00078e00ff */
[----:B-----5:R-:W-:Y:S05]  /*12430*/  WARPSYNC.COLLECTIVE R15, `(.L_x_2212) ;  /* 0x000000000f087348 */ /* 0x020fea0003c00000 */
[----:B------:R0:W1:Y:S02]  /*12440*/  SHFL.IDX P6, R14, R13, R12, R11 ;  /* 0x0000000c0d0e7389 */ /* 0x00006400000c000b */
[----:B01---5:R-:W-:Y:S01]  /*12450*/  ENDCOLLECTIVE ;  /* 0x000000000000791b */ /* 0x023fe20003800000 */
.L_x_2212:
[----:B------:R-:W-:Y:S01]  /*12460*/  MOV R13, R4 ;  /* 0x00000004000d7202 */ /* 0x000fe20000000f00 */
[----:B------:R-:W-:-:S07]  /*12470*/  IMAD.MOV.U32 R6, RZ, RZ, R14 ;  /* 0x000000ffff067224 */ /* 0x000fce00078e000e */
[----:B------:R-:W-:Y:S05]  /*12480*/  WARPSYNC.COLLECTIVE R15, `(.L_x_2213) ;  /* 0x000000000f087348 */ /* 0x000fea0003c00000 */
[----:B------:R0:W1:Y:S02]  /*12490*/  SHFL.IDX P6, R14, R13, R12, R11 ;  /* 0x0000000c0d0e7389 */ /* 0x00006400000c000b */
[----:B01----:R-:W-:Y:S01]  /*124a0*/  ENDCOLLECTIVE ;  /* 0x000000000000791b */ /* 0x003fe20003800000 */
.L_x_2213:
[----:B------:R-:W-:Y:S01]  /*124b0*/  ISETP.GE.AND P2, PT, R17, R2, PT ;  /* 0x000000021100720c */ /* 0x000fe20003f46270 */
[----:B------:R-:W-:Y:S02]  /*124c0*/  IMAD.MOV.U32 R13, RZ, RZ, R0 ;  /* 0x000000ffff0d7224 */ /* 0x000fe400078e0000 */
[----:B------:R-:W-:Y:S02]  /*124d0*/  IMAD.MOV.U32 R12, RZ, RZ, 0x1 ;  /* 0x00000001ff0c7424 */ /* 0x000fe400078e00ff */
[----:B------:R-:W-:-:S08]  /*124e0*/  IMAD.MOV.U32 R7, RZ, RZ, R14 ;  /* 0x000000ffff077224 */ /* 0x000fd000078e000e */
[----:B------:R-:W-:Y:S05]  /*124f0*/  WARPSYNC.COLLECTIVE R15, `(.L_x_2214) ;  /* 0x000000000f087348 */ /* 0x000fea0003c00000 */
[----:B------:R0:W1:Y:S02]  /*12500*/  SHFL.IDX P6, R14, R13, R12, R11 ;  /* 0x0000000c0d0e7389 */ /* 0x00006400000c000b */
[----:B01----:R-:W-:Y:S01]  /*12510*/  ENDCOLLECTIVE ;  /* 0x000000000000791b */ /* 0x003fe20003800000 */
.L_x_2214:
[----:B------:R-:W-:-:S05]  /*12520*/  @!P2 LEA R7, P4, R20, R7, 0x1 ;  /* 0x000000071407a211 */ /* 0x000fca00078808ff */
[----:B------:R-:W-:-:S05]  /*12530*/  @!P2 IMAD.X R6, RZ, RZ, R6, P4 ;  /* 0x000000ffff06a224 */ /* 0x000fca00020e0606 */
[----:B------:R-:W-:-:S04]  /*12540*/  @!P2 LOP3.LUT R7, R7, R6, RZ, 0x3c, !PT ;  /* 0x000000060707a212 */ /* 0x000fc800078e3cff */
[----:B------:R-:W-:-:S04]  /*12550*/  @!P2 LOP3.LUT R6, R7, R6, RZ, 0x3c, !PT ;  /* 0x000000060706a212 */ /* 0x000fc800078e3cff */
[----:B------:R-:W-:Y:S02]  /*12560*/  @!P2 LOP3.LUT R7, R7, R6, RZ, 0x3c, !PT ;  /* 0x000000060707a212 */ /* 0x000fe400078e3cff */
[----:B------:R-:W-:-:S03]  /*12570*/  MOV R13, R4 ;  /* 0x00000004000d7202 */ /* 0x000fc60000000f00 */
        /* <DEDUP_REMOVED lines=10> */
.L_x_2215:
[----:B------:R-:W-:Y:S01]  /*12620*/  ISETP.GE.AND P2, PT, R5, R2, PT ;  /* 0x000000020500720c */ /* 0x000fe20003f46270 */
[----:B------:R-:W-:Y:S02]  /*12630*/  IMAD.MOV.U32 R13, RZ, RZ, R0 ;  /* 0x000000ffff0d7224 */ /* 0x000fe400078e0000 */
[----:B------:R-:W-:Y:S02]  /*12640*/  IMAD.MOV.U32 R12, RZ, RZ, 0x2 ;  /* 0x00000002ff0c7424 */ /* 0x000fe400078e00ff */
[----:B------:R-:W-:-:S08]  /*12650*/  IMAD.MOV.U32 R7, RZ, RZ, R14 ;  /* 0x000000ffff077224 */ /* 0x000fd000078e000e */
[----:B------:R-:W-:Y:S05]  /*12660*/  WARPSYNC.COLLECTIVE R15, `(.L_x_2216) ;  /* 0x000000000f087348 */ /* 0x000fea0003c00000 */
[----:B------:R0:W1:Y:S02]  /*12670*/  SHFL.IDX P6, R14, R13, R12, R11 ;  /* 0x0000000c0d0e7389 */ /* 0x00006400000c000b */
[----:B01----:R-:W-:Y:S01]  /*12680*/  ENDCOLLECTIVE ;  /* 0x000000000000791b */ /* 0x003fe20003800000 */
.L_x_2216:
        /* <DEDUP_REMOVED lines=16> */
.L_x_2217:
[----:B------:R-:W-:Y:S02]  /*12790*/  VIADD R5, R17, 0x40 ;  /* 0x0000004011057836 */ /* 0x000fe40000000000 */
[----:B------:R-:W-:Y:S02]  /*127a0*/  IMAD.MOV.U32 R13, RZ, RZ, R0 ;  /* 0x000000ffff0d7224 */ /* 0x000fe400078e0000 */
[----:B------:R-:W-:Y:S01]  /*127b0*/  IMAD.MOV.U32 R12, RZ, RZ, 0x3 ;  /* 0x00000003ff0c7424 */ /* 0x000fe200078e00ff */
[----:B------:R-:W-:Y:S01]  /*127c0*/  ISETP.GE.AND P2, PT, R5, R2, PT ;  /* 0x000000020500720c */ /* 0x000fe20003f46270 */
[----:B------:R-:W-:-:S12]  /*127d0*/  IMAD.MOV.U32 R7, RZ, RZ, R14 ;  /* 0x000000ffff077224 */ /* 0x000fd800078e000e */
[----:B------:R-:W-:Y:S05]  /*127e0*/  WARPSYNC.COLLECTIVE R15, `(.L_x_2218) ;  /* 0x000000000f087348 */ /* 0x000fea0003c00000 */
[----:B------:R0:W1:Y:S02]  /*127f0*/  SHFL.IDX P6, R14, R13, R12, R11 ;  /* 0x0000000c0d0e7389 */ /* 0x00006400000c000b */
[----:B01----:R-:W-:Y:S01]  /*12800*/  ENDCOLLECTIVE ;  /* 0x000000000000791b */ /* 0x003fe20003800000 */
.L_x_2218:
[----:B------:R-:W-:-:S05]  /*12810*/  @!P2 LEA R7, P4, R20, R7, 0x1 ;  /* 0x000000071407a211 */ /* 0x000fca00078808ff */
[----:B------:R-:W-:Y:S02]  /*12820*/  @!P2 IMAD.X R6, RZ, RZ, R6, P4 ;  /* 0x000000ffff06a224 */ /* 0x000fe400020e0606 */
[----:B------:R-:W-:-:S03]  /*12830*/  IMAD.MOV.U32 R13, RZ, RZ, R4 ;  /* 0x000000ffff0d7224 */ /* 0x000fc600078e0004 */
[----:B------:R-:W-:Y:S01]  /*12840*/  @!P2 LOP3.LUT R7, R7, R6, RZ, 0x3c, !PT ;  /* 0x000000060707a212 */ /* 0x000fe200078e3cff */
[----:B------:R-:W-:-:S07]  /*12850*/  IMAD.MOV.U32 R0, RZ, RZ, R14 ;  /* 0x000000ffff007224 */ /* 0x000fce00078e000e */
[----:B------:R-:W-:Y:S05]  /*12860*/  WARPSYNC.COLLECTIVE R15, `(.L_x_2219) ;  /* 0x000000000f087348 */ /* 0x000fea0003c00000 */
[----:B------:R0:W1:Y:S02]  /*12870*/  SHFL.IDX P6, R14, R13, R12, R11 ;  /* 0x0000000c0d0e7389 */ /* 0x00006400000c000b */
[----:B01----:R-:W-:Y:S01]  /*12880*/  ENDCOLLECTIVE ;  /* 0x000000000000791b */ /* 0x003fe20003800000 */
.L_x_2219:
[----:B------:R-:W-:Y:S01]  /*12890*/  @!P2 LOP3.LUT R6, R7, R6, RZ, 0x3c, !PT ;  /* 0x000000060706a212 */ /* 0x000fe200078e3cff */
[----:B------:R-:W-:-:S03]  /*128a0*/  VIADD R5, R17, 0x60 ;  /* 0x0000006011057836 */ /* 0x000fc60000000000 */
        /* <DEDUP_REMOVED lines=8> */
[----:B------:R-:W-:Y:S01]  /*12930*/  ISETP.GE.AND P2, PT, R5, R2, PT ;  /* 0x000000020500720c */ /* 0x000fe20003f46270 */
[----:B------:R-:W-:Y:S01]  /*12940*/  IMAD.MOV.U32 R12, RZ, RZ, RZ ;  /* 0x000000ffff0c7224 */ /* 0x000fe200078e00ff */
[----:B------:R-:W-:-:S11]  /*12950*/  MOV R4, R14 ;  /* 0x0000000e00047202 */ /* 0x000fd60000000f00 */
[----:B0-----:R-:W-:Y:S05]  /*12960*/  WARPSYNC.COLLECTIVE R15, `(.L_x_2220) ;  /* 0x000000000f087348 */ /* 0x001fea0003c00000 */
[----:B------:R1:W2:Y:S02]  /*12970*/  SHFL.IDX P6, R14, R13, R12, R11 ;  /* 0x0000000c0d0e7389 */ /* 0x0002a400000c000b */
[----:B012---:R-:W-:Y:S01]  /*12980*/  ENDCOLLECTIVE ;  /* 0x000000000000791b */ /* 0x007fe20003800000 */
.L_x_2220:
        /* <DEDUP_REMOVED lines=16> */
.L_x_2221:
[----:B------:R-:W-:Y:S02]  /*12a90*/  IMAD.MOV.U32 R13, RZ, RZ, R3 ;  /* 0x000000ffff0d7224 */ /* 0x000fe400078e0003 */
[----:B------:R-:W-:Y:S02]  /*12aa0*/  IMAD.MOV.U32 R12, RZ, RZ, 0x1 ;  /* 0x00000001ff0c7424 */ /* 0x000fe400078e00ff */
[----:B------:R-:W-:-:S07]  /*12ab0*/  IMAD.MOV.U32 R4, RZ, RZ, R14 ;  /* 0x000000ffff047224 */ /* 0x000fce00078e000e */
[----:B------:R-:W-:Y:S05]  /*12ac0*/  WARPSYNC.COLLECTIVE R15, `(.L_x_2222) ;  /* 0x000000000f087348 */ /* 0x000fea0003c00000 */
[----:B------:R0:W1:Y:S02]  /*12ad0*/  SHFL.IDX P6, R14, R13, R12, R11 ;  /* 0x0000000c0d0e7389 */ /* 0x00006400000c000b */
[----:B01----:R-:W-:Y:S01]  /*12ae0*/  ENDCOLLECTIVE ;  /* 0x000000000000791b */ /* 0x003fe20003800000 */
.L_x_2222:
        /* <DEDUP_REMOVED lines=9> */
[----:B------:R-:W-:-:S03]  /*12b80*/  MOV R3, R14 ;  /* 0x0000000e00037202 */ /* 0x000fc60000000f00 */
[----:B------:R0:W-:Y:S04]  /*12b90*/  @!P2 LDGSTS.E.BYPASS.LTC128B.128 [R9+0x14400], desc[UR36][R4.64+0x80], !P1 ;  /* 0x144000800409afae */ /* 0x0001e8000c901d64 */
[----:B0-----:R-:W-:Y:S05]  /*12ba0*/  WARPSYNC.COLLECTIVE R15, `(.L_x_2223) ;  /* 0x000000000f087348 */ /* 0x001fea0003c00000 */
[----:B------:R1:W2:Y:S02]  /*12bb0*/  SHFL.IDX P6, R14, R13, R12, R11 ;  /* 0x0000000c0d0e7389 */ /* 0x0002a400000c000b */
[----:B012---:R-:W-:Y:S01]  /*12bc0*/  ENDCOLLECTIVE ;  /* 0x000000000000791b */ /* 0x007fe20003800000 */
.L_x_2223:
[----:B------:R-:W-:Y:S01]  /*12bd0*/  IMAD.MOV.U32 R8, RZ, RZ, R14 ;  /* 0x000000ffff087224 */ /* 0x000fe200078e000e */
[----:B------:R-:W-:Y:S06]  /*12be0*/  BRA `(.L_x_2224) ;  /* 0xffffffc400507947 */ /* 0x000fec000383ffff */
.L_x_2146:
[----:B-1----:R1:W2:Y:S02]  /*12bf0*/  SYNCS.PHASECHK.TRANS64.TRYWAIT P0, [R23+URZ+0x2d820], R0 ;  /* 0x02d82000170075a7 */ /* 0x0022a4000800017f */
[----:B--2---:R-:W-:Y:S05]  /*12c00*/  @!P0 NANOSLEEP.SYNCS 0x989680 ;  /* 0x009896800000895d */ /* 0x004fea0003900000 */
[----:B------:R-:W2:Y:S02]  /*12c10*/  @!P0 SYNCS.PHASECHK.TRANS64 P0, [R23+URZ+0x2d820], R0 ;  /* 0x02d82000170085a7 */ /* 0x000ea4000800007f */
[----:B--2---:R-:W-:Y:S05]  /*12c20*/  @!P0 BRA `(.L_x_2146) ;  /* 0xfffffffc00f08947 */ /* 0x004fea000383ffff */
[----:B------:R-:W-:Y:S05]  /*12c30*/  BRA `(.L_x_2225) ;  /* 0xffffffc400b87947 */ /* 0x000fea000383ffff */
.L_x_2151:
[----:B0-----:R0:W1:Y:S02]  /*12c40*/  SYNCS.PHASECHK.TRANS64.TRYWAIT P0, [R5+URZ+0x2d840], R0 ;  /* 0x02d84000050075a7 */ /* 0x001064000800017f */
[----:B-1----:R-:W-:Y:S05]  /*12c50*/  @!P0 NANOSLEEP.SYNCS 0x989680 ;  /* 0x009896800000895d */ /* 0x002fea0003900000 */
[----:B------:R-:W1:Y:S02]  /*12c60*/  @!P0 SYNCS.PHASECHK.TRANS64 P0, [R5+URZ+0x2d840], R0 ;  /* 0x02d84000050085a7 */ /* 0x000e64000800007f */
[----:B-1----:R-:W-:Y:S05]  /*12c70*/  @!P0 BRA `(.L_x_2151) ;  /* 0xfffffffc00f08947 */ /* 0x002fea000383ffff */
[----:B------:R-:W-:Y:S05]  /*12c80*/  BRA `(.L_x_2226) ;  /* 0xffffffc800a87947 */ /* 0x000fea000383ffff */
.L_x_2152:
        /* <DEDUP_REMOVED lines=8> */
.L_x_2228:
[----:B------:R-:W-:Y:S05]  /*12d10*/  BSYNC B1 ;  /* 0x0000000000017941 */ /* 0x000fea0003800000 */
.L_x_2227:
        /* <DEDUP_REMOVED lines=12> */
.L_x_2229:
[----:B------:R-:W-:Y:S01]  /*12de0*/  LOP3.LUT P1, RZ, R22, 0x4, RZ, 0xc0, !PT ;  /* 0x0000000416ff7812 */ /* 0x000fe2000782c0ff */
        /* <DEDUP_REMOVED lines=8> */
.L_x_2230:
[----:B------:R-:W-:-:S04]  /*12e70*/  SHF.L.U32 R0, R21, 0x1, RZ ;  /* 0x0000000115007819 */ /* 0x000fc800000006ff */
        /* <DEDUP_REMOVED lines=13> */
.L_x_2231:
[----:B------:R-:W-:Y:S02]  /*12f50*/  IMAD.MOV.U32 R13, RZ, RZ, R7 ;  /* 0x000000ffff0d7224 */ /* 0x000fe400078e0007 */
[----:B------:R-:W-:Y:S01]  /*12f60*/  IMAD.MOV.U32 R12, RZ, RZ, 0x2 ;  /* 0x00000002ff0c7424 */ /* 0x000fe200078e00ff */
[----:B------:R-:W-:-:S07]  /*12f70*/  MOV R2, R14 ;  /* 0x0000000e00027202 */ /* 0x000fce0000000f00 */
[----:B------:R-:W-:Y:S05]  /*12f80*/  WARPSYNC.COLLECTIVE R15, `(.L_x_2232) ;  /* 0x000000000f087348 */ /* 0x000fea0003c00000 */
[----:B------:R0:W1:Y:S02]  /*12f90*/  SHFL.IDX P6, R14, R13, R12, R11 ;  /* 0x0000000c0d0e7389 */ /* 0x00006400000c000b */
[----:B01----:R-:W-:Y:S01]  /*12fa0*/  ENDCOLLECTIVE ;  /* 0x000000000000791b */ /* 0x003fe20003800000 */
.L_x_2232:
        /* <DEDUP_REMOVED lines=13> */
.L_x_2233:
[----:B------:R-:W-:Y:S02]  /*13080*/  IMAD.MOV.U32 R13, RZ, RZ, R7 ;  /* 0x000000ffff0d7224 */ /* 0x000fe400078e0007 */
[----:B------:R-:W-:Y:S02]  /*13090*/  IMAD.MOV.U32 R12, RZ, RZ, 0x3 ;  /* 0x00000003ff0c7424 */ /* 0x000fe400078e00ff */
[----:B------:R-:W-:-:S07]  /*130a0*/  IMAD.MOV.U32 R2, RZ, RZ, R14 ;  /* 0x000000ffff027224 */ /* 0x000fce00078e000e */
[----:B------:R-:W-:Y:S05]  /*130b0*/  WARPSYNC.COLLECTIVE R15, `(.L_x_2234) ;  /* 0x000000000f087348 */ /* 0x000fea0003c00000 */
[----:B------:R0:W1:Y:S02]  /*130c0*/  SHFL.IDX P6, R14, R13, R12, R11 ;  /* 0x0000000c0d0e7389 */ /* 0x00006400000c000b */
[----:B01----:R-:W-:Y:S01]  /*130d0*/  ENDCOLLECTIVE ;  /* 0x000000000000791b */ /* 0x003fe20003800000 */
.L_x_2234:
        /* <DEDUP_REMOVED lines=14> */
.L_x_2235:
[----:B------:R-:W-:Y:S01]  /*131c0*/  IMAD.MOV.U32 R2, RZ, RZ, R14 ;  /* 0x000000ffff027224 */ /* 0x000fe200078e000e */
[----:B------:R-:W-:Y:S06]  /*131d0*/  BRA `(.L_x_2236) ;  /* 0xffffffc800487947 */ /* 0x000fec000383ffff */
.L_x_2157:
[----:B-1----:R1:W2:Y:S02]  /*131e0*/  SYNCS.PHASECHK.TRANS64.TRYWAIT P0, [R5+URZ+0x2d860], R2 ;  /* 0x02d86002050075a7 */ /* 0x0022a4000800017f */
[----:B--2---:R-:W-:Y:S05]  /*131f0*/  @!P0 NANOSLEEP.SYNCS 0x989680 ;  /* 0x009896800000895d */ /* 0x004fea0003900000 */
[----:B------:R-:W2:Y:S02]  /*13200*/  @!P0 SYNCS.PHASECHK.TRANS64 P0, [R5+URZ+0x2d860], R2 ;  /* 0x02d86002050085a7 */ /* 0x000ea4000800007f */
[----:B--2---:R-:W-:Y:S05]  /*13210*/  @!P0 BRA `(.L_x_2157) ;  /* 0xfffffffc00f08947 */ /* 0x004fea000383ffff */
[----:B------:R-:W-:Y:S05]  /*13220*/  BRA `(.L_x_2237) ;  /* 0xffffffc800ac7947 */ /* 0x000fea000383ffff */
.L_x_2158:
        /* <DEDUP_REMOVED lines=8> */
.L_x_2239:
[----:B------:R-:W-:Y:S05]  /*132b0*/  BSYNC B1 ;  /* 0x0000000000017941 */ /* 0x000fea0003800000 */
.L_x_2238:
[----:B------:R-:W-:Y:S01]  /*132c0*/  IMAD.MOV.U32 R13, RZ, RZ, R24 ;  /* 0x000000ffff0d7224 */ /* 0x000fe200078e0018 */
[----:B------:R-:W-:Y:S01]  /*132d0*/  MOV R15, 0xffffffff ;  /* 0xffffffff000f7802 */ /* 0x000fe20000000f00 */
[----:B------:R-:W-:Y:S02]  /*132e0*/  IMAD.MOV.U32 R12, RZ, RZ, RZ ;  /* 0x000000ffff0c7224 */ /* 0x000fe400078e00ff */
[----:B------:R-:W-:Y:S02]  /*132f0*/  IMAD.MOV.U32 R11, RZ, RZ, 0x1c1f ;  /* 0x00001c1fff0b7424 */ /* 0x000fe400078e00ff */
[----:B------:R-:W-:Y:S02]  /*13300*/  IMAD.MOV.U32 R3, RZ, RZ, R14 ;  /* 0x000000ffff037224 */ /* 0x000fe400078e000e */
[----:B------:R-:W-:-:S07]  /*13310*/  IMAD R4, R4, 0x2, R23 ;  /* 0x0000000204047824 */ /* 0x000fce00078e0217 */
[----:B------:R-:W-:Y:S05]  /*13320*/  WARPSYNC.COLLECTIVE R15, `(.L_x_2240) ;  /* 0x000000000f087348 */ /* 0x000fea0003c00000 */
[----:B------:R0:W1:Y:S02]  /*13330*/  SHFL.IDX P6, R14, R13, R12, R11 ;  /* 0x0000000c0d0e7389 */ /* 0x00006400000c000b */
[----:B01----:R-:W-:Y:S01]  /*13340*/  ENDCOLLECTIVE ;  /* 0x000000000000791b */ /* 0x003fe20003800000 */
.L_x_2240:
[----:B------:R-:W-:Y:S02]  /*13350*/  IMAD.MOV.U32 R13, RZ, RZ, R25 ;  /* 0x000000ffff0d7224 */ /* 0x000fe400078e0019 */
[----:B------:R-:W-:Y:S02]  /*13360*/  IMAD.MOV.U32 R12, RZ, RZ, 0x1 ;  /* 0x00000001ff0c7424 */ /* 0x000fe400078e00ff */
[----:B------:R-:W-:-:S07]  /*13370*/  IMAD.MOV.U32 R2, RZ, RZ, R14 ;  /* 0x000000ffff027224 */ /* 0x000fce00078e000e */
[----:B------:R-:W-:Y:S05]  /*13380*/  WARPSYNC.COLLECTIVE R15, `(.L_x_2241) ;  /* 0x000000000f087348 */ /* 0x000fea0003c00000 */
[----:B------:R0:W1:Y:S02]  /*13390*/  SHFL.IDX P6, R14, R13, R12, R11 ;  /* 0x0000000c0d0e7389 */ /* 0x00006400000c000b */
[----:B01----:R-:W-:Y:S01]  /*133a0*/  ENDCOLLECTIVE ;  /* 0x000000000000791b */ /* 0x003fe20003800000 */
.L_x_2241:
[----:B------:R-:W-:-:S05]  /*133b0*/  IADD3 R2, P0, R2, R0, RZ ;  /* 0x0000000002027210 */ /* 0x000fca0007f1e0ff */
[----:B------:R-:W-:Y:S01]  /*133c0*/  IMAD.X R3, RZ, RZ, R3, P0 ;  /* 0x000000ffff037224 */ /* 0x000fe200000e0603 */
        /* <DEDUP_REMOVED lines=14> */
.L_x_2242:
[----:B------:R-:W-:Y:S02]  /*134b0*/  IMAD.MOV.U32 R13, RZ, RZ, R25 ;  /* 0x000000ffff0d7224 */ /* 0x000fe400078e0019 */
[----:B------:R-:W-:Y:S02]  /*134c0*/  IMAD.MOV.U32 R12, RZ, RZ, 0x2 ;  /* 0x00000002ff0c7424 */ /* 0x000fe400078e00ff */
[----:B------:R-:W-:-:S07]  /*134d0*/  IMAD.MOV.U32 R2, RZ, RZ, R14 ;  /* 0x000000ffff027224 */ /* 0x000fce00078e000e */
[----:B------:R-:W-:Y:S05]  /*134e0*/  WARPSYNC.COLLECTIVE R15, `(.L_x_2243) ;  /* 0x000000000f087348 */ /* 0x000fea0003c00000 */
[----:B------:R0:W1:Y:S02]  /*134f0*/  SHFL.IDX P6, R14, R13, R12, R11 ;  /* 0x0000000c0d0e7389 */ /* 0x00006400000c000b */
[----:B01----:R-:W-:Y:S01]  /*13500*/  ENDCOLLECTIVE ;  /* 0x000000000000791b */ /* 0x003fe20003800000 */
.L_x_2243:
        /* <DEDUP_REMOVED lines=16> */
.L_x_2244:
[----:B------:R-:W-:Y:S02]  /*13610*/  IMAD.MOV.U32 R13, RZ, RZ, R25 ;  /* 0x000000ffff0d7224 */ /* 0x000fe400078e0019 */
[----:B------:R-:W-:Y:S01]  /*13620*/  IMAD.MOV.U32 R12, RZ, RZ, 0x3 ;  /* 0x00000003ff0c7424 */ /* 0x000fe200078e00ff */
[----:B------:R-:W-:-:S07]  /*13630*/  MOV R2, R14 ;  /* 0x0000000e00027202 */ /* 0x000fce0000000f00 */
[----:B------:R-:W-:Y:S05]  /*13640*/  WARPSYNC.COLLECTIVE R15, `(.L_x_2245) ;  /* 0x000000000f087348 */ /* 0x000fea0003c00000 */
[----:B------:R0:W1:Y:S02]  /*13650*/  SHFL.IDX P6, R14, R13, R12, R11 ;  /* 0x0000000c0d0e7389 */ /* 0x00006400000c000b */
[----:B01----:R-:W-:Y:S01]  /*13660*/  ENDCOLLECTIVE ;  /* 0x000000000000791b */ /* 0x003fe20003800000 */
.L_x_2245:
        /* <DEDUP_REMOVED lines=13> */
.L_x_2246:
        /* <DEDUP_REMOVED lines=8> */
.L_x_2166:
[----:B-1----:R1:W2:Y:S02]  /*137c0*/  SYNCS.PHASECHK.TRANS64.TRYWAIT P0, [R0+URZ+0x2d860], R3 ;  /* 0x02d86003000075a7 */ /* 0x0022a4000800017f */
[----:B--2---:R-:W-:Y:S05]  /*137d0*/  @!P0 NANOSLEEP.SYNCS 0x989680 ;  /* 0x009896800000895d */ /* 0x004fea0003900000 */
[----:B------:R-:W2:Y:S02]  /*137e0*/  @!P0 SYNCS.PHASECHK.TRANS64 P0, [R0+URZ+0x2d860], R3 ;  /* 0x02d86003000085a7 */ /* 0x000ea4000800007f */
[----:B--2---:R-:W-:Y:S05]  /*137f0*/  @!P0 BRA `(.L_x_2166) ;  /* 0xfffffffc00f08947 */ /* 0x004fea000383ffff */
[----:B------:R-:W-:Y:S05]  /*13800*/  BRA `(.L_x_2248) ;  /* 0xffffffcc00407947 */ /* 0x000fea000383ffff */
.L_x_2167:
[----:B------:R-:W-:Y:S01]  /*13810*/  BSSY B0, `(.L_x_2249) ;  /* 0x0000008000007945 */ /* 0x000fe20003800000 */
[----:B------:R-:W-:Y:S01]  /*13820*/  MOV R13, R25 ;  /* 0x00000019000d7202 */ /* 0x000fe20000000f00 */
[----:B------:R-:W-:Y:S02]  /*13830*/  IMAD.MOV.U32 R12, RZ, RZ, RZ ;  /* 0x000000ffff0c7224 */ /* 0x000fe400078e00ff */
[----:B------:R-:W-:Y:S02]  /*13840*/  IMAD.MOV.U32 R11, RZ, RZ, 0x1c1f ;  /* 0x00001c1fff0b7424 */ /* 0x000fe400078e00ff */
[----:B------:R-:W-:-:S07]  /*13850*/  IMAD.MOV.U32 R15, RZ, RZ, -0x1 ;  /* 0xffffffffff0f7424 */ /* 0x000fce00078e00ff */
[----:B-1----:R-:W-:Y:S05]  /*13860*/  WARPSYNC.COLLECTIVE R15, `(.L_x_2250) ;  /* 0x000000000f087348 */ /* 0x002fea0003c00000 */
[----:B------:R0:W2:Y:S02]  /*13870*/  SHFL.IDX P6, R14, R13, R12, R11 ;  /* 0x0000000c0d0e7389 */ /* 0x0000a400000c000b */
[----:B012---:R-:W-:Y:S01]  /*13880*/  ENDCOLLECTIVE ;  /* 0x000000000000791b */ /* 0x007fe20003800000 */
.L_x_2250:
[----:B------:R-:W-:Y:S05]  /*13890*/  BSYNC B0 ;  /* 0x0000000000007941 */ /* 0x000fea0003800000 */
.L_x_2249:
        /* <DEDUP_REMOVED lines=10> */
.L_x_2251:
[----:B------:R-:W-:Y:S01]  /*13940*/  ULDC UR4, c[0x0][0x2f4] ;  /* 0x0000bd0000047ab9 */ /* 0x000fe20000000800 */
[----:B------:R-:W-:Y:S01]  /*13950*/  IMAD.MOV.U32 R13, RZ, RZ, R25 ;  /* 0x000000ffff0d7224 */ /* 0x000fe200078e0019 */
[----:B------:R-:W-:Y:S01]  /*13960*/  MOV R12, 0x1 ;  /* 0x00000001000c7802 */ /* 0x000fe20000000f00 */
        /* <DEDUP_REMOVED lines=14> */
.L_x_2252:
        /* <DEDUP_REMOVED lines=14> */
.L_x_2253:
[----:B------:R-:W-:Y:S02]  /*13b30*/  IMAD.MOV.U32 R13, RZ, RZ, R25 ;  /* 0x000000ffff0d7224 */ /* 0x000fe400078e0019 */
[----:B------:R-:W-:Y:S01]  /*13b40*/  IMAD.MOV.U32 R12, RZ, RZ, 0x2 ;  /* 0x00000002ff0c7424 */ /* 0x000fe200078e00ff */
[----:B------:R-:W-:-:S13]  /*13b50*/  IADD3 R2, P4, R14, R5, RZ ;  /* 0x000000050e027210 */ /* 0x000fda0007f9e0ff */
[----:B------:R-:W-:Y:S05]  /*13b60*/  WARPSYNC.COLLECTIVE R15, `(.L_x_2254) ;  /* 0x000000000f087348 */ /* 0x000fea0003c00000 */
[----:B------:R0:W1:Y:S02]  /*13b70*/  SHFL.IDX P6, R14, R13, R12, R11 ;  /* 0x0000000c0d0e7389 */ /* 0x00006400000c000b */
[----:B01----:R-:W-:Y:S01]  /*13b80*/  ENDCOLLECTIVE ;  /* 0x000000000000791b */ /* 0x003fe20003800000 */
.L_x_2254:
[----:B------:R-:W-:Y:S01]  /*13b90*/  IMAD.X R3, RZ, RZ, R3, P4 ;  /* 0x000000ffff037224 */ /* 0x000fe200020e0603 */
[----:B------:R-:W-:-:S04]  /*13ba0*/  ISETP.LT.OR P4, PT, R6, 0x21, P1 ;  /* 0x000000210600780c */ /* 0x000fc80000f81670 */
[----:B------:R-:W-:Y:S01]  /*13bb0*/  @!PT LDS RZ, [RZ] ;  /* 0x00000000fffff984 */ /* 0x000fe20000000800 */
[----:B------:R-:W-:Y:S01]  /*13bc0*/  @!PT LDS RZ, [RZ] ;  /* 0x00000000fffff984 */ /* 0x000fe20000000800 */
[----:B------:R-:W-:Y:S01]  /*13bd0*/  @!PT LDS RZ, [RZ] ;  /* 0x00000000fffff984 */ /* 0x000fe20000000800 */
[----:B------:R-:W-:Y:S01]  /*13be0*/  LDGSTS.E.BYPASS.LTC128B.128 [R4+0xc00], desc[UR36][R2.64], !P3 ;  /* 0x00c0000002047fae */ /* 0x000fe2000d901d64 */
[----:B------:R-:W-:Y:S02]  /*13bf0*/  ISETP.LT.OR P3, PT, R6, 0x21, P0 ;  /* 0x000000210600780c */ /* 0x000fe40000761670 */
[----:B------:R-:W-:-:S06]  /*13c00*/  MOV R13, R24 ;  /* 0x00000018000d7202 */ /* 0x000fcc0000000f00 */
[----:B------:R-:W-:Y:S05]  /*13c10*/  LDGSTS.E.BYPASS.LTC128B.128 [R4+0x2c00], desc[UR36][R2.64+0x40], !P4 ;  /* 0x02c0004002047fae */ /* 0x000fea000e101d64 */
[----:B------:R0:W-:Y:S01]  /*13c20*/  LDGSTS.E.BYPASS.LTC128B.128 [R4+0x4c00], desc[UR36][R2.64+0x80], !P3 ;  /* 0x04c0008002047fae */ /* 0x0001e2000d901d64 */
[----:B------:R-:W-:Y:S01]  /*13c30*/  ISETP.LT.OR P3, PT, R6, 0x41, P2 ;  /* 0x000000410600780c */ /* 0x000fe20001761670 */
[----:B0-----:R-:W-:-:S12]  /*13c40*/  IMAD.MOV.U32 R3, RZ, RZ, R14 ;  /* 0x000000ffff037224 */ /* 0x001fd800078e000e */
[----:B------:R-:W-:Y:S05]  /*13c50*/  WARPSYNC.COLLECTIVE R15, `(.L_x_2255) ;  /* 0x000000000f087348 */ /* 0x000fea0003c00000 */
[----:B------:R0:W1:Y:S02]  /*13c60*/  SHFL.IDX P6, R14, R13, R12, R11 ;  /* 0x0000000c0d0e7389 */ /* 0x00006400000c000b */
[----:B01----:R-:W-:Y:S01]  /*13c70*/  ENDCOLLECTIVE ;  /* 0x000000000000791b */ /* 0x003fe20003800000 */
.L_x_2255:
[----:B------:R-:W-:Y:S02]  /*13c80*/  IMAD.MOV.U32 R13, RZ, RZ, R25 ;  /* 0x000000ffff0d7224 */ /* 0x000fe400078e0019 */
[----:B------:R-:W-:Y:S01]  /*13c90*/  IMAD.MOV.U32 R12, RZ, RZ, 0x3 ;  /* 0x00000003ff0c7424 */ /* 0x000fe200078e00ff */
[----:B------:R-:W-:-:S13]  /*13ca0*/  IADD3 R2, P4, R14, R5, RZ ;  /* 0x000000050e027210 */ /* 0x000fda0007f9e0ff */
[----:B------:R-:W-:Y:S05]  /*13cb0*/  WARPSYNC.COLLECTIVE R15, `(.L_x_2256) ;  /* 0x000000000f087348 */ /* 0x000fea0003c00000 */
[----:B------:R0:W1:Y:S02]  /*13cc0*/  SHFL.IDX P6, R14, R13, R12, R11 ;  /* 0x0000000c0d0e7389 */ /* 0x00006400000c000b */
[----:B01----:R-:W-:Y:S01]  /*13cd0*/  ENDCOLLECTIVE ;  /* 0x000000000000791b */ /* 0x003fe20003800000 */
.L_x_2256:
        /* <DEDUP_REMOVED lines=14> */
.L_x_2257:
[----:B------:R-:W-:Y:S05]  /*13dc0*/  BRA `(.L_x_2258) ;  /* 0xffffffc800b47947 */ /* 0x000fea000383ffff */
.L_x_2172:
        /* <DEDUP_REMOVED lines=8> */
.L_x_2260:
[----:B------:R-:W-:Y:S05]  /*13e50*/  BSYNC B0 ;  /* 0x0000000000007941 */ /* 0x000fea0003800000 */
.L_x_2259:
[----:B------:R-:W-:Y:S01]  /*13e60*/  IMAD.MOV.U32 R13, RZ, RZ, R16 ;  /* 0x000000ffff0d7224 */ /* 0x000fe200078e0010 */
[----:B------:R-:W-:Y:S01]  /*13e70*/  MOV R15, 0xffffffff ;  /* 0xffffffff000f7802 */ /* 0x000fe20000000f00 */
[----:B------:R-:W-:Y:S02]  /*13e80*/  IMAD.MOV.U32 R12, RZ, RZ, 0x1 ;  /* 0x00000001ff0c7424 */ /* 0x000fe400078e00ff */
[----:B------:R-:W-:Y:S02]  /*13e90*/  IMAD.MOV.U32 R11, RZ, RZ, 0x1f ;  /* 0x0000001fff0b7424 */ /* 0x000fe400078e00ff */
[----:B------:R-:W-:Y:S02]  /*13ea0*/  IMAD.IADD R5, R19, 0x1, R7 ;  /* 0x0000000113057824 */ /* 0x000fe400078e0207 */
[----:B------:R-:W-:-:S07]  /*13eb0*/  IMAD.MOV.U32 R0, RZ, RZ, R14 ;  /* 0x000000ffff007224 */ /* 0x000fce00078e000e */
[----:B------:R-:W-:Y:S05]  /*13ec0*/  WARPSYNC.COLLECTIVE R15, `(.L_x_2261) ;  /* 0x000000000f087348 */ /* 0x000fea0003c00000 */
[----:B------:R0:W1:Y:S02]  /*13ed0*/  SHFL.IDX P6, R14, R13, R12, R11 ;  /* 0x0000000c0d0e7389 */ /* 0x00006400000c000b */
[----:B01----:R-:W-:Y:S01]  /*13ee0*/  ENDCOLLECTIVE ;  /* 0x000000000000791b */ /* 0x003fe20003800000 */
.L_x_2261:
        /* <DEDUP_REMOVED lines=18> */
.L_x_2262:
[----:B------:R-:W-:Y:S01]  /*14010*/  IMAD.MOV.U32 R12, RZ, RZ, 0x2 ;  /* 0x00000002ff0c7424 */ /* 0x000fe200078e00ff */
[----:B------:R-:W-:-:S04]  /*14020*/  SEL R5, R14, RZ, P1 ;  /* 0x000000ff0e057207 */ /* 0x000fc80000800000 */
[----:B------:R-:W-:-:S05]  /*14030*/  IADD3 R4, R2, R5, RZ ;  /* 0x0000000502047210 */ /* 0x000fca0007ffe0ff */
[----:B------:R-:W-:-:S07]  /*14040*/  IMAD.MOV.U32 R13, RZ, RZ, R4 ;  /* 0x000000ffff0d7224 */ /* 0x000fce00078e0004 */
[----:B------:R-:W-:Y:S05]  /*14050*/  WARPSYNC.COLLECTIVE R15, `(.L_x_2263) ;  /* 0x000000000f087348 */ /* 0x000fea0003c00000 */
[----:B------:R0:W1:Y:S02]  /*14060*/  SHFL.UP P6, R14, R13, R12, R11 ;  /* 0x0400000c0d0e7389 */ /* 0x00006400000c000b */
[----:B01----:R-:W-:Y:S01]  /*14070*/  ENDCOLLECTIVE ;  /* 0x000000000000791b */ /* 0x003fe20003800000 */
.L_x_2263:
[----:B------:R-:W-:Y:S01]  /*14080*/  IMAD.MOV.U32 R12, RZ, RZ, 0x4 ;  /* 0x00000004ff0c7424 */ /* 0x000fe200078e00ff */
[----:B------:R-:W-:-:S05]  /*14090*/  SEL R5, R14, RZ, P2 ;  /* 0x000000ff0e057207 */ /* 0x000fca0001000000 */
[----:B------:R-:W-:-:S04]  /*140a0*/  IMAD.IADD R5, R4, 0x1, R5 ;  /* 0x0000000104057824 */ /* 0x000fc800078e0205 */
[----:B------:R-:W-:-:S07]  /*140b0*/  IMAD.MOV.U32 R13, RZ, RZ, R5 ;  /* 0x000000ffff0d7224 */ /* 0x000fce00078e0005 */
[----:B------:R-:W-:Y:S05]  /*140c0*/  WARPSYNC.COLLECTIVE R15, `(.L_x_2264) ;  /* 0x000000000f087348 */ /* 0x000fea0003c00000 */
[----:B------:R0:W1:Y:S02]  /*140d0*/  SHFL.UP P6, R14, R13, R12, R11 ;  /* 0x0400000c0d0e7389 */ /* 0x00006400000c000b */
[----:B01----:R-:W-:Y:S01]  /*140e0*/  ENDCOLLECTIVE ;  /* 0x000000000000791b */ /* 0x003fe20003800000 */
.L_x_2264:
[----:B------:R-:W-:Y:S01]  /*140f0*/  IMAD.MOV.U32 R12, RZ, RZ, 0x8 ;  /* 0x00000008ff0c7424 */ /* 0x000fe200078e00ff */
[----:B------:R-:W-:-:S05]  /*14100*/  SEL R6, R14, RZ, P3 ;  /* 0x000000ff0e067207 */ /* 0x000fca0001800000 */
[----:B------:R-:W-:-:S05]  /*14110*/  IMAD.IADD R6, R5, 0x1, R6 ;  /* 0x0000000105067824 */ /* 0x000fca00078e0206 */
[----:B------:R-:W-:-:S07]  /*14120*/  MOV R13, R6 ;  /* 0x00000006000d7202 */ /* 0x000fce0000000f00 */
[----:B------:R-:W-:Y:S05]  /*14130*/  WARPSYNC.COLLECTIVE R15, `(.L_x_2265) ;  /* 0x000000000f087348 */ /* 0x000fea0003c00000 */
[----:B------:R0:W1:Y:S02]  /*14140*/  SHFL.UP P6, R14, R13, R12, R11 ;  /* 0x0400000c0d0e7389 */ /* 0x00006400000c000b */
[----:B01----:R-:W-:Y:S01]  /*14150*/  ENDCOLLECTIVE ;  /* 0x000000000000791b */ /* 0x003fe20003800000 */
.L_x_2265:
[----:B------:R-:W-:Y:S01]  /*14160*/  IMAD.MOV.U32 R12, RZ, RZ, 0x10 ;  /* 0x00000010ff0c7424 */ /* 0x000fe200078e00ff */
[----:B------:R-:W-:-:S05]  /*14170*/  SEL R3, R14, RZ, P4 ;  /* 0x000000ff0e037207 */ /* 0x000fca0002000000 */
[----:B------:R-:W-:-:S04]  /*14180*/  IMAD.IADD R4, R6, 0x1, R3 ;  /* 0x0000000106047824 */ /* 0x000fc800078e0203 */
[----:B------:R-:W-:-:S07]  /*14190*/  IMAD.MOV.U32 R13, RZ, RZ, R4 ;  /* 0x000000ffff0d7224 */ /* 0x000fce00078e0004 */
[----:B------:R-:W-:Y:S05]  /*141a0*/  WARPSYNC.COLLECTIVE R15, `(.L_x_2266) ;  /* 0x000000000f087348 */ /* 0x000fea0003c00000 */
[----:B------:R0:W1:Y:S02]  /*141b0*/  SHFL.UP P6, R14, R13, R12, R11 ;  /* 0x0400000c0d0e7389 */ /* 0x00006400000c000b */
[----:B01----:R-:W-:Y:S01]  /*141c0*/  ENDCOLLECTIVE ;  /* 0x000000000000791b */ /* 0x003fe20003800000 */
.L_x_2266:
        /* <DEDUP_REMOVED lines=8> */
.L_x_2267:
[----:B------:R-:W-:Y:S05]  /*14250*/  BRA `(.L_x_2268) ;  /* 0xffffffc800c87947 */ /* 0x000fea000383ffff */
.L_x_2177:
        /* <DEDUP_REMOVED lines=8> */
.L_x_2270:
[----:B------:R-:W-:Y:S05]  /*142e0*/  BSYNC B0 ;  /* 0x0000000000007941 */ /* 0x000fea0003800000 */
.L_x_2269:
        /* <DEDUP_REMOVED lines=8> */
.L_x_2271:
[----:B------:R-:W-:Y:S01]  /*14370*/  IMAD.MOV.U32 R12, RZ, RZ, 0x4 ;  /* 0x00000004ff0c7424 */ /* 0x000fe200078e00ff */
[----:B------:R-:W-:-:S05]  /*14380*/  SEL R14, R14, RZ, P2 ;  /* 0x000000ff0e0e7207 */ /* 0x000fca0001000000 */
[----:B------:R-:W-:-:S04]  /*14390*/  IMAD.IADD R3, R13, 0x1, R14 ;  /* 0x000000010d037824 */ /* 0x000fc800078e020e */
[----:B------:R-:W-:-:S07]  /*143a0*/  IMAD.MOV.U32 R13, RZ, RZ, R3 ;  /* 0x000000ffff0d7224 */ /* 0x000fce00078e0003 */
[----:B------:R-:W-:Y:S05]  /*143b0*/  WARPSYNC.COLLECTIVE R15, `(.L_x_2272) ;  /* 0x000000000f087348 */ /* 0x000fea0003c00000 */
[----:B------:R0:W1:Y:S02]  /*143c0*/  SHFL.UP P6, R14, R13, R12, R11 ;  /* 0x0400000c0d0e7389 */ /* 0x00006400000c000b */
[----:B01----:R-:W-:Y:S01]  /*143d0*/  ENDCOLLECTIVE ;  /* 0x000000000000791b */ /* 0x003fe20003800000 */
.L_x_2272:
[----:B------:R-:W-:Y:S01]  /*143e0*/  IMAD.MOV.U32 R12, RZ, RZ, 0x8 ;  /* 0x00000008ff0c7424 */ /* 0x000fe200078e00ff */
[----:B------:R-:W-:-:S05]  /*143f0*/  SEL R4, R14, RZ, P3 ;  /* 0x000000ff0e047207 */ /* 0x000fca0001800000 */
[----:B------:R-:W-:-:S05]  /*14400*/  IMAD.IADD R4, R3, 0x1, R4 ;  /* 0x0000000103047824 */ /* 0x000fca00078e0204 */
[----:B------:R-:W-:-:S07]  /*14410*/  MOV R13, R4 ;  /* 0x00000004000d7202 */ /* 0x000fce0000000f00 */
[----:B------:R-:W-:Y:S05]  /*14420*/  WARPSYNC.COLLECTIVE R15, `(.L_x_2273) ;  /* 0x000000000f087348 */ /* 0x000fea0003c00000 */
[----:B------:R0:W1:Y:S02]  /*14430*/  SHFL.UP P6, R14, R13, R12, R11 ;  /* 0x0400000c0d0e7389 */ /* 0x00006400000c000b */
[----:B01----:R-:W-:Y:S01]  /*14440*/  ENDCOLLECTIVE ;  /* 0x000000000000791b */ /* 0x003fe20003800000 */
.L_x_2273:
[----:B------:R-:W-:Y:S01]  /*14450*/  IMAD.MOV.U32 R12, RZ, RZ, 0x10 ;  /* 0x00000010ff0c7424 */ /* 0x000fe200078e00ff */
[----:B------:R-:W-:-:S05]  /*14460*/  SEL R5, R14, RZ, P4 ;  /* 0x000000ff0e057207 */ /* 0x000fca0002000000 */
[----:B------:R-:W-:-:S04]  /*14470*/  IMAD.IADD R5, R4, 0x1, R5 ;  /* 0x0000000104057824 */ /* 0x000fc800078e0205 */
[----:B------:R-:W-:-:S07]  /*14480*/  IMAD.MOV.U32 R13, RZ, RZ, R5 ;  /* 0x000000ffff0d7224 */ /* 0x000fce00078e0005 */
[----:B------:R-:W-:Y:S05]  /*14490*/  WARPSYNC.COLLECTIVE R15, `(.L_x_2274) ;  /* 0x000000000f087348 */ /* 0x000fea0003c00000 */
[----:B------:R0:W1:Y:S02]  /*144a0*/  SHFL.UP P6, R14, R13, R12, R11 ;  /* 0x0400000c0d0e7389 */ /* 0x00006400000c000b */
[----:B01----:R-:W-:Y:S01]  /*144b0*/  ENDCOLLECTIVE ;  /* 0x000000000000791b */ /* 0x003fe20003800000 */
.L_x_2274:
        /* <DEDUP_REMOVED lines=8> */
.L_x_2275:
[----:B------:R-:W-:Y:S05]  /*14540*/  BRA `(.L_x_2276) ;  /* 0xffffffc800a87947 */ /* 0x000fea000383ffff */
.L_x_2179:
[----:B------:R-:W-:Y:S01]  /*14550*/  BSSY B0, `(.L_x_2277) ;  /* 0x0000006000007945 */ /* 0x000fe20003800000 */
[----:B------:R-:W-:Y:S01]  /*14560*/  PLOP3.LUT P6, PT, P6, PT, PT, 0x8, 0x0 ;  /* 0x000000000000781c */ /* 0x000fe200037ce170 */
[----:B------:R-:W-:-:S12]  /*14570*/  IMAD.MOV.U32 R15, RZ, RZ, -0x1 ;  /* 0xffffffffff0f7424 */ /* 0x000fd800078e00ff */
[----:B0-----:R-:W-:Y:S05]  /*14580*/  WARPSYNC.COLLECTIVE R15, `(.L_x_2278) ;  /* 0x000000000f087348 */ /* 0x001fea0003c00000 */
[----:B------:R-:W-:Y:S01]  /*14590*/  VOTE.ANY R14, PT, P6 ;  /* 0x00000000000e7806 */ /* 0x000fe200030e0100 */
[----:B0-----:R-:W-:Y:S06]  /*145a0*/  ENDCOLLECTIVE ;  /* 0x000000000000791b */ /* 0x001fec0003800000 */
.L_x_2278:
[----:B------:R-:W-:Y:S05]  /*145b0*/  BSYNC B0 ;  /* 0x0000000000007941 */ /* 0x000fea0003800000 */
.L_x_2277:
[----:B------:R-:W-:Y:S01]  /*145c0*/  IMAD.MOV.U32 R5, RZ, RZ, R14 ;  /* 0x000000ffff057224 */ /* 0x000fe200078e000e */
[----:B------:R-:W-:Y:S01]  /*145d0*/  MOV R15, 0xffffffff ;  /* 0xffffffff000f7802 */ /* 0x000fe20000000f00 */
[----:B------:R-:W-:Y:S02]  /*145e0*/  IMAD.MOV.U32 R13, RZ, RZ, R2 ;  /* 0x000000ffff0d7224 */ /* 0x000fe400078e0002 */
[----:B------:R-:W0:Y:S01]  /*145f0*/  POPC R6, R5 ;  /* 0x0000000500067309 */ /* 0x000e220000000000 */
[----:B------:R-:W-:Y:S02]  /*14600*/  IMAD.MOV.U32 R11, RZ, RZ, 0x1f ;  /* 0x0000001fff0b7424 */ /* 0x000fe400078e00ff */
[----:B0-----:R-:W-:-:S07]  /*14610*/  IMAD.MOV.U32 R12, RZ, RZ, R6 ;  /* 0x000000ffff0c7224 */ /* 0x001fce00078e0006 */
[----:B------:R-:W-:Y:S05]  /*14620*/  WARPSYNC.COLLECTIVE R15, `(.L_x_2279) ;  /* 0x000000000f087348 */ /* 0x000fea0003c00000 */
[----:B------:R0:W1:Y:S02]  /*14630*/  SHFL.IDX P6, R14, R13, R12, R11 ;  /* 0x0000000c0d0e7389 */ /* 0x00006400000c000b */
[----:B01----:R-:W-:Y:S01]  /*14640*/  ENDCOLLECTIVE ;  /* 0x000000000000791b */ /* 0x003fe20003800000 */
.L_x_2279:
[----:B------:R-:W-:Y:S01]  /*14650*/  IMAD.MOV.U32 R17, RZ, RZ, R14 ;  /* 0x000000ffff117224 */ /* 0x000fe200078e000e */
[----:B------:R-:W-:Y:S06]  /*14660*/  BRA `(.L_x_2280) ;  /* 0xffffffc800987947 */ /* 0x000fec000383ffff */
.L_x_2181:
[----:B------:R-:W-:Y:S01]  /*14670*/  BSSY B0, `(.L_x_2281) ;  /* 0x0000007000007945 */ /* 0x000fe20003800000 */
[----:B------:R-:W-:Y:S02]  /*14680*/  IMAD.MOV.U32 R13, RZ, RZ, R3 ;  /* 0x000000ffff0d7224 */ /* 0x000fe400078e0003 */
[----:B------:R-:W-:Y:S02]  /*14690*/  IMAD.MOV.U32 R11, RZ, RZ, 0x1f ;  /* 0x0000001fff0b7424 */ /* 0x000fe400078e00ff */
[----:B------:R-:W-:-:S07]  /*146a0*/  IMAD.MOV.U32 R15, RZ, RZ, -0x1 ;  /* 0xffffffffff0f7424 */ /* 0x000fce00078e00ff */
[----:B012---:R-:W-:Y:S05]  /*146b0*/  WARPSYNC.COLLECTIVE R15, `(.L_x_2282) ;  /* 0x000000000f087348 */ /* 0x007fea0003c00000 */
[----:B------:R3:W4:Y:S02]  /*146c0*/  SHFL.IDX P6, R14, R13, R12, R11 ;  /* 0x0000000c0d0e7389 */ /* 0x00072400000c000b */
[----:B01234-:R-:W-:Y:S01]  /*146d0*/  ENDCOLLECTIVE ;  /* 0x000000000000791b */ /* 0x01ffe20003800000 */
.L_x_2282:
[----:B------:R-:W-:Y:S05]  /*146e0*/  BSYNC B0 ;  /* 0x0000000000007941 */ /* 0x000fea0003800000 */
.L_x_2281:
[----:B------:R-:W-:Y:S01]  /*146f0*/  IMAD.MOV.U32 R5, RZ, RZ, R14 ;  /* 0x000000ffff057224 */ /* 0x000fe200078e000e */
[----:B------:R-:W-:Y:S06]  /*14700*/  BRA `(.L_x_2180) ;  /* 0xffffffc8008c7947 */ /* 0x000fec000383ffff */
.L_x_2185:
[----:B-1----:R1:W2:Y:S02]  /*14710*/  SYNCS.PHASECHK.TRANS64.TRYWAIT P0, [R5+URZ+0x2d820], R0 ;  /* 0x02d82000050075a7 */ /* 0x0022a4000800017f */
[----:B--2---:R-:W-:Y:S05]  /*14720*/  @!P0 NANOSLEEP.SYNCS 0x989680 ;  /* 0x009896800000895d */ /* 0x004fea0003900000 */
[----:B------:R-:W2:Y:S02]  /*14730*/  @!P0 SYNCS.PHASECHK.TRANS64 P0, [R5+URZ+0x2d820], R0 ;  /* 0x02d82000050085a7 */ /* 0x000ea4000800007f */
[----:B--2---:R-:W-:Y:S05]  /*14740*/  @!P0 BRA `(.L_x_2185) ;  /* 0xfffffffc00f08947 */ /* 0x004fea000383ffff */
[----:B------:R-:W-:Y:S05]  /*14750*/  BRA `(.L_x_2283) ;  /* 0xffffffd000047947 */ /* 0x000fea000383ffff */
.L_x_2186:
[----:B------:R-:W2:Y:S01]  /*14760*/  S2R R2, SR_TID.X ;  /* 0x0000000000027919 */ /* 0x000ea20000002100 */
[----:B------:R-:W-:Y:S01]  /*14770*/  BSSY B0, `(.L_x_2284) ;  /* 0x000000a000007945 */ /* 0x000fe20003800000 */
[----:B------:R-:W-:Y:S02]  /*14780*/  IMAD.MOV.U32 R12, RZ, RZ, RZ ;  /* 0x000000ffff0c7224 */ /* 0x000fe400078e00ff */
[----:B------:R-:W-:Y:S02]  /*14790*/  IMAD.MOV.U32 R11, RZ, RZ, 0x1f ;  /* 0x0000001fff0b7424 */ /* 0x000fe400078e00ff */
[----:B------:R-:W-:Y:S01]  /*147a0*/  IMAD.MOV.U32 R15, RZ, RZ, -0x1 ;  /* 0xffffffffff0f7424 */ /* 0x000fe200078e00ff */
[----:B--2---:R-:W-:-:S04]  /*147b0*/  SHF.R.U32.HI R2, RZ, 0x5, R2 ;  /* 0x00000005ff027819 */ /* 0x004fc80000011602 */
[----:B------:R-:W-:-:S04]  /*147c0*/  LOP3.LUT R2, R2, 0x3, RZ, 0xc0, !PT ;  /* 0x0000000302027812 */ /* 0x000fc800078ec0ff */
[----:B------:R-:W-:-:S07]  /*147d0*/  MOV R13, R2 ;  /* 0x00000002000d7202 */ /* 0x000fce0000000f00 */
[----:B01----:R-:W-:Y:S05]  /*147e0*/  WARPSYNC.COLLECTIVE R15, `(.L_x_2285) ;  /* 0x000000000f087348 */ /* 0x003fea0003c00000 */
[----:B------:R2:W3:Y:S02]  /*147f0*/  SHFL.IDX P6, R14, R13, R12, R11 ;  /* 0x0000000c0d0e7389 */ /* 0x0004e400000c000b */
[----:B0123--:R-:W-:Y:S01]  /*14800*/  ENDCOLLECTIVE ;  /* 0x000000000000791b */ /* 0x00ffe20003800000 */
.L_x_2285:
[----:B------:R-:W-:Y:S05]  /*14810*/  BSYNC B0 ;  /* 0x0000000000007941 */ /* 0x000fea0003800000 */
.L_x_2284:
[----:B------:R-:W-:Y:S05]  /*14820*/  BRA `(.L_x_2286) ;  /* 0xffffffcc00ec7947 */ /* 0x000fea000383ffff */
.L_x_2189:
[----:B------:R-:W-:Y:S01]  /*14830*/  BSSY B1, `(.L_x_2287) ;  /* 0x0000006000017945 */ /* 0x000fe20003800000 */
[----:B------:R-:W-:-:S07]  /*14840*/  IMAD.MOV.U32 R15, RZ, RZ, -0x1 ;  /* 0xffffffffff0f7424 */ /* 0x000fce00078e00ff */
[----:B01----:R-:W-:Y:S05]  /*14850*/  WARPSYNC.COLLECTIVE R15, `(.L_x_2288) ;  /* 0x000000000f0c7348 */ /* 0x003fea0003c00000 */
[----:B------:R-:W-:Y:S02]  /*14860*/  ELECT P6, UR62, PT ;  /* 0x00000000003e782f */ /* 0x000fe400038c0000 */
[----:B------:R-:W-:Y:S01]  /*14870*/  MOV R14, UR62 ;  /* 0x0000003e000e7c02 */ /* 0x000fe20008000f00 */
[----:B01----:R-:W-:Y:S10]  /*14880*/  ENDCOLLECTIVE ;  /* 0x000000000000791b */ /* 0x003ff40003800000 */
.L_x_2288:
[----:B------:R-:W-:Y:S05]  /*14890*/  BSYNC B1 ;  /* 0x0000000000017941 */ /* 0x000fea0003800000 */
.L_x_2287:
[----:B------:R-:W-:Y:S05]  /*148a0*/  BRA `(.L_x_2289) ;  /* 0xffffffcc00e47947 */ /* 0x000fea000383ffff */
.L_x_2191:
[----:B-1----:R1:W2:Y:S02]  /*148b0*/  SYNCS.PHASECHK.TRANS64.TRYWAIT P1, [R3+URZ+0x2d840], R2 ;  /* 0x02d84002030075a7 */ /* 0x0022a4000802017f */
[----:B--2---:R-:W-:Y:S05]  /*148c0*/  @!P1 NANOSLEEP.SYNCS 0x989680 ;  /* 0x009896800000995d */ /* 0x004fea0003900000 */
[----:B------:R-:W2:Y:S02]  /*148d0*/  @!P1 SYNCS.PHASECHK.TRANS64 P1, [R3+URZ+0x2d840], R2 ;  /* 0x02d84002030095a7 */ /* 0x000ea4000802007f */
[----:B--2---:R-:W-:Y:S05]  /*148e0*/  @!P1 BRA `(.L_x_2191) ;  /* 0xfffffffc00f09947 */ /* 0x004fea000383ffff */
[----:B------:R-:W-:Y:S05]  /*148f0*/  BRA `(.L_x_2290) ;  /* 0xffffffd000047947 */ /* 0x000fea000383ffff */
.L_x_2193:
[----:B--2---:R2:W3:Y:S02]  /*14900*/  SYNCS.PHASECHK.TRANS64.TRYWAIT P1, [R5+URZ+0x2d840], R0 ;  /* 0x02d84000050075a7 */ /* 0x0044e4000802017f */
[----:B---3--:R-:W-:Y:S05]  /*14910*/  @!P1 NANOSLEEP.SYNCS 0x989680 ;  /* 0x009896800000995d */ /* 0x008fea0003900000 */
[----:B------:R-:W3:Y:S02]  /*14920*/  @!P1 SYNCS.PHASECHK.TRANS64 P1, [R5+URZ+0x2d840], R0 ;  /* 0x02d84000050095a7 */ /* 0x000ee4000802007f */
[----:B---3--:R-:W-:Y:S05]  /*14930*/  @!P1 BRA `(.L_x_2193) ;  /* 0xfffffffc00f09947 */ /* 0x008fea000383ffff */
[----:B------:R-:W-:Y:S05]  /*14940*/  BRA `(.L_x_2291) ;  /* 0xffffffd000107947 */ /* 0x000fea000383ffff */
.L_x_2195:
[----:B---3--:R3:W4:Y:S02]  /*14950*/  SYNCS.PHASECHK.TRANS64.TRYWAIT P1, [R3+URZ+0x2d860], R2 ;  /* 0x02d86002030075a7 */ /* 0x008724000802017f */
[----:B----4-:R-:W-:Y:S05]  /*14960*/  @!P1 NANOSLEEP.SYNCS 0x989680 ;  /* 0x009896800000995d */ /* 0x010fea0003900000 */
[----:B------:R-:W4:Y:S02]  /*14970*/  @!P1 SYNCS.PHASECHK.TRANS64 P1, [R3+URZ+0x2d860], R2 ;  /* 0x02d86002030095a7 */ /* 0x000f24000802007f */
[----:B----4-:R-:W-:Y:S05]  /*14980*/  @!P1 BRA `(.L_x_2195) ;  /* 0xfffffffc00f09947 */ /* 0x010fea000383ffff */
[----:B------:R-:W-:Y:S05]  /*14990*/  BRA `(.L_x_2292) ;  /* 0xffffffd0000c7947 */ /* 0x000fea000383ffff */
.L_x_2293:
        /* <DEDUP_REMOVED lines=14> */
.L_x_2735:


//--------------------- .text._ZN7cutlass13device_kernelIN5flash11enable_sm90INS1_16FlashAttnFwdSm90INS1_25CollectiveMainloopFwdSm90ILi2EN4cute5tupleIJNS5_1CILi1EEES8_S8_EEENS6_IJNS7_ILi192EEENS7_ILi128EEENS7_ILi96EEEEEELi96ENS_6half_tEfNS_4arch4Sm90ELb1ELb0ELb1ELb1ELb1ELb1ELb0ELb0ELb1ELb1ELb0ELb0EEENS1_21CollectiveEpilogueFwdINS6_IJSA_SC_SB_EEES9_SE_SG_Li384ELb1ELb1ELb0ELb0EEENS1_36VarlenDynamicPersistentTileSchedulerILi192ELi128ELi384ELi128ELb0ELb1ELb1ELb1ELb1ELb1EEEEEEEEEvNT_6ParamsE --------------------------
	.section	.text._ZN7cutlass13device_kernelIN5flash11enable_sm90INS1_16FlashAttnFwdSm90INS1_25CollectiveMainloopFwdSm90ILi2EN4cute5tupleIJNS5_1CILi1EEES8_S8_EEENS6_IJNS7_ILi192EEENS7_ILi128EEENS7_ILi96EEEEEELi96ENS_6half_tEfNS_4arch4Sm90ELb1ELb0ELb1ELb1ELb1ELb1ELb0ELb0ELb1ELb1ELb0ELb0EEENS1_21CollectiveEpilogueFwdINS6_IJSA_SC_SB_EEES9_SE_SG_Li384ELb1ELb1ELb0ELb0EEENS1_36VarlenDynamicPersistentTileSchedulerILi192ELi128ELi384ELi128ELb0ELb1ELb1ELb1ELb1ELb1EEEEEEEEEvNT_6ParamsE,"ax",@progbits
	.align	128
.text._ZN7cutlass13device_kernelIN5flash11enable_sm90INS1_16FlashAttnFwdSm90INS1_25CollectiveMainloopFwdSm90ILi2EN4cute5tupleIJNS5_1CILi1EEES8_S8_EEENS6_IJNS7_ILi192EEENS7_ILi128EEENS7_ILi96EEEEEELi96ENS_6half_tEfNS_4arch4Sm90ELb1ELb0ELb1ELb1ELb1ELb1ELb0ELb0ELb1ELb1ELb0ELb0EEENS1_21CollectiveEpilogueFwdINS6_IJSA_SC_SB_EEES9_SE_SG_Li384ELb1ELb1ELb0ELb0EEENS1_36VarlenDynamicPersistentTileSchedulerILi192ELi128ELi384ELi128ELb0ELb1ELb1ELb1ELb1ELb1EEEEEEEEEvNT_6ParamsE:
        .type           _ZN7cutlass13device_kernelIN5flash11enable_sm90INS1_16FlashAttnFwdSm90INS1_25CollectiveMainloopFwdSm90ILi2EN4cute5tupleIJNS5_1CILi1EEES8_S8_EEENS6_IJNS7_ILi192EEENS7_ILi128EEENS7_ILi96EEEEEELi96ENS_6half_tEfNS_4arch4Sm90ELb1ELb0ELb1ELb1ELb1ELb1ELb0ELb0ELb1ELb1ELb0ELb0EEENS1_21CollectiveEpilogueFwdINS6_IJSA_SC_SB_EEES9_SE_SG_Li384ELb1ELb1ELb0ELb0EEENS1_36VarlenDynamicPersistentTileSchedulerILi192ELi128ELi384ELi128ELb0ELb1ELb1ELb1ELb1ELb1EEEEEEEEEvNT_6ParamsE,@function
        .size           _ZN7cutlass13device_kernelIN5flash11enable_sm90INS1_16FlashAttnFwdSm90INS1_25CollectiveMainloopFwdSm90ILi2EN4cute5tupleIJNS5_1CILi1EEES8_S8_EEENS6_IJNS7_ILi192EEENS7_ILi128EEENS7_ILi96EEEEEELi96ENS_6half_tEfNS_4arch4Sm90ELb1ELb0ELb1ELb1ELb1ELb1ELb0ELb0ELb1ELb1ELb0ELb0EEENS1_21CollectiveEpilogueFwdINS6_IJSA_SC_SB_EEES9_SE_SG_Li384ELb1ELb1ELb0ELb0EEENS1_36VarlenDynamicPersistentTileSchedulerILi192ELi128ELi384ELi128ELb0ELb1ELb1ELb1ELb1ELb1EEEEEEEEEvNT_6ParamsE,(.L_x_2736 - _ZN7cutlass13device_kernelIN5flash11enable_sm90INS1_16FlashAttnFwdSm90INS1_25CollectiveMainloopFwdSm90ILi2EN4cute5tupleIJNS5_1CILi1EEES8_S8_EEENS6_IJNS7_ILi192EEENS7_ILi128EEENS7_ILi96EEEEEELi96ENS_6half_tEfNS_4arch4Sm90ELb1ELb0ELb1ELb1ELb1ELb1ELb0ELb0ELb1ELb1ELb0ELb0EEENS1_21CollectiveEpilogueFwdINS6_IJSA_SC_SB_EEES9_SE_SG_Li384ELb1ELb1ELb0ELb0EEENS1_36VarlenDynamicPersistentTileSchedulerILi192ELi128ELi384ELi128ELb0ELb1ELb1ELb1ELb1ELb1EEEEEEEEEvNT_6ParamsE)
        .other          _ZN7cutlass13device_kernelIN5flash11enable_sm90INS1_16FlashAttnFwdSm90INS1_25CollectiveMainloopFwdSm90ILi2EN4cute5tupleIJNS5_1CILi1EEES8_S8_EEENS6_IJNS7_ILi192EEENS7_ILi128EEENS7_ILi96EEEEEELi96ENS_6half_tEfNS_4arch4Sm90ELb1ELb0ELb1ELb1ELb1ELb1ELb0ELb0ELb1ELb1ELb0ELb0EEENS1_21CollectiveEpilogueFwdINS6_IJSA_SC_SB_EEES9_SE_SG_Li384ELb1ELb1ELb0ELb0EEENS1_36VarlenDynamicPersistentTileSchedulerILi192ELi128ELi384ELi128ELb0ELb1ELb1ELb1ELb1ELb1EEEEEEEEEvNT_6ParamsE,@"STO_CUDA_ENTRY STV_DEFAULT"
_ZN7cutlass13device_kernelIN5flash11enable_sm90INS1_16FlashAttnFwdSm90INS1_25CollectiveMainloopFwdSm90ILi2EN4cute5tupleIJNS5_1CILi1EEES8_S8_EEENS6_IJNS7_ILi192EEENS7_ILi128EEENS7_ILi96EEEEEELi96ENS_6half_tEfNS_4arch4Sm90ELb1ELb0ELb1ELb1ELb1ELb1ELb0ELb0ELb1ELb1ELb0ELb0EEENS1_21CollectiveEpilogueFwdINS6_IJSA_SC_SB_EEES9_SE_SG_Li384ELb1ELb1ELb0ELb0EEENS1_36VarlenDynamicPersistentTileSchedulerILi192ELi128ELi384ELi128ELb0ELb1ELb1ELb1ELb1ELb1EEEEEEEEEvNT_6ParamsE:
        /* <DEDUP_REMOVED lines=18> */
.L_x_2295:
[----:B------:R-:W-:Y:S05]  /*0120*/  BSYNC B0 ;  /* 0x0000000000007941 */ /* 0x000fea0003800000 */
.L_x_2294:
        /* <DEDUP_REMOVED lines=41> */
.L_x_2296:
        /* <DEDUP_REMOVED lines=22> */
.L_x_2297:
        /* <DEDUP_REMOVED lines=18> */
.L_x_2298:
        /* <DEDUP_REMOVED lines=22> */
.L_x_2299:
        /* <DEDUP_REMOVED lines=22> */
.L_x_2300:
        /* <DEDUP_REMOVED lines=8> */
.L_x_2303:
[----:B------:R-:W-:-:S08]  /*0980*/  NOP ;  /* 0x0000000000007918 */ /* 0x000fd00000000000 */
[----:B------:R-:W0:Y:S02]  /*0990*/  USETMAXREG.TRY_ALLOC.CTAPOOL UP0, 0xa0 ;  /* 0x000000a0000079c8 */ /* 0x000e240008000600 */
[----:B0-----:R-:W-:-:S13]  /*09a0*/  PLOP3.LUT P0, PT, PT, PT, UP0, 0x80, 0x0 ;  /* 0x000000000000781c */ /* 0x001fda0003f0f008 */
[----:B------:R-:W-:Y:S05]  /*09b0*/  @!P0 BRA `(.L_x_2303) ;  /* 0xfffffffc00f08947 */ /* 0x000fea000383ffff */
[----:B------:R-:W2:Y:S01]  /*09c0*/  LDL.LU R0, [R1] ;  /* 0x0000000001007983 */ /* 0x000ea20000300800 */
[----:B------:R-:W0:Y:S01]  /*09d0*/  S2R R2, SR_TID.X ;  /* 0x0000000000027919 */ /* 0x000e220000002100 */
[----:B------:R-:W1:Y:S01]  /*09e0*/  S2UR UR40, SR_CgaCtaId ;  /* 0x00000000002879c3 */ /* 0x000e620000008800 */
[----:B------:R-:W-:Y:S01]  /*09f0*/  UMOV UR4, 0x400 ;  /* 0x0000040000047882 */ /* 0x000fe20000000000 */
[----:B0-----:R-:W-:-:S06]  /*0a00*/  SHF.R.U32.HI R2, RZ, 0x7, R2 ;  /* 0x00000007ff027819 */ /* 0x001fcc0000011602 */
[----:B------:R-:W-:Y:S06]  /*0a10*/  BAR.ARV 0x8, 0x200 ;  /* 0x0208000000007b1d */ /* 0x000fec0000002000 */
[----:B------:R-:W-:-:S13]  /*0a20*/  ISETP.NE.AND P0, PT, R2, 0x1, PT ;  /* 0x000000010200780c */ /* 0x000fda0003f05270 */
[----:B------:R-:W-:Y:S08]  /*0a30*/  @!P0 BAR.ARV 0x9, 0x100 ;  /* 0x0244000000008b1d */ /* 0x000ff00000002000 */
[----:B------:R-:W-:Y:S01]  /*0a40*/  BAR.SYNC.DEFER_BLOCKING 0x5, 0x200 ;  /* 0x0148000000007b1d */ /* 0x000fe20000010000 */
[----:B-1----:R-:W-:-:S06]  /*0a50*/  ULEA UR4, UR40, UR4, 0x18 ;  /* 0x0000000428047291 */ /* 0x002fcc000f8ec03f */
[----:B------:R-:W-:Y:S01]  /*0a60*/  IMAD.U32 R2, RZ, RZ, UR4 ;  /* 0x00000004ff027e24 */ /* 0x000fe2000f8e00ff */
[----:B------:R-:W-:-:S04]  /*0a70*/  ULDC UR4, c[0x0][0xc3c] ;  /* 0x00030f0000047ab9 */ /* 0x000fc80000000800 */
[----:B------:R-:W0:Y:S01]  /*0a80*/  LDS.128 R32, [R2+0x2d8d0] ;  /* 0x02d8d00002207984 */ /* 0x000e220000000c00 */
[----:B------:R-:W-:Y:S06]  /*0a90*/  BAR.ARV 0x4, 0x200 ;  /* 0x0108000000007b1d */ /* 0x000fec0000002000 */
[----:B--2---:R-:W-:-:S04]  /*0aa0*/  LOP3.LUT R0, R0, 0xfffffff7, RZ, 0xc0, !PT ;  /* 0xfffffff700007812 */ /* 0x004fc800078ec0ff */
[----:B------:R-:W-:-:S05]  /*0ab0*/  @P0 LOP3.LUT R0, R0, 0x8, RZ, 0xfc, !PT ;  /* 0x0000000800000812 */ /* 0x000fca00078efcff */
[----:B------:R1:W-:Y:S01]  /*0ac0*/  STL [R1], R0 ;  /* 0x0000000001007387 */ /* 0x0003e20000100800 */
[----:B0-----:R-:W-:-:S13]  /*0ad0*/  ISETP.GE.AND P0, PT, R35, UR4, PT ;  /* 0x0000000423007c0c */ /* 0x001fda000bf06270 */
[----:B-1----:R-:W-:Y:S05]  /*0ae0*/  @P0 BRA `(.L_x_2304) ;  /* 0x000001d000fc0947 */ /* 0x002fea0003800000 */
[----:B------:R-:W0:Y:S01]  /*0af0*/  S2R R0, SR_TID.X ;  /* 0x0000000000007919 */ /* 0x000e220000002100 */
[----:B------:R-:W-:Y:S01]  /*0b00*/  R2UR UR42, R2 ;  /* 0x00000000022a72ca */ /* 0x000fe200000e0000 */
[----:B------:R-:W-:Y:S01]  /*0b10*/  IMAD.MOV.U32 R138, RZ, RZ, RZ ;  /* 0x000000ffff8a7224 */ /* 0x000fe200078e00ff */
[----:B------:R-:W-:Y:S01]  /*0b20*/  ULOP3.LUT UR41, UR36, 0x1, URZ, 0xfc, !UPT ;  /* 0x0000000124297892 */ /* 0x000fe2000f8efc3f */
[----:B------:R-:W-:Y:S01]  /*0b30*/  IMAD.MOV.U32 R137, RZ, RZ, RZ ;  /* 0x000000ffff897224 */ /* 0x000fe200078e00ff */
[----:B------:R-:W-:-:S09]  /*0b40*/  UMOV UR37, URZ ;  /* 0x0000003f00257c82 */ /* 0x000fd20008000000 */
[----:B------:R-:W-:Y:S01]  /*0b50*/  UIADD3 UR42, UR42, 0xc400, URZ ;  /* 0x0000c4002a2a7890 */ /* 0x000fe2000fffe03f */
[----:B0-----:R-:W-:-:S05]  /*0b60*/  VIADD R23, R0, 0xffffff80 ;  /* 0xffffff8000177836 */ /* 0x001fca0000000000 */
[-C--:B------:R-:W-:Y:S02]  /*0b70*/  LEA.HI R5, R23, R23.reuse, RZ, 0x1 ;  /* 0x0000001717057211 */ /* 0x080fe400078f08ff */
[----:B------:R-:W-:Y:S02]  /*0b80*/  SHF.R.S32.HI R0, RZ, 0x1f, R23 ;  /* 0x0000001fff007819 */ /* 0x000fe40000011417 */
[----:B------:R-:W-:Y:S02]  /*0b90*/  LOP3.LUT R3, R5, 0xfffffffe, RZ, 0xc0, !PT ;  /* 0xfffffffe05037812 */ /* 0x000fe400078ec0ff */
[----:B------:R-:W-:Y:S02]  /*0ba0*/  LEA.HI R4, R0, R23, RZ, 0x4 ;  /* 0x0000001700047211 */ /* 0x000fe400078f20ff */
[----:B------:R-:W-:Y:S01]  /*0bb0*/  SHF.R.S32.HI R154, RZ, 0x1, R5 ;  /* 0x00000001ff9a7819 */ /* 0x000fe20000011405 */
[----:B------:R-:W-:Y:S01]  /*0bc0*/  IMAD.IADD R22, R23, 0x1, -R3 ;  /* 0x0000000117167824 */ /* 0x000fe200078e0a03 */
[----:B------:R-:W-:-:S02]  /*0bd0*/  SHF.R.S32.HI R3, RZ, 0x4, R4 ;  /* 0x00000004ff037819 */ /* 0x000fc40000011404 */
[----:B------:R-:W-:Y:S02]  /*0be0*/  LEA.HI R6, R5, R154, RZ, 0x1 ;  /* 0x0000009a05067211 */ /* 0x000fe400078f08ff */
[----:B------:R-:W-:Y:S02]  /*0bf0*/  SHF.L.U32 R26, R22, 0x2, RZ ;  /* 0x00000002161a7819 */ /* 0x000fe400000006ff */
[----:B------:R-:W-:Y:S02]  /*0c00*/  LEA.HI R5, R4, R3, RZ, 0x1 ;  /* 0x0000000304057211 */ /* 0x000fe400078f08ff */
[----:B------:R-:W-:Y:S01]  /*0c10*/  LOP3.LUT R7, R6, 0x7fffffe, RZ, 0xc0, !PT ;  /* 0x07fffffe06077812 */ /* 0x000fe200078ec0ff */
[C---:B------:R-:W-:Y:S01]  /*0c20*/  VIADD R8, R26.reuse, 0x10 ;  /* 0x000000101a087836 */ /* 0x040fe20000000000 */
[----:B------:R-:W-:Y:S01]  /*0c30*/  STL [R1+0x38], R26 ;  /* 0x0000381a01007387 */ /* 0x000fe20000100800 */
[----:B------:R-:W-:Y:S01]  /*0c40*/  LOP3.LUT R6, R5, 0x1ffffffe, RZ, 0xc0, !PT ;  /* 0x1ffffffe05067812 */ /* 0x000fe200078ec0ff */
[----:B------:R-:W-:Y:S01]  /*0c50*/  VIADD R9, R26, 0x20 ;  /* 0x000000201a097836 */ /* 0x000fe20000000000 */
[----:B------:R-:W-:Y:S01]  /*0c60*/  LOP3.LUT R4, R4, 0xfffffff0, RZ, 0xc0, !PT ;  /* 0xfffffff004047812 */ /* 0x000fe200078ec0ff */
[----:B------:R0:W-:Y:S01]  /*0c70*/  STL [R1+0x6c], R8 ;  /* 0x00006c0801007387 */ /* 0x0001e20000100800 */
[----:B------:R-:W-:Y:S01]  /*0c80*/  IMAD.IADD R5, R26, 0x1, R8 ;  /* 0x000000011a057824 */ /* 0x000fe200078e0208 */
[----:B------:R-:W-:-:S02]  /*0c90*/  IADD3 R6, R3, -R6, RZ ;  /* 0x8000000603067210 */ /* 0x000fc40007ffe0ff */
[----:B------:R1:W-:Y:S01]  /*0ca0*/  STL [R1+0x68], R9 ;  /* 0x0000680901007387 */ /* 0x0003e20000100800 */
[----:B------:R-:W-:Y:S01]  /*0cb0*/  IMAD.IADD R4, R23, 0x1, -R4 ;  /* 0x0000000117047824 */ /* 0x000fe200078e0a04 */
[----:B------:R-:W-:Y:S01]  /*0cc0*/  SHF.R.S32.HI R10, RZ, 0x1f, R5 ;  /* 0x0000001fff0a7819 */ /* 0x000fe20000011405 */
[----:B------:R-:W-:Y:S02]  /*0cd0*/  IMAD.SHL.U32 R6, R6, 0x8, RZ ;  /* 0x0000000806067824 */ /* 0x000fe400078e00ff */
[----:B0-----:R-:W-:Y:S01]  /*0ce0*/  IMAD.IADD R8, R154, 0x1, -R7 ;  /* 0x000000019a087824 */ /* 0x001fe200078e0a07 */
[CC--:B------:R-:W-:Y:S02]  /*0cf0*/  LEA.HI R14, R10.reuse, R5.reuse, RZ, 0x3 ;  /* 0x000000050a0e7211 */ /* 0x0c0fe400078f18ff */
[----:B------:R-:W-:Y:S01]  /*0d00*/  LEA.HI R16, R10, R5, RZ, 0x5 ;  /* 0x000000050a107211 */ /* 0x000fe200078f28ff */
[----:B------:R-:W-:Y:S01]  /*0d10*/  IMAD R18, R3, 0x8, R8 ;  /* 0x0000000803127824 */ /* 0x000fe200078e0208 */
[-C--:B------:R-:W-:Y:S01]  /*0d20*/  LEA.HI R3, R0, R23.reuse, RZ, 0x7 ;  /* 0x0000001700037211 */ /* 0x080fe200078f38ff */
[----:B-1----:R-:W-:Y:S01]  /*0d30*/  IMAD.IADD R9, R26, 0x1, R9 ;  /* 0x000000011a097824 */ /* 0x002fe200078e0209 */
[----:B------:R-:W-:-:S02]  /*0d40*/  LEA.HI R5, R0, R23, RZ, 0x5 ;  /* 0x0000001700057211 */ /* 0x000fc400078f28ff */
[----:B------:R-:W-:Y:S02]  /*0d50*/  LOP3.LUT R7, R3, 0xffffff80, RZ, 0xc0, !PT ;  /* 0xffffff8003077812 */ /* 0x000fe400078ec0ff */
[----:B------:R-:W-:Y:S02]  /*0d60*/  SHF.R.S32.HI R8, RZ, 0x1f, R9 ;  /* 0x0000001fff087819 */ /* 0x000fe40000011409 */
[----:B------:R-:W-:Y:S01]  /*0d70*/  SHF.R.S32.HI R21, RZ, 0x7, R3 ;  /* 0x00000007ff157819 */ /* 0x000fe20000011403 */
[----:B------:R-:W-:Y:S01]  /*0d80*/  IMAD.IADD R24, R23, 0x1, -R7 ;  /* 0x0000000117187824 */ /* 0x000fe200078e0a07 */
[----:B------:R-:W-:Y:S02]  /*0d90*/  LEA.HI R7, R0, R23, RZ, 0x2 ;  /* 0x0000001700077211 */ /* 0x000fe400078f10ff */
[----:B------:R-:W-:Y:S02]  /*0da0*/  SHF.R.S32.HI R0, RZ, 0x5, R5 ;  /* 0x00000005ff007819 */ /* 0x000fe40000011405 */
[----:B------:R-:W-:-:S02]  /*0db0*/  SHF.R.S32.HI R5, RZ, 0x1f, R4 ;  /* 0x0000001fff057819 */ /* 0x000fc40000011404 */
[-C--:B------:R-:W-:Y:S01]  /*0dc0*/  LEA.HI R15, R8, R9.reuse, RZ, 0x3 ;  /* 0x00000009080f7211 */ /* 0x080fe200078f18ff */
[----:B------:R-:W-:Y:S01]  /*0dd0*/  IMAD R19, R0, 0x10, R4 ;  /* 0x0000001000137824 */ /* 0x000fe200078e0204 */
[----:B------:R-:W-:Y:S02]  /*0de0*/  LEA.HI R17, R8, R9, RZ, 0x5 ;  /* 0x0000000908117211 */ /* 0x000fe400078f28ff */
[--C-:B------:R-:W-:Y:S02]  /*0df0*/  SHF.R.S32.HI R20, RZ, 0x2, R7.reuse ;  /* 0x00000002ff147819 */ /* 0x100fe40000011407 */
[----:B------:R-:W-:Y:S02]  /*0e00*/  SHF.R.S32.HI R8, RZ, 0x1f, R7 ;  /* 0x0000001fff087819 */ /* 0x000fe40000011407 */
[----:B------:R-:W-:Y:S02]  /*0e10*/  LEA.HI R5, R5, R4, RZ, 0x3 ;  /* 0x0000000405057211 */ /* 0x000fe400078f18ff */
[----:B------:R-:W-:Y:S01]  /*0e20*/  LEA.HI R13, R8, R20, RZ, 0x2 ;  /* 0x00000014080d7211 */ /* 0x000fe200078f10ff */
[----:B------:R-:W-:Y:S01]  /*0e30*/  IMAD.HI R8, R21, 0x55555556, RZ ;  /* 0x5555555615087827 */ /* 0x000fe200078e02ff */
[----:B------:R-:W-:-:S02]  /*0e40*/  LOP3.LUT R3, R5, 0xfffffff8, RZ, 0xc0, !PT ;  /* 0xfffffff805037812 */ /* 0x000fc400078ec0ff */
[----:B------:R-:W-:Y:S02]  /*0e50*/  SHF.L.U32 R5, R5, 0x6, RZ ;  /* 0x0000000605057819 */ /* 0x000fe400000006ff */
[----:B------:R-:W-:Y:S01]  /*0e60*/  SHF.R.S32.HI R9, RZ, 0x1f, R24 ;  /* 0x0000001fff097819 */ /* 0x000fe20000011418 */
[----:B------:R-:W-:Y:S01]  /*0e70*/  IMAD.IADD R3, R4, 0x1, -R3 ;  /* 0x0000000104037824 */ /* 0x000fe200078e0a03 */
[----:B------:R-:W-:Y:S01]  /*0e80*/  LOP3.LUT R13, R13, 0xfffffffc, RZ, 0xc0, !PT ;  /* 0xfffffffc0d0d7812 */ /* 0x000fe200078ec0ff */
[----:B------:R-:W-:Y:S01]  /*0e90*/  IMAD.U32 R4, R19, 0x20, R6 ;  /* 0x0000002013047824 */ /* 0x000fe200078e0006 */
[----:B------:R-:W-:Y:S02]  /*0ea0*/  LOP3.LUT R5, R5, 0x7ffffe00, RZ, 0xc0, !PT ;  /* 0x7ffffe0005057812 */ /* 0x000fe400078ec0ff */
[----:B------:R-:W-:Y:S02]  /*0eb0*/  LEA.HI R10, R9, R24, RZ, 0x2 ;  /* 0x00000018090a7211 */ /* 0x000fe400078f10ff */
[----:B------:R-:W-:Y:S01]  /*0ec0*/  IADD3 R20, R20, -R13, RZ ;  /* 0x8000000d14147210 */ /* 0x000fe20007ffe0ff */
[----:B------:R-:W-:Y:S01]  /*0ed0*/  IMAD R5, R0, 0x400, R5 ;  /* 0x0000040000057824 */ /* 0x000fe200078e0205 */
[--C-:B------:R-:W-:Y:S01]  /*0ee0*/  SHF.R.S32.HI R11, RZ, 0x2, R10.reuse ;  /* 0x00000002ff0b7819 */ /* 0x100fe2000001140a */
[----:B------:R-:W-:Y:S01]  /*0ef0*/  IMAD.SHL.U32 R13, R18, 0x20, RZ ;  /* 0x00000020120d7824 */ /* 0x000fe200078e00ff */
[----:B------:R-:W-:Y:S01]  /*0f00*/  SHF.R.S32.HI R12, RZ, 0x1f, R10 ;  /* 0x0000001fff0c7819 */ /* 0x000fe2000001140a */
[----:B------:R-:W-:Y:S01]  /*0f10*/  IMAD.SHL.U32 R0, R20, 0x40, RZ ;  /* 0x0000004014007824 */ /* 0x000fe200078e00ff */
[----:B------:R-:W-:Y:S01]  /*0f20*/  LEA.HI R8, R8, R8, RZ, 0x1 ;  /* 0x0000000808087211 */ /* 0x000fe200078f08ff */
[----:B------:R0:W-:Y:S01]  /*0f30*/  STL [R1+0x8c], R20 ;  /* 0x00008c1401007387 */ /* 0x0001e20000100800 */
[----:B------:R-:W-:-:S02]  /*0f40*/  LEA.HI R12, R12, R11, RZ, 0x3 ;  /* 0x0000000b0c0c7211 */ /* 0x000fc400078f18ff */
[----:B------:R-:W-:Y:S02]  /*0f50*/  CS2R R18, SRZ ;  /* 0x0000000000127805 */ /* 0x000fe4000001ff00 */
[----:B------:R-:W-:Y:S01]  /*0f60*/  LEA.HI R9, R9, R24, RZ, 0x5 ;  /* 0x0000001809097211 */ /* 0x000fe200078f28ff */
[----:B------:R-:W-:Y:S01]  /*0f70*/  IMAD R8, R8, -0x3, R21 ;  /* 0xfffffffd08087824 */ /* 0x000fe200078e0215 */
[----:B------:R-:W-:Y:S01]  /*0f80*/  LOP3.LUT R21, R0, 0xc0, RZ, 0xc0, !PT ;  /* 0x000000c000157812 */ /* 0x000fe200078ec0ff */
[----:B------:R1:W-:Y:S01]  /*0f90*/  STL [R1+0xb0], R4 ;  /* 0x0000b00401007387 */ /* 0x0003e20000100800 */
[----:B------:R-:W-:Y:S02]  /*0fa0*/  LOP3.LUT R12, R12, 0xfffffff8, RZ, 0xc0, !PT ;  /* 0xfffffff80c0c7812 */ /* 0x000fe400078ec0ff */
[C---:B------:R-:W-:Y:S01]  /*0fb0*/  R2P PR, R3.reuse, 0x6 ;  /* 0x0000000603007804 */ /* 0x040fe20000000000 */
[----:B------:R-:W-:Y:S01]  /*0fc0*/  STL [R1+0x44], R13 ;  /* 0x0000440d01007387 */ /* 0x000fe20000100800 */
[----:B------:R-:W-:Y:S01]  /*0fd0*/  SHF.L.U32 R3, R3, 0x6, RZ ;  /* 0x0000000603037819 */ /* 0x000fe200000006ff */
[----:B------:R-:W-:Y:S01]  /*0fe0*/  IMAD.IADD R12, R11, 0x1, -R12 ;  /* 0x000000010b0c7824 */ /* 0x000fe200078e0a0c */
[----:B------:R-:W-:Y:S01]  /*0ff0*/  SHF.R.S32.HI R16, RZ, 0x5, R16 ;  /* 0x00000005ff107819 */ /* 0x000fe20000011410 */
[----:B------:R-:W-:Y:S01]  /*1000*/  STL [R1+0xc], R21 ;  /* 0x00000c1501007387 */ /* 0x000fe20000100800 */
[----:B------:R-:W-:-:S02]  /*1010*/  LOP3.LUT R0, R21, 0x18, R14, 0xf8, !PT ;  /* 0x0000001815007812 */ /* 0x000fc400078ef80e */
[----:B0-----:R-:W-:Y:S01]  /*1020*/  SHF.R.U32.HI R20, RZ, 0x3, R21 ;  /* 0x00000003ff147819 */ /* 0x001fe20000011615 */
[----:B------:R-:W-:Y:S01]  /*1030*/  IMAD R16, R16, 0x1800, R13 ;  /* 0x0000180010107824 */ /* 0x000fe200078e020d */
[----:B------:R-:W-:Y:S02]  /*1040*/  SHF.R.S32.HI R9, RZ, 0x5, R9 ;  /* 0x00000005ff097819 */ /* 0x000fe40000011409 */
[----:B------:R-:W-:Y:S01]  /*1050*/  LOP3.LUT R3, R3, 0x1c0, RZ, 0xc0, !PT ;  /* 0x000001c003037812 */ /* 0x000fe200078ec0ff */
[----:B------:R-:W-:Y:S01]  /*1060*/  STL [R1+0x40], R20 ;  /* 0x0000401401007387 */ /* 0x000fe20000100800 */
[----:B------:R-:W-:Y:S01]  /*1070*/  LOP3.LUT R11, R0, R20, RZ, 0x3c, !PT ;  /* 0x00000014000b7212 */ /* 0x000fe200078e3cff */
[----:B------:R-:W-:Y:S01]  /*1080*/  IMAD R9, R9, 0x10, R12 ;  /* 0x0000001009097824 */ /* 0x000fe200078e020c */
[----:B------:R-:W-:Y:S02]  /*1090*/  LOP3.LUT R7, R7, 0xfffffffc, RZ, 0xc0, !PT ;  /* 0xfffffffc07077812 */ /* 0x000fe400078ec0ff */
[----:B------:R-:W-:Y:S01]  /*10a0*/  LOP3.LUT R6, R3, 0x8, R6, 0xf8, !PT ;  /* 0x0000000803067812 */ /* 0x000fe200078ef806 */
[----:B------:R-:W-:Y:S01]  /*10b0*/  IMAD.IADD R11, R16, 0x1, R11 ;  /* 0x00000001100b7824 */ /* 0x000fe200078e020b */
[----:B------:R-:W-:Y:S01]  /*10c0*/  SHF.R.U32.HI R3, RZ, 0x3, R3 ;  /* 0x00000003ff037819 */ /* 0x000fe20000011603 */
[----:B------:R-:W-:Y:S01]  /*10d0*/  IMAD R8, R8, 0x40, R9 ;  /* 0x0000004008087824 */ /* 0x000fe200078e0209 */
[----:B------:R-:W-:Y:S01]  /*10e0*/  SHF.L.U32 R16, R22, 0x3, RZ ;  /* 0x0000000316107819 */ /* 0x000fe200000006ff */
[----:B------:R-:W-:Y:S01]  /*10f0*/  IMAD.IADD R25, R23, 0x1, -R7 ;  /* 0x0000000117197824 */ /* 0x000fe200078e0a07 */
[----:B------:R-:W-:Y:S01]  /*1100*/  LOP3.LUT R6, R6, R3, RZ, 0x3c, !PT ;  /* 0x0000000306067212 */ /* 0x000fe200078e3cff */
[C---:B------:R-:W-:Y:S01]  /*1110*/  VIADD R7, R26.reuse, 0x8 ;  /* 0x000000081a077836 */ /* 0x040fe20000000000 */
[----:B------:R-:W-:Y:S01]  /*1120*/  IADD3 R3, R26, 0x18, RZ ;  /* 0x000000181a037810 */ /* 0x000fe20007ffe0ff */
[----:B------:R-:W-:Y:S01]  /*1130*/  VIADD R23, R16, 0x30 ;  /* 0x0000003010177836 */ /* 0x000fe20000000000 */
[----:B------:R-:W-:Y:S01]  /*1140*/  STL [R1+0xac], R8 ;  /* 0x0000ac0801007387 */ /* 0x000fe20000100800 */
[----:B------:R-:W-:Y:S01]  /*1150*/  IADD3 R5, R5, R6, RZ ;  /* 0x0000000605057210 */ /* 0x000fe20007ffe0ff */
[----:B------:R-:W-:Y:S01]  /*1160*/  VIADD R6, R26, 0x28 ;  /* 0x000000281a067836 */ /* 0x000fe20000000000 */
[----:B------:R-:W-:Y:S01]  /*1170*/  LOP3.LUT R10, R10, 0x7ffffffc, RZ, 0xc0, !PT ;  /* 0x7ffffffc0a0a7812 */ /* 0x000fe200078ec0ff */
[----:B------:R0:W-:Y:S01]  /*1180*/  STL [R1+0x74], R7 ;  /* 0x0000740701007387 */ /* 0x0001e20000100800 */
[C---:B------:R-:W-:Y:S01]  /*1190*/  VIADD R22, R16.reuse, 0x40 ;  /* 0x0000004010167836 */ /* 0x040fe20000000000 */
[----:B------:R-:W-:Y:S01]  /*11a0*/  SHF.R.S32.HI R9, RZ, 0x3, R14 ;  /* 0x00000003ff097819 */ /* 0x000fe2000001140e */
[----:B------:R-:W-:Y:S01]  /*11b0*/  VIADD R136, R16, 0x50 ;  /* 0x0000005010887836 */ /* 0x000fe20000000000 */
[----:B------:R2:W-:Y:S01]  /*11c0*/  STL [R1+0x70], R3 ;  /* 0x0000700301007387 */ /* 0x0005e20000100800 */
[----:B------:R-:W-:Y:S01]  /*11d0*/  SHF.R.S32.HI R17, RZ, 0x5, R17 ;  /* 0x00000005ff117819 */ /* 0x000fe20000011411 */
[----:B------:R-:W-:Y:S01]  /*11e0*/  IMAD R155, R5, 0x2, R2 ;  /* 0x00000002059b7824 */ /* 0x000fe200078e0202 */
[----:B-1----:R-:W-:Y:S01]  /*11f0*/  LOP3.LUT R4, R21, 0x18, R15, 0xf8, !PT ;  /* 0x0000001815047812 */ /* 0x002fe200078ef80f */
[----:B------:R1:W-:Y:S01]  /*1200*/  STL [R1+0x78], R6 ;  /* 0x0000780601007387 */ /* 0x0003e20000100800 */
[----:B------:R-:W-:Y:S01]  /*1210*/  LEA.HI R0, R25, R25, RZ, 0x1 ;  /* 0x0000001919007211 */ /* 0x000fe200078f08ff */
[----:B------:R-:W-:Y:S01]  /*1220*/  IMAD R17, R17, 0x1800, R13 ;  /* 0x0000180011117824 */ /* 0x000fe200078e020d */
[----:B0-----:R-:W-:Y:S01]  /*1230*/  SHF.R.S32.HI R7, RZ, 0x3, R15 ;  /* 0x00000003ff077819 */ /* 0x001fe2000001140f */
[----:B------:R-:W-:Y:S01]  /*1240*/  VIADD R5, R155, 0x21820 ;  /* 0x000218209b057836 */ /* 0x000fe20000000000 */
[----:B------:R-:W-:-:S02]  /*1250*/  LOP3.LUT R4, R4, R20, RZ, 0x3c, !PT ;  /* 0x0000001404047212 */ /* 0x000fc400078e3cff */
[----:B--2---:R-:W-:Y:S02]  /*1260*/  SHF.R.S32.HI R3, RZ, 0x1f, R23 ;  /* 0x0000001fff037819 */ /* 0x004fe40000011417 */
[----:B------:R-:W-:Y:S01]  /*1270*/  LOP3.LUT R0, R0, 0x1ffffffe, RZ, 0xc0, !PT ;  /* 0x1ffffffe00007812 */ /* 0x000fe200078ec0ff */
[----:B------:R-:W-:Y:S01]  /*1280*/  IMAD.IADD R12, R17, 0x1, R4 ;  /* 0x00000001110c7824 */ /* 0x000fe200078e0204 */
[----:B-1----:R-:W-:Y:S01]  /*1290*/  SHF.R.S32.HI R6, RZ, 0x1f, R22 ;  /* 0x0000001fff067819 */ /* 0x002fe20000011416 */
[----:B------:R0:W-:Y:S01]  /*12a0*/  STL [R1+0x58], R3 ;  /* 0x0000580301007387 */ /* 0x0001e20000100800 */
[----:B------:R-:W-:Y:S01]  /*12b0*/  IMAD.MOV.U32 R4, RZ, RZ, 0x40 ;  /* 0x00000040ff047424 */ /* 0x000fe200078e00ff */
[----:B------:R-:W-:Y:S01]  /*12c0*/  SHF.R.S32.HI R17, RZ, 0x1f, R16 ;  /* 0x0000001fff117819 */ /* 0x000fe20000011410 */
[----:B------:R-:W-:Y:S01]  /*12d0*/  IMAD.IADD R0, R25, 0x1, -R0 ;  /* 0x0000000119007824 */ /* 0x000fe200078e0a00 */
[----:B------:R1:W-:Y:S02]  /*12e0*/  STL [R1+0x54], R6 ;  /* 0x0000540601007387 */ /* 0x0003e40000100800 */
[----:B------:R-:W-:-:S02]  /*12f0*/  SEL R4, R4, 0xffffffc0, !P2 ;  /* 0xffffffc004047807 */ /* 0x000fc40005000000 */
[----:B0-----:R-:W-:Y:S01]  /*1300*/  SHF.R.S32.HI R3, RZ, 0x1f, R136 ;  /* 0x0000001fff037819 */ /* 0x001fe20000011488 */
[----:B-1----:R-:W-:-:S04]  /*1310*/  IMAD.IADD R6, R24, 0x1, -R10 ;  /* 0x0000000118067824 */ /* 0x002fc800078e0a0a */
[----:B------:R0:W-:Y:S04]  /*1320*/  STL [R1+0x50], R3 ;  /* 0x0000500301007387 */ /* 0x0001e80000100800 */
[----:B------:R1:W-:Y:S04]  /*1330*/  STL [R1+0x90], R6 ;  /* 0x0000900601007387 */ /* 0x0003e80000100800 */
[----:B------:R2:W-:Y:S01]  /*1340*/  STL [R1+0x48], R9 ;  /* 0x0000480901007387 */ /* 0x0005e20000100800 */
[----:B0-----:R-:W-:-:S03]  /*1350*/  LOP3.LUT R3, R21, 0x8, R16, 0xf8, !PT ;  /* 0x0000000815037812 */ /* 0x001fc600078ef810 */
[----:B------:R0:W-:Y:S01]  /*1360*/  STL [R1+0x4c], R7 ;  /* 0x00004c0701007387 */ /* 0x0001e20000100800 */
[-C--:B------:R-:W-:Y:S02]  /*1370*/  LOP3.LUT R3, R3, R20.reuse, RZ, 0x3c, !PT ;  /* 0x0000001403037212 */ /* 0x080fe400078e3cff */
[----:B-1----:R-:W-:Y:S02]  /*1380*/  LOP3.LUT R6, R21, 0x18, R16, 0xf8, !PT ;  /* 0x0000001815067812 */ /* 0x002fe400078ef810 */
[----:B--2---:R-:W-:Y:S02]  /*1390*/  LEA R9, R12, UR42, 0x1 ;  /* 0x0000002a0c097c11 */ /* 0x004fe4000f8e08ff */
[----:B------:R-:W-:Y:S02]  /*13a0*/  LOP3.LUT R6, R6, R20, RZ, 0x3c, !PT ;  /* 0x0000001406067212 */ /* 0x000fe400078e3cff */
[----:B0-----:R-:W-:Y:S01]  /*13b0*/  IADD3 R7, R13, R3, RZ ;  /* 0x000000030d077210 */ /* 0x001fe20007ffe0ff */
[----:B------:R-:W-:-:S02]  /*13c0*/  VIADD R3, R155, 0x21800 ;  /* 0x000218009b037836 */ /* 0x000fc40000000000 */
[----:B------:R-:W-:Y:S02]  /*13d0*/  IMAD.IADD R6, R13, 0x1, R6 ;  /* 0x000000010d067824 */ /* 0x000fe400078e0206 */
[----:B------:R0:W-:Y:S01]  /*13e0*/  STL [R1+0x88], R7 ;  /* 0x0000880701007387 */ /* 0x0001e20000100800 */
[----:B------:R-:W-:Y:S01]  /*13f0*/  @P1 VIADD R5, R3, 0xffffffe0 ;  /* 0xffffffe003051836 */ /* 0x000fe20000000000 */
[----:B0-----:R-:W-:-:S05]  /*1400*/  LEA R7, R11, UR42, 0x1 ;  /* 0x0000002a0b077c11 */ /* 0x001fca000f8e08ff */
[----:B------:R0:W-:Y:S04]  /*1410*/  STL [R1+0xa4], R7 ;  /* 0x0000a40701007387 */ /* 0x0001e80000100800 */
[----:B------:R-:W-:Y:S01]  /*1420*/  STL [R1+0xa0], R9 ;  /* 0x0000a00901007387 */ /* 0x000fe20000100800 */
[----:B0-----:R-:W-:Y:S02]  /*1430*/  LEA R7, R6, UR42, 0x1 ;  /* 0x0000002a06077c11 */ /* 0x001fe4000f8e08ff */
[----:B------:R-:W-:Y:S01]  /*1440*/  LEA R6, R0, R8, 0x3 ;  /* 0x0000000800067211 */ /* 0x000fe200078e18ff */
[----:B------:R-:W-:Y:S02]  /*1450*/  IMAD.IADD R0, R3, 0x1, R4 ;  /* 0x0000000103007824 */ /* 0x000fe400078e0204 */
[----:B------:R-:W-:Y:S01]  /*1460*/  STL [R1+0xa8], R7 ;  /* 0x0000a80701007387 */ /* 0x000fe20000100800 */
[----:B------:R-:W-:-:S03]  /*1470*/  IMAD.IADD R3, R4, 0x1, R5 ;  /* 0x0000000104037824 */ /* 0x000fc600078e0205 */
[----:B------:R-:W-:Y:S04]  /*1480*/  STL [R1+0x7c], R5 ;  /* 0x00007c0501007387 */ /* 0x000fe80000100800 */
[----:B------:R-:W-:Y:S04]  /*1490*/  STL [R1+0x94], R6 ;  /* 0x0000940601007387 */ /* 0x000fe80000100800 */
[----:B------:R0:W-:Y:S04]  /*14a0*/  STL [R1+0x8], R0 ;  /* 0x0000080001007387 */ /* 0x0001e80000100800 */
[----:B------:R1:W-:Y:S01]  /*14b0*/  STL [R1+0x4], R3 ;  /* 0x0000040301007387 */ /* 0x0003e20000100800 */
[----:B0-----:R-:W-:-:S05]  /*14c0*/  VIADD R0, R5, 0x6000 ;  /* 0x0000600005007836 */ /* 0x001fca0000000000 */
[----:B------:R1:W-:Y:S02]  /*14d0*/  STL [R1+0x80], R0 ;  /* 0x0000800001007387 */ /* 0x0003e40000100800 */
.L_x_2459:
[----:B0-----:R-:W0:Y:S02]  /*14e0*/  LDC.64 R4, c[0x0][0xc88] ;  /* 0x00032200ff047b82 */ /* 0x001e240000000a00 */
[----:B0-----:R-:W-:-:S05]  /*14f0*/  IMAD.WIDE R4, R35, 0x4, R4 ;  /* 0x0000000423047825 */ /* 0x001fca00078e0204 */
[----:B--2---:R-:W2:Y:S01]  /*1500*/  LDG.E R10, desc[UR38][R4.64] ;  /* 0x00000026040a7981 */ /* 0x004ea2000c1e1900 */
[----:B------:R-:W-:Y:S05]  /*1510*/  YIELD ;  /* 0x0000000000007946 */ /* 0x000fea0003800000 */
[----:B------:R-:W-:Y:S01]  /*1520*/  ULDC.64 UR4, c[0x0][0xa28] ;  /* 0x00028a0000047ab9 */ /* 0x000fe20000000a00 */
[----:B------:R-:W-:Y:S01]  /*1530*/  ULDC.64 UR8, c[0x0][0xa18] ;  /* 0x0002860000087ab9 */ /* 0x000fe20000000a00 */
[----:B------:R-:W-:Y:S01]  /*1540*/  ISETP.NE.U32.AND P1, PT, RZ, UR4, PT ;  /* 0x00000004ff007c0c */ /* 0x000fe2000bf25070 */
[----:B------:R-:W-:Y:S01]  /*1550*/  ULDC.64 UR6, c[0x0][0xa08] ;  /* 0x0002820000067ab9 */ /* 0x000fe20000000a00 */
[----:B-1----:R-:W-:Y:S01]  /*1560*/  MOV R3, RZ ;  /* 0x000000ff00037202 */ /* 0x002fe20000000f00 */
[----:B------:R-:W-:Y:S01]  /*1570*/  IMAD.MOV.U32 R79, RZ, RZ, RZ ;  /* 0x000000ffff4f7224 */ /* 0x000fe200078e00ff */
[----:B------:R-:W-:-:S02]  /*1580*/  ISETP.NE.AND.EX P1, PT, RZ, UR5, PT, P1 ;  /* 0x00000005ff007c0c */ /* 0x000fc4000bf25310 */
[----:B------:R-:W-:-:S04]  /*1590*/  ISETP.NE.U32.AND P0, PT, RZ, UR6, PT ;  /* 0x00000006ff007c0c */ /* 0x000fc8000bf05070 */
[----:B------:R-:W-:Y:S02]  /*15a0*/  ISETP.NE.AND.EX P0, PT, RZ, UR7, PT, P0 ;  /* 0x00000007ff007c0c */ /* 0x000fe4000bf05300 */
[----:B--2---:R-:W-:Y:S01]  /*15b0*/  SHF.R.S32.HI R0, RZ, 0x1f, R10 ;  /* 0x0000001fff007819 */ /* 0x004fe2000001140a */
[----:B------:R-:W-:-:S04]  /*15c0*/  IMAD.SHL.U32 R30, R10, 0x4, RZ ;  /* 0x000000040a1e7824 */ /* 0x000fc800078e00ff */
[C---:B----4-:R-:W-:Y:S01]  /*15d0*/  @P1 LEA R6, P2, R10.reuse, UR4, 0x2 ;  /* 0x000000040a061c11 */ /* 0x050fe2000f8410ff */
[----:B------:R0:W-:Y:S01]  /*15e0*/  STL [R1+0x98], R10 ;  /* 0x0000980a01007387 */ /* 0x0001e20000100800 */
[C-C-:B------:R-:W-:Y:S02]  /*15f0*/  SHF.L.U64.HI R31, R10.reuse, 0x2, R0.reuse ;  /* 0x000000020a1f7819 */ /* 0x140fe40000010200 */
[----:B------:R-:W-:Y:S02]  /*1600*/  @P1 LEA.HI.X R7, R10, UR5, R0, 0x2, P2 ;  /* 0x000000050a071c11 */ /* 0x000fe400090f1400 */
[----:B------:R-:W-:Y:S01]  /*1610*/  ISETP.NE.U32.AND P2, PT, RZ, UR8, PT ;  /* 0x00000008ff007c0c */ /* 0x000fe2000bf45070 */
[----:B------:R-:W-:Y:S01]  /*1620*/  ULDC UR4, c[0x0][0x288] ;  /* 0x0000a20000047ab9 */ /* 0x000fe20000000800 */
[----:B------:R-:W-:Y:S01]  /*1630*/  IADD3 R8, P3, R30, UR6, RZ ;  /* 0x000000061e087c10 */ /* 0x000fe2000ff7e0ff */
[----:B------:R0:W5:Y:S01]  /*1640*/  @P1 LDG.E R3, desc[UR38][R6.64] ;  /* 0x0000002606031981 */ /* 0x000162000c1e1900 */
[----:B------:R-:W-:Y:S01]  /*1650*/  ISETP.NE.AND.EX P2, PT, RZ, UR9, PT, P2 ;  /* 0x00000009ff007c0c */ /* 0x000fe2000bf45320 */
[----:B------:R-:W-:Y:S01]  /*1660*/  IMAD.U32 R146, RZ, RZ, UR4 ;  /* 0x00000004ff927e24 */ /* 0x000fe2000f8e00ff */
[----:B------:R-:W-:Y:S01]  /*1670*/  IADD3.X R9, R31, UR7, RZ, P3, !PT ;  /* 0x000000071f097c10 */ /* 0x000fe20009ffe4ff */
[----:B------:R-:W-:-:S04]  /*1680*/  ULDC.64 UR4, c[0x0][0x418] ;  /* 0x0001060000047ab9 */ /* 0x000fc80000000a00 */
[----:B------:R0:W5:Y:S06]  /*1690*/  @P0 LDG.E R79, desc[UR38][R8.64] ;  /* 0x00000026084f0981 */ /* 0x00016c000c1e1900 */
[----:B------:R-:W-:-:S04]  /*16a0*/  @P2 IADD3 R4, P1, R30, UR8, RZ ;  /* 0x000000081e042c10 */ /* 0x000fc8000ff3e0ff */
[----:B------:R-:W-:-:S05]  /*16b0*/  @P2 IADD3.X R5, R31, UR9, RZ, P1, !PT ;  /* 0x000000091f052c10 */ /* 0x000fca0008ffe4ff */
        /* <DEDUP_REMOVED lines=8> */
[----:B------:R-:W-:Y:S01]  /*1740*/  IMAD.U32 R24, RZ, RZ, UR5 ;  /* 0x00000005ff187e24 */ /* 0x000fe2000f8e00ff */
[----:B------:R-:W-:Y:S01]  /*1750*/  MOV R28, UR4 ;  /* 0x00000004001c7c02 */ /* 0x000fe20008000f00 */
[----:B------:R-:W-:Y:S01]  /*1760*/  IMAD.MOV.U32 R25, RZ, RZ, R10 ;  /* 0x000000ffff197224 */ /* 0x000fe200078e000a */
[----:B0--3--:R-:W-:Y:S06]  /*1770*/  @P2 BRA `(.L_x_2305) ;  /* 0x0000000000242947 */ /* 0x009fec0003800000 */
        /* <DEDUP_REMOVED lines=9> */
.L_x_2305:
[----:B------:R-:W-:Y:S01]  /*1810*/  ULDC.64 UR4, c[0x0][0xa20] ;  /* 0x0002880000047ab9 */ /* 0x000fe20000000a00 */
[----:B------:R0:W-:Y:S01]  /*1820*/  STL [R1+0x9c], R34 ;  /* 0x00009c2201007387 */ /* 0x0001e20000100800 */
[----:B------:R-:W-:-:S04]  /*1830*/  ISETP.NE.U32.AND P1, PT, RZ, UR4, PT ;  /* 0x00000004ff007c0c */ /* 0x000fc8000bf25070 */
[----:B------:R-:W-:-:S13]  /*1840*/  ISETP.NE.AND.EX P1, PT, RZ, UR5, PT, P1 ;  /* 0x00000005ff007c0c */ /* 0x000fda000bf25310 */
[----:B0-----:R-:W-:Y:S05]  /*1850*/  @!P1 BRA `(.L_x_2306) ;  /* 0x0000000000109947 */ /* 0x001fea0003800000 */
[----:B------:R-:W-:-:S04]  /*1860*/  IADD3 R28, P0, R30, UR4, RZ ;  /* 0x000000041e1c7c10 */ /* 0x000fc8000ff1e0ff */
[----:B------:R-:W-:-:S05]  /*1870*/  IADD3.X R29, R31, UR5, RZ, P0, !PT ;  /* 0x000000051f1d7c10 */ /* 0x000fca00087fe4ff */
[----:B------:R0:W5:Y:S01]  /*1880*/  LDG.E R28, desc[UR38][R28.64] ;  /* 0x000000261c1c7981 */ /* 0x000162000c1e1900 */
[----:B------:R-:W-:Y:S05]  /*1890*/  BRA `(.L_x_2307) ;  /* 0x0000000000107947 */ /* 0x000fea0003800000 */
.L_x_2306:
[----:B------:R-:W-:Y:S05]  /*18a0*/  @!P0 BRA `(.L_x_2307) ;  /* 0x00000000000c8947 */ /* 0x000fea0003800000 */
[----:B------:R-:W2:Y:S04]  /*18b0*/  LDG.E R5, desc[UR38][R8.64] ;  /* 0x0000002608057981 */ /* 0x000ea8000c1e1900 */
[----:B------:R-:W2:Y:S02]  /*18c0*/  LDG.E R28, desc[UR38][R8.64+0x4] ;  /* 0x00000426081c7981 */ /* 0x000ea4000c1e1900 */
[----:B--2---:R-:W-:-:S07]  /*18d0*/  IMAD.IADD R28, R28, 0x1, -R5 ;  /* 0x000000011c1c7824 */ /* 0x004fce00078e0a05 */
.L_x_2307:
[----:B------:R-:W-:Y:S01]  /*18e0*/  ULDC.64 UR4, c[0x0][0xa10] ;  /* 0x0002840000047ab9 */ /* 0x000fe20000000a00 */
[----:B------:R-:W1:Y:S01]  /*18f0*/  LDC R8, c[0x0][0x448] ;  /* 0x00011200ff087b82 */ /* 0x000e620000000800 */
[----:B------:R-:W-:-:S04]  /*1900*/  ISETP.NE.U32.AND P0, PT, RZ, UR4, PT ;  /* 0x00000004ff007c0c */ /* 0x000fc8000bf05070 */
[----:B------:R-:W-:Y:S01]  /*1910*/  ISETP.NE.AND.EX P0, PT, RZ, UR5, PT, P0 ;  /* 0x00000005ff007c0c */ /* 0x000fe2000bf05300 */
[----:B------:R-:W-:-:S12]  /*1920*/  ULDC.64 UR4, c[0x0][0xa30] ;  /* 0x00028c0000047ab9 */ /* 0x000fd80000000a00 */
[----:B------:R-:W2:Y:S02]  /*1930*/  @P0 LDC.64 R4, c[0x0][0xa10] ;  /* 0x00028400ff040b82 */ /* 0x000ea40000000a00 */
[----:B--2---:R-:W-:-:S05]  /*1940*/  @P0 IMAD.WIDE R4, R25, 0x4, R4 ;  /* 0x0000000419040825 */ /* 0x004fca00078e0204 */
[----:B------:R-:W2:Y:S04]  /*1950*/  @P0 LDG.E R0, desc[UR38][R4.64] ;  /* 0x0000002604000981 */ /* 0x000ea8000c1e1900 */
[----:B------:R3:W2:Y:S01]  /*1960*/  @P0 LDG.E R9, desc[UR38][R4.64+0x4] ;  /* 0x0000042604090981 */ /* 0x0006a2000c1e1900 */
[----:B------:R-:W-:Y:S01]  /*1970*/  ISETP.NE.U32.AND P1, PT, RZ, UR4, PT ;  /* 0x00000004ff007c0c */ /* 0x000fe2000bf25070 */
[----:B-----5:R-:W-:-:S03]  /*1980*/  IMAD.MOV.U32 R97, RZ, RZ, R28 ;  /* 0x000000ffff617224 */ /* 0x020fc600078e001c */
[----:B------:R-:W-:-:S13]  /*1990*/  ISETP.NE.AND.EX P1, PT, RZ, UR5, PT, P1 ;  /* 0x00000005ff007c0c */ /* 0x000fda000bf25310 */
[----:B------:R-:W-:-:S04]  /*19a0*/  @P1 IADD3 R6, P2, R30, UR4, RZ ;  /* 0x000000041e061c10 */ /* 0x000fc8000ff5e0ff */
[----:B------:R-:W-:-:S05]  /*19b0*/  @P1 IADD3.X R7, R31, UR5, RZ, P2, !PT ;  /* 0x000000051f071c10 */ /* 0x000fca00097fe4ff */
[----:B------:R4:W5:Y:S01]  /*19c0*/  @P1 LDG.E R97, desc[UR38][R6.64] ;  /* 0x0000002606611981 */ /* 0x000962000c1e1900 */
[----:B-1----:R-:W-:Y:S01]  /*19d0*/  ISETP.NE.AND P1, PT, R8, 0x1, PT ;  /* 0x000000010800780c */ /* 0x002fe20003f25270 */
[----:B------:R-:W-:Y:S02]  /*19e0*/  IMAD R10, R33, 0xc0, RZ ;  /* 0x000000c0210a7824 */ /* 0x000fe400078e02ff */
[----:B------:R-:W-:Y:S02]  /*19f0*/  IMAD.IADD R8, R28, 0x1, -R3 ;  /* 0x000000011c087824 */ /* 0x000fe400078e0a03 */
[----:B---3--:R-:W-:Y:S01]  /*1a00*/  VIADD R4, R10, 0xbf ;  /* 0x000000bf0a047836 */ /* 0x008fe20000000000 */
[----:B------:R4:W-:Y:S02]  /*1a10*/  STL [R1+0x84], R10 ;  /* 0x0000840a01007387 */ /* 0x0009e40000100800 */
[----:B------:R-:W-:-:S04]  /*1a20*/  IADD3 R74, -R8, RZ, RZ ;  /* 0x000000ff084a7210 */ /* 0x000fc80007ffe1ff */
[----:B------:R-:W-:Y:S01]  /*1a30*/  VIMNMX R74, RZ, R74, !PT ;  /* 0x0000004aff4a7248 */ /* 0x000fe20007fe0100 */
[----:B------:R-:W1:Y:S08]  /*1a40*/  @P1 LDC R11, c[0x0][0x44c] ;  /* 0x00011300ff0b1b82 */ /* 0x000e700000000800 */
[----:B------:R-:W3:Y:S01]  /*1a50*/  @P1 LDC R5, c[0x0][0x450] ;  /* 0x00011400ff051b82 */ /* 0x000ee20000000800 */
[----:B--2---:R-:W-:Y:S01]  /*1a60*/  @P0 IADD3 R24, -R0, R9, RZ ;  /* 0x0000000900180210 */ /* 0x004fe20007ffe1ff */
[----:B-1----:R-:W-:-:S04]  /*1a70*/  @P1 IMAD.HI.U32 R0, R4, R11, RZ ;  /* 0x0000000b04001227 */ /* 0x002fc800078e00ff */
[----:B------:R-:W-:Y:S01]  /*1a80*/  IMAD.IADD R147, R8, 0x1, R24 ;  /* 0x0000000108937824 */ /* 0x000fe200078e0218 */
[----:B---3--:R-:W-:-:S03]  /*1a90*/  @P1 SHF.R.U32.HI R4, RZ, R5, R0 ;  /* 0x00000005ff041219 */ /* 0x008fc60000011600 */
[C---:B------:R-:W-:Y:S01]  /*1aa0*/  VIADD R0, R147.reuse, 0x7f ;  /* 0x0000007f93007836 */ /* 0x040fe20000000000 */
[----:B------:R-:W-:-:S04]  /*1ab0*/  IADD3 R101, R147, 0x80, -R146 ;  /* 0x0000008093657810 */ /* 0x000fc80007ffe892 */
[----:B------:R-:W-:Y:S01]  /*1ac0*/  SHF.R.S32.HI R3, RZ, 0x1f, R0 ;  /* 0x0000001fff037819 */ /* 0x000fe20000011400 */
[----:B------:R-:W-:-:S03]  /*1ad0*/  IMAD.IADD R4, R101, 0x1, R4 ;  /* 0x0000000165047824 */ /* 0x000fc600078e0204 */
[----:B------:R-:W-:Y:S02]  /*1ae0*/  LEA.HI R3, R3, R0, RZ, 0x7 ;  /* 0x0000000003037211 */ /* 0x000fe400078f38ff */
[----:B------:R-:W-:Y:S02]  /*1af0*/  SHF.R.S32.HI R5, RZ, 0x1f, R4 ;  /* 0x0000001fff057819 */ /* 0x000fe40000011404 */
[----:B------:R-:W-:Y:S02]  /*1b00*/  SHF.R.S32.HI R102, RZ, 0x7, R3 ;  /* 0x00000007ff667819 */ /* 0x000fe40000011403 */
[----:B------:R-:W-:-:S04]  /*1b10*/  LEA.HI R5, R5, R4, RZ, 0x7 ;  /* 0x0000000405057211 */ /* 0x000fc800078f38ff */
[----:B------:R-:W-:-:S04]  /*1b20*/  SHF.R.S32.HI R5, RZ, 0x7, R5 ;  /* 0x00000007ff057819 */ /* 0x000fc80000011405 */
[----:B------:R-:W-:-:S05]  /*1b30*/  VIMNMX R5, R102, R5, PT ;  /* 0x0000000566057248 */ /* 0x000fca0003fe0100 */
[----:B------:R-:W-:-:S05]  /*1b40*/  IMAD R5, R5, 0x80, -R8 ;  /* 0x0000008005057824 */ /* 0x000fca00078e0a08 */
[----:B------:R-:W-:-:S04]  /*1b50*/  VIMNMX R5, R5, R24, PT ;  /* 0x0000001805057248 */ /* 0x000fc80003fe0100 */
[----:B------:R-:W-:Y:S02]  /*1b60*/  ISETP.GT.AND P0, PT, R5, R74, PT ;  /* 0x0000004a0500720c */ /* 0x000fe40003f04270 */
[----:B------:R-:W-:-:S05]  /*1b70*/  SHF.R.U32.HI R74, RZ, 0x7, R74 ;  /* 0x00000007ff4a7819 */ /* 0x000fca000001164a */
[----:B------:R-:W-:-:S06]  /*1b80*/  IMAD.MOV.U32 R26, RZ, RZ, R74 ;  /* 0x000000ffff1a7224 */ /* 0x000fcc00078e004a */
[----:B------:R-:W-:-:S05]  /*1b90*/  @P0 VIADD R0, R5, 0x7f ;  /* 0x0000007f05000836 */ /* 0x000fca0000000000 */
[----:B------:R-:W-:-:S04]  /*1ba0*/  @P0 SHF.R.S32.HI R3, RZ, 0x1f, R0 ;  /* 0x0000001fff030819 */ /* 0x000fc80000011400 */
[----:B------:R-:W-:-:S04]  /*1bb0*/  @P0 LEA.HI R3, R3, R0, RZ, 0x7 ;  /* 0x0000000003030211 */ /* 0x000fc800078f38ff */
[----:B------:R-:W-:Y:S02]  /*1bc0*/  @P0 SHF.R.S32.HI R26, RZ, 0x7, R3 ;  /* 0x00000007ff1a0819 */ /* 0x000fe40000011403 */
[----:B------:R-:W-:Y:S02]  /*1bd0*/  PLOP3.LUT P0, PT, PT, PT, PT, 0x80, 0x0 ;  /* 0x000000000000781c */ /* 0x000fe40003f0f070 */
[----:B------:R-:W-:-:S13]  /*1be0*/  ISETP.GT.AND P1, PT, R26, R74, PT ;  /* 0x0000004a1a00720c */ /* 0x000fda0003f24270 */
[----:B----4-:R-:W-:Y:S05]  /*1bf0*/  @!P1 BRA `(.L_x_2308) ;  /* 0x00000054007c9947 */ /* 0x010fea0003800000 */
[----:B------:R-:W-:Y:S01]  /*1c00*/  VIADD R0, R2, 0x15400 ;  /* 0x0001540002007836 */ /* 0x000fe20000000000 */
[----:B------:R-:W-:Y:S04]  /*1c10*/  BSSY B6, `(.L_x_2309) ;  /* 0x0000013000067945 */ /* 0x000fe80003800000 */
[----:B------:R-:W-:-:S13]  /*1c20*/  LOP3.LUT P0, RZ, R0, 0x1bf, RZ, 0xc0, !PT ;  /* 0x000001bf00ff7812 */ /* 0x000fda000780c0ff */
[----:B------:R-:W-:Y:S05]  /*1c30*/  @!P0 BRA `(.L_x_2310) ;  /* 0x0000000000408947 */ /* 0x000fea0003800000 */
[----:B------:R-:W-:Y:S01]  /*1c40*/  MOV R0, 0x0 ;  /* 0x0000000000007802 */ /* 0x000fe20000000f00 */
[----:B------:R-:W-:Y:S01]  /*1c50*/  ULDC.64 UR4, c[0x4][0x88] ;  /* 0x0100220000047ab9 */ /* 0x000fe20000000a00 */
[----:B------:R-:W-:Y:S01]  /*1c60*/  ULDC.64 UR6, c[0x4][0x18] ;  /* 0x0100060000067ab9 */ /* 0x000fe20000000a00 */
[----:B------:R-:W-:Y:S01]  /*1c70*/  MOV R4, UR4 ;  /* 0x0000000400047c02 */ /* 0x000fe20008000f00 */
[----:B------:R1:W2:Y:S01]  /*1c80*/  LDC.64 R14, c[0x4][R0] ;  /* 0x01000000000e7b82 */ /* 0x0002a20000000a00 */
        /* <DEDUP_REMOVED lines=8> */
[----:B-1----:R-:W-:-:S07]  /*1d10*/  IMAD.MOV.U32 R13, RZ, RZ, RZ ;  /* 0x000000ffff0d7224 */ /* 0x002fce00078e00ff */
[----:B------:R-:W-:-:S07]  /*1d20*/  LEPC R20, `(.L_x_2310) ;  /* 0x000000001014794e */ /* 0x000fce0000000000 */
[----:B0-2--5:R-:W-:Y:S05]  /*1d30*/  CALL.ABS.NOINC R14 ;  /* 0x000000000e007343 */ /* 0x025fea0003c00000 */
.L_x_2310:
[----:B------:R-:W-:Y:S05]  /*1d40*/  BSYNC B6 ;  /* 0x0000000000067941 */ /* 0x000fea0003800000 */
.L_x_2309:
        /* <DEDUP_REMOVED lines=8> */
[----:B------:R-:W-:Y:S01]  /*1dd0*/  IMAD.U32 R5, RZ, RZ, UR5 ;  /* 0x00000005ff057e24 */ /* 0x000fe2000f8e00ff */
[----:B------:R-:W-:Y:S01]  /*1de0*/  ULDC.64 UR4, c[0x4][0x90] ;  /* 0x0100240000047ab9 */ /* 0x000fe20000000a00 */
[----:B------:R-:W1:Y:S01]  /*1df0*/  LDC.64 R14, c[0x4][R14] ;  /* 0x010000000e0e7b82 */ /* 0x000e620000000a00 */
        /* <DEDUP_REMOVED lines=8> */
[----:B01---5:R-:W-:Y:S05]  /*1e80*/  CALL.ABS.NOINC R14 ;  /* 0x000000000e007343 */ /* 0x023fea0003c00000 */
.L_x_2312:
[----:B------:R-:W-:Y:S05]  /*1e90*/  BSYNC B6 ;  /* 0x0000000000067941 */ /* 0x000fea0003800000 */
.L_x_2311:
[----:B------:R-:W2:Y:S01]  /*1ea0*/  LDL.64 R36, [R1+0x38] ;  /* 0x0000380001247983 */ /* 0x000ea20000100a00 */
[----:B------:R-:W-:-:S03]  /*1eb0*/  ULDC.64 UR4, c[0x0][0x9f8] ;  /* 0x00027e0000047ab9 */ /* 0x000fc60000000a00 */
[----:B------:R-:W2:Y:S01]  /*1ec0*/  LDL.64 R20, [R1+0x38] ;  /* 0x0000380001147983 */ /* 0x000ea20000100a00 */
[----:B0-----:R-:W0:Y:S01]  /*1ed0*/  S2R R29, SR_TID.X ;  /* 0x00000000001d7919 */ /* 0x001e220000002100 */
[----:B------:R-:W-:Y:S01]  /*1ee0*/  ISETP.NE.U32.AND P0, PT, RZ, UR4, PT ;  /* 0x00000004ff007c0c */ /* 0x000fe2000bf05070 */
[----:B------:R-:W-:Y:S01]  /*1ef0*/  VIADD R0, R16, 0x10 ;  /* 0x0000001010007836 */ /* 0x000fe20000000000 */
[----:B------:R-:W1:Y:S01]  /*1f00*/  LDC.64 R6, c[0x0][0x408] ;  /* 0x00010200ff067b82 */ /* 0x000e620000000a00 */
[----:B------:R-:W3:Y:S01]  /*1f10*/  LDL.LU R35, [R1] ;  /* 0x0000000001237983 */ /* 0x000ee20000300800 */
[----:B------:R-:W-:-:S06]  /*1f20*/  ISETP.NE.AND.EX P0, PT, RZ, UR5, PT, P0 ;  /* 0x00000005ff007c0c */ /* 0x000fcc000bf05300 */
[----:B------:R-:W4:Y:S07]  /*1f30*/  LDC R99, c[0x0][0x3f4] ;  /* 0x0000fd00ff637b82 */ /* 0x000f2e0000000800 */
[----:B------:R-:W-:Y:S02]  /*1f40*/  @P0 IADD3 R4, P1, R30, UR4, RZ ;  /* 0x000000041e040c10 */ /* 0x000fe4000ff3e0ff */
[----:B0-----:R-:W-:-:S04]  /*1f50*/  SHF.R.U32.HI R32, RZ, 0x7, R29 ;  /* 0x00000007ff207819 */ /* 0x001fc8000001161d */
[----:B------:R-:W-:Y:S02]  /*1f60*/  ISETP.NE.AND P6, PT, R32, 0x1, PT ;  /* 0x000000012000780c */ /* 0x000fe40003fc5270 */
[----:B------:R-:W-:-:S05]  /*1f70*/  @P0 IADD3.X R5, R31, UR5, RZ, P1, !PT ;  /* 0x000000051f050c10 */ /* 0x000fca0008ffe4ff */
[----:B------:R0:W3:Y:S06]  /*1f80*/  @P0 LDG.E R25, desc[UR38][R4.64] ;  /* 0x0000002604190981 */ /* 0x0000ec000c1e1900 */
[----:B------:R-:W-:Y:S05]  /*1f90*/  @!P6 WARPSYNC.ALL ;  /* 0x000000000000e948 */ /* 0x000fea0003800000 */
[----:B------:R-:W-:-:S02]  /*1fa0*/  ULDC UR4, c[0x0][0x2f4] ;  /* 0x0000bd0000047ab9 */ /* 0x000fc40000000800 */
[----:B------:R-:W-:Y:S02]  /*1fb0*/  ISETP.GE.AND P1, PT, R0, UR4, PT ;  /* 0x0000000400007c0c */ /* 0x000fe4000bf26270 */
[----:B------:R-:W-:Y:S02]  /*1fc0*/  ISETP.GE.AND P0, PT, R16, UR4, PT ;  /* 0x0000000410007c0c */ /* 0x000fe4000bf06270 */
[----:B------:R-:W-:Y:S02]  /*1fd0*/  SEL R8, RZ, 0xffffffff, P1 ;  /* 0xffffffffff087807 */ /* 0x000fe40000800000 */
[----:B------:R-:W-:Y:S02]  /*1fe0*/  SEL R3, RZ, 0x1, P0 ;  /* 0x00000001ff037807 */ /* 0x000fe40000000000 */
[----:B------:R-:W-:-:S04]  /*1ff0*/  SHF.L.U32 R8, R8, 0x1, RZ ;  /* 0x0000000108087819 */ /* 0x000fc800000006ff */
[----:B------:R-:W-:Y:S02]  /*2000*/  LOP3.LUT R10, R8, 0x2, R3, 0xe2, !PT ;  /* 0x00000002080a7812 */ /* 0x000fe400078ee203 */
[----:B------:R-:W0:Y:S01]  /*2010*/  LDC.64 R8, c[0x0][0x3f8] ;  /* 0x0000fe00ff087b82 */ /* 0x000e220000000a00 */
[----:B------:R-:W-:Y:S01]  /*2020*/  IADD3 R79, R79, R28, RZ ;  /* 0x0000001c4f4f7210 */ /* 0x000fe20007ffe0ff */
[----:B--2---:R-:W-:-:S05]  /*2030*/  IMAD.MOV.U32 R20, RZ, RZ, R36 ;  /* 0x000000ffff147224 */ /* 0x004fca00078e0024 */
[----:B------:R-:W-:-:S05]  /*2040*/  SHF.R.S32.HI R21, RZ, 0x1f, R20 ;  /* 0x0000001fff157819 */ /* 0x000fca0000011414 */
[----:B------:R2:W-:Y:S01]  /*2050*/  STL [R1+0x3c], R21 ;  /* 0x00003c1501007387 */ /* 0x0005e20000100800 */
[----:B-1----:R-:W-:-:S03]  /*2060*/  IMAD.WIDE.U32 R70, R154, R6, R20 ;  /* 0x000000069a467225 */ /* 0x002fc600078e0014 */
[----:B------:R-:W2:Y:S01]  /*2070*/  LDL R31, [R1+0xc] ;  /* 0x00000c00011f7983 */ /* 0x000ea20000100800 */
[----:B0-----:R-:W-:-:S03]  /*2080*/  IMAD.WIDE.U32 R66, R154, R8, R20 ;  /* 0x000000089a427225 */ /* 0x001fc600078e0014 */
[----:B------:R-:W2:Y:S04]  /*2090*/  LDL R20, [R1+0x40] ;  /* 0x0000400001147983 */ /* 0x000ea80000100800 */
[----:B------:R-:W2:Y:S04]  /*20a0*/  LDL R28, [R1+0x44] ;  /* 0x00004400011c7983 */ /* 0x000ea80000100800 */
[----:B------:R-:W2:Y:S01]  /*20b0*/  LDL R30, [R1+0x8c] ;  /* 0x00008c00011e7983 */ /* 0x000ea20000100800 */
[----:B------:R-:W-:Y:S01]  /*20c0*/  SHF.R.S32.HI R11, RZ, 0x1f, R154 ;  /* 0x0000001fff0b7819 */ /* 0x000fe2000001149a */
[----:B------:R-:W-:Y:S01]  /*20d0*/  VIADD R3, R16, 0x20 ;  /* 0x0000002010037836 */ /* 0x000fe20000000000 */
[----:B------:R-:W-:-:S03]  /*20e0*/  ISETP.GE.AND P1, PT, R23, UR4, PT ;  /* 0x0000000417007c0c */ /* 0x000fc6000bf26270 */
[----:B------:R-:W-:Y:S01]  /*20f0*/  IMAD R4, R11, R6, RZ ;  /* 0x000000060b047224 */ /* 0x000fe200078e02ff */
[----:B------:R-:W-:-:S03]  /*2100*/  ISETP.GE.AND P0, PT, R3, UR4, PT ;  /* 0x0000000403007c0c */ /* 0x000fc6000bf06270 */
[----:B------:R-:W-:Y:S01]  /*2110*/  IMAD R13, R154, R7, R4 ;  /* 0x000000079a0d7224 */ /* 0x000fe200078e0204 */
[----:B------:R-:W-:Y:S02]  /*2120*/  SEL R4, RZ, 0x8, P1 ;  /* 0x00000008ff047807 */ /* 0x000fe40000800000 */
[----:B------:R-:W-:Y:S02]  /*2130*/  SEL R5, RZ, 0x4, P0 ;  /* 0x00000004ff057807 */ /* 0x000fe40000000000 */
[----:B------:R-:W-:Y:S01]  /*2140*/  ISETP.GE.AND P0, PT, R22, UR4, PT ;  /* 0x0000000416007c0c */ /* 0x000fe2000bf06270 */
[----:B------:R-:W-:Y:S01]  /*2150*/  IMAD.WIDE.U32 R72, R154, R6, R16 ;  /* 0x000000069a487225 */ /* 0x000fe200078e0010 */
[----:B------:R-:W-:Y:S02]  /*2160*/  LOP3.LUT R4, R4, R10, R5, 0xfe, !PT ;  /* 0x0000000a04047212 */ /* 0x000fe400078efe05 */
[----:B------:R-:W-:Y:S01]  /*2170*/  SEL R5, RZ, 0x10, P0 ;  /* 0x00000010ff057807 */ /* 0x000fe20000000000 */
[----:B------:R-:W-:Y:S01]  /*2180*/  IMAD R11, R11, R8, RZ ;  /* 0x000000080b0b7224 */ /* 0x000fe200078e02ff */
[----:B----4-:R-:W-:-:S02]  /*2190*/  ISETP.GE.AND P0, PT, R16, R99, PT ;  /* 0x000000631000720c */ /* 0x010fc40003f06270 */
[----:B------:R-:W-:Y:S01]  /*21a0*/  ISETP.GE.AND P3, PT, R0, R99, PT ;  /* 0x000000630000720c */ /* 0x000fe20003f66270 */
[----:B------:R-:W-:Y:S01]  /*21b0*/  IMAD.IADD R73, R73, 0x1, R13 ;  /* 0x0000000149497824 */ /* 0x000fe200078e020d */
[----:B------:R-:W-:Y:S01]  /*21c0*/  LOP3.LUT R29, R4, R5, RZ, 0xfc, !PT ;  /* 0x00000005041d7212 */ /* 0x000fe200078efcff */
[----:B------:R-:W-:Y:S01]  /*21d0*/  IMAD.IADD R71, R13, 0x1, R71 ;  /* 0x000000010d477824 */ /* 0x000fe200078e0247 */
[----:B------:R-:W-:Y:S01]  /*21e0*/  ISETP.GE.AND P2, PT, R3, R99, PT ;  /* 0x000000630300720c */ /* 0x000fe20003f46270 */
[C---:B------:R-:W-:Y:S01]  /*21f0*/  IMAD R13, R154.reuse, R9, R11 ;  /* 0x000000099a0d7224 */ /* 0x040fe200078e020b */
[C---:B------:R-:W-:Y:S01]  /*2200*/  SEL R5, R99.reuse, RZ, P0 ;  /* 0x000000ff63057207 */ /* 0x040fe20000000000 */
[----:B------:R-:W-:Y:S01]  /*2210*/  IMAD.WIDE.U32 R68, R154, R8, R16 ;  /* 0x000000089a447225 */ /* 0x000fe200078e0010 */
[C---:B------:R-:W-:Y:S02]  /*2220*/  SEL R11, R99.reuse, RZ, P3 ;  /* 0x000000ff630b7207 */ /* 0x040fe40001800000 */
[----:B------:R-:W-:Y:S01]  /*2230*/  SEL R4, R99, RZ, P2 ;  /* 0x000000ff63047207 */ /* 0x000fe20001000000 */
[----:B------:R-:W-:-:S02]  /*2240*/  IMAD.IADD R5, R16, 0x1, R5 ;  /* 0x0000000110057824 */ /* 0x000fc400078e0205 */
[----:B------:R-:W-:Y:S02]  /*2250*/  IMAD.IADD R69, R69, 0x1, R13 ;  /* 0x0000000145457824 */ /* 0x000fe400078e020d */
[----:B------:R-:W-:Y:S01]  /*2260*/  IMAD.IADD R67, R13, 0x1, R67 ;  /* 0x000000010d437824 */ /* 0x000fe200078e0243 */
[----:B------:R-:W-:Y:S01]  /*2270*/  IADD3 R13, R3, R4, RZ ;  /* 0x00000004030d7210 */ /* 0x000fe20007ffe0ff */
[----:B------:R-:W-:Y:S01]  /*2280*/  IMAD.IADD R11, R0, 0x1, R11 ;  /* 0x00000001000b7824 */ /* 0x000fe200078e020b */
[----:B------:R-:W-:Y:S02]  /*2290*/  SHF.R.S32.HI R4, RZ, 0x1f, R5 ;  /* 0x0000001fff047819 */ /* 0x000fe40000011405 */
[----:B------:R-:W-:Y:S02]  /*22a0*/  SHF.R.S32.HI R14, RZ, 0x1f, R13 ;  /* 0x0000001fff0e7819 */ /* 0x000fe4000001140d */
[----:B------:R-:W-:Y:S02]  /*22b0*/  SHF.R.S32.HI R12, RZ, 0x1f, R11 ;  /* 0x0000001fff0c7819 */ /* 0x000fe4000001140b */
[----:B------:R-:W-:-:S02]  /*22c0*/  LEA.HI R65, R4, R5, RZ, 0x3 ;  /* 0x0000000504417211 */ /* 0x000fc400078f18ff */
[----:B------:R-:W-:Y:S02]  /*22d0*/  LEA.HI R10, R4, R5, RZ, 0x5 ;  /* 0x00000005040a7211 */ /* 0x000fe400078f28ff */
[----:B------:R-:W-:Y:S02]  /*22e0*/  LEA.HI R4, R12, R11, RZ, 0x3 ;  /* 0x0000000b0c047211 */ /* 0x000fe400078f18ff */
[----:B------:R-:W-:Y:S02]  /*22f0*/  LEA.HI R5, R14, R13, RZ, 0x3 ;  /* 0x0000000d0e057211 */ /* 0x000fe400078f18ff */
[----:B------:R-:W-:Y:S02]  /*2300*/  LEA.HI R12, R12, R11, RZ, 0x5 ;  /* 0x0000000b0c0c7211 */ /* 0x000fe400078f28ff */
[----:B------:R-:W-:Y:S01]  /*2310*/  LEA.HI R14, R14, R13, RZ, 0x5 ;  /* 0x0000000d0e0e7211 */ /* 0x000fe200078f28ff */
[----:B------:R-:W-:Y:S02]  /*2320*/  IMAD.SHL.U32 R11, R10, 0x80, RZ ;  /* 0x000000800a0b7824 */ /* 0x000fe400078e00ff */
[----:B------:R-:W-:-:S02]  /*2330*/  IMAD.SHL.U32 R13, R12, 0x80, RZ ;  /* 0x000000800c0d7824 */ /* 0x000fc400078e00ff */
[----:B------:R-:W-:Y:S01]  /*2340*/  IMAD.SHL.U32 R15, R14, 0x80, RZ ;  /* 0x000000800e0f7824 */ /* 0x000fe200078e00ff */
[----:B------:R-:W-:Y:S02]  /*2350*/  LOP3.LUT R11, R11, 0xfffff000, RZ, 0xc0, !PT ;  /* 0xfffff0000b0b7812 */ /* 0x000fe400078ec0ff */
[----:B------:R-:W-:Y:S02]  /*2360*/  LOP3.LUT R13, R13, 0xfffff000, RZ, 0xc0, !PT ;  /* 0xfffff0000d0d7812 */ /* 0x000fe400078ec0ff */
[----:B------:R-:W-:Y:S02]  /*2370*/  LOP3.LUT R15, R15, 0xfffff000, RZ, 0xc0, !PT ;  /* 0xfffff0000f0f7812 */ /* 0x000fe400078ec0ff */
[----:B---3--:R-:W-:-:S04]  /*2380*/  LOP3.LUT R35, R35, 0xfffffffe, RZ, 0xc0, !PT ;  /* 0xfffffffe23237812 */ /* 0x008fc800078ec0ff */
[----:B------:R-:W-:-:S04]  /*2390*/  @P3 LOP3.LUT R35, R35, 0x1, RZ, 0xfc, !PT ;  /* 0x0000000123233812 */ /* 0x000fc800078efcff */
[----:B------:R-:W-:-:S04]  /*23a0*/  LOP3.LUT R35, R35, 0xfffffffd, RZ, 0xc0, !PT ;  /* 0xfffffffd23237812 */ /* 0x000fc800078ec0ff */
[----:B------:R-:W-:-:S04]  /*23b0*/  @P2 LOP3.LUT R35, R35, 0x2, RZ, 0xfc, !PT ;  /* 0x0000000223232812 */ /* 0x000fc800078efcff */
[----:B------:R-:W-:Y:S02]  /*23c0*/  LOP3.LUT R35, R35, 0xfffffffb, RZ, 0xc0, !PT ;  /* 0xfffffffb23237812 */ /* 0x000fe400078ec0ff */
[----:B--2--5:R-:W-:Y:S02]  /*23d0*/  SHF.R.S32.HI R21, RZ, 0x1f, R97 ;  /* 0x0000001fff157819 */ /* 0x024fe40000011461 */
[----:B------:R-:W-:Y:S01]  /*23e0*/  SHF.L.U64.HI R90, R8, 0x7, R9 ;  /* 0x00000007085a7819 */ /* 0x000fe20000010209 */
[----:B------:R-:W-:Y:S01]  /*23f0*/  IMAD.WIDE.U32 R72, R97, R6, R72 ;  /* 0x0000000661487225 */ /* 0x000fe200078e0048 */
[----:B------:R-:W-:-:S03]  /*2400*/  SHF.L.U64.HI R87, R6, 0x7, R7 ;  /* 0x0000000706577819 */ /* 0x000fc60000010207 */
[----:B------:R-:W-:-:S04]  /*2410*/  IMAD.WIDE.U32 R68, R97, R8, R68 ;  /* 0x0000000861447225 */ /* 0x000fc800078e0044 */
[----:B------:R-:W-:-:S04]  /*2420*/  IMAD.WIDE.U32 R70, R97, R6, R70 ;  /* 0x0000000661467225 */ /* 0x000fc800078e0046 */
[----:B------:R-:W-:Y:S01]  /*2430*/  IMAD.WIDE.U32 R66, R97, R8, R66 ;  /* 0x0000000861427225 */ /* 0x000fe200078e0042 */
[----:B------:R-:W-:-:S03]  /*2440*/  SHF.R.S32.HI R86, RZ, 0x1f, R25 ;  /* 0x0000001fff567819 */ /* 0x000fc60000011419 */
[----:B------:R-:W-:Y:S02]  /*2450*/  VIADD R100, R32, 0x8 ;  /* 0x0000000820647836 */ /* 0x000fe40000000000 */
[----:B------:R-:W-:Y:S01]  /*2460*/  IMAD.SHL.U32 R99, R99, 0x2, RZ ;  /* 0x0000000263637824 */ /* 0x000fe200078e00ff */
[C---:B------:R-:W-:Y:S02]  /*2470*/  LOP3.LUT R10, R31.reuse, 0x18, R65, 0xf8, !PT ;  /* 0x000000181f0a7812 */ /* 0x040fe400078ef841 */
[C---:B------:R-:W-:Y:S02]  /*2480*/  LOP3.LUT R12, R31.reuse, 0x18, R4, 0xf8, !PT ;  /* 0x000000181f0c7812 */ /* 0x040fe400078ef804 */
[----:B------:R-:W-:Y:S02]  /*2490*/  LOP3.LUT R14, R31, 0x18, R5, 0xf8, !PT ;  /* 0x000000181f0e7812 */ /* 0x000fe400078ef805 */
[-C--:B------:R-:W-:Y:S02]  /*24a0*/  LOP3.LUT R10, R10, R20.reuse, RZ, 0x3c, !PT ;  /* 0x000000140a0a7212 */ /* 0x080fe400078e3cff */
[----:B------:R-:W-:-:S02]  /*24b0*/  LOP3.LUT R12, R12, R20, RZ, 0x3c, !PT ;  /* 0x000000140c0c7212 */ /* 0x000fc400078e3cff */
[----:B------:R-:W-:Y:S02]  /*24c0*/  LOP3.LUT R14, R14, R20, RZ, 0x3c, !PT ;  /* 0x000000140e0e7212 */ /* 0x000fe400078e3cff */
[--C-:B------:R-:W-:Y:S02]  /*24d0*/  IADD3 R96, R10, R11, R28.reuse ;  /* 0x0000000b0a607210 */ /* 0x100fe40007ffe01c */
[--C-:B------:R-:W-:Y:S02]  /*24e0*/  IADD3 R95, R12, R13, R28.reuse ;  /* 0x0000000d0c5f7210 */ /* 0x100fe40007ffe01c */
[----:B------:R-:W-:Y:S02]  /*24f0*/  IADD3 R94, R14, R15, R28 ;  /* 0x0000000f0e5e7210 */ /* 0x000fe40007ffe01c */
[----:B------:R-:W0:Y:S01]  /*2500*/  S2R R28, SR_TID.X ;  /* 0x00000000001c7919 */ /* 0x000e220000002100 */
[----:B------:R-:W-:Y:S01]  /*2510*/  @!P6 BAR.SYNC.DEFER_BLOCKING 0x9, 0x100 ;  /* 0x024400000000eb1d */ /* 0x000fe20000010000 */
[----:B------:R-:W-:Y:S01]  /*2520*/  LOP3.LUT P1, RZ, R30, 0x2, RZ, 0xc0, !PT ;  /* 0x000000021eff7812 */ /* 0x000fe2000782c0ff */
[----:B------:R-:W-:-:S12]  /*2530*/  IMAD R10, R21, R8, RZ ;  /* 0x00000008150a7224 */ /* 0x000fd800078e02ff */
[----:B------:R-:W-:-:S05]  /*2540*/  @P1 LOP3.LUT R35, R35, 0x4, RZ, 0xfc, !PT ;  /* 0x0000000423231812 */ /* 0x000fca00078efcff */
[----:B------:R1:W-:Y:S01]  /*2550*/  STL [R1], R35 ;  /* 0x0000002301007387 */ /* 0x0003e20000100800 */
[----:B0-----:R-:W-:-:S04]  /*2560*/  IADD3 R36, R28, -0x80, RZ ;  /* 0xffffff801c247810 */ /* 0x001fc80007ffe0ff */
[----:B------:R-:W-:-:S04]  /*2570*/  LEA.HI R28, R36, R36, RZ, 0x1 ;  /* 0x00000024241c7211 */ /* 0x000fc800078f08ff */
[----:B------:R-:W-:Y:S02]  /*2580*/  LOP3.LUT R28, R28, 0xfffffffe, RZ, 0xc0, !PT ;  /* 0xfffffffe1c1c7812 */ /* 0x000fe400078ec0ff */
[----:B------:R-:W-:-:S03]  /*2590*/  ISETP.GE.AND P1, PT, R136, UR4, PT ;  /* 0x0000000488007c0c */ /* 0x000fc6000bf26270 */
[----:B------:R-:W-:Y:S02]  /*25a0*/  IMAD.IADD R28, R36, 0x1, -R28 ;  /* 0x00000001241c7824 */ /* 0x000fe400078e0a1c */
[----:B------:R-:W-:Y:S02]  /*25b0*/  IMAD R75, R97, R9, R10 ;  /* 0x00000009614b7224 */ /* 0x000fe400078e020a */
[----:B------:R-:W-:Y:S02]  /*25c0*/  IMAD R20, R21, R6, RZ ;  /* 0x0000000615147224 */ /* 0x000fe400078e02ff */
[----:B------:R-:W-:Y:S01]  /*25d0*/  IMAD R9, R28, 0xc0, R154 ;  /* 0x000000c01c097824 */ /* 0x000fe200078e029a */
[----:B------:R-:W-:Y:S01]  /*25e0*/  SEL R28, RZ, 0x20, P1 ;  /* 0x00000020ff1c7807 */ /* 0x000fe20000800000 */
[----:B------:R-:W-:Y:S01]  /*25f0*/  IMAD R11, R97, R7, R20 ;  /* 0x00000007610b7224 */ /* 0x000fe200078e0214 */
[----:B------:R-:W-:Y:S02]  /*2600*/  LOP3.LUT R10, R65, 0xfffffff8, RZ, 0xc0, !PT ;  /* 0xfffffff8410a7812 */ /* 0x000fe400078ec0ff */
[----:B------:R-:W-:-:S02]  /*2610*/  LOP3.LUT R20, R4, 0xfffffff8, RZ, 0xc0, !PT ;  /* 0xfffffff804147812 */ /* 0x000fc400078ec0ff */
[----:B------:R-:W-:Y:S02]  /*2620*/  LOP3.LUT R21, R5, 0xfffffff8, RZ, 0xc0, !PT ;  /* 0xfffffff805157812 */ /* 0x000fe400078ec0ff */
[----:B------:R-:W-:Y:S01]  /*2630*/  LOP3.LUT R28, R29, R28, RZ, 0xfc, !PT ;  /* 0x0000001c1d1c7212 */ /* 0x000fe200078efcff */
[----:B------:R-:W-:Y:S01]  /*2640*/  IMAD.SHL.U32 R7, R8, 0x80, RZ ;  /* 0x0000008008077824 */ /* 0x000fe200078e00ff */
[----:B------:R-:W-:Y:S01]  /*2650*/  SHF.R.S32.HI R8, RZ, 0x1f, R34 ;  /* 0x0000001fff087819 */ /* 0x000fe20000011422 */
[----:B------:R-:W-:Y:S01]  /*2660*/  IMAD.IADD R77, R69, 0x1, R75 ;  /* 0x00000001454d7824 */ /* 0x000fe200078e024b */
[----:B------:R-:W-:Y:S01]  /*2670*/  IADD3 R78, R73, R11, RZ ;  /* 0x0000000b494e7210 */ /* 0x000fe20007ffe0ff */
[----:B------:R-:W-:Y:S01]  /*2680*/  IMAD.SHL.U32 R6, R6, 0x80, RZ ;  /* 0x0000008006067824 */ /* 0x000fe200078e00ff */
[----:B------:R-:W-:Y:S01]  /*2690*/  SHF.R.S32.HI R93, RZ, 0x1f, R10 ;  /* 0x0000001fff5d7819 */ /* 0x000fe2000001140a */
[----:B------:R-:W-:Y:S01]  /*26a0*/  IMAD.IADD R76, R11, 0x1, R71 ;  /* 0x000000010b4c7824 */ /* 0x000fe200078e0247 */
[----:B------:R-:W-:Y:S01]  /*26b0*/  SHF.R.S32.HI R92, RZ, 0x1f, R20 ;  /* 0x0000001fff5c7819 */ /* 0x000fe20000011414 */
[----:B------:R-:W-:Y:S01]  /*26c0*/  IMAD.IADD R75, R75, 0x1, R67 ;  /* 0x000000014b4b7824 */ /* 0x000fe200078e0243 */
[----:B------:R-:W-:-:S02]  /*26d0*/  SHF.R.S32.HI R91, RZ, 0x1f, R21 ;  /* 0x0000001fff5b7819 */ /* 0x000fc40000011415 */
[----:B------:R-:W-:Y:S02]  /*26e0*/  LOP3.LUT R29, R29, 0x1, RZ, 0xc0, !PT ;  /* 0x000000011d1d7812 */ /* 0x000fe400078ec0ff */
[C---:B------:R-:W-:Y:S02]  /*26f0*/  LOP3.LUT R30, R28.reuse, 0x2, RZ, 0xc0, !PT ;  /* 0x000000021c1e7812 */ /* 0x040fe400078ec0ff */
[----:B-1----:R-:W-:-:S07]  /*2700*/  LOP3.LUT R31, R28, 0x4, RZ, 0xc0, !PT ;  /* 0x000000041c1f7812 */ /* 0x002fce00078ec0ff */
.L_x_2371:
[----:B--2---:R-:W2:Y:S01]  /*2710*/  LDL R35, [R1+0x8c] ;  /* 0x00008c0001237983 */ /* 0x004ea20000100800 */
[----:B0-----:R-:W0:Y:S03]  /*2720*/  LDC R81, c[0x0][0x430] ;  /* 0x00010c00ff517b82 */ /* 0x001e260000000800 */
[----:B---3--:R-:W3:Y:S01]  /*2730*/  LDL R39, [R1+0x88] ;  /* 0x0000880001277983 */ /* 0x008ee20000100800 */
[----:B------:R-:W-:-:S04]  /*2740*/  VIADD R26, R26, 0xffffffff ;  /* 0xffffffff1a1a7836 */ /* 0x000fc80000000000 */
[----:B-1----:R-:W1:Y:S01]  /*2750*/  LDC R98, c[0x0][0x3f4] ;  /* 0x0000fd00ff627b82 */ /* 0x002e620000000800 */
[----:B------:R-:W-:-:S04]  /*2760*/  LEA R12, R26, R9, 0x7 ;  /* 0x000000091a0c7211 */ /* 0x000fc800078e38ff */
[----:B------:R-:W-:Y:S02]  /*2770*/  ISETP.GE.AND P1, PT, R12, R24, PT ;  /* 0x000000180c00720c */ /* 0x000fe40003f26270 */
[----:B0-----:R-:W-:Y:S02]  /*2780*/  ISETP.NE.AND P2, PT, R81, 0x1, PT ;  /* 0x000000015100780c */ /* 0x001fe40003f45270 */
[----:B------:R-:W-:-:S11]  /*2790*/  ISETP.GT.OR P1, PT, R9, 0x7f, P1 ;  /* 0x0000007f0900780c */ /* 0x000fd60000f24670 */
[----:B------:R-:W0:Y:S08]  /*27a0*/  @P2 LDC R11, c[0x0][0x434] ;  /* 0x00010d00ff0b2b82 */ /* 0x000e300000000800 */
[----:B------:R-:W4:Y:S08]  /*27b0*/  @P2 LDC R32, c[0x0][0x438] ;  /* 0x00010e00ff202b82 */ /* 0x000f300000000800 */
[----:B------:R-:W1:Y:S01]  /*27c0*/  @!P1 LDC.64 R14, c[0x0][0x428] ;  /* 0x00010a00ff0e9b82 */ /* 0x000e620000000a00 */
[----:B------:R-:W-:-:S07]  /*27d0*/  IMAD.IADD R38, R79, 0x1, R12 ;  /* 0x000000014f267824 */ /* 0x000fce00078e020c */
        /* <DEDUP_REMOVED lines=36> */
[----:B------:R-:W-:Y:S01]  /*2a20*/  IMAD R15, R83, UR4, RZ ;  /* 0x00000004530f7c24 */ /* 0x000fe2000f8e02ff */
[----:B------:R-:W-:-:S03]  /*2a30*/  IADD3 R13, R13, R11, RZ ;  /* 0x0000000b0d0d7210 */ /* 0x000fc60007ffe0ff */
        /* <DEDUP_REMOVED lines=18> */
[----:B------:R-:W-:-:S04]  /*2b60*/  IMAD.WIDE.U32 R12, R6, R26, RZ ;  /* 0x0000001a060c7225 */ /* 0x000fc800078e00ff */
[----:B------:R-:W-:Y:S02]  /*2b70*/  IMAD.IADD R11, R15, 0x1, R37 ;  /* 0x000000010f0b7824 */ /* 0x000fe400078e0225 */
[----:B------:R-:W-:Y:S01]  /*2b80*/  IMAD.IADD R32, R13, 0x1, R39 ;  /* 0x000000010d207824 */ /* 0x000fe200078e0227 */
[----:B------:R-:W-:Y:S06]  /*2b90*/  @!P2 BRA `(.L_x_2315) ;  /* 0x0000001c0024a947 */ /* 0x000fec0003800000 */
        /* <DEDUP_REMOVED lines=24> */
[----:B------:R-:W-:Y:S02]  /*2d20*/  CS2R R58, SRZ ;  /* 0x00000000003a7805 */ /* 0x000fe4000001ff00 */
[----:B------:R-:W-:Y:S02]  /*2d30*/  IADD3.X R13, R11, R75, RZ, P2, !PT ;  /* 0x0000004b0b0d7210 */ /* 0x000fe400017fe4ff */
        /* <DEDUP_REMOVED lines=35> */
.L_x_2317:
[----:B------:R-:W-:Y:S05]  /*2f70*/  BSYNC B1 ;  /* 0x0000000000017941 */ /* 0x000fea0003800000 */
.L_x_2316:
[----:B-----5:R-:W-:Y:S01]  /*2f80*/  IMAD.MOV.U32 R11, RZ, RZ, R36 ;  /* 0x000000ffff0b7224 */ /* 0x020fe200078e0024 */
[----:B------:R-:W-:Y:S01]  /*2f90*/  UISETP.NE.AND UP0, UPT, UR41, 0x3, UPT ;  /* 0x000000032900788c */ /* 0x000fe2000bf05270 */
[----:B0-----:R-:W-:Y:S02]  /*2fa0*/  IMAD.MOV.U32 R12, RZ, RZ, R37 ;  /* 0x000000ffff0c7224 */ /* 0x001fe400078e0025 */
[----:B------:R-:W-:Y:S02]  /*2fb0*/  IMAD.MOV.U32 R13, RZ, RZ, R40 ;  /* 0x000000ffff0d7224 */ /* 0x000fe400078e0028 */
[----:B------:R-:W-:Y:S01]  /*2fc0*/  IMAD.MOV.U32 R14, RZ, RZ, R45 ;  /* 0x000000ffff0e7224 */ /* 0x000fe200078e002d */
[----:B------:R-:W-:Y:S01]  /*2fd0*/  PRMT R63, R12, 0x5410, R11 ;  /* 0x000054100c3f7816 */ /* 0x000fe2000000000b */
[----:B------:R-:W-:Y:S01]  /*2fe0*/  IMAD.MOV.U32 R12, RZ, RZ, R44 ;  /* 0x000000ffff0c7224 */ /* 0x000fe200078e002c */
[----:B------:R-:W-:Y:S02]  /*2ff0*/  MOV R11, R41 ;  /* 0x00000029000b7202 */ /* 0x000fe40000000f00 */
[----:B------:R-:W-:-:S02]  /*3000*/  PLOP3.LUT P2, PT, PT, PT, UP0, 0x80, 0x0 ;  /* 0x000000000000781c */ /* 0x000fc40003f4f008 */
        /* <DEDUP_REMOVED lines=17> */
[----:B------:R-:W-:-:S04]  /*3120*/  PRMT R62, R14, 0x5410, R13 ;  /* 0x000054100e3e7816 */ /* 0x000fc8000000000d */
[----:B------:R-:W-:Y:S01]  /*3130*/  PRMT R89, R11, 0x5410, R12 ;  /* 0x000054100b597816 */ /* 0x000fe2000000000c */
[----:B------:R-:W-:Y:S02]  /*3140*/  IMAD.MOV.U32 R11, RZ, RZ, R46 ;  /* 0x000000ffff0b7224 */ /* 0x000fe400078e002e */
        /* <DEDUP_REMOVED lines=12> */
[----:B------:R-:W-:Y:S06]  /*3210*/  @!P2 BRA `(.L_x_2318) ;  /* 0x000000000004a947 */ /* 0x000fec0003800000 */
[----:B------:R-:W-:Y:S01]  /*3220*/  BPT.TRAP 0x1 ;  /* 0x000000040000795c */ /* 0x000fe20000300000 */
.L_x_2318:
[----:B------:R-:W-:Y:S01]  /*3230*/  IMAD R32, R18, 0x8, R2 ;  /* 0x0000000812207824 */ /* 0x000fe200078e0202 */
[----:B------:R-:W-:Y:S01]  /*3240*/  SHF.L.U32 R85, R138, 0x1f, RZ ;  /* 0x0000001f8a557819 */ /* 0x000fe200000006ff */
[----:B------:R-:W-:Y:S03]  /*3250*/  BSSY B1, `(.L_x_2319) ;  /* 0x0000003000017945 */ /* 0x000fe60003800000 */
[----:B------:R-:W0:Y:S02]  /*3260*/  SYNCS.PHASECHK.TRANS64.TRYWAIT P4, [R32+URZ+0x2d890], R85 ;  /* 0x02d89055200075a7 */ /* 0x000e24000808017f */
[----:B0-----:R-:W-:Y:S05]  /*3270*/  @!P4 BRA `(.L_x_2320) ;  /* 0x000001ac0020c947 */ /* 0x001fea0003800000 */
.L_x_2582:
[----:B------:R-:W-:Y:S05]  /*3280*/  BSYNC B1 ;  /* 0x0000000000017941 */ /* 0x000fea0003800000 */
.L_x_2319:
[----:B------:R-:W-:-:S03]  /*3290*/  UMOV UR4, 0xffffffff ;  /* 0xffffffff00047882 */ /* 0x000fc60000000000 */
[----:B------:R-:W-:Y:S05]  /*32a0*/  BRA.DIV UR4, `(.L_x_2321) ;  /* 0x000001ae04287947 */ /* 0x000fea000b800000 */
[----:B------:R-:W1:Y:S04]  /*32b0*/  SHFL.IDX PT, R61, R61, RZ, 0x1e1f ;  /* 0x001e1fff3d3d7589 */ /* 0x000e6800000e0000 */
[----:B------:R-:W2:Y:S02]  /*32c0*/  SHFL.IDX PT, R60, R60, RZ, 0x1e1f ;  /* 0x001e1fff3c3c7589 */ /* 0x000ea400000e0000 */
.L_x_2586:
[----:B------:R-:W-:Y:S05]  /*32d0*/  @P3 BRA `(.L_x_2322) ;  /* 0x0000003800203947 */ /* 0x000fea0003800000 */
[----:B------:R-:W-:Y:S01]  /*32e0*/  ISETP.NE.AND P3, PT, R29, RZ, PT ;  /* 0x000000ff1d00720c */ /* 0x000fe20003f65270 */
[----:B------:R-:W-:-:S12]  /*32f0*/  BSSY B1, `(.L_x_2323) ;  /* 0x0000037000017945 */ /* 0x000fd80003800000 */
[----:B------:R-:W-:Y:S05]  /*3300*/  @!P3 BRA `(.L_x_2324) ;  /* 0x0000000000d4b947 */ /* 0x000fea0003800000 */
[----:B------:R-:W3:Y:S01]  /*3310*/  LDL.64 R114, [R1+0x38] ;  /* 0x0000380001727983 */ /* 0x000ee20000100a00 */
[----:B------:R-:W-:Y:S03]  /*3320*/  BSSY B2, `(.L_x_2325) ;  /* 0x0000030000027945 */ /* 0x000fe60003800000 */
[----:B------:R4:W0:Y:S01]  /*3330*/  LDS.128 R12, [R64+0x15000] ;  /* 0x01500000400c7984 */ /* 0x0008220000000c00 */
[----:B---3--:R-:W-:-:S13]  /*3340*/  ISETP.GE.AND P3, PT, R114, R98, PT ;  /* 0x000000627200720c */ /* 0x008fda0003f66270 */
[----:B0---4-:R-:W-:Y:S05]  /*3350*/  @P3 BRA `(.L_x_2326) ;  /* 0x0000000000b03947 */ /* 0x011fea0003800000 */
[--C-:B------:R-:W-:Y:S02]  /*3360*/  SHF.R.U64 R11, R56, 0x10, R57.reuse ;  /* 0x00000010380b7819 */ /* 0x100fe40000001239 */
[----:B------:R-:W-:Y:S01]  /*3370*/  SHF.R.U32.HI R56, RZ, 0x10, R57 ;  /* 0x00000010ff387819 */ /* 0x000fe20000011639 */
[----:B------:R-:W-:Y:S01]  /*3380*/  IMAD.MOV.U32 R57, RZ, RZ, R13 ;  /* 0x000000ffff397224 */ /* 0x000fe200078e000d */
        /* <DEDUP_REMOVED lines=41> */
.L_x_2326:
[----:B------:R-:W-:Y:S05]  /*3620*/  BSYNC B2 ;  /* 0x0000000000027941 */ /* 0x000fea0003800000 */
.L_x_2325:
[----:B--2---:R-:W-:-:S04]  /*3630*/  LEA R56, P3, R16, R60, 0x1 ;  /* 0x0000003c10387211 */ /* 0x004fc800078608ff */
[----:B-1----:R-:W-:-:S05]  /*3640*/  LEA.HI.X R57, R16, R61, R17, 0x1, P3 ;  /* 0x0000003d10397211 */ /* 0x002fca00018f0c11 */
[----:B------:R3:W-:Y:S04]  /*3650*/  ST.E.128 desc[UR38][R56.64], R12 ;  /* 0x0000000c38007985 */ /* 0x0007e8000c101d26 */
.L_x_2324:
[----:B------:R-:W-:Y:S05]  /*3660*/  BSYNC B1 ;  /* 0x0000000000017941 */ /* 0x000fea0003800000 */
.L_x_2323:
        /* <DEDUP_REMOVED lines=8> */
[----:B------:R-:W-:Y:S01]  /*36f0*/  SHF.R.U64 R56, R54, 0x10, R55 ;  /* 0x0000001036387819 */ /* 0x000fe20000001237 */
[--C-:B------:R-:W-:Y:S01]  /*3700*/  HADD2.F32 R11, -RZ, R13.reuse.H1_H1 ;  /* 0x3000000dff0b7230 */ /* 0x100fe20000004100 */
[----:B------:R-:W-:Y:S01]  /*3710*/  SHF.R.U64 R52, R52, 0x10, R53 ;  /* 0x0000001034347819 */ /* 0x000fe20000001235 */
[----:B------:R-:W-:Y:S01]  /*3720*/  HADD2.F32 R13, -RZ, R13.H0_H0 ;  /* 0x2000000dff0d7230 */ /* 0x000fe20000004100 */
[----:B------:R-:W-:Y:S01]  /*3730*/  SHF.R.U32.HI R55, RZ, 0x10, R55 ;  /* 0x00000010ff377819 */ /* 0x000fe20000011637 */
        /* <DEDUP_REMOVED lines=8> */
[----:B------:R-:W-:Y:S02]  /*37c0*/  IMAD.MOV.U32 R53, RZ, RZ, R12 ;  /* 0x000000ffff357224 */ /* 0x000fe400078e000c */
[----:B------:R-:W-:Y:S01]  /*37d0*/  HADD2.F32 R13, -RZ, R15.H1_H1 ;  /* 0x3000000fff0d7230 */ /* 0x000fe20000004100 */
[----:B------:R-:W-:Y:S01]  /*37e0*/  F2FP.F16.F32.PACK_AB R54, R11, R54 ;  /* 0x000000360b36723e */ /* 0x000fe200000000ff */
[----:B------:R-:W-:Y:S02]  /*37f0*/  HADD2.F32 R12, -RZ, R55.H0_H0 ;  /* 0x20000037ff0c7230 */ /* 0x000fe40000004100 */
[----:B------:R-:W-:Y:S02]  /*3800*/  HADD2.F32 R15, -RZ, R15.H0_H0 ;  /* 0x2000000fff0f7230 */ /* 0x000fe40000004100 */
[----:B------:R-:W-:-:S02]  /*3810*/  HADD2.F32 R52, -RZ, R52.H0_H0 ;  /* 0x20000034ff347230 */ /* 0x000fc40000004100 */
[-C--:B------:R-:W-:Y:S01]  /*3820*/  FMUL.FTZ R56, R13, R12.reuse ;  /* 0x0000000c0d387220 */ /* 0x080fe20000410000 */
[----:B------:R-:W-:Y:S02]  /*3830*/  HADD2.F32 R55, -RZ, R111.H0_H0 ;  /* 0x2000006fff377230 */ /* 0x000fe40000004100 */
[C---:B------:R-:W-:Y:S01]  /*3840*/  FMUL.FTZ R58, R15.reuse, R12 ;  /* 0x0000000c0f3a7220 */ /* 0x040fe20000410000 */
[-C--:B------:R-:W-:Y:S01]  /*3850*/  FFMA.FTZ R12, R15, R52.reuse, -R56 ;  /* 0x000000340f0c7223 */ /* 0x080fe20000010838 */
[--C-:B------:R-:W-:Y:S02]  /*3860*/  HADD2.F32 R56, -RZ, R53.reuse.H0_H0 ;  /* 0x20000035ff387230 */ /* 0x100fe40000004100 */
[----:B------:R-:W-:Y:S01]  /*3870*/  FFMA.FTZ R13, R13, R52, R58 ;  /* 0x000000340d0d7223 */ /* 0x000fe2000001003a */
[----:B------:R-:W-:Y:S02]  /*3880*/  IMAD.MOV.U32 R52, RZ, RZ, R14 ;  /* 0x000000ffff347224 */ /* 0x000fe400078e000e */
[----:B------:R-:W-:-:S02]  /*3890*/  HADD2.F32 R14, -RZ, R53.H1_H1 ;  /* 0x30000035ff0e7230 */ /* 0x000fc40000004100 */
[----:B------:R-:W-:Y:S01]  /*38a0*/  HADD2.F32 R53, -RZ, R108.H1_H1 ;  /* 0x3000006cff357230 */ /* 0x000fe20000004100 */
[----:B------:R-:W-:Y:S01]  /*38b0*/  F2FP.F16.F32.PACK_AB R11, R13, R12 ;  /* 0x0000000c0d0b723e */ /* 0x000fe200000000ff */
[----:B------:R-:W-:Y:S02]  /*38c0*/  IMAD.MOV.U32 R13, RZ, RZ, R54 ;  /* 0x000000ffff0d7224 */ /* 0x000fe400078e0036 */
        /* <DEDUP_REMOVED lines=14> */
.L_x_2330:
[----:B------:R-:W-:Y:S05]  /*39b0*/  BSYNC B2 ;  /* 0x0000000000027941 */ /* 0x000fea0003800000 */
.L_x_2329:
[----:B------:R-:W3:Y:S01]  /*39c0*/  LDL R11, [R1+0x48] ;  /* 0x00004800010b7983 */ /* 0x000ee20000100800 */
[----:B--2---:R-:W-:Y:S02]  /*39d0*/  IMAD.MOV.U32 R52, RZ, RZ, R60 ;  /* 0x000000ffff347224 */ /* 0x004fe400078e003c */
[----:B-1----:R-:W-:Y:S01]  /*39e0*/  IMAD.MOV.U32 R53, RZ, RZ, R61 ;  /* 0x000000ffff357224 */ /* 0x002fe200078e003d */
[----:B---3--:R-:W-:-:S05]  /*39f0*/  SHF.L.U32 R11, R11, 0x3, RZ ;  /* 0x000000030b0b7819 */ /* 0x008fca00000006ff */
[----:B------:R-:W-:-:S05]  /*3a00*/  IMAD.WIDE R52, R11, 0x2, R52 ;  /* 0x000000020b347825 */ /* 0x000fca00078e0234 */
[----:B------:R4:W-:Y:S02]  /*3a10*/  ST.E.128 desc[UR38][R52.64], R12 ;  /* 0x0000000c34007985 */ /* 0x0009e4000c101d26 */
.L_x_2328:
[----:B------:R-:W-:Y:S05]  /*3a20*/  BSYNC B1 ;  /* 0x0000000000017941 */ /* 0x000fea0003800000 */
.L_x_2327:
[----:B------:R-:W-:Y:S01]  /*3a30*/  ISETP.NE.AND P3, PT, R31, RZ, PT ;  /* 0x000000ff1f00720c */ /* 0x000fe20003f65270 */
[----:B------:R-:W-:-:S12]  /*3a40*/  BSSY B1, `(.L_x_2331) ;  /* 0x000003a000017945 */ /* 0x000fd80003800000 */
[----:B------:R-:W-:Y:S05]  /*3a50*/  @!P3 BRA `(.L_x_2332) ;  /* 0x0000000000e0b947 */ /* 0x000fea0003800000 */
[----:B---34-:R-:W3:Y:S04]  /*3a60*/  LDL R12, [R1+0x4c] ;  /* 0x00004c00010c7983 */ /* 0x018ee80000100800 */
[----:B------:R-:W4:Y:S01]  /*3a70*/  LDL R11, [R1+0x6c] ;  /* 0x00006c00010b7983 */ /* 0x000f220000100800 */
[----:B-1----:R-:W-:Y:S01]  /*3a80*/  MOV R13, R61 ;  /* 0x0000003d000d7202 */ /* 0x002fe20000000f00 */
[----:B------:R-:W-:Y:S01]  /*3a90*/  BSSY B2, `(.L_x_2333) ;  /* 0x0000033000027945 */ /* 0x000fe20003800000 */
[----:B---3--:R-:W-:Y:S02]  /*3aa0*/  IMAD.SHL.U32 R53, R12, 0x8, RZ ;  /* 0x000000080c357824 */ /* 0x008fe400078e00ff */
[----:B--2---:R-:W-:Y:S01]  /*3ab0*/  IMAD.MOV.U32 R12, RZ, RZ, R60 ;  /* 0x000000ffff0c7224 */ /* 0x004fe200078e003c */
[----:B----4-:R-:W-:-:S03]  /*3ac0*/  ISETP.GE.AND P3, PT, R11, R98, PT ;  /* 0x000000620b00720c */ /* 0x010fc60003f66270 */
[----:B------:R-:W-:Y:S02]  /*3ad0*/  IMAD.WIDE R52, R53, 0x2, R12 ;  /* 0x0000000235347825 */ /* 0x000fe400078e020c */
[----:B------:R1:W2:Y:S08]  /*3ae0*/  LDS.128 R12, [R64+0x17000] ;  /* 0x01700000400c7984 */ /* 0x0002b00000000c00 */
[----:B-1----:R-:W-:Y:S05]  /*3af0*/  @P3 BRA `(.L_x_2334) ;  /* 0x0000000000b03947 */ /* 0x002fea0003800000 */
[----:B------:R-:W-:Y:S01]  /*3b00*/  SHF.R.U64 R54, R50, 0x10, R51 ;  /* 0x0000001032367819 */ /* 0x000fe20000001233 */
[--C-:B--2---:R-:W-:Y:S01]  /*3b10*/  HADD2.F32 R11, -RZ, R13.reuse.H1_H1 ;  /* 0x3000000dff0b7230 */ /* 0x104fe20000004100 */
[----:B------:R-:W-:Y:S01]  /*3b20*/  SHF.R.U64 R48, R48, 0x10, R49 ;  /* 0x0000001030307819 */ /* 0x000fe20000001231 */
[----:B------:R-:W-:Y:S01]  /*3b30*/  HADD2.F32 R13, -RZ, R13.H0_H0 ;  /* 0x2000000dff0d7230 */ /* 0x000fe20000004100 */
[----:B------:R-:W-:Y:S01]  /*3b40*/  SHF.R.U32.HI R51, RZ, 0x10, R51 ;  /* 0x00000010ff337819 */ /* 0x000fe20000011633 */
[----:B------:R-:W-:Y:S02]  /*3b50*/  HADD2.F32 R54, -RZ, R54.H0_H0 ;  /* 0x20000036ff367230 */ /* 0x000fe40000004100 */
[----:B------:R-:W-:-:S03]  /*3b60*/  HADD2.F32 R48, -RZ, R48.H0_H0 ;  /* 0x20000030ff307230 */ /* 0x000fc60000004100 */
[-C--:B------:R-:W-:Y:S01]  /*3b70*/  FMUL.FTZ R50, R11, R54.reuse ;  /* 0x000000360b327220 */ /* 0x080fe20000410000 */
[----:B------:R-:W-:-:S03]  /*3b80*/  FMUL.FTZ R54, R13, R54 ;  /* 0x000000360d367220 */ /* 0x000fc60000410000 */
[-C--:B------:R-:W-:Y:S01]  /*3b90*/  FFMA.FTZ R50, R13, R48.reuse, -R50 ;  /* 0x000000300d327223 */ /* 0x080fe20000010832 */
[----:B------:R-:W-:Y:S01]  /*3ba0*/  FFMA.FTZ R11, R11, R48, R54 ;  /* 0x000000300b0b7223 */ /* 0x000fe20000010036 */
[----:B------:R-:W-:Y:S01]  /*3bb0*/  SHF.R.U32.HI R48, RZ, 0x10, R49 ;  /* 0x00000010ff307819 */ /* 0x000fe20000011631 */
[----:B------:R-:W-:Y:S02]  /*3bc0*/  IMAD.MOV.U32 R49, RZ, RZ, R15 ;  /* 0x000000ffff317224 */ /* 0x000fe400078e000f */
[----:B------:R-:W-:Y:S01]  /*3bd0*/  IMAD.MOV.U32 R15, RZ, RZ, R12 ;  /* 0x000000ffff0f7224 */ /* 0x000fe200078e000c */
[----:B------:R-:W-:Y:S01]  /*3be0*/  F2FP.F16.F32.PACK_AB R11, R11, R50 ;  /* 0x000000320b0b723e */ /* 0x000fe200000000ff */
[----:B------:R-:W-:Y:S02]  /*3bf0*/  HADD2.F32 R12, -RZ, R51.H0_H0 ;  /* 0x20000033ff0c7230 */ /* 0x000fe40000004100 */
[--C-:B------:R-:W-:Y:S02]  /*3c00*/  HADD2.F32 R13, -RZ, R49.reuse.H1_H1 ;  /* 0x30000031ff0d7230 */ /* 0x100fe40000004100 */
[----:B------:R-:W-:-:S02]  /*3c10*/  HADD2.F32 R49, -RZ, R49.H0_H0 ;  /* 0x20000031ff317230 */ /* 0x000fc40000004100 */
[----:B------:R-:W-:Y:S02]  /*3c20*/  HADD2.F32 R48, -RZ, R48.H0_H0 ;  /* 0x20000030ff307230 */ /* 0x000fe40000004100 */
[-C--:B------:R-:W-:Y:S01]  /*3c30*/  FMUL.FTZ R54, R13, R12.reuse ;  /* 0x0000000c0d367220 */ /* 0x080fe20000410000 */
[----:B------:R-:W-:-:S03]  /*3c40*/  FMUL.FTZ R56, R49, R12 ;  /* 0x0000000c31387220 */ /* 0x000fc60000410000 */
[-C--:B------:R-:W-:Y:S01]  /*3c50*/  FFMA.FTZ R12, R49, R48.reuse, -R54 ;  /* 0x00000030310c7223 */ /* 0x080fe20000010836 */
[----:B------:R-:W-:Y:S02]  /*3c60*/  HADD2.F32 R49, -RZ, R110.H1_H1 ;  /* 0x3000006eff317230 */ /* 0x000fe40000004100 */
[----:B------:R-:W-:Y:S01]  /*3c70*/  FFMA.FTZ R13, R13, R48, R56 ;  /* 0x000000300d0d7223 */ /* 0x000fe20000010038 */
[--C-:B------:R-:W-:Y:S02]  /*3c80*/  HADD2.F32 R48, -RZ, R15.reuse.H1_H1 ;  /* 0x3000000fff307230 */ /* 0x100fe40000004100 */
[----:B------:R-:W-:Y:S02]  /*3c90*/  HADD2.F32 R54, -RZ, R15.H0_H0 ;  /* 0x2000000fff367230 */ /* 0x000fe40000004100 */
[----:B------:R-:W-:Y:S02]  /*3ca0*/  HADD2.F32 R15, -RZ, R108.H0_H0 ;  /* 0x2000006cff0f7230 */ /* 0x000fe40000004100 */
[-C--:B------:R-:W-:Y:S01]  /*3cb0*/  FMUL.FTZ R51, R48, R49.reuse ;  /* 0x0000003130337220 */ /* 0x080fe20000410000 */
[----:B------:R-:W-:-:S03]  /*3cc0*/  FMUL.FTZ R49, R54, R49 ;  /* 0x0000003136317220 */ /* 0x000fc60000410000 */
[-C--:B------:R-:W-:Y:S01]  /*3cd0*/  FFMA.FTZ R54, R54, R15.reuse, -R51 ;  /* 0x0000000f36367223 */ /* 0x080fe20000010833 */
[----:B------:R-:W-:Y:S01]  /*3ce0*/  FFMA.FTZ R15, R48, R15, R49 ;  /* 0x0000000f300f7223 */ /* 0x000fe20000010031 */
[--C-:B------:R-:W-:Y:S02]  /*3cf0*/  HADD2.F32 R49, -RZ, R107.reuse.H1_H1 ;  /* 0x3000006bff317230 */ /* 0x100fe40000004100 */
[--C-:B------:R-:W-:Y:S02]  /*3d00*/  HADD2.F32 R48, -RZ, R14.reuse.H1_H1 ;  /* 0x3000000eff307230 */ /* 0x100fe40000004100 */
[----:B------:R-:W-:Y:S02]  /*3d10*/  HADD2.F32 R14, -RZ, R14.H0_H0 ;  /* 0x2000000eff0e7230 */ /* 0x000fe40000004100 */
[----:B------:R-:W-:Y:S02]  /*3d20*/  HADD2.F32 R107, -RZ, R107.H0_H0 ;  /* 0x2000006bff6b7230 */ /* 0x000fe40000004100 */
[-C--:B------:R-:W-:Y:S01]  /*3d30*/  FMUL.FTZ R51, R48, R49.reuse ;  /* 0x0000003130337220 */ /* 0x080fe20000410000 */
[----:B------:R-:W-:-:S03]  /*3d40*/  FMUL.FTZ R49, R14, R49 ;  /* 0x000000310e317220 */ /* 0x000fc60000410000 */
[-C--:B------:R-:W-:Y:S01]  /*3d50*/  FFMA.FTZ R51, R14, R107.reuse, -R51 ;  /* 0x0000006b0e337223 */ /* 0x080fe20000010833 */
[----:B------:R-:W-:Y:S01]  /*3d60*/  FFMA.FTZ R48, R48, R107, R49 ;  /* 0x0000006b30307223 */ /* 0x000fe20000010031 */
[----:B------:R-:W-:Y:S01]  /*3d70*/  F2FP.F16.F32.PACK_AB R49, R13, R12 ;  /* 0x0000000c0d31723e */ /* 0x000fe200000000ff */
[----:B------:R-:W-:Y:S01]  /*3d80*/  IMAD.MOV.U32 R13, RZ, RZ, R11 ;  /* 0x000000ffff0d7224 */ /* 0x000fe200078e000b */
[----:B------:R-:W-:Y:S02]  /*3d90*/  F2FP.F16.F32.PACK_AB R12, R15, R54 ;  /* 0x000000360f0c723e */ /* 0x000fe400000000ff */
[----:B------:R-:W-:Y:S01]  /*3da0*/  F2FP.F16.F32.PACK_AB R14, R48, R51 ;  /* 0x00000033300e723e */ /* 0x000fe200000000ff */
[----:B------:R-:W-:-:S07]  /*3db0*/  IMAD.MOV.U32 R15, RZ, RZ, R49 ;  /* 0x000000ffff0f7224 */ /* 0x000fce00078e0031 */
.L_x_2334:
[----:B------:R-:W-:Y:S05]  /*3dc0*/  BSYNC B2 ;  /* 0x0000000000027941 */ /* 0x000fea0003800000 */
.L_x_2333:
[----:B--2---:R1:W-:Y:S02]  /*3dd0*/  ST.E.128 desc[UR38][R52.64], R12 ;  /* 0x0000000c34007985 */ /* 0x0043e4000c101d26 */
.L_x_2332:
[----:B------:R-:W-:Y:S05]  /*3de0*/  BSYNC B1 ;  /* 0x0000000000017941 */ /* 0x000fea0003800000 */
.L_x_2331:
        /* <DEDUP_REMOVED lines=13> */
[--C-:B------:R-:W-:Y:S02]  /*3ec0*/  SHF.R.U64 R45, R46, 0x10, R47.reuse ;  /* 0x000000102e2d7819 */ /* 0x100fe4000000122f */
[----:B--2---:R-:W-:Y:S01]  /*3ed0*/  MOV R11, R13 ;  /* 0x0000000d000b7202 */ /* 0x004fe20000000f00 */
[----:B------:R-:W-:Y:S01]  /*3ee0*/  HADD2.F32 R13, -RZ, R50.H0_H0 ;  /* 0x20000032ff0d7230 */ /* 0x000fe20000004100 */
[----:B------:R-:W-:Y:S01]  /*3ef0*/  SHF.R.U32.HI R54, RZ, 0x10, R47 ;  /* 0x00000010ff367819 */ /* 0x000fe2000001162f */
[----:B------:R-:W-:Y:S02]  /*3f00*/  HADD2.F32 R47, -RZ, R45.H0_H0 ;  /* 0x2000002dff2f7230 */ /* 0x000fe40000004100 */
[----:B------:R-:W-:-:S02]  /*3f10*/  HADD2.F32 R50, -RZ, R11.H1_H1 ;  /* 0x3000000bff327230 */ /* 0x000fc40000004100 */
[----:B------:R-:W-:Y:S02]  /*3f20*/  HADD2.F32 R54, -RZ, R54.H0_H0 ;  /* 0x20000036ff367230 */ /* 0x000fe40000004100 */
[----:B------:R-:W-:Y:S02]  /*3f30*/  HADD2.F32 R46, -RZ, R11.H0_H0 ;  /* 0x2000000bff2e7230 */ /* 0x000fe40000004100 */
[-C--:B------:R-:W-:Y:S01]  /*3f40*/  FMUL.FTZ R11, R50, R47.reuse ;  /* 0x0000002f320b7220 */ /* 0x080fe20000410000 */
[--C-:B------:R-:W-:Y:S02]  /*3f50*/  HADD2.F32 R45, -RZ, R15.reuse.H1_H1 ;  /* 0x3000000fff2d7230 */ /* 0x100fe40000004100 */
[----:B------:R-:W-:Y:S02]  /*3f60*/  HADD2.F32 R15, -RZ, R15.H0_H0 ;  /* 0x2000000fff0f7230 */ /* 0x000fe40000004100 */
[----:B------:R-:W-:Y:S01]  /*3f70*/  FMUL.FTZ R47, R46, R47 ;  /* 0x0000002f2e2f7220 */ /* 0x000fe20000410000 */
[----:B------:R-:W-:-:S02]  /*3f80*/  HADD2.F32 R52, -RZ, R44.H0_H0 ;  /* 0x2000002cff347230 */ /* 0x000fc40000004100 */
[-C--:B------:R-:W-:Y:S01]  /*3f90*/  FMUL.FTZ R56, R45, R54.reuse ;  /* 0x000000362d387220 */ /* 0x080fe20000410000 */
[-C--:B------:R-:W-:Y:S01]  /*3fa0*/  FFMA.FTZ R11, R46, R13.reuse, -R11 ;  /* 0x0000000d2e0b7223 */ /* 0x080fe2000001080b */
[C---:B------:R-:W-:Y:S01]  /*3fb0*/  FMUL.FTZ R54, R15.reuse, R54 ;  /* 0x000000360f367220 */ /* 0x040fe20000410000 */
[----:B------:R-:W-:Y:S01]  /*3fc0*/  FFMA.FTZ R44, R50, R13, R47 ;  /* 0x0000000d322c7223 */ /* 0x000fe2000001002f */
[-C--:B------:R-:W-:Y:S01]  /*3fd0*/  FFMA.FTZ R13, R15, R52.reuse, -R56 ;  /* 0x000000340f0d7223 */ /* 0x080fe20000010838 */
[----:B------:R-:W-:Y:S02]  /*3fe0*/  HADD2.F32 R50, -RZ, R105.H1_H1 ;  /* 0x30000069ff327230 */ /* 0x000fe40000004100 */
[----:B------:R-:W-:Y:S01]  /*3ff0*/  FFMA.FTZ R46, R45, R52, R54 ;  /* 0x000000342d2e7223 */ /* 0x000fe20000010036 */
[----:B------:R-:W-:Y:S01]  /*4000*/  HADD2.F32 R15, -RZ, R12.H1_H1 ;  /* 0x3000000cff0f7230 */ /* 0x000fe20000004100 */
[----:B------:R-:W-:Y:S01]  /*4010*/  F2FP.F16.F32.PACK_AB R11, R44, R11 ;  /* 0x0000000b2c0b723e */ /* 0x000fe200000000ff */
[----:B------:R-:W-:-:S02]  /*4020*/  HADD2.F32 R45, -RZ, R14.H1_H1 ;  /* 0x3000000eff2d7230 */ /* 0x000fc40000004100 */
[----:B------:R-:W-:Y:S02]  /*4030*/  HADD2.F32 R105, -RZ, R105.H0_H0 ;  /* 0x20000069ff697230 */ /* 0x000fe40000004100 */
[-C--:B------:R-:W-:Y:S01]  /*4040*/  FMUL.FTZ R51, R15, R50.reuse ;  /* 0x000000320f337220 */ /* 0x080fe20000410000 */
[----:B------:R-:W-:Y:S02]  /*4050*/  HADD2.F32 R12, -RZ, R12.H0_H0 ;  /* 0x2000000cff0c7230 */ /* 0x000fe40000004100 */
[----:B------:R-:W-:Y:S02]  /*4060*/  HADD2.F32 R14, -RZ, R14.H0_H0 ;  /* 0x2000000eff0e7230 */ /* 0x000fe40000004100 */
[----:B------:R-:W-:Y:S01]  /*4070*/  FMUL.FTZ R53, R45, R105 ;  /* 0x000000692d357220 */ /* 0x000fe20000410000 */
[--C-:B------:R-:W-:Y:S02]  /*4080*/  HADD2.F32 R47, -RZ, R103.reuse.H0_H0 ;  /* 0x20000067ff2f7230 */ /* 0x100fe40000004100 */
[----:B------:R-:W-:Y:S01]  /*4090*/  FMUL.FTZ R50, R12, R50 ;  /* 0x000000320c327220 */ /* 0x000fe20000410000 */
[----:B------:R-:W-:-:S02]  /*40a0*/  HADD2.F32 R103, -RZ, R103.H1_H1 ;  /* 0x30000067ff677230 */ /* 0x000fc40000004100 */
[----:B------:R-:W-:Y:S01]  /*40b0*/  FMUL.FTZ R52, R14, R105 ;  /* 0x000000690e347220 */ /* 0x000fe20000410000 */
[-C--:B------:R-:W-:Y:S01]  /*40c0*/  FFMA.FTZ R51, R12, R47.reuse, -R51 ;  /* 0x0000002f0c337223 */ /* 0x080fe20000010833 */
[----:B------:R-:W-:Y:S01]  /*40d0*/  FFMA.FTZ R50, R15, R47, R50 ;  /* 0x0000002f0f327223 */ /* 0x000fe20000010032 */
[-C--:B------:R-:W-:Y:S01]  /*40e0*/  FFMA.FTZ R53, R14, R103.reuse, -R53 ;  /* 0x000000670e357223 */ /* 0x080fe20000010835 */
[----:B------:R-:W-:Y:S01]  /*40f0*/  FFMA.FTZ R52, R45, R103, R52 ;  /* 0x000000672d347223 */ /* 0x000fe20000010034 */
[----:B------:R-:W-:Y:S01]  /*4100*/  F2FP.F16.F32.PACK_AB R15, R46, R13 ;  /* 0x0000000d2e0f723e */ /* 0x000fe200000000ff */
[----:B------:R-:W-:Y:S01]  /*4110*/  IMAD.MOV.U32 R13, RZ, RZ, R11 ;  /* 0x000000ffff0d7224 */ /* 0x000fe200078e000b */
[----:B------:R-:W-:Y:S02]  /*4120*/  F2FP.F16.F32.PACK_AB R12, R50, R51 ;  /* 0x00000033320c723e */ /* 0x000fe400000000ff */
[----:B------:R-:W-:-:S07]  /*4130*/  F2FP.F16.F32.PACK_AB R14, R52, R53 ;  /* 0x00000035340e723e */ /* 0x000fce00000000ff */
.L_x_2338:
[----:B------:R-:W-:Y:S05]  /*4140*/  BSYNC B2 ;  /* 0x0000000000027941 */ /* 0x000fea0003800000 */
.L_x_2337:
[----:B--2---:R1:W-:Y:S02]  /*4150*/  ST.E.128 desc[UR38][R48.64], R12 ;  /* 0x0000000c30007985 */ /* 0x0043e4000c101d26 */
.L_x_2336:
[----:B------:R-:W-:Y:S05]  /*4160*/  BSYNC B1 ;  /* 0x0000000000017941 */ /* 0x000fea0003800000 */
.L_x_2335:
        /* <DEDUP_REMOVED lines=12> */
[----:B--2---:R-:W-:Y:S01]  /*4230*/  IMAD.MOV.U32 R40, RZ, RZ, R15 ;  /* 0x000000ffff287224 */ /* 0x004fe200078e000f */
[--C-:B------:R-:W-:Y:S01]  /*4240*/  SHF.R.U64 R46, R42, 0x10, R43.reuse ;  /* 0x000000102a2e7819 */ /* 0x100fe2000000122b */
[----:B------:R-:W-:Y:S01]  /*4250*/  HADD2.F32 R15, -RZ, R13.H1_H1 ;  /* 0x3000000dff0f7230 */ /* 0x000fe20000004100 */
[----:B------:R-:W-:Y:S01]  /*4260*/  SHF.R.U32.HI R43, RZ, 0x10, R43 ;  /* 0x00000010ff2b7819 */ /* 0x000fe2000001162b */
[----:B------:R-:W-:Y:S01]  /*4270*/  HADD2.F32 R42, -RZ, R11.H0_H0 ;  /* 0x2000000bff2a7230 */ /* 0x000fe20000004100 */
[----:B------:R-:W-:Y:S01]  /*4280*/  SHF.R.U32.HI R41, RZ, 0x10, R41 ;  /* 0x00000010ff297819 */ /* 0x000fe20000011629 */
[----:B------:R-:W-:Y:S02]  /*4290*/  HADD2.F32 R11, -RZ, R13.H0_H0 ;  /* 0x2000000dff0b7230 */ /* 0x000fe40000004100 */
[----:B------:R-:W-:Y:S02]  /*42a0*/  HADD2.F32 R13, -RZ, R40.H1_H1 ;  /* 0x30000028ff0d7230 */ /* 0x000fe40000004100 */
[----:B------:R-:W-:-:S02]  /*42b0*/  HADD2.F32 R46, -RZ, R46.H0_H0 ;  /* 0x2000002eff2e7230 */ /* 0x000fc40000004100 */
[----:B------:R-:W-:Y:S02]  /*42c0*/  HADD2.F32 R43, -RZ, R43.H0_H0 ;  /* 0x2000002bff2b7230 */ /* 0x000fe40000004100 */
[----:B------:R-:W-:Y:S02]  /*42d0*/  HADD2.F32 R40, -RZ, R40.H0_H0 ;  /* 0x20000028ff287230 */ /* 0x000fe40000004100 */
[-C--:B------:R-:W-:Y:S01]  /*42e0*/  FMUL.FTZ R48, R15, R46.reuse ;  /* 0x0000002e0f307220 */ /* 0x080fe20000410000 */
[----:B------:R-:W-:Y:S02]  /*42f0*/  HADD2.F32 R41, -RZ, R41.H0_H0 ;  /* 0x20000029ff297230 */ /* 0x000fe40000004100 */
[----:B------:R-:W-:Y:S01]  /*4300*/  FMUL.FTZ R46, R11, R46 ;  /* 0x0000002e0b2e7220 */ /* 0x000fe20000410000 */
[-C--:B------:R-:W-:Y:S01]  /*4310*/  FMUL.FTZ R47, R13, R43.reuse ;  /* 0x0000002b0d2f7220 */ /* 0x080fe20000410000 */
[C---:B------:R-:W-:Y:S01]  /*4320*/  FMUL.FTZ R50, R40.reuse, R43 ;  /* 0x0000002b28327220 */ /* 0x040fe20000410000 */
[-C--:B------:R-:W-:Y:S01]  /*4330*/  FFMA.FTZ R11, R11, R42.reuse, -R48 ;  /* 0x0000002a0b0b7223 */ /* 0x080fe20000010830 */
[----:B------:R-:W-:Y:S01]  /*4340*/  FFMA.FTZ R46, R15, R42, R46 ;  /* 0x0000002a0f2e7223 */ /* 0x000fe2000001002e */
[-C--:B------:R-:W-:Y:S01]  /*4350*/  FFMA.FTZ R47, R40, R41.reuse, -R47 ;  /* 0x00000029282f7223 */ /* 0x080fe2000001082f */
[----:B------:R-:W-:Y:S01]  /*4360*/  FFMA.FTZ R50, R13, R41, R50 ;  /* 0x000000290d327223 */ /* 0x000fe20000010032 */
[----:B------:R-:W-:-:S02]  /*4370*/  HADD2.F32 R13, -RZ, R12.H1_H1 ;  /* 0x3000000cff0d7230 */ /* 0x000fc40000004100 */
[--C-:B------:R-:W-:Y:S02]  /*4380*/  HADD2.F32 R41, -RZ, R89.reuse.H0_H0 ;  /* 0x20000059ff297230 */ /* 0x100fe40000004100 */
[----:B------:R-:W-:Y:S02]  /*4390*/  HADD2.F32 R12, -RZ, R12.H0_H0 ;  /* 0x2000000cff0c7230 */ /* 0x000fe40000004100 */
[--C-:B------:R-:W-:Y:S02]  /*43a0*/  HADD2.F32 R15, -RZ, R14.reuse.H1_H1 ;  /* 0x3000000eff0f7230 */ /* 0x100fe40000004100 */
[-C--:B------:R-:W-:Y:S01]  /*43b0*/  FMUL.FTZ R43, R13, R41.reuse ;  /* 0x000000290d2b7220 */ /* 0x080fe20000410000 */
[----:B------:R-:W-:Y:S02]  /*43c0*/  HADD2.F32 R89, -RZ, R89.H1_H1 ;  /* 0x30000059ff597230 */ /* 0x000fe40000004100 */
[----:B------:R-:W-:Y:S01]  /*43d0*/  FMUL.FTZ R42, R12, R41 ;  /* 0x000000290c2a7220 */ /* 0x000fe20000410000 */
[----:B------:R-:W-:-:S02]  /*43e0*/  HADD2.F32 R14, -RZ, R14.H0_H0 ;  /* 0x2000000eff0e7230 */ /* 0x000fc40000004100 */
        /* <DEDUP_REMOVED lines=12> */
.L_x_2342:
[----:B------:R-:W-:Y:S05]  /*44b0*/  BSYNC B2 ;  /* 0x0000000000027941 */ /* 0x000fea0003800000 */
.L_x_2341:
[----:B--2---:R1:W-:Y:S02]  /*44c0*/  ST.E.128 desc[UR38][R44.64], R12 ;  /* 0x0000000c2c007985 */ /* 0x0043e4000c101d26 */
.L_x_2340:
[----:B------:R-:W-:Y:S05]  /*44d0*/  BSYNC B1 ;  /* 0x0000000000017941 */ /* 0x000fea0003800000 */
.L_x_2339:
        /* <DEDUP_REMOVED lines=29> */
[----:B------:R-:W-:-:S02]  /*46b0*/  HADD2.F32 R36, -RZ, R62.H1_H1 ;  /* 0x3000003eff247230 */ /* 0x000fc40000004100 */
[----:B------:R-:W-:Y:S01]  /*46c0*/  FFMA.FTZ R46, R15, R37, -R46 ;  /* 0x000000250f2e7223 */ /* 0x000fe2000001082e */
[----:B------:R-:W-:Y:S02]  /*46d0*/  HADD2.F32 R62, -RZ, R62.H0_H0 ;  /* 0x2000003eff3e7230 */ /* 0x000fe40000004100 */
[----:B------:R-:W-:Y:S02]  /*46e0*/  HADD2.F32 R11, -RZ, R12.H1_H1 ;  /* 0x3000000cff0b7230 */ /* 0x000fe40000004100 */
[----:B------:R-:W-:Y:S02]  /*46f0*/  HADD2.F32 R13, -RZ, R14.H1_H1 ;  /* 0x3000000eff0d7230 */ /* 0x000fe40000004100 */
[----:B------:R-:W-:Y:S02]  /*4700*/  HADD2.F32 R12, -RZ, R12.H0_H0 ;  /* 0x2000000cff0c7230 */ /* 0x000fe40000004100 */
[----:B------:R-:W-:Y:S01]  /*4710*/  FMUL.FTZ R37, R11, R36 ;  /* 0x000000240b257220 */ /* 0x000fe20000410000 */
[----:B------:R-:W-:-:S02]  /*4720*/  HADD2.F32 R14, -RZ, R14.H0_H0 ;  /* 0x2000000eff0e7230 */ /* 0x000fc40000004100 */
[----:B------:R-:W-:Y:S01]  /*4730*/  FMUL.FTZ R43, R13, R62 ;  /* 0x0000003e0d2b7220 */ /* 0x000fe20000410000 */
        /* <DEDUP_REMOVED lines=12> */
.L_x_2344:
[----:B------:R-:W-:Y:S05]  /*4800*/  BSYNC B1 ;  /* 0x0000000000017941 */ /* 0x000fea0003800000 */
.L_x_2343:
[----:B--2---:R1:W-:Y:S01]  /*4810*/  ST.E.128 desc[UR38][R40.64], R12 ;  /* 0x0000000c28007985 */ /* 0x0043e2000c101d26 */
[----:B------:R-:W-:Y:S05]  /*4820*/  BRA `(.L_x_2322) ;  /* 0x0000002000cc7947 */ /* 0x000fea0003800000 */
.L_x_2315:
        /* <DEDUP_REMOVED lines=46> */
.L_x_2346:
[----:B------:R-:W-:Y:S05]  /*4b10*/  BSYNC B1 ;  /* 0x0000000000017941 */ /* 0x000fea0003800000 */
.L_x_2345:
[----:B0----5:R-:W-:Y:S01]  /*4b20*/  IMAD.MOV.U32 R12, RZ, RZ, R39 ;  /* 0x000000ffff0c7224 */ /* 0x021fe200078e0027 */
[----:B------:R-:W-:Y:S01]  /*4b30*/  MOV R11, R38 ;  /* 0x00000026000b7202 */ /* 0x000fe20000000f00 */
[----:B------:R-:W-:Y:S01]  /*4b40*/  IMAD.MOV.U32 R13, RZ, RZ, R36 ;  /* 0x000000ffff0d7224 */ /* 0x000fe200078e0024 */
[----:B------:R-:W-:Y:S01]  /*4b50*/  MOV R14, R43 ;  /* 0x0000002b000e7202 */ /* 0x000fe20000000f00 */
[----:B------:R-:W-:Y:S01]  /*4b60*/  UISETP.NE.AND UP0, UPT, UR41, 0x3, UPT ;  /* 0x000000032900788c */ /* 0x000fe2000bf05270 */
[----:B------:R-:W-:Y:S01]  /*4b70*/  PRMT R110, R11, 0x5410, R12 ;  /* 0x000054100b6e7816 */ /* 0x000fe2000000000c */
[----:B------:R-:W-:Y:S01]  /*4b80*/  IMAD.MOV.U32 R11, RZ, RZ, R37 ;  /* 0x000000ffff0b7224 */ /* 0x000fe200078e0025 */
[----:B------:R-:W-:Y:S01]  /*4b90*/  PRMT R116, R14, 0x7610, R116 ;  /* 0x000076100e747816 */ /* 0x000fe20000000074 */
[----:B------:R-:W-:Y:S02]  /*4ba0*/  IMAD.MOV.U32 R12, RZ, RZ, R42 ;  /* 0x000000ffff0c7224 */ /* 0x000fe400078e002a */
[----:B------:R-:W-:Y:S01]  /*4bb0*/  PLOP3.LUT P2, PT, PT, PT, UP0, 0x80, 0x0 ;  /* 0x000000000000781c */ /* 0x000fe20003f4f008 */
[----:B------:R-:W-:Y:S01]  /*4bc0*/  IMAD.MOV.U32 R14, RZ, RZ, R47 ;  /* 0x000000ffff0e7224 */ /* 0x000fe200078e002f */
[----:B------:R-:W-:Y:S01]  /*4bd0*/  PRMT R111, R13, 0x5410, R11 ;  /* 0x000054100d6f7816 */ /* 0x000fe2000000000b */
[----:B------:R-:W-:Y:S01]  /*4be0*/  IMAD.MOV.U32 R11, RZ, RZ, R40 ;  /* 0x000000ffff0b7224 */ /* 0x000fe200078e0028 */
[----:B------:R-:W-:Y:S01]  /*4bf0*/  PRMT R114, R114, 0x5410, R12 ;  /* 0x0000541072727816 */ /* 0x000fe2000000000c */
[----:B------:R-:W-:-:S02]  /*4c00*/  IMAD.MOV.U32 R12, RZ, RZ, R41 ;  /* 0x000000ffff0c7224 */ /* 0x000fc400078e0029 */
[----:B------:R-:W-:Y:S01]  /*4c10*/  IMAD.MOV.U32 R13, RZ, RZ, R46 ;  /* 0x000000ffff0d7224 */ /* 0x000fe200078e002e */
[----:B------:R-:W-:Y:S02]  /*4c20*/  PRMT R115, R11, 0x7610, R115 ;  /* 0x000076100b737816 */ /* 0x000fe40000000073 */
        /* <DEDUP_REMOVED lines=25> */
[----:B------:R-:W-:-:S03]  /*4dc0*/  IMAD.MOV.U32 R11, RZ, RZ, R56 ;  /* 0x000000ffff0b7224 */ /* 0x000fc600078e0038 */
[----:B------:R-:W-:Y:S02]  /*4dd0*/  PRMT R107, R12, 0x7610, R107 ;  /* 0x000076100c6b7816 */ /* 0x000fe4000000006b */
[----:B------:R-:W-:Y:S01]  /*4de0*/  PRMT R120, R120, 0x5410, R11 ;  /* 0x0000541078787816 */ /* 0x000fe2000000000b */
[----:B------:R-:W-:Y:S06]  /*4df0*/  @!P2 BRA `(.L_x_2347) ;  /* 0x000000000004a947 */ /* 0x000fec0003800000 */
[----:B------:R-:W-:Y:S01]  /*4e00*/  BPT.TRAP 0x1 ;  /* 0x000000040000795c */ /* 0x000fe20000300000 */
.L_x_2347:
[----:B------:R-:W-:Y:S01]  /*4e10*/  IMAD R32, R18, 0x8, R2 ;  /* 0x0000000812207824 */ /* 0x000fe200078e0202 */
[----:B------:R-:W-:Y:S01]  /*4e20*/  SHF.L.U32 R85, R138, 0x1f, RZ ;  /* 0x0000001f8a557819 */ /* 0x000fe200000006ff */
[----:B------:R-:W-:Y:S03]  /*4e30*/  BSSY B1, `(.L_x_2348) ;  /* 0x0000003000017945 */ /* 0x000fe60003800000 */
[----:B------:R-:W0:Y:S02]  /*4e40*/  SYNCS.PHASECHK.TRANS64.TRYWAIT P4, [R32+URZ+0x2d890], R85 ;  /* 0x02d89055200075a7 */ /* 0x000e24000808017f */
[----:B0-----:R-:W-:Y:S05]  /*4e50*/  @!P4 BRA `(.L_x_2349) ;  /* 0x000001900088c947 */ /* 0x001fea0003800000 */
.L_x_2587:
[----:B------:R-:W-:Y:S05]  /*4e60*/  BSYNC B1 ;  /* 0x0000000000017941 */ /* 0x000fea0003800000 */
.L_x_2348:
[----:B------:R-:W-:-:S03]  /*4e70*/  UMOV UR4, 0xffffffff ;  /* 0xffffffff00047882 */ /* 0x000fc60000000000 */
[----:B------:R-:W-:Y:S05]  /*4e80*/  BRA.DIV UR4, `(.L_x_2350) ;  /* 0x0000019204907947 */ /* 0x000fea000b800000 */
[----:B------:R1:W2:Y:S04]  /*4e90*/  SHFL.IDX PT, R89, R61, RZ, 0x1e1f ;  /* 0x001e1fff3d597589 */ /* 0x0002a800000e0000 */
[----:B------:R1:W3:Y:S02]  /*4ea0*/  SHFL.IDX PT, R88, R60, RZ, 0x1e1f ;  /* 0x001e1fff3c587589 */ /* 0x0002e400000e0000 */
.L_x_2591:
[----:B------:R-:W-:Y:S05]  /*4eb0*/  @P3 BRA `(.L_x_2322) ;  /* 0x0000001c00283947 */ /* 0x000fea0003800000 */
[----:B------:R-:W4:Y:S01]  /*4ec0*/  LDC R11, c[0x0][0x2f4] ;  /* 0x0000bd00ff0b7b82 */ /* 0x000f220000000800 */
[----:B------:R-:W-:Y:S01]  /*4ed0*/  ISETP.NE.AND P3, PT, R29, RZ, PT ;  /* 0x000000ff1d00720c */ /* 0x000fe20003f65270 */
[----:B------:R-:W-:Y:S01]  /*4ee0*/  BSSY B1, `(.L_x_2351) ;  /* 0x000007c000017945 */ /* 0x000fe20003800000 */
[----:B----4-:R-:W-:-:S11]  /*4ef0*/  IADD3 R103, -R99, R11, RZ ;  /* 0x0000000b63677210 */ /* 0x010fd60007ffe1ff */
        /* <DEDUP_REMOVED lines=17> */
[----:B-----5:R-:W-:-:S04]  /*5010*/  LOP3.LUT R13, R13, R15, RZ, 0x3c, !PT ;  /* 0x0000000f0d0d7212 */ /* 0x020fc800078e3cff */
[----:B--2---:R-:W-:-:S05]  /*5020*/  IADD3 R12, R13, R12, R14 ;  /* 0x0000000c0d0c7210 */ /* 0x004fca0007ffe00e */
[C---:B------:R-:W-:Y:S02]  /*5030*/  IMAD R60, R18.reuse, 0x3000, R12 ;  /* 0x00003000123c7824 */ /* 0x040fe400078e020c */
[----:B------:R-:W-:Y:S02]  /*5040*/  IMAD R12, R18, 0x3000, R96 ;  /* 0x00003000120c7824 */ /* 0x000fe400078e0260 */
[--C-:B------:R-:W-:Y:S02]  /*5050*/  IMAD R60, R60, 0x2, R2.reuse ;  /* 0x000000023c3c7824 */ /* 0x100fe400078e0202 */
[----:B------:R-:W-:-:S04]  /*5060*/  IMAD R12, R12, 0x2, R2 ;  /* 0x000000020c0c7824 */ /* 0x000fc800078e0202 */
[----:B------:R-:W1:Y:S04]  /*5070*/  LDS.128 R60, [R60+0x15400] ;  /* 0x015400003c3c7984 */ /* 0x000e680000000c00 */
[----:B------:R-:W2:Y:S01]  /*5080*/  LDS.128 R12, [R12+0x15400] ;  /* 0x015400000c0c7984 */ /* 0x000ea20000000c00 */
[----:B------:R-:W-:Y:S05]  /*5090*/  @P3 BRA `(.L_x_2354) ;  /* 0x0000000400643947 */ /* 0x000fea0003800000 */
[----:B-1----:R-:W-:Y:S01]  /*50a0*/  MOV R106, R61 ;  /* 0x0000003d006a7202 */ /* 0x002fe20000000f00 */
[----:B--2---:R-:W-:Y:S01]  /*50b0*/  IMAD.MOV.U32 R105, RZ, RZ, R13 ;  /* 0x000000ffff697224 */ /* 0x004fe200078e000d */
        /* <DEDUP_REMOVED lines=43> */
[----:B------:R-:W-:Y:S02]  /*5370*/  HADD2.F32 R59, -RZ, R59.H0_H0 ;  /* 0x2000003bff3b7230 */ /* 0x000fe40000004100 */
[----:B------:R-:W-:-:S03]  /*5380*/  IMAD.MOV.U32 R61, RZ, RZ, R45 ;  /* 0x000000ffff3d7224 */ /* 0x000fc600078e002d */
        /* <DEDUP_REMOVED lines=39> */
[----:B------:R-:W-:Y:S02]  /*5600*/  F2FP.F16.F32.PACK_AB R47, R47, R105 ;  /* 0x000000692f2f723e */ /* 0x000fe400000000ff */
[----:B------:R-:W-:-:S03]  /*5610*/  MOV R14, R57 ;  /* 0x00000039000e7202 */ /* 0x000fc60000000f00 */
[----:B------:R-:W-:-:S07]  /*5620*/  IMAD.MOV.U32 R62, RZ, RZ, R47 ;  /* 0x000000ffff3e7224 */ /* 0x000fce00078e002f */
.L_x_2354:
[----:B------:R-:W-:Y:S05]  /*5630*/  BSYNC B2 ;  /* 0x0000000000027941 */ /* 0x000fea0003800000 */
.L_x_2353:
[----:B---3--:R-:W-:-:S04]  /*5640*/  LEA R44, P3, R10, R88, 0x1 ;  /* 0x000000580a2c7211 */ /* 0x008fc800078608ff */
[----:B------:R-:W-:Y:S02]  /*5650*/  LEA.HI.X R45, R10, R89, R93, 0x1, P3 ;  /* 0x000000590a2d7211 */ /* 0x000fe400018f0c5d */
[----:B------:R-:W-:-:S03]  /*5660*/  ISETP.GE.AND P3, PT, R104, R11, PT ;  /* 0x0000000b6800720c */ /* 0x000fc60003f66270 */
[----:B--2---:R2:W-:Y:S10]  /*5670*/  ST.E.128 desc[UR38][R44.64], R12 ;  /* 0x0000000c2c007985 */ /* 0x0045f4000c101d26 */
[----:B--2---:R-:W-:-:S05]  /*5680*/  @!P3 IMAD.WIDE R12, R104, 0x2, R88 ;  /* 0x00000002680cb825 */ /* 0x004fca00078e0258 */
[----:B-1----:R4:W-:Y:S02]  /*5690*/  @!P3 ST.E.128 desc[UR38][R12.64], R60 ;  /* 0x0000003c0c00b985 */ /* 0x0029e4000c101d26 */
.L_x_2352:
[----:B------:R-:W-:Y:S05]  /*56a0*/  BSYNC B1 ;  /* 0x0000000000017941 */ /* 0x000fea0003800000 */
.L_x_2351:
[----:B------:R-:W-:Y:S01]  /*56b0*/  ISETP.NE.AND P3, PT, R30, RZ, PT ;  /* 0x000000ff1e00720c */ /* 0x000fe20003f65270 */
[----:B------:R-:W-:-:S12]  /*56c0*/  BSSY B1, `(.L_x_2355) ;  /* 0x000007e000017945 */ /* 0x000fd80003800000 */
[----:B------:R-:W-:Y:S05]  /*56d0*/  @!P3 BRA `(.L_x_2356) ;  /* 0x0000000400f0b947 */ /* 0x000fea0003800000 */
[----:B----4-:R-:W4:Y:S04]  /*56e0*/  LDL R12, [R1] ;  /* 0x00000000010c7983 */ /* 0x010f280000100800 */
[----:B------:R-:W5:Y:S04]  /*56f0*/  LDL R15, [R1+0xc] ;  /* 0x00000c00010f7983 */ /* 0x000f680000100800 */
[----:B------:R-:W2:Y:S04]  /*5700*/  LDL R14, [R1+0x40] ;  /* 0x00004000010e7983 */ /* 0x000ea80000100800 */
[----:B------:R-:W3:Y:S01]  /*5710*/  LDL R13, [R1+0x44] ;  /* 0x00004400010d7983 */ /* 0x000ee20000100800 */
[----:B------:R-:W-:Y:S01]  /*5720*/  ISETP.GE.AND P3, PT, R0, R98, PT ;  /* 0x000000620000720c */ /* 0x000fe20003f66270 */
[----:B------:R-:W-:Y:S01]  /*5730*/  BSSY B2, `(.L_x_2357) ;  /* 0x0000070000027945 */ /* 0x000fe20003800000 */
[----:B----4-:R-:W-:-:S04]  /*5740*/  LOP3.LUT P4, RZ, R12, 0x1, RZ, 0xc0, !PT ;  /* 0x000000010cff7812 */ /* 0x010fc8000788c0ff */
[----:B------:R-:W-:Y:S01]  /*5750*/  SEL R12, R99, R103, !P4 ;  /* 0x00000067630c7207 */ /* 0x000fe20006000000 */
[----:B-----5:R-:W-:Y:S01]  /*5760*/  IMAD.MOV.U32 R44, RZ, RZ, R15 ;  /* 0x000000ffff2c7224 */ /* 0x020fe200078e000f */
[----:B--2---:R-:W-:Y:S01]  /*5770*/  MOV R15, R14 ;  /* 0x0000000e000f7202 */ /* 0x004fe20000000f00 */
[----:B---3--:R-:W-:Y:S01]  /*5780*/  IMAD.MOV.U32 R14, RZ, RZ, R13 ;  /* 0x000000ffff0e7224 */ /* 0x008fe200078e000d */
[----:B------:R-:W-:-:S04]  /*5790*/  SHF.R.S32.HI R13, RZ, 0x1f, R12 ;  /* 0x0000001fff0d7819 */ /* 0x000fc8000001140c */
        /* <DEDUP_REMOVED lines=9> */
[----:B------:R-:W-:-:S04]  /*5830*/  LOP3.LUT R13, R13, 0x7ffff000, RZ, 0xc0, !PT ;  /* 0x7ffff0000d0d7812 */ /* 0x000fc800078ec0ff */
[----:B------:R-:W-:Y:S01]  /*5840*/  IADD3 R15, R12, R13, R14 ;  /* 0x0000000d0c0f7210 */ /* 0x000fe20007ffe00e */
[----:B------:R-:W-:-:S04]  /*5850*/  IMAD R13, R18, 0x3000, R95 ;  /* 0x00003000120d7824 */ /* 0x000fc800078e025f */
[----:B------:R-:W-:Y:S02]  /*5860*/  IMAD R15, R18, 0x3000, R15 ;  /* 0x00003000120f7824 */ /* 0x000fe400078e020f */
[----:B------:R-:W-:-:S03]  /*5870*/  IMAD R13, R13, 0x2, R2 ;  /* 0x000000020d0d7824 */ /* 0x000fc600078e0202 */
[----:B------:R-:W-:-:S03]  /*5880*/  LEA R44, R15, R2, 0x1 ;  /* 0x000000020f2c7211 */ /* 0x000fc600078e08ff */
[----:B------:R-:W2:Y:S04]  /*5890*/  LDS.128 R12, [R13+0x15400] ;  /* 0x015400000d0c7984 */ /* 0x000ea80000000c00 */
[----:B------:R-:W3:Y:S01]  /*58a0*/  LDS.128 R44, [R44+0x15400] ;  /* 0x015400002c2c7984 */ /* 0x000ee20000000c00 */
[----:B------:R-:W-:Y:S05]  /*58b0*/  @P3 BRA `(.L_x_2358) ;  /* 0x00000004005c3947 */ /* 0x000fea0003800000 */
[----:B---3--:R-:W-:Y:S01]  /*58c0*/  IMAD.MOV.U32 R58, RZ, RZ, R45 ;  /* 0x000000ffff3a7224 */ /* 0x008fe200078e002d */
[----:B------:R-:W-:Y:S01]  /*58d0*/  SHF.R.U64 R40, R40, 0x10, R41 ;  /* 0x0000001028287819 */ /* 0x000fe20000001229 */
[----:B--2---:R-:W-:Y:S01]  /*58e0*/  IMAD.MOV.U32 R57, RZ, RZ, R13 ;  /* 0x000000ffff397224 */ /* 0x004fe200078e000d */
        /* <DEDUP_REMOVED lines=65> */
[----:B------:R-:W-:Y:S02]  /*5d00*/  HADD2.F32 R44, -RZ, R114.H0_H0 ;  /* 0x20000072ff2c7230 */ /* 0x000fe40000004100 */
[----:B------:R-:W-:Y:S02]  /*5d10*/  HADD2.F32 R40, -RZ, R14.H0_H0 ;  /* 0x2000000eff287230 */ /* 0x000fe40000004100 */
[----:B------:R-:W-:Y:S02]  /*5d20*/  HADD2.F32 R46, -RZ, R46.H1_H1 ;  /* 0x3000002eff2e7230 */ /* 0x000fe40000004100 */
[----:B------:R-:W-:Y:S01]  /*5d30*/  FMUL.FTZ R54, R12, R44 ;  /* 0x0000002c0c367220 */ /* 0x000fe20000410000 */
[----:B------:R-:W-:-:S02]  /*5d40*/  HADD2.F32 R14, -RZ, R14.H1_H1 ;  /* 0x3000000eff0e7230 */ /* 0x000fc40000004100 */
[----:B------:R-:W-:Y:S01]  /*5d50*/  FMUL.FTZ R44, R40, R44 ;  /* 0x0000002c282c7220 */ /* 0x000fe20000410000 */
[----:B------:R-:W-:Y:S02]  /*5d60*/  HADD2.F32 R114, -RZ, R114.H1_H1 ;  /* 0x30000072ff727230 */ /* 0x000fe40000004100 */
[-C--:B------:R-:W-:Y:S01]  /*5d70*/  FMUL.FTZ R105, R46, R43.reuse ;  /* 0x0000002b2e697220 */ /* 0x080fe20000410000 */
[----:B------:R-:W-:-:S03]  /*5d80*/  FMUL.FTZ R107, R14, R43 ;  /* 0x0000002b0e6b7220 */ /* 0x000fc60000410000 */
[-C--:B------:R-:W-:Y:S01]  /*5d90*/  FFMA.FTZ R43, R14, R63.reuse, -R105 ;  /* 0x0000003f0e2b7223 */ /* 0x080fe20000010869 */
[-C--:B------:R-:W-:Y:S01]  /*5da0*/  FFMA.FTZ R54, R40, R114.reuse, -R54 ;  /* 0x0000007228367223 */ /* 0x080fe20000010836 */
[----:B------:R-:W-:Y:S01]  /*5db0*/  FFMA.FTZ R44, R12, R114, R44 ;  /* 0x000000720c2c7223 */ /* 0x000fe2000001002c */
[----:B------:R-:W-:Y:S01]  /*5dc0*/  FFMA.FTZ R63, R46, R63, R107 ;  /* 0x0000003f2e3f7223 */ /* 0x000fe2000001006b */
[----:B------:R-:W-:Y:S02]  /*5dd0*/  F2FP.F16.F32.PACK_AB R40, R53, R57 ;  /* 0x000000393528723e */ /* 0x000fe400000000ff */
[----:B------:R-:W-:Y:S01]  /*5de0*/  F2FP.F16.F32.PACK_AB R12, R47, R58 ;  /* 0x0000003a2f0c723e */ /* 0x000fe200000000ff */
[----:B------:R-:W-:Y:S01]  /*5df0*/  IMAD.MOV.U32 R47, RZ, RZ, R59 ;  /* 0x000000ffff2f7224 */ /* 0x000fe200078e003b */
[----:B------:R-:W-:Y:S01]  /*5e00*/  F2FP.F16.F32.PACK_AB R46, R63, R44 ;  /* 0x0000002c3f2e723e */ /* 0x000fe200000000ff */
[----:B------:R-:W-:Y:S01]  /*5e10*/  IMAD.MOV.U32 R44, RZ, RZ, R40 ;  /* 0x000000ffff2c7224 */ /* 0x000fe200078e0028 */
[----:B------:R-:W-:-:S07]  /*5e20*/  F2FP.F16.F32.PACK_AB R14, R43, R54 ;  /* 0x000000362b0e723e */ /* 0x000fce00000000ff */
.L_x_2358:
[----:B------:R-:W-:Y:S05]  /*5e30*/  BSYNC B2 ;  /* 0x0000000000027941 */ /* 0x000fea0003800000 */
.L_x_2357:
[----:B------:R-:W-:-:S04]  /*5e40*/  LEA R40, P3, R20, R88, 0x1 ;  /* 0x0000005814287211 */ /* 0x000fc800078608ff */
[----:B------:R-:W-:Y:S02]  /*5e50*/  LEA.HI.X R41, R20, R89, R92, 0x1, P3 ;  /* 0x0000005914297211 */ /* 0x000fe400018f0c5c */
[----:B------:R-:W-:-:S03]  /*5e60*/  ISETP.GE.AND P3, PT, R56, R11, PT ;  /* 0x0000000b3800720c */ /* 0x000fc60003f66270 */
[----:B--2---:R2:W-:Y:S10]  /*5e70*/  ST.E.128 desc[UR38][R40.64], R12 ;  /* 0x0000000c28007985 */ /* 0x0045f4000c101d26 */
[----:B------:R-:W-:-:S05]  /*5e80*/  @!P3 IMAD.WIDE R42, R56, 0x2, R88 ;  /* 0x00000002382ab825 */ /* 0x000fca00078e0258 */
[----:B---3--:R2:W-:Y:S02]  /*5e90*/  @!P3 ST.E.128 desc[UR38][R42.64], R44 ;  /* 0x0000002c2a00b985 */ /* 0x0085e4000c101d26 */
.L_x_2356:
[----:B------:R-:W-:Y:S05]  /*5ea0*/  BSYNC B1 ;  /* 0x0000000000017941 */ /* 0x000fea0003800000 */
.L_x_2355:
[----:B------:R-:W-:-:S13]  /*5eb0*/  ISETP.NE.AND P3, PT, R31, RZ, PT ;  /* 0x000000ff1f00720c */ /* 0x000fda0003f65270 */
[----:B------:R-:W-:Y:S05]  /*5ec0*/  @!P3 BRA `(.L_x_2322) ;  /* 0x0000000c0024b947 */ /* 0x000fea0003800000 */
[----:B--2-4-:R-:W2:Y:S04]  /*5ed0*/  LDL R12, [R1] ;  /* 0x00000000010c7983 */ /* 0x014ea80000100800 */
[----:B------:R-:W4:Y:S04]  /*5ee0*/  LDL R15, [R1+0xc] ;  /* 0x00000c00010f7983 */ /* 0x000f280000100800 */
[----:B------:R-:W5:Y:S04]  /*5ef0*/  LDL R14, [R1+0x40] ;  /* 0x00004000010e7983 */ /* 0x000f680000100800 */
[----:B------:R-:W5:Y:S01]  /*5f00*/  LDL R13, [R1+0x44] ;  /* 0x00004400010d7983 */ /* 0x000f620000100800 */
[----:B---3--:R-:W-:-:S04]  /*5f10*/  LEA R44, P3, R21, R88, 0x1 ;  /* 0x00000058152c7211 */ /* 0x008fc800078608ff */
[----:B------:R-:W-:Y:S02]  /*5f20*/  LEA.HI.X R45, R21, R89, R91, 0x1, P3 ;  /* 0x00000059152d7211 */ /* 0x000fe400018f0c5b */
[----:B------:R-:W-:Y:S01]  /*5f30*/  ISETP.GE.AND P3, PT, R3, R98, PT ;  /* 0x000000620300720c */ /* 0x000fe20003f66270 */
[----:B------:R-:W-:Y:S01]  /*5f40*/  BSSY B1, `(.L_x_2359) ;  /* 0x000006d000017945 */ /* 0x000fe20003800000 */
[----:B--2---:R-:W-:-:S04]  /*5f50*/  LOP3.LUT P4, RZ, R12, 0x2, RZ, 0xc0, !PT ;  /* 0x000000020cff7812 */ /* 0x004fc8000788c0ff */
[----:B------:R-:W-:-:S04]  /*5f60*/  SEL R103, R99, R103, !P4 ;  /* 0x0000006763677207 */ /* 0x000fc80006000000 */
[----:B------:R-:W-:-:S04]  /*5f70*/  SHF.R.S32.HI R12, RZ, 0x1f, R103 ;  /* 0x0000001fff0c7819 */ /* 0x000fc80000011467 */
[----:B------:R-:W-:-:S04]  /*5f80*/  LEA.HI R12, R12, R103, RZ, 0x4 ;  /* 0x000000670c0c7211 */ /* 0x000fc800078f20ff */
[----:B------:R-:W-:Y:S01]  /*5f90*/  SHF.R.S32.HI R12, RZ, 0x4, R12 ;  /* 0x00000004ff0c7819 */ /* 0x000fe2000001140c */
[----:B----4-:R-:W-:-:S03]  /*5fa0*/  IMAD.MOV.U32 R40, RZ, RZ, R15 ;  /* 0x000000ffff287224 */ /* 0x010fc600078e000f */
[----:B------:R-:W-:Y:S01]  /*5fb0*/  LEA.HI.SX32 R12, R5, R12, 0x1d ;  /* 0x0000000c050c7211 */ /* 0x000fe200078feaff */
[----:B-----5:R-:W-:Y:S01]  /*5fc0*/  IMAD.MOV.U32 R15, RZ, RZ, R14 ;  /* 0x000000ffff0f7224 */ /* 0x020fe200078e000e */
[----:B------:R-:W-:Y:S02]  /*5fd0*/  MOV R14, R13 ;  /* 0x0000000d000e7202 */ /* 0x000fe40000000f00 */
        /* <DEDUP_REMOVED lines=15> */
[--C-:B------:R-:W-:Y:S01]  /*60d0*/  SHF.R.U64 R36, R36, 0x10, R37.reuse ;  /* 0x0000001024247819 */ /* 0x100fe20000001225 */
[----:B------:R-:W-:Y:S01]  /*60e0*/  HADD2.F32 R56, -RZ, R113.H1_H1 ;  /* 0x30000071ff387230 */ /* 0x000fe20000004100 */
[----:B------:R-:W-:Y:S01]  /*60f0*/  SHF.R.U32.HI R52, RZ, 0x10, R37 ;  /* 0x00000010ff347819 */ /* 0x000fe20000011625 */
[----:B------:R-:W-:Y:S01]  /*6100*/  HADD2.F32 R54, -RZ, R111.H1_H1 ;  /* 0x3000006fff367230 */ /* 0x000fe20000004100 */
[--C-:B------:R-:W-:Y:S02]  /*6110*/  SHF.R.U64 R37, R48, 0x10, R49.reuse ;  /* 0x0000001030257819 */ /* 0x100fe40000001231 */
[----:B------:R-:W-:Y:S01]  /*6120*/  SHF.R.U32.HI R48, RZ, 0x10, R49 ;  /* 0x00000010ff307819 */ /* 0x000fe20000011631 */
[----:B------:R-:W-:Y:S01]  /*6130*/  HADD2.F32 R52, -RZ, R52.H0_H0 ;  /* 0x20000034ff347230 */ /* 0x000fe20000004100 */
[----:B---3--:R-:W-:Y:S01]  /*6140*/  MOV R49, R41 ;  /* 0x0000002900317202 */ /* 0x008fe20000000f00 */
[----:B--2---:R-:W-:Y:S01]  /*6150*/  IMAD.MOV.U32 R41, RZ, RZ, R15 ;  /* 0x000000ffff297224 */ /* 0x004fe200078e000f */
[--C-:B------:R-:W-:Y:S01]  /*6160*/  SHF.R.U64 R38, R38, 0x10, R39.reuse ;  /* 0x0000001026267819 */ /* 0x100fe20000001227 */
[----:B------:R-:W-:Y:S01]  /*6170*/  HADD2.F32 R53, -RZ, R48.H0_H0 ;  /* 0x20000030ff357230 */ /* 0x000fe20000004100 */
[----:B------:R-:W-:Y:S01]  /*6180*/  SHF.R.U32.HI R47, RZ, 0x10, R39 ;  /* 0x00000010ff2f7819 */ /* 0x000fe20000011627 */
[--C-:B------:R-:W-:Y:S01]  /*6190*/  HADD2.F32 R15, -RZ, R13.reuse.H0_H0 ;  /* 0x2000000dff0f7230 */ /* 0x100fe20000004100 */
[--C-:B------:R-:W-:Y:S01]  /*61a0*/  SHF.R.U64 R39, R50, 0x10, R51.reuse ;  /* 0x0000001032277819 */ /* 0x100fe20000001233 */
[----:B------:R-:W-:Y:S01]  /*61b0*/  HADD2.F32 R48, -RZ, R13.H1_H1 ;  /* 0x3000000dff307230 */ /* 0x000fe20000004100 */
[----:B------:R-:W-:Y:S01]  /*61c0*/  SHF.R.U32.HI R50, RZ, 0x10, R51 ;  /* 0x00000010ff327819 */ /* 0x000fe20000011633 */
[----:B------:R-:W-:-:S02]  /*61d0*/  HADD2.F32 R51, -RZ, R49.H0_H0 ;  /* 0x20000031ff337230 */ /* 0x000fc40000004100 */
[----:B------:R-:W-:Y:S02]  /*61e0*/  HADD2.F32 R49, -RZ, R49.H1_H1 ;  /* 0x30000031ff317230 */ /* 0x000fe40000004100 */
[CC--:B-1----:R-:W-:Y:S01]  /*61f0*/  FMUL.FTZ R60, R48.reuse, R53.reuse ;  /* 0x00000035303c7220 */ /* 0x0c2fe20000410000 */
[----:B------:R-:W-:Y:S02]  /*6200*/  HADD2.F32 R47, -RZ, R47.H0_H0 ;  /* 0x2000002fff2f7230 */ /* 0x000fe40000004100 */
[-C--:B------:R-:W-:Y:S01]  /*6210*/  FMUL.FTZ R58, R51, R56.reuse ;  /* 0x00000038333a7220 */ /* 0x080fe20000410000 */
[----:B------:R-:W-:Y:S01]  /*6220*/  FMUL.FTZ R56, R15, R56 ;  /* 0x000000380f387220 */ /* 0x000fe20000410000 */
[----:B------:R-:W-:Y:S02]  /*6230*/  FMUL.FTZ R55, R49, R53 ;  /* 0x0000003531377220 */ /* 0x000fe40000410000 */
[-C--:B------:R-:W-:Y:S01]  /*6240*/  FFMA.FTZ R15, R15, R54.reuse, -R58 ;  /* 0x000000360f0f7223 */ /* 0x080fe2000001083a */
[----:B------:R-:W-:Y:S01]  /*6250*/  FFMA.FTZ R13, R51, R54, R56 ;  /* 0x00000036330d7223 */ /* 0x000fe20000010038 */
[-C--:B------:R-:W-:Y:S01]  /*6260*/  FFMA.FTZ R48, R48, R52.reuse, -R55 ;  /* 0x0000003430307223 */ /* 0x080fe20000010837 */
[----:B------:R-:W-:Y:S01]  /*6270*/  FFMA.FTZ R52, R49, R52, R60 ;  /* 0x0000003431347223 */ /* 0x000fe2000001003c */
[----:B------:R-:W-:-:S02]  /*6280*/  HADD2.F32 R58, -RZ, R112.H1_H1 ;  /* 0x30000070ff3a7230 */ /* 0x000fc40000004100 */
[--C-:B------:R-:W-:Y:S01]  /*6290*/  HADD2.F32 R49, -RZ, R43.reuse.H0_H0 ;  /* 0x2000002bff317230 */ /* 0x100fe20000004100 */
[----:B------:R-:W-:Y:S01]  /*62a0*/  F2FP.F16.F32.PACK_AB R15, R48, R15 ;  /* 0x0000000f300f723e */ /* 0x000fe200000000ff */
[----:B------:R-:W-:Y:S02]  /*62b0*/  HADD2.F32 R54, -RZ, R43.H1_H1 ;  /* 0x3000002bff367230 */ /* 0x000fe40000004100 */
[----:B------:R-:W-:Y:S02]  /*62c0*/  HADD2.F32 R51, -RZ, R50.H0_H0 ;  /* 0x20000032ff337230 */ /* 0x000fe40000004100 */
[----:B------:R-:W-:Y:S01]  /*62d0*/  FMUL.FTZ R60, R49, R58 ;  /* 0x0000003a313c7220 */ /* 0x000fe20000410000 */
[--C-:B------:R-:W-:Y:S02]  /*62e0*/  HADD2.F32 R43, -RZ, R41.reuse.H0_H0 ;  /* 0x20000029ff2b7230 */ /* 0x100fe40000004100 */
[----:B------:R-:W-:Y:S02]  /*62f0*/  HADD2.F32 R50, -RZ, R41.H1_H1 ;  /* 0x30000029ff327230 */ /* 0x000fe40000004100 */
[----:B------:R-:W-:Y:S01]  /*6300*/  FMUL.FTZ R53, R54, R51 ;  /* 0x0000003336357220 */ /* 0x000fe20000410000 */
[----:B------:R-:W-:-:S02]  /*6310*/  HADD2.F32 R56, -RZ, R110.H1_H1 ;  /* 0x3000006eff387230 */ /* 0x000fc40000004100 */
[C---:B------:R-:W-:Y:S01]  /*6320*/  FMUL.FTZ R58, R43.reuse, R58 ;  /* 0x0000003a2b3a7220 */ /* 0x040fe20000410000 */
[----:B------:R-:W-:Y:S02]  /*6330*/  HADD2.F32 R112, -RZ, R112.H0_H0 ;  /* 0x20000070ff707230 */ /* 0x000fe40000004100 */
[C---:B------:R-:W-:Y:S01]  /*6340*/  FMUL.FTZ R51, R50.reuse, R51 ;  /* 0x0000003332337220 */ /* 0x040fe20000410000 */
[-C--:B------:R-:W-:Y:S01]  /*6350*/  FFMA.FTZ R50, R50, R47.reuse, -R53 ;  /* 0x0000002f32327223 */ /* 0x080fe20000010835 */
[-C--:B------:R-:W-:Y:S01]  /*6360*/  FFMA.FTZ R41, R43, R56.reuse, -R60 ;  /* 0x000000382b297223 */ /* 0x080fe2000001083c */
[----:B------:R-:W-:Y:S01]  /*6370*/  FFMA.FTZ R43, R49, R56, R58 ;  /* 0x00000038312b7223 */ /* 0x000fe2000001003a */
[----:B------:R-:W-:Y:S01]  /*6380*/  FFMA.FTZ R54, R54, R47, R51 ;  /* 0x0000002f36367223 */ /* 0x000fe20000010033 */
[----:B------:R-:W-:Y:S02]  /*6390*/  HADD2.F32 R53, -RZ, R37.H0_H0 ;  /* 0x20000025ff357230 */ /* 0x000fe40000004100 */
[----:B------:R-:W-:Y:S01]  /*63a0*/  HADD2.F32 R58, -RZ, R113.H0_H0 ;  /* 0x20000071ff3a7230 */ /* 0x000fe20000004100 */
[----:B------:R-:W-:Y:S01]  /*63b0*/  F2FP.F16.F32.PACK_AB R50, R50, R41 ;  /* 0x000000293232723e */ /* 0x000fe200000000ff */
[----:B------:R-:W-:Y:S01]  /*63c0*/  HADD2.F32 R47, -RZ, R40.H0_H0 ;  /* 0x20000028ff2f7230 */ /* 0x000fe20000004100 */
[----:B------:R-:W-:Y:S01]  /*63d0*/  F2FP.F16.F32.PACK_AB R41, R52, R13 ;  /* 0x0000000d3429723e */ /* 0x000fe200000000ff */
[----:B------:R-:W-:Y:S01]  /*63e0*/  HADD2.F32 R37, -RZ, R12.H0_H0 ;  /* 0x2000000cff257230 */ /* 0x000fe20000004100 */
[----:B------:R-:W-:Y:S01]  /*63f0*/  F2FP.F16.F32.PACK_AB R43, R54, R43 ;  /* 0x0000002b362b723e */ /* 0x000fe200000000ff */
[----:B------:R-:W-:-:S02]  /*6400*/  HADD2.F32 R49, -RZ, R40.H1_H1 ;  /* 0x30000028ff317230 */ /* 0x000fc40000004100 */
[----:B------:R-:W-:Y:S02]  /*6410*/  HADD2.F32 R40, -RZ, R12.H1_H1 ;  /* 0x3000000cff287230 */ /* 0x000fe40000004100 */
[-C--:B------:R-:W-:Y:S01]  /*6420*/  FMUL.FTZ R12, R47, R58.reuse ;  /* 0x0000003a2f0c7220 */ /* 0x080fe20000410000 */
[----:B------:R-:W-:Y:S02]  /*6430*/  HADD2.F32 R56, -RZ, R111.H0_H0 ;  /* 0x2000006fff387230 */ /* 0x000fe40000004100 */
[-C--:B------:R-:W-:Y:S01]  /*6440*/  FMUL.FTZ R55, R49, R53.reuse ;  /* 0x0000003531377220 */ /* 0x080fe20000410000 */
[----:B------:R-:W-:Y:S02]  /*6450*/  HADD2.F32 R51, -RZ, R36.H0_H0 ;  /* 0x20000024ff337230 */ /* 0x000fe40000004100 */
[C---:B------:R-:W-:Y:S01]  /*6460*/  FMUL.FTZ R36, R37.reuse, R58 ;  /* 0x0000003a25247220 */ /* 0x040fe20000410000 */
[----:B------:R-:W-:Y:S01]  /*6470*/  FMUL.FTZ R58, R40, R53 ;  /* 0x00000035283a7220 */ /* 0x000fe20000410000 */
[----:B------:R-:W-:Y:S01]  /*6480*/  FFMA.FTZ R12, R37, R56, -R12 ;  /* 0x00000038250c7223 */ /* 0x000fe2000001080c */
[----:B------:R-:W-:-:S02]  /*6490*/  HADD2.F32 R110, -RZ, R110.H0_H0 ;  /* 0x2000006eff6e7230 */ /* 0x000fc40000004100 */
[----:B------:R-:W-:Y:S01]  /*64a0*/  FFMA.FTZ R36, R47, R56, R36 ;  /* 0x000000382f247223 */ /* 0x000fe20000010024 */
[-C--:B------:R-:W-:Y:S01]  /*64b0*/  FFMA.FTZ R37, R40, R51.reuse, -R55 ;  /* 0x0000003328257223 */ /* 0x080fe20000010837 */
[----:B------:R-:W-:Y:S01]  /*64c0*/  FFMA.FTZ R47, R49, R51, R58 ;  /* 0x00000033312f7223 */ /* 0x000fe2000001003a */
[----:B------:R-:W-:Y:S02]  /*64d0*/  HADD2.F32 R51, -RZ, R39.H0_H0 ;  /* 0x20000027ff337230 */ /* 0x000fe40000004100 */
[----:B------:R-:W-:Y:S01]  /*64e0*/  HADD2.F32 R40, -RZ, R42.H0_H0 ;  /* 0x2000002aff287230 */ /* 0x000fe20000004100 */
[----:B------:R-:W-:Y:S01]  /*64f0*/  F2FP.F16.F32.PACK_AB R12, R37, R12 ;  /* 0x0000000c250c723e */ /* 0x000fe200000000ff */
[----:B------:R-:W-:Y:S02]  /*6500*/  HADD2.F32 R39, -RZ, R14.H0_H0 ;  /* 0x2000000eff277230 */ /* 0x000fe40000004100 */
[----:B------:R-:W-:Y:S02]  /*6510*/  HADD2.F32 R42, -RZ, R42.H1_H1 ;  /* 0x3000002aff2a7230 */ /* 0x000fe40000004100 */
[----:B------:R-:W-:-:S02]  /*6520*/  HADD2.F32 R14, -RZ, R14.H1_H1 ;  /* 0x3000000eff0e7230 */ /* 0x000fc40000004100 */
[CC--:B------:R-:W-:Y:S01]  /*6530*/  FMUL.FTZ R53, R39.reuse, R112.reuse ;  /* 0x0000007027357220 */ /* 0x0c0fe20000410000 */
[----:B------:R-:W-:Y:S02]  /*6540*/  HADD2.F32 R49, -RZ, R38.H0_H0 ;  /* 0x20000026ff317230 */ /* 0x000fe40000004100 */
[-C--:B------:R-:W-:Y:S01]  /*6550*/  FMUL.FTZ R55, R42, R51.reuse ;  /* 0x000000332a377220 */ /* 0x080fe20000410000 */
[----:B------:R-:W-:Y:S01]  /*6560*/  FMUL.FTZ R38, R40, R112 ;  /* 0x0000007028267220 */ /* 0x000fe20000410000 */
[----:B------:R-:W-:Y:S01]  /*6570*/  FMUL.FTZ R51, R14, R51 ;  /* 0x000000330e337220 */ /* 0x000fe20000410000 */
[-C--:B------:R-:W-:Y:S01]  /*6580*/  FFMA.FTZ R53, R40, R110.reuse, R53 ;  /* 0x0000006e28357223 */ /* 0x080fe20000010035 */
[-C--:B------:R-:W-:Y:S01]  /*6590*/  FFMA.FTZ R55, R14, R49.reuse, -R55 ;  /* 0x000000310e377223 */ /* 0x080fe20000010837 */
[----:B------:R-:W-:Y:S01]  /*65a0*/  FFMA.FTZ R38, R39, R110, -R38 ;  /* 0x0000006e27267223 */ /* 0x000fe20000010826 */
[----:B------:R-:W-:Y:S01]  /*65b0*/  FFMA.FTZ R42, R42, R49, R51 ;  /* 0x000000312a2a7223 */ /* 0x000fe20000010033 */
[----:B------:R-:W-:Y:S01]  /*65c0*/  IMAD.MOV.U32 R13, RZ, RZ, R15 ;  /* 0x000000ffff0d7224 */ /* 0x000fe200078e000f */
[----:B------:R-:W-:Y:S01]  /*65d0*/  F2FP.F16.F32.PACK_AB R40, R47, R36 ;  /* 0x000000242f28723e */ /* 0x000fe200000000ff */
[----:B------:R-:W-:Y:S01]  /*65e0*/  IMAD.MOV.U32 R15, RZ, RZ, R50 ;  /* 0x000000ffff0f7224 */ /* 0x000fe200078e0032 */
[----:B------:R-:W-:-:S02]  /*65f0*/  F2FP.F16.F32.PACK_AB R14, R55, R38 ;  /* 0x00000026370e723e */ /* 0x000fc400000000ff */
[----:B------:R-:W-:-:S07]  /*6600*/  F2FP.F16.F32.PACK_AB R42, R42, R53 ;  /* 0x000000352a2a723e */ /* 0x000fce00000000ff */
.L_x_2360:
[----:B------:R-:W-:Y:S05]  /*6610*/  BSYNC B1 ;  /* 0x0000000000017941 */ /* 0x000fea0003800000 */
.L_x_2359:
[----:B--2---:R2:W-:Y:S01]  /*6620*/  ST.E.128 desc[UR38][R44.64], R12 ;  /* 0x0000000c2c007985 */ /* 0x0045e2000c101d26 */
[----:B------:R-:W-:-:S13]  /*6630*/  ISETP.GE.AND P3, PT, R46, R11, PT ;  /* 0x0000000b2e00720c */ /* 0x000fda0003f66270 */
[----:B------:R-:W-:Y:S05]  /*6640*/  @P3 BRA `(.L_x_2322) ;  /* 0x0000000400443947 */ /* 0x000fea0003800000 */
[----:B------:R-:W-:-:S05]  /*6650*/  IMAD.WIDE R88, R46, 0x2, R88 ;  /* 0x000000022e587825 */ /* 0x000fca00078e0258 */
[----:B---3--:R3:W-:Y:S01]  /*6660*/  ST.E.128 desc[UR38][R88.64], R40 ;  /* 0x0000002858007985 */ /* 0x0087e2000c101d26 */
[----:B------:R-:W-:Y:S05]  /*6670*/  BRA `(.L_x_2322) ;  /* 0x0000000400387947 */ /* 0x000fea0003800000 */
.L_x_2314:
[----:B------:R-:W-:-:S06]  /*6680*/  UISETP.NE.AND UP0, UPT, UR41, 0x3, UPT ;  /* 0x000000032900788c */ /* 0x000fcc000bf05270 */
[----:B------:R-:W-:-:S13]  /*6690*/  PLOP3.LUT P2, PT, PT, PT, UP0, 0x80, 0x0 ;  /* 0x000000000000781c */ /* 0x000fda0003f4f008 */
[----:B------:R-:W-:Y:S05]  /*66a0*/  @!P2 BRA `(.L_x_2361) ;  /* 0x000000000004a947 */ /* 0x000fea0003800000 */
[----:B------:R-:W-:Y:S01]  /*66b0*/  BPT.TRAP 0x1 ;  /* 0x000000040000795c */ /* 0x000fe20000300000 */
.L_x_2361:
[----:B------:R-:W-:Y:S01]  /*66c0*/  IMAD R32, R18, 0x8, R2 ;  /* 0x0000000812207824 */ /* 0x000fe200078e0202 */
[----:B------:R-:W-:Y:S01]  /*66d0*/  SHF.L.U32 R85, R138, 0x1f, RZ ;  /* 0x0000001f8a557819 */ /* 0x000fe200000006ff */
[----:B------:R-:W-:Y:S01]  /*66e0*/  BSSY B1, `(.L_x_2362) ;  /* 0x0000004000017945 */ /* 0x000fe20003800000 */
[----:B------:R-:W-:Y:S02]  /*66f0*/  SHF.R.S32.HI R82, RZ, 0x1f, R81 ;  /* 0x0000001fff527819 */ /* 0x000fe40000011451 */
[----:B------:R-:W0:Y:S02]  /*6700*/  SYNCS.PHASECHK.TRANS64.TRYWAIT P3, [R32+URZ+0x2d890], R85 ;  /* 0x02d89055200075a7 */ /* 0x000e24000806017f */
[----:B0-----:R-:W-:Y:S05]  /*6710*/  @!P3 BRA `(.L_x_2363) ;  /* 0x0000017800b8b947 */ /* 0x001fea0003800000 */
.L_x_2592:
[----:B------:R-:W-:Y:S05]  /*6720*/  BSYNC B1 ;  /* 0x0000000000017941 */ /* 0x000fea0003800000 */
.L_x_2362:
[----:B------:R-:W-:Y:S01]  /*6730*/  ULDC.64 UR4, c[0x0][0x300] ;  /* 0x0000c00000047ab9 */ /* 0x000fe20000000a00 */
[----:B-----5:R-:W-:Y:S01]  /*6740*/  SHF.R.S32.HI R83, RZ, 0x1f, R80 ;  /* 0x0000001fff537819 */ /* 0x020fe20000011450 */
[----:B------:R-:W-:Y:S02]  /*6750*/  IMAD R14, R82, UR4, RZ ;  /* 0x00000004520e7c24 */ /* 0x000fe4000f8e02ff */
[----:B------:R-:W-:-:S04]  /*6760*/  IMAD.WIDE.U32 R12, R81, UR4, RZ ;  /* 0x00000004510c7c25 */ /* 0x000fc8000f8e00ff */
[----:B------:R-:W-:Y:S01]  /*6770*/  IMAD R11, R81, UR5, R14 ;  /* 0x00000005510b7c24 */ /* 0x000fe2000f8e020e */
[----:B------:R-:W-:Y:S01]  /*6780*/  ULDC.64 UR4, c[0x0][0x310] ;  /* 0x0000c40000047ab9 */ /* 0x000fe20000000a00 */
[----:B------:R-:W-:Y:S02]  /*6790*/  IMAD R84, R26, -0x80, R24 ;  /* 0xffffff801a547824 */ /* 0x000fe400078e0218 */
[----:B------:R-:W-:Y:S01]  /*67a0*/  IMAD R15, R83, UR4, RZ ;  /* 0x00000004530f7c24 */ /* 0x000fe2000f8e02ff */
[----:B------:R-:W-:Y:S02]  /*67b0*/  IADD3 R13, R13, R11, RZ ;  /* 0x0000000b0d0d7210 */ /* 0x000fe40007ffe0ff */
        /* <DEDUP_REMOVED lines=17> */
.L_x_2596:
        /* <DEDUP_REMOVED lines=41> */
.L_x_2322:
[----:B------:R-:W-:Y:S05]  /*6b60*/  BSYNC B0 ;  /* 0x0000000000007941 */ /* 0x000fea0003800000 */
.L_x_2313:
        /* <DEDUP_REMOVED lines=11> */
[----:B------:R-:W-:-:S05]  /*6c20*/  @!P3 VIADD R11, R32, 0x2d8a0 ;  /* 0x0002d8a0200bb836 */ /* 0x000fca0000000000 */
[----:B------:R-:W-:-:S04]  /*6c30*/  @!P3 PRMT R11, RZ, 0x654, R11 ;  /* 0x00000654ff0bb816 */ /* 0x000fc8000000000b */
[----:B------:R0:W-:Y:S01]  /*6c40*/  @!P3 SYNCS.ARRIVE.TRANS64.RED.A1T0 RZ, [R11+URZ], RZ ;  /* 0x000000ff0bffb9a7 */ /* 0x0001e2000810043f */
[----:B------:R-:W-:Y:S05]  /*6c50*/  @!P2 BRA `(.L_x_2366) ;  /* 0x000000000004a947 */ /* 0x000fea0003800000 */
[----:B------:R-:W-:Y:S01]  /*6c60*/  BPT.TRAP 0x1 ;  /* 0x000000040000795c */ /* 0x000fe20000300000 */
.L_x_2366:
[----:B------:R-:W-:Y:S05]  /*6c70*/  BSYNC B0 ;  /* 0x0000000000007941 */ /* 0x000fea0003800000 */
.L_x_2365:
[----:B------:R-:W5:Y:S01]  /*6c80*/  SYNCS.PHASECHK.TRANS64.TRYWAIT P2, [R32+URZ+0x2d8b0], R85 ;  /* 0x02d8b055200075a7 */ /* 0x000f62000804017f */
[----:B------:R-:W-:Y:S04]  /*6c90*/  BSSY B0, `(.L_x_2367) ;  /* 0x0000002000007945 */ /* 0x000fe80003800000 */
[----:B-----5:R-:W-:Y:S05]  /*6ca0*/  @!P2 BRA `(.L_x_2368) ;  /* 0x0000017400b0a947 */ /* 0x020fea0003800000 */
.L_x_2597:
[----:B------:R-:W-:Y:S05]  /*6cb0*/  BSYNC B0 ;  /* 0x0000000000007941 */ /* 0x000fea0003800000 */
.L_x_2367:
[----:B------:R-:W-:Y:S01]  /*6cc0*/  ULDC.64 UR4, c[0x0][0x328] ;  /* 0x0000ca0000047ab9 */ /* 0x000fe20000000a00 */
[----:B------:R-:W-:Y:S01]  /*6cd0*/  BSSY B0, `(.L_x_2369) ;  /* 0x000003c000007945 */ /* 0x000fe20003800000 */
[----:B------:R-:W-:Y:S02]  /*6ce0*/  IMAD R82, R82, UR4, RZ ;  /* 0x0000000452527c24 */ /* 0x000fe4000f8e02ff */
[----:B-1234-:R-:W-:-:S04]  /*6cf0*/  IMAD.WIDE.U32 R12, R81, UR4, RZ ;  /* 0x00000004510c7c25 */ /* 0x01efc8000f8e00ff */
[----:B------:R-:W-:Y:S01]  /*6d00*/  IMAD R81, R81, UR5, R82 ;  /* 0x0000000551517c24 */ /* 0x000fe2000f8e0252 */
[----:B------:R-:W-:Y:S02]  /*6d10*/  ULDC.64 UR4, c[0x0][0x338] ;  /* 0x0000ce0000047ab9 */ /* 0x000fe40000000a00 */
[----:B------:R-:W-:Y:S02]  /*6d20*/  IMAD R83, R83, UR4, RZ ;  /* 0x0000000453537c24 */ /* 0x000fe4000f8e02ff */
[----:B------:R-:W-:Y:S02]  /*6d30*/  IADD3 R13, R13, R81, RZ ;  /* 0x000000510d0d7210 */ /* 0x000fe40007ffe0ff */
        /* <DEDUP_REMOVED lines=11> */
[----:B------:R0:W1:Y:S01]  /*6df0*/  SHFL.IDX PT, R40, R11, RZ, 0x1e1f ;  /* 0x001e1fff0b287589 */ /* 0x00006200000e0000 */
[----:B------:R-:W-:-:S03]  /*6e00*/  ISETP.GT.AND P2, PT, R84, R154, PT ;  /* 0x0000009a5400720c */ /* 0x000fc60003f44270 */
[----:B------:R0:W2:Y:S10]  /*6e10*/  SHFL.IDX PT, R41, R12, RZ, 0x1e1f ;  /* 0x001e1fff0c297589 */ /* 0x0000b400000e0000 */
[----:B0-----:R-:W-:Y:S05]  /*6e20*/  @!P2 BRA `(.L_x_2370) ;  /* 0x000000000098a947 */ /* 0x001fea0003800000 */
[----:B------:R-:W3:Y:S01]  /*6e30*/  LDL R15, [R1+0x58] ;  /* 0x00005800010f7983 */ /* 0x000ee20000100800 */
[----:B------:R-:W-:-:S03]  /*6e40*/  ULDC UR4, c[0x0][0x2f4] ;  /* 0x0000bd0000047ab9 */ /* 0x000fc60000000800 */
[----:B------:R-:W4:Y:S04]  /*6e50*/  LDL R14, [R1+0x54] ;  /* 0x00005400010e7983 */ /* 0x000f280000100800 */
[----:B------:R-:W5:Y:S04]  /*6e60*/  LDL R46, [R1+0x48] ;  /* 0x00004800012e7983 */ /* 0x000f680000100800 */
[----:B------:R-:W5:Y:S01]  /*6e70*/  LDL R45, [R1+0x4c] ;  /* 0x00004c00012d7983 */ /* 0x000f620000100800 */
[C---:B------:R-:W-:Y:S02]  /*6e80*/  ISETP.GE.AND P5, PT, R16.reuse, UR4, PT ;  /* 0x0000000410007c0c */ /* 0x040fe4000bfa6270 */
        /* <DEDUP_REMOVED lines=13> */
[----:B-----5:R-:W-:-:S04]  /*6f60*/  @!P5 IMAD.SHL.U32 R11, R46, 0x8, RZ ;  /* 0x000000082e0bd824 */ /* 0x020fc800078e00ff */
[----:B0-----:R-:W-:-:S05]  /*6f70*/  @!P5 IMAD.WIDE R42, R11, 0x2, R40 ;  /* 0x000000020b2ad825 */ /* 0x001fca00078e0228 */
[----:B-1----:R0:W-:Y:S01]  /*6f80*/  @!P5 ST.E.128 desc[UR38][R42.64], R12 ;  /* 0x0000000c2a00d985 */ /* 0x0021e2000c101d26 */
[----:B------:R-:W-:-:S13]  /*6f90*/  ISETP.GE.AND P5, PT, R3, UR4, PT ;  /* 0x0000000403007c0c */ /* 0x000fda000bfa6270 */
[----:B------:R-:W1:Y:S01]  /*6fa0*/  @!P5 LDS.128 R12, [R64+0x2000] ;  /* 0x00200000400cd984 */ /* 0x000e620000000c00 */
[----:B------:R-:W-:Y:S01]  /*6fb0*/  @!P5 IMAD.SHL.U32 R11, R45, 0x8, RZ ;  /* 0x000000082d0bd824 */ /* 0x000fe200078e00ff */
[----:B0-----:R-:W-:Y:S01]  /*6fc0*/  @!P5 MOV R42, R40 ;  /* 0x00000028002ad202 */ /* 0x001fe20000000f00 */
[----:B------:R-:W-:-:S04]  /*6fd0*/  @!P5 IMAD.MOV.U32 R43, RZ, RZ, R41 ;  /* 0x000000ffff2bd224 */ /* 0x000fc800078e0029 */
        /* <DEDUP_REMOVED lines=11> */
.L_x_2370:
[----:B------:R-:W-:Y:S05]  /*7090*/  BSYNC B0 ;  /* 0x0000000000007941 */ /* 0x000fea0003800000 */
.L_x_2369:
[----:B------:R-:W-:Y:S01]  /*70a0*/  @!PT LDS RZ, [RZ] ;  /* 0x00000000fffff984 */ /* 0x000fe20000000800 */
[----:B------:R-:W-:Y:S01]  /*70b0*/  @!PT LDS RZ, [RZ] ;  /* 0x00000000fffff984 */ /* 0x000fe20000000800 */
[----:B------:R-:W-:Y:S01]  /*70c0*/  @!PT LDS RZ, [RZ] ;  /* 0x00000000fffff984 */ /* 0x000fe20000000800 */
[----:B------:R-:W-:Y:S01]  /*70d0*/  @!PT LDS RZ, [RZ] ;  /* 0x00000000fffff984 */ /* 0x000fe20000000800 */
[----:B------:R3:W-:Y:S06]  /*70e0*/  MEMBAR.ALL.CTA ;  /* 0x0000000000007992 */ /* 0x0007ec0000008000 */
[----:B---3--:R-:W3:Y:S01]  /*70f0*/  FENCE.VIEW.ASYNC.S ;  /* 0x00000000000073c6 */ /* 0x008ee20000000000 */
[----:B------:R-:W-:Y:S02]  /*7100*/  VIADD R18, R18, 0x1 ;  /* 0x0000000112127836 */ /* 0x000fe40000000000 */
[----:B------:R-:W-:Y:S01]  /*7110*/  @!P3 VIADD R32, R32, 0x2d8c0 ;  /* 0x0002d8c02020b836 */ /* 0x000fe20000000000 */
[----:B---3--:R3:W-:Y:S02]  /*7120*/  BAR.SYNC.DEFER_BLOCKING R100, 0x80 ;  /* 0x000200640000751d */ /* 0x0087e40000010000 */
[----:B------:R-:W-:-:S02]  /*7130*/  ISETP.NE.AND P2, PT, R18, 0x2, PT ;  /* 0x000000021200780c */ /* 0x000fc40003f45270 */
[----:B------:R-:W-:Y:S02]  /*7140*/  @!P3 PRMT R32, RZ, 0x654, R32 ;  /* 0x00000654ff20b816 */ /* 0x000fe40000000020 */
[----:B------:R-:W-:Y:S02]  /*7150*/  SEL R11, RZ, 0x1, P2 ;  /* 0x00000001ff0b7807 */ /* 0x000fe40001000000 */
[----:B------:R-:W-:Y:S02]  /*7160*/  SEL R18, R18, RZ, P2 ;  /* 0x000000ff12127207 */ /* 0x000fe40001000000 */
[----:B------:R-:W-:Y:S01]  /*7170*/  LOP3.LUT R138, R138, R11, RZ, 0x3c, !PT ;  /* 0x0000000b8a8a7212 */ /* 0x000fe200078e3cff */
[----:B------:R3:W-:Y:S01]  /*7180*/  @!P3 SYNCS.ARRIVE.TRANS64.RED.A1T0 RZ, [R32+URZ], RZ ;  /* 0x000000ff20ffb9a7 */ /* 0x0007e2000810043f */
[----:B------:R-:W-:Y:S05]  /*7190*/  @P1 BRA `(.L_x_2371) ;  /* 0xffffffb4005c1947 */ /* 0x000fea000383ffff */
[----:B0-----:R-:W0:Y:S01]  /*71a0*/  S2R R12, SR_TID.X ;  /* 0x00000000000c7919 */ /* 0x001e220000002100 */
[----:B------:R-:W-:Y:S02]  /*71b0*/  PLOP3.LUT P0, PT, PT, PT, PT, 0x8, 0x0 ;  /* 0x000000000000781c */ /* 0x000fe40003f0e170 */
[----:B0-----:R-:W-:-:S04]  /*71c0*/  SHF.R.U32.HI R12, RZ, 0x7, R12 ;  /* 0x00000007ff0c7819 */ /* 0x001fc8000001160c */
[----:B------:R-:W-:-:S13]  /*71d0*/  ISETP.NE.AND P4, PT, R12, 0x1, PT ;  /* 0x000000010c00780c */ /* 0x000fda0003f85270 */
[----:B------:R-:W-:Y:S06]  /*71e0*/  @!P4 BAR.ARV 0x9, 0x100 ;  /* 0x024400000000cb1d */ /* 0x000fec0000002000 */
.L_x_2308:
[----:B------:R-:W4:Y:S01]  /*71f0*/  LDL R5, [R1+0x84] ;  /* 0x0000840001057983 */ /* 0x000f220000100800 */
[----:B------:R-:W0:Y:S01]  /*7200*/  LDC R0, c[0x0][0x448] ;  /* 0x00011200ff007b82 */ /* 0x000e220000000800 */
        /* <DEDUP_REMOVED lines=15> */
[----:B------:R-:W-:Y:S02]  /*7300*/  CS2R R106, SRZ ;  /* 0x00000000006a7805 */ /* 0x000fe4000001ff00 */
[----:B------:R-:W-:Y:S02]  /*7310*/  CS2R R104, SRZ ;  /* 0x0000000000687805 */ /* 0x000fe4000001ff00 */
[----:B------:R-:W-:Y:S01]  /*7320*/  CS2R R98, SRZ ;  /* 0x0000000000627805 */ /* 0x000fe2000001ff00 */
[----:B------:R-:W-:Y:S01]  /*7330*/  IMAD.MOV.U32 R96, RZ, RZ, RZ ;  /* 0x000000ffff607224 */ /* 0x000fe200078e00ff */
[----:B------:R-:W-:-:S02]  /*7340*/  CS2R R94, SRZ ;  /* 0x00000000005e7805 */ /* 0x000fc4000001ff00 */
[----:B------:R-:W-:Y:S01]  /*7350*/  MOV R93, RZ ;  /* 0x000000ff005d7202 */ /* 0x000fe20000000f00 */
[----:B------:R-:W-:Y:S01]  /*7360*/  IMAD.MOV.U32 R6, RZ, RZ, RZ ;  /* 0x000000ffff067224 */ /* 0x000fe200078e00ff */
[----:B------:R-:W-:Y:S02]  /*7370*/  CS2R R90, SRZ ;  /* 0x00000000005a7805 */ /* 0x000fe4000001ff00 */
[----:B0-----:R-:W-:-:S13]  /*7380*/  ISETP.NE.AND P1, PT, R0, 0x1, PT ;  /* 0x000000010000780c */ /* 0x001fda0003f25270 */
[----:B------:R-:W0:Y:S08]  /*7390*/  @P1 LDC R3, c[0x0][0x44c] ;  /* 0x00011300ff031b82 */ /* 0x000e300000000800 */
[----:B------:R-:W1:Y:S01]  /*73a0*/  @P1 LDC R4, c[0x0][0x450] ;  /* 0x00011400ff041b82 */ /* 0x000e620000000800 */
[----:B----4-:R-:W-:-:S04]  /*73b0*/  VIADD R0, R5, 0xbf ;  /* 0x000000bf05007836 */ /* 0x010fc80000000000 */
[----:B0-----:R-:W-:-:S05]  /*73c0*/  @P1 IMAD.HI.U32 R3, R0, R3, RZ ;  /* 0x0000000300031227 */ /* 0x001fca00078e00ff */
[----:B-1----:R-:W-:Y:S02]  /*73d0*/  @P1 SHF.R.U32.HI R0, RZ, R4, R3 ;  /* 0x00000004ff001219 */ /* 0x002fe40000011603 */
[----:B------:R-:W-:Y:S02]  /*73e0*/  PLOP3.LUT P1, PT, PT, PT, PT, 0x80, 0x0 ;  /* 0x000000000000781c */ /* 0x000fe40003f2f070 */
[----:B------:R-:W-:Y:S02]  /*73f0*/  IADD3 R0, R101, R0, RZ ;  /* 0x0000000065007210 */ /* 0x000fe40007ffe0ff */
[----:B---3--:R-:W-:Y:S02]  /*7400*/  CS2R R100, SRZ ;  /* 0x0000000000647805 */ /* 0x008fe4000001ff00 */
[----:B------:R-:W-:-:S04]  /*7410*/  SHF.R.S32.HI R3, RZ, 0x1f, R0 ;  /* 0x0000001fff037819 */ /* 0x000fc80000011400 */
[----:B------:R-:W-:Y:S01]  /*7420*/  LEA.HI R3, R3, R0, RZ, 0x7 ;  /* 0x0000000003037211 */ /* 0x000fe200078f38ff */
[----:B------:R-:W-:-:S03]  /*7430*/  IMAD.MOV.U32 R0, RZ, RZ, RZ ;  /* 0x000000ffff007224 */ /* 0x000fc600078e00ff */
[----:B------:R-:W-:-:S04]  /*7440*/  SHF.R.S32.HI R3, RZ, 0x7, R3 ;  /* 0x00000007ff037819 */ /* 0x000fc80000011403 */
[----:B------:R-:W-:Y:S01]  /*7450*/  VIMNMX R88, R102, R3, PT ;  /* 0x0000000366587248 */ /* 0x000fe20003fe0100 */
[----:B------:R-:W-:Y:S01]  /*7460*/  IMAD.MOV.U32 R3, RZ, RZ, RZ ;  /* 0x000000ffff037224 */ /* 0x000fe200078e00ff */
[----:B------:R-:W-:Y:S02]  /*7470*/  CS2R R102, SRZ ;  /* 0x0000000000667805 */ /* 0x000fe4000001ff00 */
[----:B------:R-:W-:Y:S01]  /*7480*/  ISETP.GE.AND P2, PT, R88, 0x1, PT ;  /* 0x000000015800780c */ /* 0x000fe20003f46270 */
[----:B------:R-:W-:-:S12]  /*7490*/  @P0 BRA `(.L_x_2372) ;  /* 0x00000000000c0947 */ /* 0x000fd80003800000 */
[----:B------:R-:W0:Y:S01]  /*74a0*/  FENCE.VIEW.ASYNC.G ;  /* 0x00000000000073c6 */ /* 0x000e220000000100 */
[----:B------:R-:W-:Y:S05]  /*74b0*/  WARPSYNC.ALL ;  /* 0x0000000000007948 */ /* 0x000fea0003800000 */
[----:B0-----:R-:W-:Y:S06]  /*74c0*/  BAR.ARV 0xc, 0x200 ;  /* 0x0308000000007b1d */ /* 0x001fec0000002000 */
.L_x_2372:
[----:B------:R-:W-:Y:S02]  /*74d0*/  IMAD.MOV.U32 R28, RZ, RZ, RZ ;  /* 0x000000ffff1c7224 */ /* 0x000fe400078e00ff */
        /* <DEDUP_REMOVED lines=11> */
.L_x_2600:
[----:B------:R-:W1:Y:S01]  /*7590*/  LDL R3, [R1+0x5c] ;  /* 0x00005c0001037983 */ /* 0x000e620000100800 */
[----:B------:R-:W-:Y:S01]  /*75a0*/  BSSY B6, `(.L_x_2375) ;  /* 0x000001b000067945 */ /* 0x000fe20003800000 */
[----:B-1----:R-:W-:-:S05]  /*75b0*/  IMAD.HI R0, R3, 0x55555556, RZ ;  /* 0x5555555603007827 */ /* 0x002fca00078e02ff */
[----:B------:R-:W-:-:S05]  /*75c0*/  LEA.HI R44, R0, R0, RZ, 0x1 ;  /* 0x00000000002c7211 */ /* 0x000fca00078f08ff */
[----:B------:R-:W-:Y:S01]  /*75d0*/  IMAD R44, R44, -0x3, R3 ;  /* 0xfffffffd2c2c7824 */ /* 0x000fe200078e0203 */
[----:B------:R-:W-:-:S04]  /*75e0*/  IADD3 R3, R2, 0x21800, RZ ;  /* 0x0002180002037810 */ /* 0x000fc80007ffe0ff */
[----:B------:R-:W-:Y:S01]  /*75f0*/  LOP3.LUT P0, RZ, R3, 0x3ff, RZ, 0xc0, !PT ;  /* 0x000003ff03ff7812 */ /* 0x000fe2000780c0ff */
[----:B------:R-:W-:-:S05]  /*7600*/  IMAD R0, R44, 0x2000, R3 ;  /* 0x000020002c007824 */ /* 0x000fca00078e0203 */
[----:B------:R-:W-:-:S04]  /*7610*/  SHF.R.U32.HI R0, RZ, 0x4, R0 ;  /* 0x00000004ff007819 */ /* 0x000fc80000011600 */
[----:B------:R-:W-:-:S05]  /*7620*/  LOP3.LUT R0, R0, 0x3fff, RZ, 0xc0, !PT ;  /* 0x00003fff00007812 */ /* 0x000fca00078ec0ff */
[----:B------:R1:W-:Y:S01]  /*7630*/  STL [R1+0x64], R0 ;  /* 0x0000640001007387 */ /* 0x0003e20000100800 */
        /* <DEDUP_REMOVED lines=16> */
[----:B-12--5:R-:W-:Y:S05]  /*7740*/  CALL.ABS.NOINC R14 ;  /* 0x000000000e007343 */ /* 0x026fea0003c00000 */
.L_x_2376:
[----:B------:R-:W-:Y:S05]  /*7750*/  BSYNC B6 ;  /* 0x0000000000067941 */ /* 0x000fea0003800000 */
.L_x_2375:
        /* <DEDUP_REMOVED lines=8> */
[----:B------:R3:W4:Y:S03]  /*77e0*/  SYNCS.PHASECHK.TRANS64.TRYWAIT P0, [R2+URZ+0x2d800], R3 ;  /* 0x02d80003020075a7 */ /* 0x000726000800017f */
[----:B----4-:R-:W-:Y:S05]  /*77f0*/  @!P0 NANOSLEEP.SYNCS 0x989680 ;  /* 0x009896800000895d */ /* 0x010fea0003900000 */
[----:B------:R-:W4:Y:S01]  /*7800*/  @!P0 SYNCS.PHASECHK.TRANS64 P0, [R2+URZ+0x2d800], R3 ;  /* 0x02d80003020085a7 */ /* 0x000f22000800007f */
[----:B------:R-:W-:Y:S04]  /*7810*/  BSSY B0, `(.L_x_2378) ;  /* 0x0000006000007945 */ /* 0x000fe80003800000 */
[----:B----4-:R-:W-:Y:S05]  /*7820*/  @P0 BRA `(.L_x_2379) ;  /* 0x0000000000100947 */ /* 0x010fea0003800000 */
.L_x_2380:
[----:B----4-:R4:W0:Y:S02]  /*7830*/  SYNCS.PHASECHK.TRANS64.TRYWAIT P0, [R2+URZ+0x2d800], R3 ;  /* 0x02d80003020075a7 */ /* 0x010824000800017f */
[----:B0-----:R-:W-:Y:S05]  /*7840*/  @!P0 NANOSLEEP.SYNCS 0x989680 ;  /* 0x009896800000895d */ /* 0x001fea0003900000 */
[----:B------:R-:W0:Y:S02]  /*7850*/  @!P0 SYNCS.PHASECHK.TRANS64 P0, [R2+URZ+0x2d800], R3 ;  /* 0x02d80003020085a7 */ /* 0x000e24000800007f */
[----:B0-----:R-:W-:Y:S05]  /*7860*/  @!P0 BRA `(.L_x_2380) ;  /* 0xfffffffc00f08947 */ /* 0x001fea000383ffff */
.L_x_2379:
[----:B------:R-:W-:Y:S05]  /*7870*/  BSYNC B0 ;  /* 0x0000000000007941 */ /* 0x000fea0003800000 */
.L_x_2378:
[----:B------:R-:W-:Y:S05]  /*7880*/  BRA `(.L_x_2381) ;  /* 0x0000003c00147947 */ /* 0x000fea0003800000 */
.L_x_2377:
[----:B------:R-:W-:Y:S01]  /*7890*/  ULOP3.LUT UP0, URZ, UR42, 0x1bf, URZ, 0xc0, !UPT ;  /* 0x000001bf2a3f7892 */ /* 0x000fe2000f80c03f */
[----:B-1---5:R-:W-:Y:S01]  /*78a0*/  SHF.R.S32.HI R0, RZ, 0x1f, R97 ;  /* 0x0000001fff007819 */ /* 0x022fe20000011461 */
[----:B------:R-:W-:Y:S01]  /*78b0*/  ULDC.64 UR4, c[0x0][0x3f8] ;  /* 0x0000fe0000047ab9 */ /* 0x000fe20000000a00 */
[----:B------:R-:W-:Y:S01]  /*78c0*/  ULDC.64 UR6, c[0x0][0x408] ;  /* 0x0001020000067ab9 */ /* 0x000fe20000000a00 */
[----:B------:R-:W-:Y:S02]  /*78d0*/  IMAD.WIDE.U32 R24, R97, UR4, RZ ;  /* 0x0000000461187c25 */ /* 0x000fe4000f8e00ff */
[----:B------:R-:W-:Y:S02]  /*78e0*/  PLOP3.LUT P0, PT, PT, PT, UP0, 0x80, 0x0 ;  /* 0x000000000000781c */ /* 0x000fe40003f0f008 */
[C---:B------:R-:W-:Y:S02]  /*78f0*/  IMAD R4, R0.reuse, UR4, RZ ;  /* 0x0000000400047c24 */ /* 0x040fe4000f8e02ff */
        /* <DEDUP_REMOVED lines=11> */
[----:B0-----:R0:W1:Y:S01]  /*79b0*/  LDC.64 R14, c[0x4][R0] ;  /* 0x01000000000e7b82 */ /* 0x0010620000000a00 */
[----:B------:R-:W-:Y:S01]  /*79c0*/  MOV R5, UR5 ;  /* 0x0000000500057c02 */ /* 0x000fe20008000f00 */
        /* <DEDUP_REMOVED lines=9> */
[----:B-12---:R-:W-:Y:S05]  /*7a60*/  CALL.ABS.NOINC R14 ;  /* 0x000000000e007343 */ /* 0x006fea0003c00000 */
.L_x_2382:
[----:B------:R-:W3:Y:S01]  /*7a70*/  LDL R20, [R1+0x84] ;  /* 0x0000840001147983 */ /* 0x000ee20000100800 */
[----:B------:R-:W-:Y:S01]  /*7a80*/  ULDC.U8 UR4, c[0x0][0x410] ;  /* 0x0001040000047ab9 */ /* 0x000fe20000000000 */
[----:B------:R-:W-:Y:S01]  /*7a90*/  BSSY B0, `(.L_x_2383) ;  /* 0x000039c000007945 */ /* 0x000fe20003800000 */
[----:B------:R-:W-:Y:S01]  /*7aa0*/  ISETP.NE.AND P0, PT, RZ, UR4, PT ;  /* 0x00000004ff007c0c */ /* 0x000fe2000bf05270 */
[----:B---3--:R-:W-:-:S12]  /*7ab0*/  IMAD.IADD R10, R154, 0x1, R20 ;  /* 0x000000019a0a7824 */ /* 0x008fd800078e0214 */
[----:B------:R-:W-:Y:S05]  /*7ac0*/  @!P0 BRA `(.L_x_2384) ;  /* 0x0000001c00548947 */ /* 0x000fea0003800000 */
[----:B------:R-:W1:Y:S01]  /*7ad0*/  LDC R45, c[0x0][0x448] ;  /* 0x00011200ff2d7b82 */ /* 0x000e620000000800 */
[----:B------:R-:W-:Y:S01]  /*7ae0*/  ULDC.64 UR4, c[0x0][0x3f8] ;  /* 0x0000fe0000047ab9 */ /* 0x000fe20000000a00 */
[----:B------:R-:W-:Y:S01]  /*7af0*/  ULDC.64 UR6, c[0x0][0x408] ;  /* 0x0001020000067ab9 */ /* 0x000fe20000000a00 */
[----:B------:R-:W-:Y:S01]  /*7b00*/  MOV R6, R24 ;  /* 0x0000001800067202 */ /* 0x000fe20000000f00 */
[----:B------:R-:W-:Y:S02]  /*7b10*/  IMAD.MOV.U32 R7, RZ, RZ, R29 ;  /* 0x000000ffff077224 */ /* 0x000fe400078e001d */
[----:B------:R-:W-:Y:S02]  /*7b20*/  IMAD.MOV.U32 R8, RZ, RZ, R26 ;  /* 0x000000ffff087224 */ /* 0x000fe400078e001a */
[----:B------:R-:W-:Y:S01]  /*7b30*/  IMAD.MOV.U32 R9, RZ, RZ, R31 ;  /* 0x000000ffff097224 */ /* 0x000fe200078e001f */
[----:B-1----:R-:W-:-:S13]  /*7b40*/  ISETP.NE.AND P0, PT, R45, 0x1, PT ;  /* 0x000000012d00780c */ /* 0x002fda0003f05270 */
[----:B------:R-:W1:Y:S08]  /*7b50*/  @P0 LDC R3, c[0x0][0x44c] ;  /* 0x00011300ff030b82 */ /* 0x000e700000000800 */
[----:B------:R-:W3:Y:S01]  /*7b60*/  @P0 LDC R5, c[0x0][0x450] ;  /* 0x00011400ff050b82 */ /* 0x000ee20000000800 */
[----:B-1----:R-:W-:-:S04]  /*7b70*/  @P0 IMAD.HI.U32 R0, R10, R3, RZ ;  /* 0x000000030a000227 */ /* 0x002fc800078e00ff */
[----:B------:R-:W-:Y:S01]  /*7b80*/  IMAD.MOV.U32 R3, RZ, RZ, R10 ;  /* 0x000000ffff037224 */ /* 0x000fe200078e000a */
[----:B---3--:R-:W-:-:S04]  /*7b90*/  @P0 SHF.R.U32.HI R3, RZ, R5, R0 ;  /* 0x00000005ff030219 */ /* 0x008fc80000011600 */
        /* <DEDUP_REMOVED lines=11> */
[----:B------:R-:W-:Y:S01]  /*7c50*/  UMOV UR4, 0xffffffff ;  /* 0xffffffff00047882 */ /* 0x000fe20000000000 */
[----:B------:R-:W-:Y:S02]  /*7c60*/  LEA R4, P1, R8, UR6, 0x1 ;  /* 0x0000000608047c11 */ /* 0x000fe4000f8208ff */
[----:B------:R-:W-:Y:S02]  /*7c70*/  IADD3 R5, R9, R5, RZ ;  /* 0x0000000509057210 */ /* 0x000fe40007ffe0ff */
[----:B------:R-:W-:Y:S02]  /*7c80*/  LEA.HI.X R13, R6, UR5, R13, 0x1, P0 ;  /* 0x00000005060d7c11 */ /* 0x000fe400080f0c0d */
[----:B------:R-:W-:Y:S01]  /*7c90*/  LEA.HI.X R5, R8, UR7, R5, 0x1, P1 ;  /* 0x0000000708057c11 */ /* 0x000fe200088f0c05 */
[----:B------:R-:W-:Y:S06]  /*7ca0*/  BRA.DIV UR4, `(.L_x_2385) ;  /* 0x0000016a04047947 */ /* 0x000fec000b800000 */
[----:B------:R1:W3:Y:S04]  /*7cb0*/  SHFL.IDX PT, R3, R13, RZ, 0x1e1f ;  /* 0x001e1fff0d037589 */ /* 0x0002e800000e0000 */
[----:B------:R-:W4:Y:S04]  /*7cc0*/  SHFL.IDX PT, R0, R0, RZ, 0x1e1f ;  /* 0x001e1fff00007589 */ /* 0x000f2800000e0000 */
[----:B------:R-:W0:Y:S04]  /*7cd0*/  SHFL.IDX PT, R5, R5, RZ, 0x1e1f ;  /* 0x001e1fff05057589 */ /* 0x000e2800000e0000 */
[----:B-1----:R-:W0:Y:S02]  /*7ce0*/  SHFL.IDX PT, R4, R4, RZ, 0x1e1f ;  /* 0x001e1fff04047589 */ /* 0x002e2400000e0000 */
.L_x_2606:
        /* <DEDUP_REMOVED lines=13> */
[----:B------:R-:W-:-:S02]  /*7dc0*/  CS2R R24, SRZ ;  /* 0x0000000000187805 */ /* 0x000fc4000001ff00 */
[----:B0-----:R-:W-:Y:S02]  /*7dd0*/  CS2R R14, SRZ ;  /* 0x00000000000e7805 */ /* 0x001fe4000001ff00 */
[----:B------:R-:W-:Y:S01]  /*7de0*/  CS2R R10, SRZ ;  /* 0x00000000000a7805 */ /* 0x000fe2000001ff00 */
[----:B------:R-:W-:Y:S06]  /*7df0*/  @P0 BRA `(.L_x_2387) ;  /* 0x0000000400300947 */ /* 0x000fec0003800000 */
[----:B------:R-:W3:Y:S01]  /*7e00*/  LDL R42, [R1+0x74] ;  /* 0x00007400012a7983 */ /* 0x000ee20000100800 */
[----:B------:R-:W-:-:S03]  /*7e10*/  ULDC UR4, c[0x0][0x3f4] ;  /* 0x0000fd0000047ab9 */ /* 0x000fc60000000800 */
[----:B--2---:R-:W2:Y:S04]  /*7e20*/  LDL R41, [R1+0x6c] ;  /* 0x00006c0001297983 */ /* 0x004ea80000100800 */
[----:B------:R-:W4:Y:S04]  /*7e30*/  LDL R40, [R1+0x70] ;  /* 0x0000700001287983 */ /* 0x000f280000100800 */
        /* <DEDUP_REMOVED lines=10> */
[C---:B---3--:R-:W-:Y:S01]  /*7ee0*/  ISETP.GE.AND P3, PT, R42.reuse, UR4, PT ;  /* 0x000000042a007c0c */ /* 0x048fe2000bf66270 */
[C---:B------:R-:W-:Y:S01]  /*7ef0*/  IMAD.SHL.U32 R9, R42.reuse, 0x2, RZ ;  /* 0x000000022a097824 */ /* 0x040fe200078e00ff */
[----:B------:R-:W-:Y:S02]  /*7f00*/  SHF.R.S32.HI R8, RZ, 0x1f, R42 ;  /* 0x0000001fff087819 */ /* 0x000fe4000001142a */
[C---:B--2---:R-:W-:Y:S01]  /*7f10*/  ISETP.GE.AND P2, PT, R41.reuse, UR4, PT ;  /* 0x0000000429007c0c */ /* 0x044fe2000bf46270 */
[----:B------:R-:W-:Y:S01]  /*7f20*/  IMAD.SHL.U32 R49, R41, 0x2, RZ ;  /* 0x0000000229317824 */ /* 0x000fe200078e00ff */
[----:B------:R-:W-:Y:S02]  /*7f30*/  SHF.L.U64.HI R14, R42, 0x1, R8 ;  /* 0x000000012a0e7819 */ /* 0x000fe40000010208 */
[C---:B----4-:R-:W-:Y:S01]  /*7f40*/  ISETP.GE.AND P1, PT, R40.reuse, UR4, PT ;  /* 0x0000000428007c0c */ /* 0x050fe2000bf26270 */
[----:B------:R-:W-:Y:S01]  /*7f50*/  IMAD.SHL.U32 R43, R40, 0x2, RZ ;  /* 0x00000002282b7824 */ /* 0x000fe200078e00ff */
[----:B------:R-:W-:-:S02]  /*7f60*/  SHF.R.S32.HI R6, RZ, 0x1f, R41 ;  /* 0x0000001fff067819 */ /* 0x000fc40000011429 */
[C---:B------:R-:W-:Y:S01]  /*7f70*/  ISETP.GE.AND P0, PT, R39.reuse, UR4, PT ;  /* 0x0000000427007c0c */ /* 0x040fe2000bf06270 */
[----:B------:R-:W-:Y:S01]  /*7f80*/  IMAD.SHL.U32 R7, R39, 0x2, RZ ;  /* 0x0000000227077824 */ /* 0x000fe200078e00ff */
[-C--:B------:R-:W-:Y:S02]  /*7f90*/  @!P3 IADD3 R8, P5, R4, R9.reuse, RZ ;  /* 0x000000090408b210 */ /* 0x080fe40007fbe0ff */
[----:B------:R-:W-:Y:S02]  /*7fa0*/  @!P3 IADD3 R10, P4, R0, R9, RZ ;  /* 0x00000009000ab210 */ /* 0x000fe40007f9e0ff */
[----:B------:R-:W-:Y:S01]  /*7fb0*/  SHF.L.U64.HI R6, R41, 0x1, R6 ;  /* 0x0000000129067819 */ /* 0x000fe20000010206 */
[----:B------:R-:W-:Y:S01]  /*7fc0*/  @!P3 IMAD.X R9, R5, 0x1, R14, P5 ;  /* 0x000000010509b824 */ /* 0x000fe200028e060e */
[----:B------:R-:W-:Y:S02]  /*7fd0*/  @!P3 IADD3.X R11, R3, R14, RZ, P4, !PT ;  /* 0x0000000e030bb210 */ /* 0x000fe400027fe4ff */
[----:B------:R-:W-:-:S02]  /*7fe0*/  @!P2 IADD3 R48, P5, R4, R49, RZ ;  /* 0x000000310430a210 */ /* 0x000fc40007fbe0ff */
[----:B------:R-:W-:Y:S01]  /*7ff0*/  @!P2 IADD3 R50, P4, R0, R49, RZ ;  /* 0x000000310032a210 */ /* 0x000fe20007f9e0ff */
[----:B------:R0:W5:Y:S01]  /*8000*/  @!P3 LD.E.64 R32, desc[UR38][R10.64] ;  /* 0x000000260a20b980 */ /* 0x000162000c101b00 */
[----:B------:R-:W-:Y:S01]  /*8010*/  SHF.R.S32.HI R12, RZ, 0x1f, R40 ;  /* 0x0000001fff0c7819 */ /* 0x000fe20000011428 */
[--C-:B------:R-:W-:Y:S01]  /*8020*/  @!P2 IMAD.X R49, R5, 0x1, R6.reuse, P5 ;  /* 0x000000010531a824 */ /* 0x100fe200028e0606 */
[-C--:B------:R-:W-:Y:S01]  /*8030*/  @!P1 IADD3 R42, P5, R4, R43.reuse, RZ ;  /* 0x0000002b042a9210 */ /* 0x080fe20007fbe0ff */
[----:B------:R-:W-:Y:S01]  /*8040*/  @!P2 IMAD.X R51, R3, 0x1, R6, P4 ;  /* 0x000000010333a824 */ /* 0x000fe200020e0606 */
[----:B------:R-:W-:Y:S01]  /*8050*/  SHF.L.U64.HI R12, R40, 0x1, R12 ;  /* 0x00000001280c7819 */ /* 0x000fe2000001020c */
[----:B------:R1:W5:Y:S01]  /*8060*/  @!P3 LD.E.64 R30, desc[UR38][R8.64] ;  /* 0x00000026081eb980 */ /* 0x000362000c101b00 */
[----:B------:R-:W-:Y:S02]  /*8070*/  SHF.R.S32.HI R13, RZ, 0x1f, R39 ;  /* 0x0000001fff0d7819 */ /* 0x000fe40000011427 */
[----:B------:R-:W-:-:S02]  /*8080*/  @!P1 IADD3 R46, P4, R0, R43, RZ ;  /* 0x0000002b002e9210 */ /* 0x000fc40007f9e0ff */
[----:B------:R-:W-:Y:S02]  /*8090*/  SHF.R.S32.HI R20, RZ, 0x1f, R38 ;  /* 0x0000001fff147819 */ /* 0x000fe40000011426 */
[----:B------:R-:W-:Y:S01]  /*80a0*/  SHF.L.U32 R21, R38, 0x1, RZ ;  /* 0x0000000126157819 */ /* 0x000fe200000006ff */
[----:B------:R-:W-:Y:S01]  /*80b0*/  @!P1 IMAD.X R47, R3, 0x1, R12, P4 ;  /* 0x00000001032f9824 */ /* 0x000fe200020e060c */
[----:B------:R-:W-:Y:S02]  /*80c0*/  @!P1 IADD3.X R43, R5, R12, RZ, P5, !PT ;  /* 0x0000000c052b9210 */ /* 0x000fe40002ffe4ff */
[----:B0-----:R-:W-:Y:S02]  /*80d0*/  CS2R R10, SRZ ;  /* 0x00000000000a7805 */ /* 0x001fe4000001ff00 */
[----:B------:R-:W-:Y:S01]  /*80e0*/  SHF.L.U64.HI R14, R39, 0x1, R13 ;  /* 0x00000001270e7819 */ /* 0x000fe2000001020d */
[----:B------:R-:W5:Y:S01]  /*80f0*/  @!P2 LD.E.64 R28, desc[UR38][R50.64] ;  /* 0x00000026321ca980 */ /* 0x000f62000c101b00 */
[----:B------:R-:W-:-:S02]  /*8100*/  @!P0 IADD3 R40, P5, R0, R7, RZ ;  /* 0x0000000700288210 */ /* 0x000fc40007fbe0ff */
[----:B------:R-:W-:Y:S02]  /*8110*/  ISETP.GE.AND P4, PT, R52, UR4, PT ;  /* 0x0000000434007c0c */ /* 0x000fe4000bf86270 */
[----:B-1----:R-:W-:Y:S02]  /*8120*/  CS2R R8, SRZ ;  /* 0x0000000000087805 */ /* 0x002fe4000001ff00 */
[----:B------:R-:W-:Y:S01]  /*8130*/  SHF.L.U64.HI R20, R38, 0x1, R20 ;  /* 0x0000000126147819 */ /* 0x000fe20000010214 */
[--C-:B------:R-:W-:Y:S01]  /*8140*/  @!P0 IMAD.X R41, R3, 0x1, R14.reuse, P5 ;  /* 0x0000000103298824 */ /* 0x100fe200028e060e */
[----:B------:R-:W-:Y:S01]  /*8150*/  @!P0 IADD3 R6, P5, R4, R7, RZ ;  /* 0x0000000704068210 */ /* 0x000fe20007fbe0ff */
[----:B------:R-:W5:Y:S04]  /*8160*/  @!P2 LD.E.64 R26, desc[UR38][R48.64] ;  /* 0x00000026301aa980 */ /* 0x000f68000c101b00 */
[----:B------:R-:W-:Y:S01]  /*8170*/  @!P0 IMAD.X R7, R5, 0x1, R14, P5 ;  /* 0x0000000105078824 */ /* 0x000fe200028e060e */
[----:B------:R-:W-:Y:S01]  /*8180*/  ISETP.GE.AND P5, PT, R38, UR4, PT ;  /* 0x0000000426007c0c */ /* 0x000fe2000bfa6270 */
[----:B------:R-:W5:Y:S01]  /*8190*/  @!P1 LD.E.64 R24, desc[UR38][R46.64] ;  /* 0x000000262e189980 */ /* 0x000f62000c101b00 */
[----:B------:R-:W-:-:S02]  /*81a0*/  @!P4 IMAD.MOV.U32 R12, RZ, RZ, R0 ;  /* 0x000000ffff0cc224 */ /* 0x000fc400078e0000 */
[----:B------:R-:W-:Y:S02]  /*81b0*/  @!P4 IMAD.MOV.U32 R13, RZ, RZ, R3 ;  /* 0x000000ffff0dc224 */ /* 0x000fe400078e0003 */
[----:B------:R-:W-:-:S04]  /*81c0*/  @!P4 IMAD.WIDE R14, R52, 0x2, R4 ;  /* 0x00000002340ec825 */ /* 0x000fc800078e0204 */
[----:B------:R-:W-:Y:S01]  /*81d0*/  @!P4 IMAD.WIDE R12, R52, 0x2, R12 ;  /* 0x00000002340cc825 */ /* 0x000fe200078e020c */
[----:B------:R0:W5:Y:S04]  /*81e0*/  @!P4 LD.E.64 R34, desc[UR38][R14.64] ;  /* 0x000000260e22c980 */ /* 0x000168000c101b00 */
[----:B------:R1:W5:Y:S01]  /*81f0*/  @!P4 LD.E.64 R36, desc[UR38][R12.64] ;  /* 0x000000260c24c980 */ /* 0x000362000c101b00 */
[----:B------:R-:W-:-:S05]  /*8200*/  @!P5 IADD3 R38, P4, R0, R21, RZ ;  /* 0x000000150026d210 */ /* 0x000fca0007f9e0ff */
[--C-:B------:R-:W-:Y:S01]  /*8210*/  @!P5 IMAD.X R39, R3, 0x1, R20.reuse, P4 ;  /* 0x000000010327d824 */ /* 0x100fe200020e0614 */
[----:B------:R-:W-:Y:S02]  /*8220*/  @!P5 IADD3 R4, P4, R4, R21, RZ ;  /* 0x000000150404d210 */ /* 0x000fe40007f9e0ff */
[----:B0-----:R-:W-:Y:S02]  /*8230*/  CS2R R14, SRZ ;  /* 0x00000000000e7805 */ /* 0x001fe4000001ff00 */
[----:B-1----:R-:W-:Y:S01]  /*8240*/  CS2R R12, SRZ ;  /* 0x00000000000c7805 */ /* 0x002fe2000001ff00 */
[----:B------:R0:W5:Y:S01]  /*8250*/  @!P5 LD.E.64 R10, desc[UR38][R38.64] ;  /* 0x00000026260ad980 */ /* 0x000162000c101b00 */
[----:B------:R-:W-:Y:S01]  /*8260*/  @!P5 IMAD.X R5, R5, 0x1, R20, P4 ;  /* 0x000000010505d824 */ /* 0x000fe200020e0614 */
[----:B------:R-:W-:Y:S02]  /*8270*/  CS2R R20, SRZ ;  /* 0x0000000000147805 */ /* 0x000fe4000001ff00 */
[----:B------:R0:W5:Y:S04]  /*8280*/  @!P0 LD.E.64 R14, desc[UR38][R40.64] ;  /* 0x00000026280e8980 */ /* 0x000168000c101b00 */
[----:B------:R0:W5:Y:S04]  /*8290*/  @!P1 LD.E.64 R20, desc[UR38][R42.64] ;  /* 0x000000262a149980 */ /* 0x000168000c101b00 */
[----:B------:R0:W5:Y:S04]  /*82a0*/  @!P0 LD.E.64 R12, desc[UR38][R6.64] ;  /* 0x00000026060c8980 */ /* 0x000168000c101b00 */
[----:B------:R0:W5:Y:S02]  /*82b0*/  @!P5 LD.E.64 R8, desc[UR38][R4.64] ;  /* 0x000000260408d980 */ /* 0x000164000c101b00 */
.L_x_2387:
[----:B------:R-:W-:Y:S05]  /*82c0*/  BSYNC B1 ;  /* 0x0000000000017941 */ /* 0x000fea0003800000 */
.L_x_2386:
[----:B------:R-:W-:Y:S01]  /*82d0*/  ULEA.HI UR4, UR37, UR37, URZ, 0x1 ;  /* 0x0000002525047291 */ /* 0x000fe2000f8f083f */
[----:B---3-5:R-:W-:Y:S01]  /*82e0*/  IMAD.MOV.U32 R3, RZ, RZ, R35 ;  /* 0x000000ffff037224 */ /* 0x028fe200078e0023 */
[----:B0-----:R-:W-:Y:S01]  /*82f0*/  MOV R4, R30 ;  /* 0x0000001e00047202 */ /* 0x001fe20000000f00 */
[----:B----4-:R-:W-:Y:S01]  /*8300*/  IMAD.MOV.U32 R0, RZ, RZ, R34 ;  /* 0x000000ffff007224 */ /* 0x010fe200078e0022 */
[----:B------:R-:W-:Y:S01]  /*8310*/  ULOP3.LUT UR4, UR4, 0xfffffffe, URZ, 0xc0, !UPT ;  /* 0xfffffffe04047892 */ /* 0x000fe2000f8ec03f */
[----:B------:R-:W-:Y:S01]  /*8320*/  VIMNMX R45, R45, 0xc0, PT ;  /* 0x000000c02d2d7848 */ /* 0x000fe20003fe0100 */
[----:B------:R-:W-:Y:S01]  /*8330*/  IMAD.MOV.U32 R5, RZ, RZ, R27 ;  /* 0x000000ffff057224 */ /* 0x000fe200078e001b */
[----:B------:R-:W-:Y:S01]  /*8340*/  PRMT R47, R47, 0x5410, R3 ;  /* 0x000054102f2f7816 */ /* 0x000fe20000000003 */
[----:B------:R-:W-:Y:S01]  /*8350*/  UIADD3 UR4, UR37, -UR4, URZ ;  /* 0x8000000425047290 */ /* 0x000fe2000fffe03f */
[----:B------:R-:W-:Y:S01]  /*8360*/  PRMT R58, R4, 0x7610, R58 ;  /* 0x00007610043a7816 */ /* 0x000fe2000000003a */
[----:B------:R-:W-:Y:S01]  /*8370*/  IMAD.MOV.U32 R4, RZ, RZ, R26 ;  /* 0x000000ffff047224 */ /* 0x000fe200078e001a */
[----:B------:R-:W-:Y:S01]  /*8380*/  PRMT R50, R0, 0x7610, R50 ;  /* 0x0000761000327816 */ /* 0x000fe20000000032 */
[----:B------:R-:W-:Y:S01]  /*8390*/  IMAD.MOV.U32 R0, RZ, RZ, R31 ;  /* 0x000000ffff007224 */ /* 0x000fe200078e001f */
[----:B------:R-:W-:Y:S01]  /*83a0*/  ISETP.GE.AND P1, PT, R154, R45, PT ;  /* 0x0000002d9a00720c */ /* 0x000fe20003f26270 */
[----:B------:R-:W-:Y:S01]  /*83b0*/  IMAD.U32 R3, RZ, RZ, UR4 ;  /* 0x00000004ff037e24 */ /* 0x000fe2000f8e00ff */
[----:B------:R-:W-:Y:S01]  /*83c0*/  PRMT R46, R4, 0x7610, R46 ;  /* 0x00007610042e7816 */ /* 0x000fe2000000002e */
[----:B------:R-:W-:Y:S01]  /*83d0*/  IMAD.MOV.U32 R4, RZ, RZ, R21 ;  /* 0x000000ffff047224 */ /* 0x000fe200078e0015 */
[----:B------:R-:W-:Y:S01]  /*83e0*/  PRMT R47, R0, 0x7610, R47 ;  /* 0x00007610002f7816 */ /* 0x000fe2000000002f */
[----:B------:R-:W-:Y:S01]  /*83f0*/  IMAD.MOV.U32 R6, RZ, RZ, R13 ;  /* 0x000000ffff067224 */ /* 0x000fe200078e000d */
[----:B------:R-:W-:Y:S01]  /*8400*/  SHF.L.U32 R3, R3, 0x1f, RZ ;  /* 0x0000001f03037819 */ /* 0x000fe200000006ff */
[----:B------:R-:W-:Y:S01]  /*8410*/  BSSY B1, `(.L_x_2388) ;  /* 0x000001e000017945 */ /* 0x000fe20003800000 */
[----:B------:R-:W-:Y:S01]  /*8420*/  PRMT R45, R45, 0x5410, R5 ;  /* 0x000054102d2d7816 */ /* 0x000fe20000000005 */
[----:B------:R-:W-:Y:S01]  /*8430*/  IMAD.MOV.U32 R5, RZ, RZ, R12 ;  /* 0x000000ffff057224 */ /* 0x000fe200078e000c */
[----:B------:R-:W0:Y:S01]  /*8440*/  SYNCS.PHASECHK.TRANS64.TRYWAIT P0, [R2+URZ+0x2d800], R3 ;  /* 0x02d80003020075a7 */ /* 0x000e22000800017f */
[----:B------:R-:W-:-:S03]  /*8450*/  MOV R0, R20 ;  /* 0x0000001400007202 */ /* 0x000fc60000000f00 */
[----:B------:R-:W-:Y:S01]  /*8460*/  PRMT R40, R5, 0x5410, R6 ;  /* 0x0000541005287816 */ /* 0x000fe20000000006 */
[----:B------:R-:W-:Y:S01]  /*8470*/  IMAD.MOV.U32 R5, RZ, RZ, R36 ;  /* 0x000000ffff057224 */ /* 0x000fe200078e0024 */
[----:B------:R-:W-:Y:S01]  /*8480*/  PRMT R42, R0, 0x5410, R4 ;  /* 0x00005410002a7816 */ /* 0x000fe20000000004 */
[----:B------:R-:W-:Y:S01]  /*8490*/  IMAD.MOV.U32 R0, RZ, RZ, R8 ;  /* 0x000000ffff007224 */ /* 0x000fe200078e0008 */
[----:B------:R-:W-:Y:S01]  /*84a0*/  MOV R4, R9 ;  /* 0x0000000900047202 */ /* 0x000fe20000000f00 */
[----:B------:R-:W-:Y:S01]  /*84b0*/  IMAD.MOV.U32 R6, RZ, RZ, R37 ;  /* 0x000000ffff067224 */ /* 0x000fe200078e0025 */
[----:B------:R-:W-:Y:S02]  /*84c0*/  PRMT R48, R5, 0x7610, R48 ;  /* 0x0000761005307816 */ /* 0x000fe40000000030 */
        /* <DEDUP_REMOVED lines=15> */
[----:B--2---:R-:W-:Y:S01]  /*85c0*/  PRMT R41, R5, 0x5410, R6 ;  /* 0x0000541005297816 */ /* 0x004fe20000000006 */
[----:B------:R-:W-:Y:S01]  /*85d0*/  IMAD.MOV.U32 R4, RZ, RZ, R11 ;  /* 0x000000ffff047224 */ /* 0x000fe200078e000b */
[----:B0-----:R-:W-:Y:S06]  /*85e0*/  @!P0 BRA `(.L_x_2389) ;  /* 0x0000016000248947 */ /* 0x001fec0003800000 */
.L_x_2607:
[----:B------:R-:W-:Y:S05]  /*85f0*/  BSYNC B1 ;  /* 0x0000000000017941 */ /* 0x000fea0003800000 */
.L_x_2388:
        /* <DEDUP_REMOVED lines=9> */
[----:B------:R-:W5:Y:S04]  /*8690*/  LDL R6, [R1+0x78] ;  /* 0x0000780001067983 */ /* 0x000f680000100800 */
[----:B------:R-:W5:Y:S01]  /*86a0*/  LDL R5, [R1+0x8c] ;  /* 0x00008c0001057983 */ /* 0x000f620000100800 */
[----:B------:R-:W-:Y:S01]  /*86b0*/  BSSY B1, `(.L_x_2391) ;  /* 0x0000035000017945 */ /* 0x000fe20003800000 */
[-C--:B--2---:R-:W-:Y:S01]  /*86c0*/  ISETP.GE.AND P6, PT, R54, R0.reuse, PT ;  /* 0x000000003600720c */ /* 0x084fe20003fc6270 */
[----:B0-----:R-:W-:Y:S01]  /*86d0*/  IMAD R3, R53, 0x2, R2 ;  /* 0x0000000235037824 */ /* 0x001fe200078e0202 */
[----:B---3--:R-:W-:-:S02]  /*86e0*/  ISETP.GE.AND P0, PT, R52, R0, PT ;  /* 0x000000003400720c */ /* 0x008fc40003f06270 */
[-C--:B----4-:R-:W-:Y:S02]  /*86f0*/  ISETP.GE.AND P1, PT, R51, R0.reuse, PT ;  /* 0x000000003300720c */ /* 0x090fe40003f26270 */
[-C--:B-----5:R-:W-:Y:S02]  /*8700*/  ISETP.GE.AND P2, PT, R49, R0.reuse, PT ;  /* 0x000000003100720c */ /* 0x0a0fe40003f46270 */
[-C--:B------:R-:W-:Y:S02]  /*8710*/  ISETP.GE.AND P3, PT, R7, R0.reuse, PT ;  /* 0x000000000700720c */ /* 0x080fe40003f66270 */
[----:B------:R-:W-:Y:S01]  /*8720*/  ISETP.GE.AND P4, PT, R6, R0, PT ;  /* 0x000000000600720c */ /* 0x000fe20003f86270 */
[----:B------:R-:W-:Y:S01]  /*8730*/  VIADD R0, R3, 0x20 ;  /* 0x0000002003007836 */ /* 0x000fe20000000000 */
        /* <DEDUP_REMOVED lines=44> */
.L_x_2392:
[----:B------:R-:W-:Y:S05]  /*8a00*/  BSYNC B1 ;  /* 0x0000000000017941 */ /* 0x000fea0003800000 */
.L_x_2391:
[----:B------:R-:W-:Y:S01]  /*8a10*/  BSSY B1, `(.L_x_2393) ;  /* 0x000002d000017945 */ /* 0x000fe20003800000 */
[----:B------:R-:W-:-:S03]  /*8a20*/  @P5 IADD3 R0, R3, -0x20, RZ ;  /* 0xffffffe003005810 */ /* 0x000fc60007ffe0ff */
        /* <DEDUP_REMOVED lines=43> */
.L_x_2394:
[----:B------:R-:W-:Y:S05]  /*8ce0*/  BSYNC B1 ;  /* 0x0000000000017941 */ /* 0x000fea0003800000 */
.L_x_2393:
        /* <DEDUP_REMOVED lines=44> */
.L_x_2396:
[----:B------:R-:W-:Y:S05]  /*8fb0*/  BSYNC B1 ;  /* 0x0000000000017941 */ /* 0x000fea0003800000 */
.L_x_2395:
        /* <DEDUP_REMOVED lines=44> */
.L_x_2398:
[----:B------:R-:W-:Y:S05]  /*9280*/  BSYNC B1 ;  /* 0x0000000000017941 */ /* 0x000fea0003800000 */
.L_x_2397:
        /* <DEDUP_REMOVED lines=44> */
.L_x_2400:
[----:B------:R-:W-:Y:S05]  /*9550*/  BSYNC B1 ;  /* 0x0000000000017941 */ /* 0x000fea0003800000 */
.L_x_2399:
        /* <DEDUP_REMOVED lines=44> */
.L_x_2384:
[----:B------:R-:W1:Y:S01]  /*9820*/  LDC R9, c[0x0][0x448] ;  /* 0x00011200ff097b82 */ /* 0x000e620000000800 */
[----:B------:R-:W-:Y:S01]  /*9830*/  ULDC.64 UR4, c[0x0][0x3f8] ;  /* 0x0000fe0000047ab9 */ /* 0x000fe20000000a00 */
[----:B------:R-:W-:Y:S01]  /*9840*/  ULDC.64 UR6, c[0x0][0x408] ;  /* 0x0001020000067ab9 */ /* 0x000fe20000000a00 */
[----:B------:R-:W-:Y:S01]  /*9850*/  MOV R7, R31 ;  /* 0x0000001f00077202 */ /* 0x000fe20000000f00 */
[----:B------:R-:W-:Y:S02]  /*9860*/  IMAD.MOV.U32 R4, RZ, RZ, R24 ;  /* 0x000000ffff047224 */ /* 0x000fe400078e0018 */
[----:B------:R-:W-:Y:S01]  /*9870*/  IMAD.MOV.U32 R6, RZ, RZ, R26 ;  /* 0x000000ffff067224 */ /* 0x000fe200078e001a */
[----:B-1----:R-:W-:-:S13]  /*9880*/  ISETP.NE.AND P0, PT, R9, 0x1, PT ;  /* 0x000000010900780c */ /* 0x002fda0003f05270 */
[----:B------:R-:W1:Y:S08]  /*9890*/  @P0 LDC R3, c[0x0][0x44c] ;  /* 0x00011300ff030b82 */ /* 0x000e700000000800 */
[----:B------:R-:W3:Y:S01]  /*98a0*/  @P0 LDC R5, c[0x0][0x450] ;  /* 0x00011400ff050b82 */ /* 0x000ee20000000800 */
[----:B-1----:R-:W-:-:S04]  /*98b0*/  @P0 IMAD.HI.U32 R0, R10, R3, RZ ;  /* 0x000000030a000227 */ /* 0x002fc800078e00ff */
[----:B------:R-:W-:Y:S01]  /*98c0*/  IMAD.MOV.U32 R3, RZ, RZ, R10 ;  /* 0x000000ffff037224 */ /* 0x000fe200078e000a */
[----:B---3--:R-:W-:Y:S01]  /*98d0*/  @P0 SHF.R.U32.HI R3, RZ, R5, R0 ;  /* 0x00000005ff030219 */ /* 0x008fe20000011600 */
[----:B------:R-:W-:-:S03]  /*98e0*/  IMAD.MOV.U32 R5, RZ, RZ, R29 ;  /* 0x000000ffff057224 */ /* 0x000fc600078e001d */
        /* <DEDUP_REMOVED lines=17> */
[----:B------:R1:W3:Y:S04]  /*9a00*/  SHFL.IDX PT, R3, R13, RZ, 0x1e1f ;  /* 0x001e1fff0d037589 */ /* 0x0002e800000e0000 */
[----:B------:R-:W4:Y:S04]  /*9a10*/  SHFL.IDX PT, R0, R0, RZ, 0x1e1f ;  /* 0x001e1fff00007589 */ /* 0x000f2800000e0000 */
[----:B------:R-:W0:Y:S04]  /*9a20*/  SHFL.IDX PT, R21, R21, RZ, 0x1e1f ;  /* 0x001e1fff15157589 */ /* 0x000e2800000e0000 */
[----:B-1----:R-:W0:Y:S02]  /*9a30*/  SHFL.IDX PT, R20, R20, RZ, 0x1e1f ;  /* 0x001e1fff14147589 */ /* 0x002e2400000e0000 */
.L_x_2613:
        /* <DEDUP_REMOVED lines=17> */
[----:B------:R-:W2:Y:S01]  /*9b50*/  LDL R36, [R1+0x4c] ;  /* 0x00004c0001247983 */ /* 0x000ea20000100800 */
[----:B------:R-:W-:-:S03]  /*9b60*/  ULDC UR4, c[0x0][0x3f4] ;  /* 0x0000fd0000047ab9 */ /* 0x000fc60000000800 */
[----:B------:R-:W2:Y:S01]  /*9b70*/  LDL R37, [R1+0x48] ;  /* 0x0000480001257983 */ /* 0x000ea20000100800 */
[C---:B------:R-:W-:Y:S01]  /*9b80*/  VIADD R5, R16.reuse, 0x20 ;  /* 0x0000002010057836 */ /* 0x040fe20000000000 */
[C---:B------:R-:W-:Y:S01]  /*9b90*/  ISETP.GE.AND P2, PT, R16.reuse, UR4, PT ;  /* 0x0000000410007c0c */ /* 0x040fe2000bf46270 */
[----:B------:R-:W-:-:S03]  /*9ba0*/  VIADD R4, R16, 0x10 ;  /* 0x0000001010047836 */ /* 0x000fc60000000000 */
[----:B------:R-:W-:Y:S02]  /*9bb0*/  ISETP.GE.AND P4, PT, R5, UR4, PT ;  /* 0x0000000405007c0c */ /* 0x000fe4000bf86270 */
[----:B------:R-:W-:Y:S01]  /*9bc0*/  ISETP.GE.AND P3, PT, R4, UR4, PT ;  /* 0x0000000404007c0c */ /* 0x000fe2000bf66270 */
[----:B----4-:R-:W-:Y:S02]  /*9bd0*/  IMAD.MOV.U32 R4, RZ, RZ, R0 ;  /* 0x000000ffff047224 */ /* 0x010fe400078e0000 */
[----:B---3--:R-:W-:-:S04]  /*9be0*/  IMAD.MOV.U32 R5, RZ, RZ, R3 ;  /* 0x000000ffff057224 */ /* 0x008fc800078e0003 */
[----:B------:R-:W-:-:S04]  /*9bf0*/  @!P2 SHF.L.U32 R39, R16, 0x1, RZ ;  /* 0x000000011027a819 */ /* 0x000fc800000006ff */
        /* <DEDUP_REMOVED lines=12> */
[----:B--2---:R-:W-:Y:S01]  /*9cc0*/  @!P4 IMAD.SHL.U32 R49, R36, 0x8, RZ ;  /* 0x000000082431c824 */ /* 0x004fe200078e00ff */
[----:B------:R-:W-:-:S02]  /*9cd0*/  @!P2 IADD3 R36, P0, R0, R39, RZ ;  /* 0x000000270024a210 */ /* 0x000fc40007f1e0ff */
[----:B------:R-:W-:Y:S01]  /*9ce0*/  @!P2 SHF.L.U64.HI R0, R16, 0x1, R17 ;  /* 0x000000011000a819 */ /* 0x000fe20000010211 */
[----:B------:R-:W-:Y:S02]  /*9cf0*/  @!P3 IMAD.SHL.U32 R43, R37, 0x8, RZ ;  /* 0x00000008252bb824 */ /* 0x000fe400078e00ff */
[----:B------:R-:W-:Y:S01]  /*9d00*/  @!P4 IMAD.WIDE R46, R49, 0x2, R4 ;  /* 0x00000002312ec825 */ /* 0x000fe200078e0204 */
[----:B------:R-:W-:-:S03]  /*9d10*/  @!P2 IADD3.X R37, R3, R0, RZ, P0, !PT ;  /* 0x000000000325a210 */ /* 0x000fc600007fe4ff */
[C---:B------:R-:W-:Y:S01]  /*9d20*/  @!P3 IMAD.WIDE R40, R43.reuse, 0x2, R4 ;  /* 0x000000022b28b825 */ /* 0x040fe200078e0204 */
[----:B------:R-:W-:Y:S01]  /*9d30*/  CS2R R4, SRZ ;  /* 0x0000000000047805 */ /* 0x000fe2000001ff00 */
[----:B------:R0:W5:Y:S02]  /*9d40*/  @!P4 LD.E.128 R32, desc[UR38][R46.64] ;  /* 0x000000262e20c980 */ /* 0x000164000c101d00 */
[--C-:B------:R-:W-:Y:S02]  /*9d50*/  @!P3 IMAD.WIDE R42, R43, 0x2, R20.reuse ;  /* 0x000000022b2ab825 */ /* 0x100fe400078e0214 */
[----:B------:R0:W5:Y:S02]  /*9d60*/  @!P3 LD.E.128 R28, desc[UR38][R40.64] ;  /* 0x00000026281cb980 */ /* 0x000164000c101d00 */
[----:B------:R-:W-:Y:S02]  /*9d70*/  @!P4 IMAD.WIDE R48, R49, 0x2, R20 ;  /* 0x000000023130c825 */ /* 0x000fe400078e0214 */
[----:B------:R0:W5:Y:S02]  /*9d80*/  @!P3 LD.E.128 R8, desc[UR38][R42.64] ;  /* 0x000000262a08b980 */ /* 0x000164000c101d00 */
[----:B------:R-:W-:-:S02]  /*9d90*/  @!P2 IMAD.X R39, R21, 0x1, R0, P1 ;  /* 0x000000011527a824 */ /* 0x000fc400008e0600 */
[----:B------:R0:W5:Y:S04]  /*9da0*/  @!P4 LD.E.128 R12, desc[UR38][R48.64] ;  /* 0x00000026300cc980 */ /* 0x000168000c101d00 */
[----:B------:R0:W5:Y:S04]  /*9db0*/  @!P2 LD.E.128 R24, desc[UR38][R36.64] ;  /* 0x000000262418a980 */ /* 0x000168000c101d00 */
[----:B------:R0:W5:Y:S02]  /*9dc0*/  @!P2 LD.E.128 R4, desc[UR38][R38.64] ;  /* 0x000000262604a980 */ /* 0x000164000c101d00 */
.L_x_2403:
[----:B------:R-:W-:Y:S05]  /*9dd0*/  BSYNC B1 ;  /* 0x0000000000017941 */ /* 0x000fea0003800000 */
.L_x_2402:
[----:B------:R-:W-:Y:S01]  /*9de0*/  ULEA.HI UR4, UR37, UR37, URZ, 0x1 ;  /* 0x0000002525047291 */ /* 0x000fe2000f8f083f */
[----:B---3-5:R-:W-:Y:S01]  /*9df0*/  IMAD.MOV.U32 R3, RZ, RZ, R5 ;  /* 0x000000ffff037224 */ /* 0x028fe200078e0005 */
[----:B0-----:R-:W-:Y:S01]  /*9e00*/  MOV R38, R29 ;  /* 0x0000001d00267202 */ /* 0x001fe20000000f00 */
[----:B----4-:R-:W-:Y:S01]  /*9e10*/  IMAD.MOV.U32 R0, RZ, RZ, R4 ;  /* 0x000000ffff007224 */ /* 0x010fe200078e0004 */
        /* <DEDUP_REMOVED lines=9> */
[----:B------:R-:W-:Y:S01]  /*9eb0*/  VIMNMX R45, R45, 0xc0, PT ;  /* 0x000000c02d2d7848 */ /* 0x000fe20003fe0100 */
[----:B------:R-:W-:Y:S01]  /*9ec0*/  IMAD.MOV.U32 R36, RZ, RZ, R13 ;  /* 0x000000ffff247224 */ /* 0x000fe200078e000d */
[----:B------:R-:W-:Y:S01]  /*9ed0*/  MOV R3, UR4 ;  /* 0x0000000400037c02 */ /* 0x000fe20008000f00 */
        /* <DEDUP_REMOVED lines=8> */
[----:B------:R-:W-:-:S02]  /*9f60*/  MOV R20, R11 ;  /* 0x0000000b00147202 */ /* 0x000fc40000000f00 */
        /* <DEDUP_REMOVED lines=13> */
[----:B------:R-:W-:Y:S01]  /*a040*/  ISETP.GE.AND P1, PT, R154, R45, PT ;  /* 0x0000002d9a00720c */ /* 0x000fe20003f26270 */
[----:B------:R-:W-:-:S03]  /*a050*/  IMAD.MOV.U32 R38, RZ, RZ, R33 ;  /* 0x000000ffff267224 */ /* 0x000fc600078e0021 */
[----:B------:R-:W-:Y:S01]  /*a060*/  PRMT R66, R21, 0x5410, R36 ;  /* 0x0000541015427816 */ /* 0x000fe20000000024 */
[----:B------:R-:W-:Y:S02]  /*a070*/  IMAD.MOV.U32 R21, RZ, RZ, R30 ;  /* 0x000000ffff157224 */ /* 0x000fe400078e001e */
[----:B------:R-:W-:-:S05]  /*a080*/  IMAD.MOV.U32 R36, RZ, RZ, R31 ;  /* 0x000000ffff247224 */ /* 0x000fca00078e001f */
[----:B------:R-:W-:Y:S02]  /*a090*/  PRMT R50, R21, 0x5410, R36 ;  /* 0x0000541015327816 */ /* 0x000fe40000000024 */
[----:B------:R-:W-:Y:S01]  /*a0a0*/  PRMT R21, R37, 0x5410, R38 ;  /* 0x0000541025157816 */ /* 0x000fe20000000026 */
[----:B------:R-:W-:Y:S01]  /*a0b0*/  IMAD.MOV.U32 R37, RZ, RZ, R35 ;  /* 0x000000ffff257224 */ /* 0x000fe200078e0023 */
[----:B------:R-:W-:Y:S01]  /*a0c0*/  MOV R36, R34 ;  /* 0x0000002200247202 */ /* 0x000fe20000000f00 */
[----:B0-----:R-:W-:Y:S06]  /*a0d0*/  @!P0 BRA `(.L_x_2405) ;  /* 0x0000014400ec8947 */ /* 0x001fec0003800000 */
.L_x_2614:
[----:B------:R-:W-:Y:S05]  /*a0e0*/  BSYNC B1 ;  /* 0x0000000000017941 */ /* 0x000fea0003800000 */
.L_x_2404:
        /* <DEDUP_REMOVED lines=12> */
[----:B-1----:R-:W-:Y:S05]  /*a1b0*/  @P0 BRA `(.L_x_2407) ;  /* 0x0000000400900947 */ /* 0x002fea0003800000 */
[----:B------:R-:W3:Y:S01]  /*a1c0*/  LDL R71, [R1+0xa8] ;  /* 0x0000a80001477983 */ /* 0x000ee20000100800 */
        /* <DEDUP_REMOVED lines=10> */
[----:B-----5:R-:W-:-:S03]  /*a270*/  LOP3.LUT R36, R70, 0x18, R36, 0xf8, !PT ;  /* 0x0000001846247812 */ /* 0x020fc600078ef824 */
[----:B------:R-:W-:Y:S01]  /*a280*/  IMAD R40, R37, 0x1800, R69 ;  /* 0x0000180025287824 */ /* 0x000fe200078e0245 */
[----:B--2---:R-:W-:-:S05]  /*a290*/  LOP3.LUT R41, R36, R67, RZ, 0x3c, !PT ;  /* 0x0000004324297212 */ /* 0x004fca00078e3cff */
[----:B------:R-:W-:-:S04]  /*a2a0*/  IMAD.IADD R41, R40, 0x1, R41 ;  /* 0x0000000128297824 */ /* 0x000fc800078e0229 */
[----:B------:R-:W-:-:S05]  /*a2b0*/  IMAD R46, R41, 0x2, R2 ;  /* 0x00000002292e7824 */ /* 0x000fca00078e0202 */
[----:B------:R-:W0:Y:S01]  /*a2c0*/  LDS.128 R40, [R46+0xc400] ;  /* 0x00c400002e287984 */ /* 0x000e220000000c00 */
[--C-:B------:R-:W-:Y:S02]  /*a2d0*/  SHF.R.U64 R24, R24, 0x10, R25.reuse ;  /* 0x0000001018187819 */ /* 0x100fe40000001219 */
[----:B------:R-:W-:Y:S02]  /*a2e0*/  SHF.R.U32.HI R56, RZ, 0x10, R25 ;  /* 0x00000010ff387819 */ /* 0x000fe40000011619 */
[--C-:B------:R-:W-:Y:S02]  /*a2f0*/  SHF.R.U64 R25, R4, 0x10, R5.reuse ;  /* 0x0000001004197819 */ /* 0x100fe40000001205 */
[----:B------:R-:W-:Y:S01]  /*a300*/  SHF.R.U32.HI R60, RZ, 0x10, R5 ;  /* 0x00000010ff3c7819 */ /* 0x000fe20000011605 */
[----:B------:R-:W-:Y:S01]  /*a310*/  HADD2.F32 R59, -RZ, R59.H0_H0 ;  /* 0x2000003bff3b7230 */ /* 0x000fe20000004100 */
[----:B------:R-:W-:Y:S01]  /*a320*/  SHF.R.U64 R5, R6, 0x10, R7 ;  /* 0x0000001006057819 */ /* 0x000fe20000001207 */
[----:B------:R-:W-:Y:S01]  /*a330*/  HADD2.F32 R57, -RZ, R57.H0_H0 ;  /* 0x20000039ff397230 */ /* 0x000fe20000004100 */
[----:B------:R-:W-:Y:S01]  /*a340*/  SHF.R.U64 R4, R26, 0x10, R27 ;  /* 0x000000101a047819 */ /* 0x000fe2000000121b */
[----:B------:R-:W-:-:S02]  /*a350*/  HADD2.F32 R60, -RZ, R60.H0_H0 ;  /* 0x2000003cff3c7230 */ /* 0x000fc40000004100 */
[----:B------:R-:W-:Y:S01]  /*a360*/  HADD2.F32 R58, -RZ, R58.H0_H0 ;  /* 0x2000003aff3a7230 */ /* 0x000fe20000004100 */
[----:B------:R-:W-:Y:S02]  /*a370*/  SHF.R.U32.HI R27, RZ, 0x10, R27 ;  /* 0x00000010ff1b7819 */ /* 0x000fe4000001161b */
[----:B------:R-:W-:Y:S01]  /*a380*/  SHF.R.U32.HI R65, RZ, 0x10, R7 ;  /* 0x00000010ff417819 */ /* 0x000fe20000011607 */
[--C-:B0-----:R-:W-:Y:S02]  /*a390*/  HADD2.F32 R6, -RZ, R41.reuse.H0_H0 ;  /* 0x20000029ff067230 */ /* 0x101fe40000004100 */
[----:B------:R-:W-:-:S03]  /*a3a0*/  HADD2.F32 R41, -RZ, R41.H1_H1 ;  /* 0x30000029ff297230 */ /* 0x000fc60000004100 */
[C---:B------:R-:W-:Y:S01]  /*a3b0*/  FMUL.FTZ R61, R6.reuse, R59 ;  /* 0x0000003b063d7220 */ /* 0x040fe20000410000 */
[----:B------:R-:W-:Y:S01]  /*a3c0*/  FMUL.FTZ R63, R6, R57 ;  /* 0x00000039063f7220 */ /* 0x000fe20000410000 */
[----:B------:R-:W-:Y:S02]  /*a3d0*/  HADD2.F32 R53, -RZ, R40.H0_H0 ;  /* 0x20000028ff357230 */ /* 0x000fe40000004100 */
[----:B------:R-:W-:Y:S02]  /*a3e0*/  HADD2.F32 R54, -RZ, R42.H0_H0 ;  /* 0x2000002aff367230 */ /* 0x000fe40000004100 */
[--C-:B------:R-:W-:Y:S02]  /*a3f0*/  HADD2.F32 R55, -RZ, R43.reuse.H0_H0 ;  /* 0x2000002bff377230 */ /* 0x100fe40000004100 */
[----:B------:R-:W-:Y:S02]  /*a400*/  HADD2.F32 R43, -RZ, R43.H1_H1 ;  /* 0x3000002bff2b7230 */ /* 0x000fe40000004100 */
[----:B------:R-:W-:-:S02]  /*a410*/  HADD2.F32 R40, -RZ, R40.H1_H1 ;  /* 0x30000028ff287230 */ /* 0x000fc40000004100 */
[----:B------:R-:W-:Y:S02]  /*a420*/  HADD2.F32 R42, -RZ, R42.H1_H1 ;  /* 0x3000002aff2a7230 */ /* 0x000fe40000004100 */
[----:B------:R-:W-:Y:S01]  /*a430*/  HADD2.F32 R25, -RZ, R25.H0_H0 ;  /* 0x20000019ff197230 */ /* 0x000fe20000004100 */
[----:B---3--:R-:W0:Y:S02]  /*a440*/  LDS.128 R36, [R71] ;  /* 0x0000000047247984 */ /* 0x008e240000000c00 */
[--C-:B0-----:R-:W-:Y:S02]  /*a450*/  HADD2.F32 R26, -RZ, R37.reuse.H0_H0 ;  /* 0x20000025ff1a7230 */ /* 0x101fe40000004100 */
[----:B------:R-:W-:-:S03]  /*a460*/  HADD2.F32 R52, -RZ, R37.H1_H1 ;  /* 0x30000025ff347230 */ /* 0x000fc60000004100 */
[C---:B------:R-:W-:Y:S01]  /*a470*/  FFMA.FTZ R6, R26.reuse, R57, -R61 ;  /* 0x000000391a067223 */ /* 0x040fe2000001083d */
[----:B------:R-:W-:Y:S02]  /*a480*/  HADD2.F32 R57, -RZ, R56.H0_H0 ;  /* 0x20000038ff397230 */ /* 0x000fe40000004100 */
[C---:B------:R-:W-:Y:S01]  /*a490*/  FMUL.FTZ R61, R41.reuse, R60 ;  /* 0x0000003c293d7220 */ /* 0x040fe20000410000 */
[----:B------:R-:W-:Y:S02]  /*a4a0*/  HADD2.F32 R56, -RZ, R62.H0_H0 ;  /* 0x2000003eff387230 */ /* 0x000fe40000004100 */
[----:B------:R-:W-:Y:S01]  /*a4b0*/  FFMA.FTZ R26, R26, R59, R63 ;  /* 0x0000003b1a1a7223 */ /* 0x000fe2000001003f */
[----:B------:R-:W-:Y:S02]  /*a4c0*/  HADD2.F32 R51, -RZ, R36.H0_H0 ;  /* 0x20000024ff337230 */ /* 0x000fe40000004100 */
[-C--:B------:R-:W-:Y:S01]  /*a4d0*/  FMUL.FTZ R59, R41, R57.reuse ;  /* 0x00000039293b7220 */ /* 0x080fe20000410000 */
[----:B------:R-:W-:Y:S01]  /*a4e0*/  FFMA.FTZ R41, R52, R57, -R61 ;  /* 0x0000003934297223 */ /* 0x000fe2000001083d */
[----:B------:R-:W-:Y:S01]  /*a4f0*/  FMUL.FTZ R62, R53, R58 ;  /* 0x0000003a353e7220 */ /* 0x000fe20000410000 */
[----:B------:R-:W-:-:S02]  /*a500*/  HADD2.F32 R57, -RZ, R64.H0_H0 ;  /* 0x20000040ff397230 */ /* 0x000fc40000004100 */
[----:B------:R-:W-:Y:S01]  /*a510*/  FMUL.FTZ R53, R53, R56 ;  /* 0x0000003835357220 */ /* 0x000fe20000410000 */
[----:B------:R-:W-:Y:S01]  /*a520*/  FFMA.FTZ R59, R52, R60, R59 ;  /* 0x0000003c343b7223 */ /* 0x000fe2000001003b */
[----:B------:R-:W-:Y:S02]  /*a530*/  HADD2.F32 R37, -RZ, R38.H0_H0 ;  /* 0x20000026ff257230 */ /* 0x000fe40000004100 */
[C---:B------:R-:W-:Y:S01]  /*a540*/  FFMA.FTZ R62, R51.reuse, R56, -R62 ;  /* 0x00000038333e7223 */ /* 0x040fe2000001083e */
[----:B------:R-:W-:Y:S02]  /*a550*/  HADD2.F32 R52, -RZ, R66.H0_H0 ;  /* 0x20000042ff347230 */ /* 0x000fe40000004100 */
[----:B------:R-:W-:Y:S01]  /*a560*/  FFMA.FTZ R53, R51, R58, R53 ;  /* 0x0000003a33357223 */ /* 0x000fe20000010035 */
[----:B------:R-:W-:Y:S01]  /*a570*/  FMUL.FTZ R60, R54, R57 ;  /* 0x00000039363c7220 */ /* 0x000fe20000410000 */
[----:B------:R-:W-:Y:S02]  /*a580*/  HADD2.F32 R58, -RZ, R64.H1_H1 ;  /* 0x30000040ff3a7230 */ /* 0x000fe40000004100 */
[----:B------:R-:W-:-:S02]  /*a590*/  HADD2.F32 R56, -RZ, R66.H1_H1 ;  /* 0x30000042ff387230 */ /* 0x000fc40000004100 */
[-C--:B------:R-:W-:Y:S01]  /*a5a0*/  FMUL.FTZ R64, R54, R52.reuse ;  /* 0x0000003436407220 */ /* 0x080fe20000410000 */
[----:B------:R-:W-:Y:S02]  /*a5b0*/  HADD2.F32 R7, -RZ, R39.H0_H0 ;  /* 0x20000027ff077230 */ /* 0x000fe40000004100 */
[----:B------:R-:W-:Y:S01]  /*a5c0*/  FFMA.FTZ R60, R37, R52, -R60 ;  /* 0x00000034253c7223 */ /* 0x000fe2000001083c */
[----:B------:R-:W-:Y:S02]  /*a5d0*/  HADD2.F32 R54, -RZ, R65.H0_H0 ;  /* 0x20000041ff367230 */ /* 0x000fe40000004100 */
[C---:B------:R-:W-:Y:S01]  /*a5e0*/  FMUL.FTZ R66, R55.reuse, R58 ;  /* 0x0000003a37427220 */ /* 0x040fe20000410000 */
[----:B------:R-:W-:Y:S02]  /*a5f0*/  HADD2.F32 R52, -RZ, R27.H0_H0 ;  /* 0x2000001bff347230 */ /* 0x000fe40000004100 */
[----:B------:R-:W-:Y:S01]  /*a600*/  FMUL.FTZ R55, R55, R56 ;  /* 0x0000003837377220 */ /* 0x000fe20000410000 */
[----:B------:R-:W-:-:S02]  /*a610*/  HADD2.F32 R39, -RZ, R39.H1_H1 ;  /* 0x30000027ff277230 */ /* 0x000fc40000004100 */
[----:B------:R-:W-:Y:S01]  /*a620*/  FFMA.FTZ R66, R7, R56, -R66 ;  /* 0x0000003807427223 */ /* 0x000fe20000010842 */
[----:B------:R-:W-:Y:S01]  /*a630*/  FMUL.FTZ R68, R43, R54 ;  /* 0x000000362b447220 */ /* 0x000fe20000410000 */
[----:B------:R-:W-:Y:S01]  /*a640*/  FFMA.FTZ R55, R7, R58, R55 ;  /* 0x0000003a07377223 */ /* 0x000fe20000010037 */
[----:B------:R-:W-:Y:S01]  /*a650*/  FMUL.FTZ R56, R43, R52 ;  /* 0x000000342b387220 */ /* 0x000fe20000410000 */
[----:B------:R-:W-:Y:S02]  /*a660*/  HADD2.F32 R27, -RZ, R5.H0_H0 ;  /* 0x20000005ff1b7230 */ /* 0x000fe40000004100 */
[----:B------:R-:W-:Y:S02]  /*a670*/  HADD2.F32 R7, -RZ, R24.H0_H0 ;  /* 0x20000018ff077230 */ /* 0x000fe40000004100 */
[----:B------:R-:W-:Y:S02]  /*a680*/  HADD2.F32 R5, -RZ, R4.H0_H0 ;  /* 0x20000004ff057230 */ /* 0x000fe40000004100 */
[----:B------:R-:W-:Y:S01]  /*a690*/  FFMA.FTZ R64, R37, R57, R64 ;  /* 0x0000003925407223 */ /* 0x000fe20000010040 */
[----:B------:R-:W-:-:S02]  /*a6a0*/  HADD2.F32 R36, -RZ, R36.H1_H1 ;  /* 0x30000024ff247230 */ /* 0x000fc40000004100 */
[C---:B------:R-:W-:Y:S01]  /*a6b0*/  FFMA.FTZ R51, R39.reuse, R52, -R68 ;  /* 0x0000003427337223 */ /* 0x040fe20000010844 */
[----:B------:R-:W-:Y:S02]  /*a6c0*/  HADD2.F32 R38, -RZ, R38.H1_H1 ;  /* 0x30000026ff267230 */ /* 0x000fe40000004100 */
[----:B------:R-:W-:Y:S01]  /*a6d0*/  FFMA.FTZ R56, R39, R54, R56 ;  /* 0x0000003627387223 */ /* 0x000fe20000010038 */
        /* <DEDUP_REMOVED lines=18> */
.L_x_2407:
[----:B------:R-:W-:Y:S05]  /*a800*/  BSYNC B1 ;  /* 0x0000000000017941 */ /* 0x000fea0003800000 */
.L_x_2406:
[----:B------:R-:W-:Y:S04]  /*a810*/  BSSY B1, `(.L_x_2408) ;  /* 0x0000062000017945 */ /* 0x000fe80003800000 */
[----:B------:R-:W-:Y:S05]  /*a820*/  @P1 BRA `(.L_x_2409) ;  /* 0x0000000400801947 */ /* 0x000fea0003800000 */
[----:B0-----:R-:W3:Y:S04]  /*a830*/  LDL R4, [R1+0x48] ;  /* 0x0000480001047983 */ /* 0x001ee80000100800 */
[----:B------:R-:W4:Y:S01]  /*a840*/  LDL R59, [R1+0xa4] ;  /* 0x0000a400013b7983 */ /* 0x000f220000100800 */
[----:B------:R-:W-:Y:S01]  /*a850*/  SHF.R.U64 R55, R8, 0x10, R9 ;  /* 0x0000001008377819 */ /* 0x000fe20000001209 */
[----:B--2---:R-:W-:Y:S01]  /*a860*/  HADD2.F32 R41, -RZ, R47.H1_H1 ;  /* 0x3000002fff297230 */ /* 0x004fe20000004100 */
[----:B------:R-:W-:Y:S01]  /*a870*/  SHF.R.U64 R8, R30, 0x10, R31 ;  /* 0x000000101e087819 */ /* 0x000fe2000000121f */
[----:B------:R-:W-:Y:S01]  /*a880*/  HADD2.F32 R39, -RZ, R49.H1_H1 ;  /* 0x30000031ff277230 */ /* 0x000fe20000004100 */
[----:B------:R-:W-:Y:S02]  /*a890*/  SHF.R.U32.HI R42, RZ, 0x10, R9 ;  /* 0x00000010ff2a7819 */ /* 0x000fe40000011609 */
[----:B------:R-:W-:-:S02]  /*a8a0*/  SHF.R.U32.HI R46, RZ, 0x10, R29 ;  /* 0x00000010ff2e7819 */ /* 0x000fc4000001161d */
[----:B------:R-:W-:Y:S01]  /*a8b0*/  SHF.R.U32.HI R57, RZ, 0x10, R31 ;  /* 0x00000010ff397819 */ /* 0x000fe2000001161f */
[----:B------:R-:W-:Y:S01]  /*a8c0*/  HADD2.F32 R42, -RZ, R42.H0_H0 ;  /* 0x2000002aff2a7230 */ /* 0x000fe20000004100 */
[--C-:B------:R-:W-:Y:S02]  /*a8d0*/  SHF.R.U64 R53, R10, 0x10, R11.reuse ;  /* 0x000000100a357819 */ /* 0x100fe4000000120b */
[----:B------:R-:W-:Y:S02]  /*a8e0*/  SHF.R.U32.HI R51, RZ, 0x10, R11 ;  /* 0x00000010ff337819 */ /* 0x000fe4000001160b */
[----:B------:R-:W-:Y:S02]  /*a8f0*/  SHF.R.U64 R28, R28, 0x10, R29 ;  /* 0x000000101c1c7819 */ /* 0x000fe4000000121d */
[----:B---3--:R-:W-:-:S04]  /*a900*/  LEA.HI R4, R3, R4, RZ, 0x1d ;  /* 0x0000000403047211 */ /* 0x008fc800078fe8ff */
[----:B------:R-:W-:-:S04]  /*a910*/  SHF.R.S32.HI R5, RZ, 0x1f, R4 ;  /* 0x0000001fff057819 */ /* 0x000fc80000011404 */
[----:B------:R-:W-:Y:S01]  /*a920*/  LEA.HI R5, R5, R4, RZ, 0x2 ;  /* 0x0000000405057211 */ /* 0x000fe200078f10ff */
[----:B------:R-:W-:-:S03]  /*a930*/  IMAD.SHL.U32 R4, R4, 0x8, RZ ;  /* 0x0000000804047824 */ /* 0x000fc600078e00ff */
[----:B------:R-:W-:Y:S02]  /*a940*/  SHF.R.S32.HI R5, RZ, 0x2, R5 ;  /* 0x00000002ff057819 */ /* 0x000fe40000011405 */
[----:B-----5:R-:W-:-:S03]  /*a950*/  LOP3.LUT R4, R70, 0x18, R4, 0xf8, !PT ;  /* 0x0000001846047812 */ /* 0x020fc600078ef804 */
[----:B------:R-:W-:Y:S01]  /*a960*/  IMAD R24, R5, 0x1800, R69 ;  /* 0x0000180005187824 */ /* 0x000fe200078e0245 */
[----:B------:R-:W-:Y:S02]  /*a970*/  LOP3.LUT R25, R4, R67, RZ, 0x3c, !PT ;  /* 0x0000004304197212 */ /* 0x000fe400078e3cff */
[----:B----4-:R-:W0:Y:S02]  /*a980*/  LDS.128 R4, [R59] ;  /* 0x000000003b047984 */ /* 0x010e240000000c00 */
[----:B------:R-:W-:-:S05]  /*a990*/  IADD3 R25, R24, R25, RZ ;  /* 0x0000001918197210 */ /* 0x000fca0007ffe0ff */
        /* <DEDUP_REMOVED lines=13> */
[----:B------:R-:W-:Y:S02]  /*aa70*/  HADD2.F32 R37, -RZ, R26.H0_H0 ;  /* 0x2000001aff257230 */ /* 0x000fe40000004100 */
[----:B------:R-:W-:Y:S01]  /*aa80*/  FFMA.FTZ R43, R9, R39, -R40 ;  /* 0x00000027092b7223 */ /* 0x000fe20000010828 */
[----:B------:R-:W-:-:S02]  /*aa90*/  HADD2.F32 R39, -RZ, R46.H0_H0 ;  /* 0x2000002eff277230 */ /* 0x000fc40000004100 */
[----:B------:R-:W-:Y:S01]  /*aaa0*/  FFMA.FTZ R41, R9, R41, R30 ;  /* 0x0000002909297223 */ /* 0x000fe2000001001e */
[----:B------:R-:W-:Y:S02]  /*aab0*/  HADD2.F32 R40, -RZ, R47.H0_H0 ;  /* 0x2000002fff287230 */ /* 0x000fe40000004100 */
[C---:B------:R-:W-:Y:S01]  /*aac0*/  FMUL.FTZ R47, R31.reuse, R42 ;  /* 0x0000002a1f2f7220 */ /* 0x040fe20000410000 */
[----:B------:R-:W-:Y:S02]  /*aad0*/  HADD2.F32 R30, -RZ, R49.H0_H0 ;  /* 0x20000031ff1e7230 */ /* 0x000fe40000004100 */
[-C--:B------:R-:W-:Y:S01]  /*aae0*/  FMUL.FTZ R31, R31, R39.reuse ;  /* 0x000000271f1f7220 */ /* 0x080fe20000410000 */
[----:B------:R-:W-:Y:S02]  /*aaf0*/  HADD2.F32 R46, -RZ, R48.H0_H0 ;  /* 0x20000030ff2e7230 */ /* 0x000fe40000004100 */
[C---:B------:R-:W-:Y:S01]  /*ab00*/  FMUL.FTZ R52, R25.reuse, R40 ;  /* 0x0000002819347220 */ /* 0x040fe20000410000 */
[C---:B------:R-:W-:Y:S01]  /*ab10*/  FFMA.FTZ R54, R10.reuse, R39, -R47 ;  /* 0x000000270a367223 */ /* 0x040fe2000001082f */
[----:B------:R-:W-:Y:S01]  /*ab20*/  FFMA.FTZ R42, R10, R42, R31 ;  /* 0x0000002a0a2a7223 */ /* 0x000fe2000001001f */
[-C--:B------:R-:W-:Y:S01]  /*ab30*/  FMUL.FTZ R25, R25, R30.reuse ;  /* 0x0000001e19197220 */ /* 0x080fe20000410000 */
[----:B------:R-:W-:Y:S01]  /*ab40*/  FFMA.FTZ R52, R5, R30, -R52 ;  /* 0x0000001e05347223 */ /* 0x000fe20000010834 */
[----:B------:R-:W-:-:S02]  /*ab50*/  HADD2.F32 R10, -RZ, R50.H0_H0 ;  /* 0x20000032ff0a7230 */ /* 0x000fc40000004100 */
[----:B------:R-:W-:Y:S01]  /*ab60*/  FMUL.FTZ R30, R37, R46 ;  /* 0x0000002e251e7220 */ /* 0x000fe20000410000 */
[--C-:B------:R-:W-:Y:S02]  /*ab70*/  HADD2.F32 R38, -RZ, R27.reuse.H0_H0 ;  /* 0x2000001bff267230 */ /* 0x100fe40000004100 */
[----:B------:R-:W-:Y:S01]  /*ab80*/  FFMA.FTZ R40, R5, R40, R25 ;  /* 0x0000002805287223 */ /* 0x000fe20000010019 */
[----:B------:R-:W-:Y:S02]  /*ab90*/  HADD2.F32 R50, -RZ, R50.H1_H1 ;  /* 0x30000032ff327230 */ /* 0x000fe40000004100 */
[-C--:B------:R-:W-:Y:S01]  /*aba0*/  FMUL.FTZ R56, R37, R10.reuse ;  /* 0x0000000a25387220 */ /* 0x080fe20000410000 */
[----:B------:R-:W-:Y:S02]  /*abb0*/  HADD2.F32 R48, -RZ, R48.H1_H1 ;  /* 0x30000030ff307230 */ /* 0x000fe40000004100 */
[----:B------:R-:W-:Y:S01]  /*abc0*/  FFMA.FTZ R31, R11, R10, -R30 ;  /* 0x0000000a0b1f7223 */ /* 0x000fe2000001081e */
[----:B------:R-:W-:-:S02]  /*abd0*/  HADD2.F32 R27, -RZ, R27.H1_H1 ;  /* 0x3000001bff1b7230 */ /* 0x000fc40000004100 */
[C---:B------:R-:W-:Y:S01]  /*abe0*/  FMUL.FTZ R5, R38.reuse, R50 ;  /* 0x0000003226057220 */ /* 0x040fe20000410000 */
[----:B------:R-:W-:Y:S02]  /*abf0*/  HADD2.F32 R30, -RZ, R51.H0_H0 ;  /* 0x20000033ff1e7230 */ /* 0x000fe40000004100 */
[----:B------:R-:W-:Y:S01]  /*ac00*/  FMUL.FTZ R58, R38, R48 ;  /* 0x00000030263a7220 */ /* 0x000fe20000410000 */
[----:B------:R-:W-:Y:S02]  /*ac10*/  HADD2.F32 R10, -RZ, R57.H0_H0 ;  /* 0x20000039ff0a7230 */ /* 0x000fe40000004100 */
[----:B------:R-:W-:Y:S01]  /*ac20*/  FFMA.FTZ R56, R11, R46, R56 ;  /* 0x0000002e0b387223 */ /* 0x000fe20000010038 */
[----:B------:R-:W-:Y:S02]  /*ac30*/  HADD2.F32 R24, -RZ, R24.H1_H1 ;  /* 0x30000018ff187230 */ /* 0x000fe40000004100 */
[----:B------:R-:W-:Y:S01]  /*ac40*/  FMUL.FTZ R38, R27, R30 ;  /* 0x0000001e1b267220 */ /* 0x000fe20000410000 */
[----:B------:R-:W-:-:S02]  /*ac50*/  HADD2.F32 R26, -RZ, R26.H1_H1 ;  /* 0x3000001aff1a7230 */ /* 0x000fc40000004100 */
[----:B------:R-:W-:Y:S01]  /*ac60*/  FFMA.FTZ R48, R29, R48, R5 ;  /* 0x000000301d307223 */ /* 0x000fe20000010005 */
[-C--:B------:R-:W-:Y:S01]  /*ac70*/  FMUL.FTZ R46, R27, R10.reuse ;  /* 0x0000000a1b2e7220 */ /* 0x080fe20000410000 */
[----:B------:R-:W-:Y:S02]  /*ac80*/  HADD2.F32 R11, -RZ, R55.H0_H0 ;  /* 0x20000037ff0b7230 */ /* 0x000fe40000004100 */
[C---:B------:R-:W-:Y:S01]  /*ac90*/  FFMA.FTZ R39, R7.reuse, R10, -R38 ;  /* 0x0000000a07277223 */ /* 0x040fe20000010826 */
[----:B------:R-:W-:Y:S02]  /*aca0*/  HADD2.F32 R25, -RZ, R53.H0_H0 ;  /* 0x20000035ff197230 */ /* 0x000fe40000004100 */
[----:B------:R-:W-:Y:S01]  /*acb0*/  FFMA.FTZ R47, R7, R30, R46 ;  /* 0x0000001e072f7223 */ /* 0x000fe2000001002e */
[----:B------:R-:W-:Y:S02]  /*acc0*/  HADD2.F32 R5, -RZ, R28.H0_H0 ;  /* 0x2000001cff057230 */ /* 0x000fe40000004100 */
[----:B------:R-:W-:Y:S01]  /*acd0*/  FMUL.FTZ R7, R24, R11 ;  /* 0x0000000b18077220 */ /* 0x000fe20000410000 */
[----:B------:R-:W-:-:S02]  /*ace0*/  HADD2.F32 R9, -RZ, R8.H0_H0 ;  /* 0x20000008ff097230 */ /* 0x000fc40000004100 */
[----:B------:R-:W-:Y:S01]  /*acf0*/  FMUL.FTZ R37, R26, R25 ;  /* 0x000000191a257220 */ /* 0x000fe20000410000 */
[----:B------:R-:W-:Y:S02]  /*ad00*/  HADD2.F32 R4, -RZ, R4.H1_H1 ;  /* 0x30000004ff047230 */ /* 0x000fe40000004100 */
[----:B------:R-:W-:Y:S01]  /*ad10*/  FMUL.FTZ R24, R24, R5 ;  /* 0x0000000518187220 */ /* 0x000fe20000410000 */
[----:B------:R-:W-:Y:S02]  /*ad20*/  HADD2.F32 R6, -RZ, R6.H1_H1 ;  /* 0x30000006ff067230 */ /* 0x000fe40000004100 */
[----:B------:R-:W-:Y:S01]  /*ad30*/  FMUL.FTZ R26, R26, R9 ;  /* 0x000000091a1a7220 */ /* 0x000fe20000410000 */
[----:B------:R-:W-:Y:S01]  /*ad40*/  FFMA.FTZ R58, R29, R50, -R58 ;  /* 0x000000321d3a7223 */ /* 0x000fe2000001083a */
[C---:B------:R-:W-:Y:S01]  /*ad50*/  FFMA.FTZ R27, R4.reuse, R5, -R7 ;  /* 0x00000005041b7223 */ /* 0x040fe20000010807 */
[----:B------:R-:W-:Y:S01]  /*ad60*/  FFMA.FTZ R29, R4, R11, R24 ;  /* 0x0000000b041d7223 */ /* 0x000fe20000010018 */
        /* <DEDUP_REMOVED lines=12> */
.L_x_2409:
[----:B------:R-:W-:Y:S05]  /*ae30*/  BSYNC B1 ;  /* 0x0000000000017941 */ /* 0x000fea0003800000 */
.L_x_2408:
[----:B------:R-:W-:Y:S05]  /*ae40*/  @P2 BRA `(.L_x_2390) ;  /* 0x0000000400802947 */ /* 0x000fea0003800000 */
[----:B01----:R-:W3:Y:S04]  /*ae50*/  LDL R4, [R1+0x4c] ;  /* 0x00004c0001047983 */ /* 0x003ee80000100800 */
[----:B------:R-:W4:Y:S01]  /*ae60*/  LDL R42, [R1+0xa0] ;  /* 0x0000a000012a7983 */ /* 0x000f220000100800 */
[--C-:B------:R-:W-:Y:S01]  /*ae70*/  HADD2.F32 R29, -RZ, R21.reuse.H1_H1 ;  /* 0x30000015ff1d7230 */ /* 0x100fe20000004100 */
[----:B--2---:R-:W-:Y:S01]  /*ae80*/  SHF.R.U64 R41, R32, 0x10, R33 ;  /* 0x0000001020297819 */ /* 0x004fe20000001221 */
[--C-:B------:R-:W-:Y:S01]  /*ae90*/  HADD2.F32 R31, -RZ, R0.reuse.H1_H1 ;  /* 0x30000000ff1f7230 */ /* 0x100fe20000004100 */
[----:B------:R-:W-:Y:S01]  /*aea0*/  SHF.R.U32.HI R30, RZ, 0x10, R13 ;  /* 0x00000010ff1e7819 */ /* 0x000fe2000001160d */
[----:B------:R-:W-:Y:S01]  /*aeb0*/  HADD2.F32 R28, -RZ, R0.H0_H0 ;  /* 0x20000000ff1c7230 */ /* 0x000fe20000004100 */
[----:B------:R-:W-:Y:S01]  /*aec0*/  SHF.R.U32.HI R32, RZ, 0x10, R33 ;  /* 0x00000010ff207819 */ /* 0x000fe20000011621 */
[----:B------:R-:W-:Y:S01]  /*aed0*/  HADD2.F32 R0, -RZ, R21.H0_H0 ;  /* 0x20000015ff007230 */ /* 0x000fe20000004100 */
[----:B------:R-:W-:Y:S01]  /*aee0*/  SHF.R.U64 R38, R12, 0x10, R13 ;  /* 0x000000100c267819 */ /* 0x000fe2000000120d */
[----:B------:R-:W-:Y:S01]  /*aef0*/  HADD2.F32 R30, -RZ, R30.H0_H0 ;  /* 0x2000001eff1e7230 */ /* 0x000fe20000004100 */
[--C-:B------:R-:W-:Y:S01]  /*af00*/  SHF.R.U64 R40, R34, 0x10, R35.reuse ;  /* 0x0000001022287819 */ /* 0x100fe20000001223 */
[--C-:B------:R-:W-:Y:S01]  /*af10*/  HADD2.F32 R21, -RZ, R20.reuse.H0_H0 ;  /* 0x20000014ff157230 */ /* 0x100fe20000004100 */
[----:B------:R-:W-:Y:S01]  /*af20*/  SHF.R.U32.HI R39, RZ, 0x10, R35 ;  /* 0x00000010ff277819 */ /* 0x000fe20000011623 */
[----:B------:R-:W-:Y:S01]  /*af30*/  HADD2.F32 R20, -RZ, R20.H1_H1 ;  /* 0x30000014ff147230 */ /* 0x000fe20000004100 */
[----:B------:R-:W-:-:S02]  /*af40*/  SHF.R.U32.HI R36, RZ, 0x10, R15 ;  /* 0x00000010ff247819 */ /* 0x000fc4000001160f */
        /* <DEDUP_REMOVED lines=8> */
[----:B------:R-:W-:Y:S01]  /*afd0*/  LOP3.LUT R3, R3, R67, RZ, 0x3c, !PT ;  /* 0x0000004303037212 */ /* 0x000fe200078e3cff */
[----:B----4-:R-:W0:Y:S04]  /*afe0*/  LDS.128 R4, [R42] ;  /* 0x000000002a047984 */ /* 0x010e280000000c00 */
        /* <DEDUP_REMOVED lines=9> */
[----:B------:R-:W-:Y:S02]  /*b080*/  HADD2.F32 R4, -RZ, R4.H1_H1 ;  /* 0x30000004ff047230 */ /* 0x000fe40000004100 */
[--C-:B-1----:R-:W-:Y:S02]  /*b090*/  HADD2.F32 R24, -RZ, R9.reuse.H0_H0 ;  /* 0x20000009ff187230 */ /* 0x102fe40000004100 */
[----:B------:R-:W-:Y:S02]  /*b0a0*/  HADD2.F32 R25, -RZ, R9.H1_H1 ;  /* 0x30000009ff197230 */ /* 0x000fe40000004100 */
[----:B------:R-:W-:Y:S02]  /*b0b0*/  HADD2.F32 R9, -RZ, R8.H0_H0 ;  /* 0x20000008ff097230 */ /* 0x000fe40000004100 */
[C---:B------:R-:W-:Y:S01]  /*b0c0*/  FMUL.FTZ R33, R24.reuse, R31 ;  /* 0x0000001f18217220 */ /* 0x040fe20000410000 */
[----:B------:R-:W-:Y:S01]  /*b0d0*/  FMUL.FTZ R35, R24, R29 ;  /* 0x0000001d18237220 */ /* 0x000fe20000410000 */
[----:B------:R-:W-:-:S02]  /*b0e0*/  HADD2.F32 R24, -RZ, R32.H0_H0 ;  /* 0x20000020ff187230 */ /* 0x000fc40000004100 */
[----:B------:R-:W-:Y:S01]  /*b0f0*/  FMUL.FTZ R32, R25, R30 ;  /* 0x0000001e19207220 */ /* 0x000fe20000410000 */
[C---:B------:R-:W-:Y:S01]  /*b100*/  FFMA.FTZ R33, R12.reuse, R29, -R33 ;  /* 0x0000001d0c217223 */ /* 0x040fe20000010821 */
[----:B------:R-:W-:Y:S01]  /*b110*/  FFMA.FTZ R35, R12, R31, R35 ;  /* 0x0000001f0c237223 */ /* 0x000fe20000010023 */
[C---:B------:R-:W-:Y:S01]  /*b120*/  FMUL.FTZ R12, R9.reuse, R28 ;  /* 0x0000001c090c7220 */ /* 0x040fe20000410000 */
[----:B------:R-:W-:Y:S02]  /*b130*/  HADD2.F32 R26, -RZ, R10.H0_H0 ;  /* 0x2000000aff1a7230 */ /* 0x000fe40000004100 */
[----:B------:R-:W-:Y:S01]  /*b140*/  FMUL.FTZ R29, R9, R0 ;  /* 0x00000000091d7220 */ /* 0x000fe20000410000 */
[----:B------:R-:W-:Y:S02]  /*b150*/  HADD2.F32 R27, -RZ, R11.H0_H0 ;  /* 0x2000000bff1b7230 */ /* 0x000fe40000004100 */
[----:B------:R-:W-:Y:S01]  /*b160*/  FMUL.FTZ R34, R25, R24 ;  /* 0x0000001819227220 */ /* 0x000fe20000410000 */
[----:B------:R-:W-:-:S02]  /*b170*/  HADD2.F32 R9, -RZ, R45.H0_H0 ;  /* 0x2000002dff097230 */ /* 0x000fc40000004100 */
[----:B------:R-:W-:Y:S01]  /*b180*/  FFMA.FTZ R25, R5, R0, -R12 ;  /* 0x0000000005197223 */ /* 0x000fe2000001080c */
[----:B------:R-:W-:Y:S01]  /*b190*/  FFMA.FTZ R32, R13, R24, -R32 ;  /* 0x000000180d207223 */ /* 0x000fe20000010820 */
[----:B------:R-:W-:Y:S01]  /*b1a0*/  FFMA.FTZ R29, R5, R28, R29 ;  /* 0x0000001c051d7223 */ /* 0x000fe2000001001d */
[----:B------:R-:W-:Y:S02]  /*b1b0*/  HADD2.F32 R0, -RZ, R45.H1_H1 ;  /* 0x3000002dff007230 */ /* 0x000fe40000004100 */
        /* <DEDUP_REMOVED lines=10> */
[----:B------:R-:W-:Y:S01]  /*b260*/  FFMA.FTZ R14, R14, R21, R13 ;  /* 0x000000150e0e7223 */ /* 0x000fe2000001000d */
[C---:B------:R-:W-:Y:S01]  /*b270*/  FMUL.FTZ R30, R11.reuse, R24 ;  /* 0x000000180b1e7220 */ /* 0x040fe20000410000 */
[----:B------:R-:W-:Y:S01]  /*b280*/  FMUL.FTZ R0, R11, R12 ;  /* 0x0000000c0b007220 */ /* 0x000fe20000410000 */
[----:B------:R-:W-:Y:S02]  /*b290*/  HADD2.F32 R8, -RZ, R8.H1_H1 ;  /* 0x30000008ff087230 */ /* 0x000fe40000004100 */
[----:B------:R-:W-:Y:S01]  /*b2a0*/  FFMA.FTZ R27, R15, R20, R27 ;  /* 0x000000140f1b7223 */ /* 0x000fe2000001001b */
[----:B------:R-:W-:-:S02]  /*b2b0*/  HADD2.F32 R10, -RZ, R10.H1_H1 ;  /* 0x3000000aff0a7230 */ /* 0x000fc40000004100 */
[C---:B------:R-:W-:Y:S01]  /*b2c0*/  FFMA.FTZ R21, R7.reuse, R12, -R30 ;  /* 0x0000000c07157223 */ /* 0x040fe2000001081e */
[----:B------:R-:W-:Y:S02]  /*b2d0*/  HADD2.F32 R11, -RZ, R38.H0_H0 ;  /* 0x20000026ff0b7230 */ /* 0x000fe40000004100 */
[----:B------:R-:W-:Y:S01]  /*b2e0*/  FFMA.FTZ R24, R7, R24, R0 ;  /* 0x0000001807187223 */ /* 0x000fe20000010000 */
[----:B------:R-:W-:Y:S02]  /*b2f0*/  HADD2.F32 R13, -RZ, R37.H0_H0 ;  /* 0x20000025ff0d7230 */ /* 0x000fe40000004100 */
[----:B------:R-:W-:Y:S02]  /*b300*/  HADD2.F32 R5, -RZ, R41.H0_H0 ;  /* 0x20000029ff057230 */ /* 0x000fe40000004100 */
[----:B------:R-:W-:Y:S01]  /*b310*/  FMUL.FTZ R7, R8, R11 ;  /* 0x0000000b08077220 */ /* 0x000fe20000410000 */
[----:B------:R-:W-:Y:S02]  /*b320*/  HADD2.F32 R9, -RZ, R40.H0_H0 ;  /* 0x20000028ff097230 */ /* 0x000fe40000004100 */
[----:B------:R-:W-:Y:S01]  /*b330*/  FMUL.FTZ R15, R10, R13 ;  /* 0x0000000d0a0f7220 */ /* 0x000fe20000410000 */
[----:B------:R-:W-:-:S02]  /*b340*/  HADD2.F32 R6, -RZ, R6.H1_H1 ;  /* 0x30000006ff067230 */ /* 0x000fc40000004100 */
[-C--:B------:R-:W-:Y:S01]  /*b350*/  FMUL.FTZ R8, R8, R5.reuse ;  /* 0x0000000508087220 */ /* 0x080fe20000410000 */
[----:B------:R-:W-:Y:S01]  /*b360*/  FFMA.FTZ R0, R4, R5, -R7 ;  /* 0x0000000504007223 */ /* 0x000fe20000010807 */
[-C--:B------:R-:W-:Y:S01]  /*b370*/  FMUL.FTZ R10, R10, R9.reuse ;  /* 0x000000090a0a7220 */ /* 0x080fe20000410000 */
        /* <DEDUP_REMOVED lines=13> */
.L_x_2390:
[----:B------:R-:W-:Y:S05]  /*b450*/  BSYNC B0 ;  /* 0x0000000000007941 */ /* 0x000fea0003800000 */
.L_x_2383:
        /* <DEDUP_REMOVED lines=8> */
.L_x_2381:
[----:B01-3--:R-:W-:-:S04]  /*b4e0*/  MOV R0, UR41 ;  /* 0x0000002900007c02 */ /* 0x00bfc80008000f00 */
[----:B------:R-:W-:-:S13]  /*b4f0*/  ISETP.NE.AND P0, PT, R0, 0x3, PT ;  /* 0x000000030000780c */ /* 0x000fda0003f05270 */
[----:B------:R-:W-:Y:S05]  /*b500*/  @!P0 BRA `(.L_x_2410) ;  /* 0x0000000000048947 */ /* 0x000fea0003800000 */
[----:B------:R-:W-:Y:S01]  /*b510*/  BPT.TRAP 0x1 ;  /* 0x000000040000795c */ /* 0x000fe20000300000 */
.L_x_2410:
[----:B------:R-:W-:Y:S01]  /*b520*/  IMAD R0, R19, 0x8, R2 ;  /* 0x0000000813007824 */ /* 0x000fe200078e0202 */
[----:B--2-4-:R-:W-:-:S04]  /*b530*/  SHF.L.U32 R5, R137, 0x1f, RZ ;  /* 0x0000001f89057819 */ /* 0x014fc800000006ff */
[----:B------:R0:W1:Y:S01]  /*b540*/  SYNCS.PHASECHK.TRANS64.TRYWAIT P1, [R0+URZ+0x2d830], R5 ;  /* 0x02d83005000075a7 */ /* 0x000062000802017f */
[----:B------:R-:W-:Y:S05]  /*b550*/  @!P0 BRA `(.L_x_2411) ;  /* 0x0000000000048947 */ /* 0x000fea0003800000 */
[----:B------:R-:W-:Y:S01]  /*b560*/  BPT.TRAP 0x1 ;  /* 0x000000040000795c */ /* 0x000fe20000300000 */
.L_x_2411:
[----:B------:R-:W-:Y:S02]  /*b570*/  VIADD R3, R2, 0x15400 ;  /* 0x0001540002037836 */ /* 0x000fe40000000000 */
[----:B------:R-:W-:-:S03]  /*b580*/  IMAD R44, R44, 0x1000, R2 ;  /* 0x000010002c2c7824 */ /* 0x000fc600078e0202 */
        /* <DEDUP_REMOVED lines=10> */
.L_x_2412:
[----:B--2---:R-:W2:Y:S01]  /*b630*/  LDL R3, [R1+0x60] ;  /* 0x0000600001037983 */ /* 0x004ea20000100800 */
[----:B------:R-:W-:Y:S01]  /*b640*/  IMAD.MOV.U32 R157, RZ, RZ, -0x7fffffe0 ;  /* 0x80000020ff9d7424 */ /* 0x000fe200078e00ff */
[----:B------:R-:W-:Y:S01]  /*b650*/  LOP3.LUT R156, R44, 0x10000, RZ, 0xfc, !PT ;  /* 0x000100002c9c7812 */ /* 0x000fe200078efcff */
[----:B------:R-:W-:Y:S05]  /*b660*/  WARPSYNC.ALL ;  /* 0x0000000000007948 */ /* 0x000fea0003800000 */
[----:B01----:R-:W-:Y:S01]  /*b670*/  MOV R5, 0x80000020 ;  /* 0x8000002000057802 */ /* 0x003fe20000000f00 */
[----:B-----5:R-:W-:Y:S01]  /*b680*/  WARPGROUP.ARRIVE ;  /* 0x00000000000079c5 */ /* 0x020fe20000000000 */
[C---:B------:R-:W-:Y:S01]  /*b690*/  R2UR UR4, R156.reuse ;  /* 0x000000009c0472ca */ /* 0x040fe200000e0000 */
[C---:B------:R-:W-:Y:S01]  /*b6a0*/  VIADD R14, R156.reuse, 0x2 ;  /* 0x000000029c0e7836 */ /* 0x040fe20000000000 */
[----:B------:R-:W-:Y:S01]  /*b6b0*/  R2UR UR7, R5 ;  /* 0x00000000050772ca */ /* 0x000fe200000e0000 */
[----:B------:R-:W-:Y:S01]  /*b6c0*/  IMAD.MOV.U32 R7, RZ, RZ, -0x7fffffe0 ;  /* 0x80000020ff077424 */ /* 0x000fe200078e00ff */
[----:B------:R-:W-:Y:S01]  /*b6d0*/  R2UR UR5, R157 ;  /* 0x000000009d0572ca */ /* 0x000fe200000e0000 */
[C---:B------:R-:W-:Y:S01]  /*b6e0*/  VIADD R12, R156.reuse, 0x300 ;  /* 0x000003009c0c7836 */ /* 0x040fe20000000000 */
[----:B------:R-:W-:Y:S01]  /*b6f0*/  MOV R15, 0x80000020 ;  /* 0x80000020000f7802 */ /* 0x000fe20000000f00 */
[----:B------:R-:W-:Y:S01]  /*b700*/  IMAD.MOV.U32 R13, RZ, RZ, -0x7fffffe0 ;  /* 0x80000020ff0d7424 */ /* 0x000fe200078e00ff */
[C---:B------:R-:W-:Y:S01]  /*b710*/  IADD3 R8, R156.reuse, 0x600, RZ ;  /* 0x000006009c087810 */ /* 0x040fe20007ffe0ff */
[----:B------:R-:W-:Y:S01]  /*b720*/  VIADD R10, R156, 0x302 ;  /* 0x000003029c0a7836 */ /* 0x000fe20000000000 */
[----:B------:R-:W-:Y:S01]  /*b730*/  MOV R5, 0x80000020 ;  /* 0x8000002000057802 */ /* 0x000fe20000000f00 */
[----:B------:R-:W-:Y:S01]  /*b740*/  IMAD.MOV.U32 R11, RZ, RZ, -0x7fffffe0 ;  /* 0x80000020ff0b7424 */ /* 0x000fe200078e00ff */
[----:B------:R0:W-:Y:S01]  /*b750*/  STL.64 [R1+0x30], R14 ;  /* 0x0000300e01007387 */ /* 0x0001e20000100a00 */
[----:B------:R-:W-:-:S03]  /*b760*/  IMAD.MOV.U32 R9, RZ, RZ, -0x7fffffe0 ;  /* 0x80000020ff097424 */ /* 0x000fc600078e00ff */
        /* <DEDUP_REMOVED lines=16> */
[----:B------:R-:W-:Y:S02]  /*b870*/  R2UR UR6, R6 ;  /* 0x00000000060672ca */ /* 0x000fe400000e0000 */
[----:B------:R-:W-:Y:S01]  /*b880*/  R2UR UR7, R7 ;  /* 0x00000000070772ca */ /* 0x000fe200000e0000 */
[----:B------:R-:W-:Y:S01]  /*b890*/  IMAD.MOV.U32 R7, RZ, RZ, -0x7fffffe0 ;  /* 0x80000020ff077424 */ /* 0x000fe200078e00ff */
[----:B------:R-:W-:Y:S02]  /*b8a0*/  R2UR UR4, R12 ;  /* 0x000000000c0472ca */ /* 0x000fe400000e0000 */
[----:B------:R-:W-:Y:S02]  /*b8b0*/  R2UR UR5, R13 ;  /* 0x000000000d0572ca */ /* 0x000fe400000e0000 */
[----:B------:R-:W-:Y:S01]  /*b8c0*/  IADD3 R6, R4, 0x202, RZ ;  /* 0x0000020204067810 */ /* 0x000fe20007ffe0ff */
[----:B------:R-:W-:-:S02]  /*b8d0*/  WARPGROUP.DEPBAR.LE gsb0, 0x0 ;  /* 0x00008000000079c5 */ /* 0x000fc40000010000 */
[----:B------:R-:W-:-:S08]  /*b8e0*/  WARPGROUP.ARRIVE ;  /* 0x00000000000079c5 */ /* 0x000fd00000000000 */
        /* <DEDUP_REMOVED lines=16> */
[----:B------:R-:W-:Y:S02]  /*b9f0*/  R2UR UR5, R9 ;  /* 0x00000000090572ca */ /* 0x000fe400000e0000 */
[----:B------:R0:W-:Y:S01]  /*ba00*/  STL.64 [R1+0x10], R6 ;  /* 0x0000100601007387 */ /* 0x0001e20000100a00 */
[----:B------:R-:W-:-:S02]  /*ba10*/  WARPGROUP.DEPBAR.LE gsb0, 0x0 ;  /* 0x00008000000079c5 */ /* 0x000fc40000010000 */
[----:B------:R-:W-:-:S08]  /*ba20*/  WARPGROUP.ARRIVE ;  /* 0x00000000000079c5 */ /* 0x000fd00000000000 */
        /* <DEDUP_REMOVED lines=11> */
.L_x_2414:
[----:B------:R-:W2:Y:S01]  /*bae0*/  LDL.LU R93, [R1] ;  /* 0x00000000015d7983 */ /* 0x000ea20000300800 */
[----:B------:R-:W0:Y:S01]  /*baf0*/  LDC R148, c[0x0][0x448] ;  /* 0x00011200ff947b82 */ /* 0x000e220000000800 */
[----:B------:R-:W-:Y:S01]  /*bb00*/  ULDC UR4, c[0x0][0x9d8] ;  /* 0x0002760000047ab9 */ /* 0x000fe20000000800 */
[----:B------:R-:W-:Y:S01]  /*bb10*/  ULDC UR47, c[0x0][0x988] ;  /* 0x00026200002f7ab9 */ /* 0x000fe20000000800 */
[----:B------:R-:W3:Y:S01]  /*bb20*/  LDL R8, [R1+0x94] ;  /* 0x0000940001087983 */ /* 0x000ee20000100800 */
[----:B------:R-:W-:Y:S01]  /*bb30*/  VIADD R0, R0, 0x2d840 ;  /* 0x0002d84000007836 */ /* 0x000fe20000000000 */
[----:B------:R-:W-:Y:S01]  /*bb40*/  ULDC UR45, c[0x0][0x9d8] ;  /* 0x00027600002d7ab9 */ /* 0x000fe20000000800 */
[----:B------:R-:W-:Y:S01]  /*bb50*/  ULDC UR46, c[0x0][0x9d8] ;  /* 0x00027600002e7ab9 */ /* 0x000fe20000000800 */
[----:B------:R-:W3:Y:S01]  /*bb60*/  LDL R97, [R1+0x84] ;  /* 0x0000840001617983 */ /* 0x000ee20000100800 */
[----:B------:R-:W-:Y:S01]  /*bb70*/  ULDC UR43, c[0x0][0x988] ;  /* 0x00026200002b7ab9 */ /* 0x000fe20000000800 */
[----:B------:R-:W-:-:S02]  /*bb80*/  ULDC UR44, c[0x0][0x988] ;  /* 0x00026200002c7ab9 */ /* 0x000fc40000000800 */
[----:B------:R-:W4:Y:S01]  /*bb90*/  LDL R95, [R1+0x90] ;  /* 0x00009000015f7983 */ /* 0x000f220000100800 */
[----:B------:R-:W-:Y:S01]  /*bba0*/  FMUL.FTZ R89, R27, UR4 ;  /* 0x000000041b597c20 */ /* 0x000fe20008410000 */
[----:B0-----:R-:W-:Y:S01]  /*bbb0*/  ISETP.NE.AND P4, PT, R148, 0x1, PT ;  /* 0x000000019400780c */ /* 0x001fe20003f85270 */
[----:B------:R-:W-:-:S12]  /*bbc0*/  FMUL.FTZ R6, R29, UR4 ;  /* 0x000000041d067c20 */ /* 0x000fd80008410000 */
[----:B------:R-:W0:Y:S08]  /*bbd0*/  @P4 LDC R27, c[0x0][0x44c] ;  /* 0x00011300ff1b4b82 */ /* 0x000e300000000800 */
[----:B------:R-:W1:Y:S01]  /*bbe0*/  @P4 LDC R29, c[0x0][0x450] ;  /* 0x00011400ff1d4b82 */ /* 0x000e620000000800 */
[----:B------:R-:W-:Y:S01]  /*bbf0*/  FMUL.FTZ R90, R26, UR4 ;  /* 0x000000041a5a7c20 */ /* 0x000fe20008410000 */
[----:B------:R-:W-:Y:S01]  /*bc00*/  FMUL.FTZ R5, R28, UR4 ;  /* 0x000000041c057c20 */ /* 0x000fe20008410000 */
[----:B------:R-:W-:Y:S01]  /*bc10*/  FMUL.FTZ R92, R30, UR4 ;  /* 0x000000041e5c7c20 */ /* 0x000fe20008410000 */
[----:B------:R-:W-:Y:S01]  /*bc20*/  MUFU.TANH R89, R89 ;  /* 0x0000005900597308 */ /* 0x000fe20000002400 */
[----:B------:R-:W-:Y:S01]  /*bc30*/  FMUL.FTZ R91, R31, UR4 ;  /* 0x000000041f5b7c20 */ /* 0x000fe20008410000 */
[----:B------:R-:W-:-:S06]  /*bc40*/  FMUL.FTZ R94, R34, UR4 ;  /* 0x00000004225e7c20 */ /* 0x000fcc0008410000 */
[----:B------:R-:W5:Y:S01]  /*bc50*/  MUFU.TANH R90, R90 ;  /* 0x0000005a005a7308 */ /* 0x000f620000002400 */
[----:B------:R-:W-:-:S07]  /*bc60*/  FMUL.FTZ R34, R35, UR4 ;  /* 0x0000000423227c20 */ /* 0x000fce0008410000 */
[----:B------:R-:W5:Y:S01]  /*bc70*/  MUFU.TANH R92, R92 ;  /* 0x0000005c005c7308 */ /* 0x000f620000002400 */
[----:B------:R-:W-:Y:S01]  /*bc80*/  FMUL.FTZ R11, R37, UR4 ;  /* 0x00000004250b7c20 */ /* 0x000fe20008410000 */
[----:B------:R-:W-:-:S06]  /*bc90*/  FMUL.FTZ R37, R38, UR4 ;  /* 0x0000000426257c20 */ /* 0x000fcc0008410000 */
[----:B------:R-:W5:Y:S01]  /*bca0*/  MUFU.TANH R91, R91 ;  /* 0x0000005b005b7308 */ /* 0x000f620000002400 */
[----:B------:R-:W-:Y:S01]  /*bcb0*/  FMUL.FTZ R10, R36, UR4 ;  /* 0x00000004240a7c20 */ /* 0x000fe20008410000 */
[----:B------:R-:W-:-:S06]  /*bcc0*/  FMUL.FTZ R36, R39, UR4 ;  /* 0x0000000427247c20 */ /* 0x000fcc0008410000 */
[----:B------:R-:W5:Y:S01]  /*bcd0*/  MUFU.TANH R94, R94 ;  /* 0x0000005e005e7308 */ /* 0x000f620000002400 */
[----:B------:R-:W-:Y:S01]  /*bce0*/  FMUL.FTZ R38, R43, UR4 ;  /* 0x000000042b267c20 */ /* 0x000fe20008410000 */
[----:B------:R-:W-:Y:S01]  /*bcf0*/  FMUL.FTZ R9, R33, UR4 ;  /* 0x0000000421097c20 */ /* 0x000fe20008410000 */
[----:B------:R-:W-:-:S05]  /*bd00*/  FMUL.FTZ R43, R50, UR4 ;  /* 0x00000004322b7c20 */ /* 0x000fca0008410000 */
        /* <DEDUP_REMOVED lines=14> */
[----:B------:R-:W-:-:S06]  /*bdf0*/  FMUL.FTZ R41, R47, UR4 ;  /* 0x000000042f297c20 */ /* 0x000fcc0008410000 */
[----:B------:R-:W5:Y:S01]  /*be00*/  MUFU.TANH R38, R38 ;  /* 0x0000002600267308 */ /* 0x000f620000002400 */
[----:B------:R-:W-:-:S07]  /*be10*/  FMUL.FTZ R15, R45, UR4 ;  /* 0x000000042d0f7c20 */ /* 0x000fce0008410000 */
[----:B------:R-:W5:Y:S01]  /*be20*/  MUFU.TANH R40, R40 ;  /* 0x0000002800287308 */ /* 0x000f620000002400 */
[----:B------:R-:W-:-:S07]  /*be30*/  FMUL.FTZ R45, R54, UR4 ;  /* 0x00000004362d7c20 */ /* 0x000fce0008410000 */
        /* <DEDUP_REMOVED lines=13> */
[----:B------:R-:W5:Y:S08]  /*bf10*/  MUFU.TANH R47, R47 ;  /* 0x0000002f002f7308 */ /* 0x000f700000002400 */
[----:B------:R-:W5:Y:S08]  /*bf20*/  MUFU.TANH R46, R46 ;  /* 0x0000002e002e7308 */ /* 0x000f700000002400 */
[----:B------:R-:W5:Y:S08]  /*bf30*/  MUFU.TANH R49, R49 ;  /* 0x0000003100317308 */ /* 0x000f700000002400 */
[----:B------:R-:W5:Y:S01]  /*bf40*/  MUFU.TANH R48, R48 ;  /* 0x0000003000307308 */ /* 0x000f620000002400 */
[----:B--2---:R-:W-:Y:S01]  /*bf50*/  LOP3.LUT R93, R93, 0xfffffffe, RZ, 0xc0, !PT ;  /* 0xfffffffe5d5d7812 */ /* 0x004fe200078ec0ff */
[----:B---3--:R-:W-:-:S04]  /*bf60*/  IMAD.IADD R8, R8, 0x1, R97 ;  /* 0x0000000108087824 */ /* 0x008fc800078e0261 */
[----:B0-----:R-:W-:Y:S01]  /*bf70*/  @P4 IMAD.HI.U32 R26, R8, R27, RZ ;  /* 0x0000001b081a4227 */ /* 0x001fe200078e00ff */
[----:B------:R-:W-:-:S04]  /*bf80*/  @P4 LOP3.LUT R93, R93, 0x1, RZ, 0xfc, !PT ;  /* 0x000000015d5d4812 */ /* 0x000fc800078efcff */
[----:B-1----:R-:W-:Y:S01]  /*bf90*/  @P4 SHF.R.U32.HI R8, RZ, R29, R26 ;  /* 0x0000001dff084219 */ /* 0x002fe2000001161a */
[----:B------:R-:W-:Y:S01]  /*bfa0*/  STL [R1], R93 ;  /* 0x0000005d01007387 */ /* 0x000fe20000100800 */
[----:B------:R-:W-:-:S03]  /*bfb0*/  IMAD.MOV.U32 R29, RZ, RZ, -0x80 ;  /* 0xffffff80ff1d7424 */ /* 0x000fc600078e00ff */
[----:B------:R-:W0:Y:S01]  /*bfc0*/  SHFL.IDX PT, R93, R8, 0x1, 0x1c1f ;  /* 0x003c1f00085d7f89 */ /* 0x000e2200000e0000 */
[----:B------:R-:W-:Y:S02]  /*bfd0*/  IMAD R28, R88, R29, 0x80 ;  /* 0x00000080581c7424 */ /* 0x000fe400078e021d */
[----:B------:R-:W-:Y:S01]  /*bfe0*/  FMUL.FTZ R26, R56, UR4 ;  /* 0x00000004381a7c20 */ /* 0x000fe20008410000 */
[----:B------:R-:W-:Y:S01]  /*bff0*/  FMUL.FTZ R27, R57, UR4 ;  /* 0x00000004391b7c20 */ /* 0x000fe20008410000 */
[----:B------:R-:W-:Y:S01]  /*c000*/  FMUL.FTZ R58, R83, UR4 ;  /* 0x00000004533a7c20 */ /* 0x000fe20008410000 */
[----:B------:R-:W-:Y:S01]  /*c010*/  VIADD R29, R28, 0x1 ;  /* 0x000000011c1d7836 */ /* 0x000fe20000000000 */
[----:B------:R-:W-:Y:S01]  /*c020*/  IADD3 R28, R147, R28, RZ ;  /* 0x0000001c931c7210 */ /* 0x000fe20007ffe0ff */
[----:B------:R-:W-:Y:S01]  /*c030*/  FMUL.FTZ R86, R86, UR4 ;  /* 0x0000000456567c20 */ /* 0x000fe20008410000 */
[----:B------:R-:W-:Y:S01]  /*c040*/  FMUL.FTZ R87, R87, UR4 ;  /* 0x0000000457577c20 */ /* 0x000fe20008410000 */
[C---:B----4-:R-:W-:Y:S01]  /*c050*/  IMAD R29, R95.reuse, -0x2, R29 ;  /* 0xfffffffe5f1d7824 */ /* 0x050fe200078e021d */
[----:B------:R-:W-:Y:S01]  /*c060*/  MUFU.TANH R3, R3 ;  /* 0x0000000300037308 */ /* 0x000fe20000002400 */
[----:B------:R-:W-:-:S02]  /*c070*/  IMAD R28, R95, -0x2, R28 ;  /* 0xfffffffe5f1c7824 */ /* 0x000fc400078e021c */
[----:B------:R-:W-:Y:S01]  /*c080*/  FMUL.FTZ R64, R64, UR4 ;  /* 0x0000000440407c20 */ /* 0x000fe20008410000 */
[----:B------:R-:W-:Y:S01]  /*c090*/  FMUL.FTZ R65, R65, UR4 ;  /* 0x0000000441417c20 */ /* 0x000fe20008410000 */
[----:B------:R-:W-:Y:S01]  /*c0a0*/  IADD3 R29, -R146, R29, R147 ;  /* 0x0000001d921d7210 */ /* 0x000fe20007ffe193 */
[----:B------:R-:W2:Y:S02]  /*c0b0*/  LDL R98, [R1+0x7c] ;  /* 0x00007c0001627983 */ /* 0x000ea40000100800 */
[----:B------:R-:W-:Y:S02]  /*c0c0*/  MUFU.TANH R58, R58 ;  /* 0x0000003a003a7308 */ /* 0x000fe40000002400 */
[----:B------:R-:W3:Y:S04]  /*c0d0*/  LDL R96, [R1+0x8] ;  /* 0x0000080001607983 */ /* 0x000ee80000100800 */
[----:B------:R-:W4:Y:S01]  /*c0e0*/  LDL R95, [R1+0x4] ;  /* 0x00000400015f7983 */ /* 0x000f220000100800 */
[----:B0-----:R-:W-:-:S04]  /*c0f0*/  VIADDMNMX R93, R93, R29, R28, PT ;  /* 0x0000001d5d5d7246 */ /* 0x001fc8000380011c */
[C---:B------:R-:W-:Y:S02]  /*c100*/  ISETP.GT.AND P1, PT, R93.reuse, RZ, PT ;  /* 0x000000ff5d00720c */ /* 0x040fe40003f24270 */
[C---:B------:R-:W-:Y:S02]  /*c110*/  ISETP.GT.AND P2, PT, R93.reuse, 0x1, PT ;  /* 0x000000015d00780c */ /* 0x040fe40003f44270 */
[----:B------:R-:W-:Y:S02]  /*c120*/  ISETP.GT.AND P3, PT, R93, 0x8, PT ;  /* 0x000000085d00780c */ /* 0x000fe40003f64270 */
[----:B-----5:R-:W-:Y:S02]  /*c130*/  FSEL R30, R90, -INF , P1 ;  /* 0xff8000005a1e7808 */ /* 0x020fe40000800000 */
[----:B------:R-:W-:Y:S02]  /*c140*/  FSEL R31, R89, -INF , P2 ;  /* 0xff800000591f7808 */ /* 0x000fe40001000000 */
[----:B------:R-:W-:-:S02]  /*c150*/  ISETP.GT.AND P1, PT, R93, 0x9, PT ;  /* 0x000000095d00780c */ /* 0x000fc40003f24270 */
[----:B------:R-:W-:Y:S02]  /*c160*/  FSEL R33, R92, -INF , P3 ;  /* 0xff8000005c217808 */ /* 0x000fe40001800000 */
[----:B------:R-:W-:Y:S02]  /*c170*/  FMNMX.FTZ R50, R30, R31, !PT ;  /* 0x0000001f1e327209 */ /* 0x000fe40007810000 */
[----:B------:R-:W-:Y:S02]  /*c180*/  ISETP.GT.AND P2, PT, R93, 0x10, PT ;  /* 0x000000105d00780c */ /* 0x000fe40003f44270 */
[----:B------:R-:W-:Y:S02]  /*c190*/  FSEL R32, R91, -INF , P1 ;  /* 0xff8000005b207808 */ /* 0x000fe40000800000 */
[----:B------:R-:W-:Y:S02]  /*c1a0*/  FMNMX.FTZ R51, R33, R50, !PT ;  /* 0x0000003221337209 */ /* 0x000fe40007810000 */
        /* <DEDUP_REMOVED lines=29> */
[----:B------:R-:W-:Y:S01]  /*c380*/  FMNMX.FTZ R57, R43, R56, !PT ;  /* 0x000000382b397209 */ /* 0x000fe20007810000 */
[----:B------:R-:W-:Y:S01]  /*c390*/  FMUL.FTZ R50, R66, UR4 ;  /* 0x0000000442327c20 */ /* 0x000fe20008410000 */
[----:B------:R-:W-:-:S02]  /*c3a0*/  ISETP.GT.AND P1, PT, R93, 0x39, PT ;  /* 0x000000395d00780c */ /* 0x000fc40003f24270 */
[----:B------:R-:W-:Y:S02]  /*c3b0*/  FSEL R45, R45, -INF , P2 ;  /* 0xff8000002d2d7808 */ /* 0x000fe40001000000 */
[----:B------:R-:W-:Y:S01]  /*c3c0*/  FMNMX.FTZ R56, R42, R57, !PT ;  /* 0x000000392a387209 */ /* 0x000fe20007810000 */
[----:B------:R-:W-:Y:S01]  /*c3d0*/  FMUL.FTZ R51, R67, UR4 ;  /* 0x0000000443337c20 */ /* 0x000fe20008410000 */
[----:B------:R-:W-:Y:S02]  /*c3e0*/  ISETP.GT.AND P2, PT, R93, 0x40, PT ;  /* 0x000000405d00780c */ /* 0x000fe40003f44270 */
[----:B------:R-:W-:Y:S02]  /*c3f0*/  FSEL R44, R44, -INF , P1 ;  /* 0xff8000002c2c7808 */ /* 0x000fe40000800000 */
[----:B------:R-:W-:Y:S01]  /*c400*/  FMNMX.FTZ R59, R45, R56, !PT ;  /* 0x000000382d3b7209 */ /* 0x000fe20007810000 */
[----:B------:R-:W0:Y:S01]  /*c410*/  MUFU.TANH R50, R50 ;  /* 0x0000003200327308 */ /* 0x000e220000002400 */
[----:B------:R-:W-:Y:S01]  /*c420*/  ISETP.GT.AND P1, PT, R93, 0x41, PT ;  /* 0x000000415d00780c */ /* 0x000fe20003f24270 */
[----:B------:R-:W-:Y:S01]  /*c430*/  FMUL.FTZ R52, R70, UR4 ;  /* 0x0000000446347c20 */ /* 0x000fe20008410000 */
[----:B------:R-:W-:-:S02]  /*c440*/  FSEL R47, R47, -INF , P2 ;  /* 0xff8000002f2f7808 */ /* 0x000fc40001000000 */
[----:B------:R-:W-:Y:S01]  /*c450*/  FMNMX.FTZ R56, R44, R59, !PT ;  /* 0x0000003b2c387209 */ /* 0x000fe20007810000 */
[----:B------:R-:W-:Y:S01]  /*c460*/  FMUL.FTZ R53, R71, UR4 ;  /* 0x0000000447357c20 */ /* 0x000fe20008410000 */
[----:B------:R-:W-:Y:S01]  /*c470*/  ISETP.GT.AND P2, PT, R93, 0x48, PT ;  /* 0x000000485d00780c */ /* 0x000fe20003f44270 */
[----:B------:R-:W1:Y:S01]  /*c480*/  MUFU.TANH R51, R51 ;  /* 0x0000003300337308 */ /* 0x000e620000002400 */
[----:B------:R-:W-:Y:S02]  /*c490*/  FSEL R46, R46, -INF , P1 ;  /* 0xff8000002e2e7808 */ /* 0x000fe40000800000 */
[----:B------:R-:W-:Y:S01]  /*c4a0*/  FMNMX.FTZ R63, R47, R56, !PT ;  /* 0x000000382f3f7209 */ /* 0x000fe20007810000 */
[----:B------:R-:W-:Y:S01]  /*c4b0*/  FMUL.FTZ R54, R74, UR4 ;  /* 0x000000044a367c20 */ /* 0x000fe20008410000 */
[----:B------:R-:W-:Y:S02]  /*c4c0*/  ISETP.GT.AND P1, PT, R93, 0x49, PT ;  /* 0x000000495d00780c */ /* 0x000fe40003f24270 */
[----:B------:R-:W-:Y:S01]  /*c4d0*/  FSEL R49, R49, -INF , P2 ;  /* 0xff80000031317808 */ /* 0x000fe20001000000 */
[----:B------:R-:W5:Y:S01]  /*c4e0*/  MUFU.TANH R52, R52 ;  /* 0x0000003400347308 */ /* 0x000f620000002400 */
[----:B------:R-:W-:Y:S01]  /*c4f0*/  FMNMX.FTZ R56, R46, R63, !PT ;  /* 0x0000003f2e387209 */ /* 0x000fe20007810000 */
[----:B------:R-:W-:Y:S01]  /*c500*/  FMUL.FTZ R55, R75, UR4 ;  /* 0x000000044b377c20 */ /* 0x000fe20008410000 */
[----:B------:R-:W-:-:S02]  /*c510*/  ISETP.GT.AND P2, PT, R93, 0x50, PT ;  /* 0x000000505d00780c */ /* 0x000fc40003f44270 */
[----:B------:R-:W-:Y:S02]  /*c520*/  FSEL R48, R48, -INF , P1 ;  /* 0xff80000030307808 */ /* 0x000fe40000800000 */
[----:B------:R-:W-:Y:S01]  /*c530*/  FMNMX.FTZ R63, R49, R56, !PT ;  /* 0x00000038313f7209 */ /* 0x000fe20007810000 */
[----:B------:R-:W5:Y:S01]  /*c540*/  MUFU.TANH R53, R53 ;  /* 0x0000003500357308 */ /* 0x000f620000002400 */
[----:B------:R-:W-:Y:S01]  /*c550*/  ISETP.GT.AND P1, PT, R93, 0x51, PT ;  /* 0x000000515d00780c */ /* 0x000fe20003f24270 */
[----:B------:R-:W-:Y:S01]  /*c560*/  FMUL.FTZ R57, R78, UR4 ;  /* 0x000000044e397c20 */ /* 0x000fe20008410000 */
[----:B0-----:R-:W-:Y:S02]  /*c570*/  FSEL R50, R50, -INF , P2 ;  /* 0xff80000032327808 */ /* 0x001fe40001000000 */
[----:B------:R-:W-:-:S03]  /*c580*/  FMNMX.FTZ R63, R48, R63, !PT ;  /* 0x0000003f303f7209 */ /* 0x000fc60007810000 */
[----:B------:R-:W0:Y:S01]  /*c590*/  MUFU.TANH R54, R54 ;  /* 0x0000003600367308 */ /* 0x000e220000002400 */
[----:B------:R-:W-:Y:S01]  /*c5a0*/  ISETP.GT.AND P2, PT, R93, 0x58, PT ;  /* 0x000000585d00780c */ /* 0x000fe20003f44270 */
[----:B------:R-:W-:Y:S01]  /*c5b0*/  FMUL.FTZ R59, R79, UR4 ;  /* 0x000000044f3b7c20 */ /* 0x000fe20008410000 */
[----:B-1----:R-:W-:Y:S02]  /*c5c0*/  FSEL R51, R51, -INF , P1 ;  /* 0xff80000033337808 */ /* 0x002fe40000800000 */
[----:B------:R-:W-:-:S03]  /*c5d0*/  FMNMX.FTZ R62, R50, R63, !PT ;  /* 0x0000003f323e7209 */ /* 0x000fc60007810000 */
[----:B------:R-:W1:Y:S01]  /*c5e0*/  MUFU.TANH R55, R55 ;  /* 0x0000003700377308 */ /* 0x000e620000002400 */
[----:B------:R-:W-:Y:S01]  /*c5f0*/  ISETP.GT.AND P1, PT, R93, 0x59, PT ;  /* 0x000000595d00780c */ /* 0x000fe20003f24270 */
[----:B------:R-:W-:Y:S01]  /*c600*/  FMUL.FTZ R56, R82, UR4 ;  /* 0x0000000452387c20 */ /* 0x000fe20008410000 */
[----:B-----5:R-:W-:Y:S02]  /*c610*/  FSEL R52, R52, -INF , P2 ;  /* 0xff80000034347808 */ /* 0x020fe40001000000 */
[----:B------:R-:W-:-:S03]  /*c620*/  FMNMX.FTZ R63, R51, R62, !PT ;  /* 0x0000003e333f7209 */ /* 0x000fc60007810000 */
[----:B------:R-:W5:Y:S01]  /*c630*/  MUFU.TANH R57, R57 ;  /* 0x0000003900397308 */ /* 0x000f620000002400 */
[----:B------:R-:W-:Y:S02]  /*c640*/  ISETP.GT.AND P2, PT, R93, 0x60, PT ;  /* 0x000000605d00780c */ /* 0x000fe40003f44270 */
[----:B------:R-:W-:Y:S02]  /*c650*/  FSEL R53, R53, -INF , P1 ;  /* 0xff80000035357808 */ /* 0x000fe40000800000 */
[----:B------:R-:W-:-:S03]  /*c660*/  FMNMX.FTZ R62, R52, R63, !PT ;  /* 0x0000003f343e7209 */ /* 0x000fc60007810000 */
[----:B------:R-:W5:Y:S01]  /*c670*/  MUFU.TANH R59, R59 ;  /* 0x0000003b003b7308 */ /* 0x000f620000002400 */
[----:B------:R-:W-:Y:S02]  /*c680*/  ISETP.GT.AND P1, PT, R93, 0x61, PT ;  /* 0x000000615d00780c */ /* 0x000fe40003f24270 */
[----:B0-----:R-:W-:Y:S02]  /*c690*/  FSEL R54, R54, -INF , P2 ;  /* 0xff80000036367808 */ /* 0x001fe40001000000 */
[----:B------:R-:W-:-:S03]  /*c6a0*/  FMNMX.FTZ R63, R53, R62, !PT ;  /* 0x0000003e353f7209 */ /* 0x000fc60007810000 */
[----:B------:R-:W0:Y:S01]  /*c6b0*/  MUFU.TANH R56, R56 ;  /* 0x0000003800387308 */ /* 0x000e220000002400 */
[----:B------:R-:W-:Y:S02]  /*c6c0*/  ISETP.GT.AND P2, PT, R93, 0x68, PT ;  /* 0x000000685d00780c */ /* 0x000fe40003f44270 */
[----:B-1----:R-:W-:Y:S02]  /*c6d0*/  FSEL R55, R55, -INF , P1 ;  /* 0xff80000037377808 */ /* 0x002fe40000800000 */
[----:B------:R-:W-:Y:S02]  /*c6e0*/  FMNMX.FTZ R62, R54, R63, !PT ;  /* 0x0000003f363e7209 */ /* 0x000fe40007810000 */
[----:B------:R-:W-:Y:S01]  /*c6f0*/  ISETP.GT.AND P1, PT, R93, 0x69, PT ;  /* 0x000000695d00780c */ /* 0x000fe20003f24270 */
[----:B------:R-:W1:Y:S01]  /*c700*/  MUFU.TANH R86, R86 ;  /* 0x0000005600567308 */ /* 0x000e620000002400 */
[----:B-----5:R-:W-:Y:S02]  /*c710*/  FSEL R57, R57, -INF , P2 ;  /* 0xff80000039397808 */ /* 0x020fe40001000000 */
[----:B------:R-:W-:-:S02]  /*c720*/  FMNMX.FTZ R62, R55, R62, !PT ;  /* 0x0000003e373e7209 */ /* 0x000fc40007810000 */
[----:B------:R-:W-:Y:S02]  /*c730*/  ISETP.GT.AND P2, PT, R93, 0x70, PT ;  /* 0x000000705d00780c */ /* 0x000fe40003f44270 */
[----:B------:R-:W-:Y:S01]  /*c740*/  FSEL R59, R59, -INF , P1 ;  /* 0xff8000003b3b7808 */ /* 0x000fe20000800000 */
[----:B------:R-:W5:Y:S01]  /*c750*/  MUFU.TANH R87, R87 ;  /* 0x0000005700577308 */ /* 0x000f620000002400 */
[----:B------:R-:W-:Y:S02]  /*c760*/  FMNMX.FTZ R66, R57, R62, !PT ;  /* 0x0000003e39427209 */ /* 0x000fe40007810000 */
[----:B------:R-:W-:Y:S02]  /*c770*/  ISETP.GT.AND P1, PT, R93, 0x71, PT ;  /* 0x000000715d00780c */ /* 0x000fe40003f24270 */
[----:B0-----:R-:W-:Y:S02]  /*c780*/  FSEL R56, R56, -INF , P2 ;  /* 0xff80000038387808 */ /* 0x001fe40001000000 */
[----:B------:R-:W-:-:S02]  /*c790*/  FMNMX.FTZ R63, R59, R66, !PT ;  /* 0x000000423b3f7209 */ /* 0x000fc40007810000 */
[C---:B------:R-:W-:Y:S02]  /*c7a0*/  ISETP.GT.AND P2, PT, R93.reuse, 0x78, PT ;  /* 0x000000785d00780c */ /* 0x040fe40003f44270 */
[----:B------:R-:W-:Y:S02]  /*c7b0*/  FSEL R58, R58, -INF , P1 ;  /* 0xff8000003a3a7808 */ /* 0x000fe40000800000 */
[----:B------:R-:W-:Y:S01]  /*c7c0*/  FMNMX.FTZ R67, R56, R63, !PT ;  /* 0x0000003f38437209 */ /* 0x000fe20007810000 */
[----:B------:R-:W-:Y:S01]  /*c7d0*/  FMUL.FTZ R62, R60, UR4 ;  /* 0x000000043c3e7c20 */ /* 0x000fe20008410000 */
[----:B------:R-:W-:Y:S02]  /*c7e0*/  ISETP.GT.AND P1, PT, R93, 0x79, PT ;  /* 0x000000795d00780c */ /* 0x000fe40003f24270 */
[----:B-1----:R-:W-:Y:S02]  /*c7f0*/  FSEL R60, R86, -INF , P2 ;  /* 0xff800000563c7808 */ /* 0x002fe40001000000 */
[----:B------:R-:W-:Y:S01]  /*c800*/  FMNMX.FTZ R67, R58, R67, !PT ;  /* 0x000000433a437209 */ /* 0x000fe20007810000 */
[----:B------:R-:W-:Y:S01]  /*c810*/  FMUL.FTZ R63, R61, UR4 ;  /* 0x000000043d3f7c20 */ /* 0x000fe20008410000 */
[----:B-----5:R-:W-:-:S02]  /*c820*/  FSEL R61, R87, -INF , P1 ;  /* 0xff800000573d7808 */ /* 0x020fc40000800000 */
[----:B------:R-:W-:-:S04]  /*c830*/  FMNMX.FTZ R66, R60, R67, !PT ;  /* 0x000000433c427209 */ /* 0x000fc80007810000 */
[----:B------:R-:W-:-:S05]  /*c840*/  FMNMX.FTZ R70, R61, R66, !PT ;  /* 0x000000423d467209 */ /* 0x000fca0007810000 */
[----:B------:R-:W0:Y:S02]  /*c850*/  SHFL.BFLY PT, R71, R70, 0x2, 0x1f ;  /* 0x0c401f0046477f89 */ /* 0x000e2400000e0000 */
[----:B0-----:R-:W-:-:S05]  /*c860*/  FMNMX.FTZ R74, R70, R71, !PT ;  /* 0x00000047464a7209 */ /* 0x001fca0007810000 */
[----:B------:R-:W0:Y:S01]  /*c870*/  SHFL.BFLY PT, R75, R74, 0x1, 0x1f ;  /* 0x0c201f004a4b7f89 */ /* 0x000e2200000e0000 */
[----:B------:R-:W-:-:S03]  /*c880*/  FMUL.FTZ R71, R77, UR4 ;  /* 0x000000044d477c20 */ /* 0x000fc60008410000 */
[----:B------:R0:W1:Y:S01]  /*c890*/  SHFL.IDX PT, R77, R8, RZ, 0x1c1f ;  /* 0x001c1fff084d7589 */ /* 0x00006200000e0000 */
[----:B------:R-:W5:Y:S08]  /*c8a0*/  MUFU.TANH R4, R4 ;  /* 0x0000000400047308 */ /* 0x000f700000002400 */
[----:B------:R-:W5:Y:S01]  /*c8b0*/  MUFU.TANH R5, R5 ;  /* 0x0000000500057308 */ /* 0x000f620000002400 */
[----:B0-----:R-:W-:-:S07]  /*c8c0*/  FMNMX.FTZ R8, R74, R75, !PT ;  /* 0x0000004b4a087209 */ /* 0x001fce0007810000 */
[----:B------:R-:W0:Y:S01]  /*c8d0*/  MUFU.TANH R6, R6 ;  /* 0x0000000600067308 */ /* 0x000e220000002400 */
[C---:B------:R-:W-:Y:S01]  /*c8e0*/  FSETP.NEU.FTZ.AND P1, PT, R8.reuse, -INF , PT ;  /* 0xff8000000800780b */ /* 0x040fe20003f3d000 */
[----:B------:R-:W-:Y:S01]  /*c8f0*/  FMUL.FTZ R74, R8, UR47 ;  /* 0x0000002f084a7c20 */ /* 0x000fe20008410000 */
[----:B-1----:R-:W-:-:S05]  /*c900*/  VIADDMNMX R28, R77, R29, R28, PT ;  /* 0x0000001d4d1c7246 */ /* 0x002fca000380011c */
[----:B------:R-:W1:Y:S01]  /*c910*/  MUFU.TANH R7, R7 ;  /* 0x0000000700077308 */ /* 0x000e620000002400 */
[----:B------:R-:W-:Y:S02]  /*c920*/  FSEL R74, R74, RZ, P1 ;  /* 0x000000ff4a4a7208 */ /* 0x000fe40000800000 */
[C---:B------:R-:W-:Y:S02]  /*c930*/  ISETP.GT.AND P1, PT, R28.reuse, RZ, PT ;  /* 0x000000ff1c00720c */ /* 0x040fe40003f24270 */
[C---:B------:R-:W-:Y:S02]  /*c940*/  ISETP.GT.AND P2, PT, R28.reuse, 0x1, PT ;  /* 0x000000011c00780c */ /* 0x040fe40003f44270 */
[----:B------:R-:W-:Y:S01]  /*c950*/  ISETP.GT.AND P3, PT, R28, 0x8, PT ;  /* 0x000000081c00780c */ /* 0x000fe20003f64270 */
[----:B------:R-:W2:Y:S01]  /*c960*/  MUFU.TANH R9, R9 ;  /* 0x0000000900097308 */ /* 0x000ea20000002400 */
[----:B------:R-:W-:Y:S02]  /*c970*/  FSEL R3, R3, -INF , P1 ;  /* 0xff80000003037808 */ /* 0x000fe40000800000 */
[----:B-----5:R-:W-:-:S02]  /*c980*/  FSEL R4, R4, -INF , P2 ;  /* 0xff80000004047808 */ /* 0x020fc40001000000 */
[----:B------:R-:W-:Y:S02]  /*c990*/  ISETP.GT.AND P1, PT, R28, 0x9, PT ;  /* 0x000000091c00780c */ /* 0x000fe40003f24270 */
[----:B------:R-:W-:Y:S01]  /*c9a0*/  FSEL R5, R5, -INF , P3 ;  /* 0xff80000005057808 */ /* 0x000fe20001800000 */
[----:B------:R-:W5:Y:S01]  /*c9b0*/  MUFU.TANH R10, R10 ;  /* 0x0000000a000a7308 */ /* 0x000f620000002400 */
[----:B------:R-:W-:Y:S01]  /*c9c0*/  FMNMX.FTZ R78, R3, R4, !PT ;  /* 0x00000004034e7209 */ /* 0x000fe20007810000 */
[--C-:B------:R-:W-:Y:S01]  /*c9d0*/  FFMA.FTZ R29, R30, UR47, -R74.reuse ;  /* 0x0000002f1e1d7c23 */ /* 0x100fe2000801084a */
[----:B------:R-:W-:Y:S02]  /*c9e0*/  ISETP.GT.AND P2, PT, R28, 0x10, PT ;  /* 0x000000101c00780c */ /* 0x000fe40003f44270 */
[----:B0-----:R-:W-:Y:S02]  /*c9f0*/  FSEL R6, R6, -INF , P1 ;  /* 0xff80000006067808 */ /* 0x001fe40000800000 */
[----:B------:R-:W-:Y:S01]  /*ca00*/  FMNMX.FTZ R77, R5, R78, !PT ;  /* 0x0000004e054d7209 */ /* 0x000fe20007810000 */
[----:B------:R-:W0:Y:S01]  /*ca10*/  MUFU.TANH R11, R11 ;  /* 0x0000000b000b7308 */ /* 0x000e220000002400 */
[--C-:B------:R-:W-:Y:S01]  /*ca20*/  FFMA.FTZ R30, R31, UR47, -R74.reuse ;  /* 0x0000002f1f1e7c23 */ /* 0x100fe2000801084a */
[----:B------:R-:W-:Y:S01]  /*ca30*/  FFMA.FTZ R31, R33, UR47, -R74 ;  /* 0x0000002f211f7c23 */ /* 0x000fe2000801084a */
[----:B------:R-:W-:-:S02]  /*ca40*/  ISETP.GT.AND P1, PT, R28, 0x11, PT ;  /* 0x000000111c00780c */ /* 0x000fc40003f24270 */
[----:B-1----:R-:W-:Y:S02]  /*ca50*/  FSEL R33, R7, -INF , P2 ;  /* 0xff80000007217808 */ /* 0x002fe40001000000 */
[----:B------:R-:W-:Y:S01]  /*ca60*/  FMNMX.FTZ R78, R6, R77, !PT ;  /* 0x0000004d064e7209 */ /* 0x000fe20007810000 */
[----:B------:R-:W1:Y:S01]  /*ca70*/  MUFU.TANH R12, R12 ;  /* 0x0000000c000c7308 */ /* 0x000e620000002400 */
[----:B------:R-:W-:Y:S02]  /*ca80*/  ISETP.GT.AND P2, PT, R28, 0x18, PT ;  /* 0x000000181c00780c */ /* 0x000fe40003f44270 */
[----:B--2---:R-:W-:Y:S02]  /*ca90*/  FSEL R9, R9, -INF , P1 ;  /* 0xff80000009097808 */ /* 0x004fe40000800000 */
[----:B------:R-:W-:-:S03]  /*caa0*/  FMNMX.FTZ R78, R33, R78, !PT ;  /* 0x0000004e214e7209 */ /* 0x000fc60007810000 */
[----:B------:R-:W2:Y:S01]  /*cab0*/  MUFU.TANH R13, R13 ;  /* 0x0000000d000d7308 */ /* 0x000ea20000002400 */
[----:B------:R-:W-:Y:S01]  /*cac0*/  FFMA.FTZ R77, R32, UR47, -R74 ;  /* 0x0000002f204d7c23 */ /* 0x000fe2000801084a */
[----:B------:R-:W-:Y:S02]  /*cad0*/  ISETP.GT.AND P1, PT, R28, 0x19, PT ;  /* 0x000000191c00780c */ /* 0x000fe40003f24270 */
[----:B-----5:R-:W-:Y:S02]  /*cae0*/  FSEL R32, R10, -INF , P2 ;  /* 0xff8000000a207808 */ /* 0x020fe40001000000 */
[----:B------:R-:W-:Y:S02]  /*caf0*/  FMNMX.FTZ R7, R9, R78, !PT ;  /* 0x0000004e09077209 */ /* 0x000fe40007810000 */
[----:B------:R-:W-:Y:S01]  /*cb00*/  MUFU.TANH R14, R14 ;  /* 0x0000000e000e7308 */ /* 0x000fe20000002400 */
[----:B------:R-:W-:Y:S02]  /*cb10*/  ISETP.GT.AND P2, PT, R28, 0x20, PT ;  /* 0x000000201c00780c */ /* 0x000fe40003f44270 */
[----:B0-----:R-:W-:-:S02]  /*cb20*/  FSEL R11, R11, -INF , P1 ;  /* 0xff8000000b0b7808 */ /* 0x001fc40000800000 */
[----:B------:R-:W-:-:S03]  /*cb30*/  FMNMX.FTZ R78, R32, R7, !PT ;  /* 0x00000007204e7209 */ /* 0x000fc60007810000 */
[----:B------:R-:W0:Y:S01]  /*cb40*/  MUFU.TANH R15, R15 ;  /* 0x0000000f000f7308 */ /* 0x000e220000002400 */
[----:B------:R-:W-:Y:S01]  /*cb50*/  FFMA.FTZ R79, R35, UR47, -R74 ;  /* 0x0000002f234f7c23 */ /* 0x000fe2000801084a */
[----:B------:R-:W-:Y:S02]  /*cb60*/  ISETP.GT.AND P1, PT, R28, 0x21, PT ;  /* 0x000000211c00780c */ /* 0x000fe40003f24270 */
[----:B-1----:R-:W-:Y:S02]  /*cb70*/  FSEL R35, R12, -INF , P2 ;  /* 0xff8000000c237808 */ /* 0x002fe40001000000 */
[----:B------:R-:W-:Y:S02]  /*cb80*/  FMNMX.FTZ R78, R11, R78, !PT ;  /* 0x0000004e0b4e7209 */ /* 0x000fe40007810000 */
[----:B------:R-:W1:Y:S01]  /*cb90*/  MUFU.TANH R20, R20 ;  /* 0x0000001400147308 */ /* 0x000e620000002400 */
[----:B------:R-:W-:Y:S02]  /*cba0*/  ISETP.GT.AND P2, PT, R28, 0x28, PT ;  /* 0x000000281c00780c */ /* 0x000fe40003f44270 */
[----:B--2---:R-:W-:-:S02]  /*cbb0*/  FSEL R13, R13, -INF , P1 ;  /* 0xff8000000d0d7808 */ /* 0x004fc40000800000 */
[----:B------:R-:W-:-:S03]  /*cbc0*/  FMNMX.FTZ R78, R35, R78, !PT ;  /* 0x0000004e234e7209 */ /* 0x000fc60007810000 */
[----:B------:R-:W-:Y:S01]  /*cbd0*/  MUFU.TANH R21, R21 ;  /* 0x0000001500157308 */ /* 0x000fe20000002400 */
[----:B------:R-:W-:Y:S02]  /*cbe0*/  ISETP.GT.AND P1, PT, R28, 0x29, PT ;  /* 0x000000291c00780c */ /* 0x000fe40003f24270 */
[----:B------:R-:W-:-:S05]  /*cbf0*/  FMNMX.FTZ R7, R13, R78, !PT ;  /* 0x0000004e0d077209 */ /* 0x000fca0007810000 */
[----:B------:R2:W-:Y:S01]  /*cc00*/  MUFU.EX2 R10, R77 ;  /* 0x0000004d000a7308 */ /* 0x0005e20000000800 */
[----:B0-----:R-:W-:-:S07]  /*cc10*/  FSEL R15, R15, -INF , P1 ;  /* 0xff8000000f0f7808 */ /* 0x001fce0000800000 */
[----:B------:R-:W0:Y:S01]  /*cc20*/  MUFU.TANH R24, R24 ;  /* 0x0000001800187308 */ /* 0x000e220000002400 */
[----:B--2---:R-:W-:Y:S01]  /*cc30*/  FFMA.FTZ R77, R34, UR47, -R74 ;  /* 0x0000002f224d7c23 */ /* 0x004fe2000801084a */
[----:B------:R-:W-:Y:S02]  /*cc40*/  FSEL R34, R14, -INF , P2 ;  /* 0xff8000000e227808 */ /* 0x000fe40001000000 */
[----:B------:R-:W-:Y:S02]  /*cc50*/  ISETP.GT.AND P2, PT, R28, 0x30, PT ;  /* 0x000000301c00780c */ /* 0x000fe40003f44270 */
[----:B------:R-:W-:Y:S02]  /*cc60*/  FMNMX.FTZ R78, R34, R7, !PT ;  /* 0x00000007224e7209 */ /* 0x000fe40007810000 */
[----:B------:R-:W2:Y:S01]  /*cc70*/  MUFU.TANH R25, R25 ;  /* 0x0000001900197308 */ /* 0x000ea20000002400 */
[----:B------:R-:W-:Y:S01]  /*cc80*/  FMUL.FTZ R66, R68, UR4 ;  /* 0x0000000444427c20 */ /* 0x000fe20008410000 */
[----:B------:R-:W-:Y:S01]  /*cc90*/  ISETP.GT.AND P1, PT, R28, 0x31, PT ;  /* 0x000000311c00780c */ /* 0x000fe20003f24270 */
[----:B------:R-:W-:Y:S01]  /*cca0*/  FMUL.FTZ R68, R72, UR4 ;  /* 0x0000000448447c20 */ /* 0x000fe20008410000 */
[----:B------:R-:W-:-:S04]  /*ccb0*/  FMNMX.FTZ R78, R15, R78, !PT ;  /* 0x0000004e0f4e7209 */ /* 0x000fc80007810000 */
[----:B------:R5:W-:Y:S01]  /*ccc0*/  MUFU.EX2 R12, R79 ;  /* 0x0000004f000c7308 */ /* 0x000be20000000800 */
[----:B------:R-:W-:Y:S01]  /*ccd0*/  FMUL.FTZ R72, R80, UR4 ;  /* 0x0000000450487c20 */ /* 0x000fe20008410000 */
[----:B------:R-:W-:-:S06]  /*cce0*/  FFMA.FTZ R80, R36, UR47, -R74 ;  /* 0x0000002f24507c23 */ /* 0x000fcc000801084a */
[----:B------:R-:W3:Y:S01]  /*ccf0*/  MUFU.TANH R26, R26 ;  /* 0x0000001a001a7308 */ /* 0x000ee20000002400 */
[----:B-----5:R-:W-:Y:S01]  /*cd00*/  FFMA.FTZ R79, R37, UR47, -R74 ;  /* 0x0000002f254f7c23 */ /* 0x020fe2000801084a */
[----:B-1----:R-:W-:Y:S02]  /*cd10*/  FSEL R37, R20, -INF , P2 ;  /* 0xff80000014257808 */ /* 0x002fe40001000000 */
[----:B------:R-:W-:Y:S02]  /*cd20*/  ISETP.GT.AND P2, PT, R28, 0x38, PT ;  /* 0x000000381c00780c */ /* 0x000fe40003f44270 */
[----:B------:R-:W-:Y:S02]  /*cd30*/  FMNMX.FTZ R36, R37, R78, !PT ;  /* 0x0000004e25247209 */ /* 0x000fe40007810000 */
[----:B------:R-:W1:Y:S01]  /*cd40*/  MUFU.TANH R27, R27 ;  /* 0x0000001b001b7308 */ /* 0x000e620000002400 */
[----:B0-----:R-:W-:-:S07]  /*cd50*/  FSEL R78, R24, -INF , P2 ;  /* 0xff800000184e7808 */ /* 0x001fce0001000000 */
[----:B------:R0:W-:Y:S01]  /*cd60*/  MUFU.EX2 R14, R77 ;  /* 0x0000004d000e7308 */ /* 0x0001e20000000800 */
[----:B------:R-:W-:Y:S02]  /*cd70*/  ISETP.GT.AND P2, PT, R28, 0x40, PT ;  /* 0x000000401c00780c */ /* 0x000fe40003f44270 */
[----:B0-----:R-:W-:-:S05]  /*cd80*/  FSEL R77, R21, -INF , P1 ;  /* 0xff800000154d7808 */ /* 0x001fca0000800000 */
[----:B------:R-:W0:Y:S01]  /*cd90*/  MUFU.TANH R62, R62 ;  /* 0x0000003e003e7308 */ /* 0x000e220000002400 */
[----:B------:R-:W-:Y:S02]  /*cda0*/  ISETP.GT.AND P1, PT, R28, 0x39, PT ;  /* 0x000000391c00780c */ /* 0x000fe40003f24270 */
[----:B------:R-:W-:Y:S02]  /*cdb0*/  FMNMX.FTZ R7, R77, R36, !PT ;  /* 0x000000244d077209 */ /* 0x000fe40007810000 */
[----:B--2---:R-:W-:Y:S02]  /*cdc0*/  FSEL R25, R25, -INF , P1 ;  /* 0xff80000019197808 */ /* 0x004fe40000800000 */
[----:B------:R-:W-:Y:S01]  /*cdd0*/  FMNMX.FTZ R36, R78, R7, !PT ;  /* 0x000000074e247209 */ /* 0x000fe20007810000 */
[----:B------:R-:W2:Y:S01]  /*cde0*/  MUFU.TANH R63, R63 ;  /* 0x0000003f003f7308 */ /* 0x000ea20000002400 */
[----:B------:R-:W-:Y:S02]  /*cdf0*/  ISETP.GT.AND P1, PT, R28, 0x41, PT ;  /* 0x000000411c00780c */ /* 0x000fe40003f24270 */
[----:B---3--:R-:W-:-:S02]  /*ce00*/  FSEL R26, R26, -INF , P2 ;  /* 0xff8000001a1a7808 */ /* 0x008fc40001000000 */
[----:B------:R-:W-:-:S03]  /*ce10*/  FMNMX.FTZ R7, R25, R36, !PT ;  /* 0x0000002419077209 */ /* 0x000fc60007810000 */
[----:B------:R-:W3:Y:S01]  /*ce20*/  MUFU.TANH R64, R64 ;  /* 0x0000004000407308 */ /* 0x000ee20000002400 */
[----:B------:R-:W-:Y:S01]  /*ce30*/  FFMA.FTZ R36, R38, UR47, -R74 ;  /* 0x0000002f26247c23 */ /* 0x000fe2000801084a */
[----:B------:R-:W-:Y:S01]  /*ce40*/  ISETP.GT.AND P2, PT, R28, 0x48, PT ;  /* 0x000000481c00780c */ /* 0x000fe20003f44270 */
[----:B------:R-:W-:Y:S01]  /*ce50*/  FMUL.FTZ R67, R69, UR4 ;  /* 0x0000000445437c20 */ /* 0x000fe20008410000 */
[----:B-1----:R-:W-:Y:S02]  /*ce60*/  FSEL R27, R27, -INF , P1 ;  /* 0xff8000001b1b7808 */ /* 0x002fe40000800000 */
[----:B------:R-:W-:Y:S02]  /*ce70*/  FMNMX.FTZ R38, R26, R7, !PT ;  /* 0x000000071a267209 */ /* 0x000fe40007810000 */
[----:B------:R-:W1:Y:S01]  /*ce80*/  MUFU.TANH R65, R65 ;  /* 0x0000004100417308 */ /* 0x000e620000002400 */
[----:B------:R-:W-:Y:S02]  /*ce90*/  ISETP.GT.AND P1, PT, R28, 0x49, PT ;  /* 0x000000491c00780c */ /* 0x000fe40003f24270 */
[----:B0-----:R-:W-:-:S02]  /*cea0*/  FSEL R62, R62, -INF , P2 ;  /* 0xff8000003e3e7808 */ /* 0x001fc40001000000 */
[----:B------:R-:W-:-:S03]  /*ceb0*/  FMNMX.FTZ R7, R27, R38, !PT ;  /* 0x000000261b077209 */ /* 0x000fc60007810000 */
[----:B------:R-:W0:Y:S01]  /*cec0*/  MUFU.TANH R66, R66 ;  /* 0x0000004200427308 */ /* 0x000e220000002400 */
[----:B------:R-:W-:Y:S01]  /*ced0*/  FFMA.FTZ R38, R40, UR47, -R74 ;  /* 0x0000002f28267c23 */ /* 0x000fe2000801084a */
[----:B------:R-:W-:Y:S01]  /*cee0*/  ISETP.GT.AND P2, PT, R28, 0x50, PT ;  /* 0x000000501c00780c */ /* 0x000fe20003f44270 */
[----:B------:R-:W-:Y:S01]  /*cef0*/  FMUL.FTZ R69, R73, UR4 ;  /* 0x0000000449457c20 */ /* 0x000fe20008410000 */
[----:B--2---:R-:W-:Y:S02]  /*cf00*/  FSEL R63, R63, -INF , P1 ;  /* 0xff8000003f3f7808 */ /* 0x004fe40000800000 */
[----:B------:R-:W-:Y:S02]  /*cf10*/  FMNMX.FTZ R40, R62, R7, !PT ;  /* 0x000000073e287209 */ /* 0x000fe40007810000 */
[----:B------:R-:W-:Y:S01]  /*cf20*/  MUFU.TANH R67, R67 ;  /* 0x0000004300437308 */ /* 0x000fe20000002400 */
[----:B------:R-:W-:Y:S01]  /*cf30*/  ISETP.GT.AND P1, PT, R28, 0x51, PT ;  /* 0x000000511c00780c */ /* 0x000fe20003f24270 */
[----:B------:R-:W-:Y:S01]  /*cf40*/  FMUL.FTZ R70, R76, UR4 ;  /* 0x000000044c467c20 */ /* 0x000fe20008410000 */
[----:B---3--:R-:W-:-:S02]  /*cf50*/  FSEL R64, R64, -INF , P2 ;  /* 0xff80000040407808 */ /* 0x008fc40001000000 */
[----:B------:R-:W-:-:S03]  /*cf60*/  FMNMX.FTZ R7, R63, R40, !PT ;  /* 0x000000283f077209 */ /* 0x000fc60007810000 */
[----:B------:R-:W2:Y:S01]  /*cf70*/  MUFU.TANH R68, R68 ;  /* 0x0000004400447308 */ /* 0x000ea20000002400 */
[----:B------:R-:W-:Y:S02]  /*cf80*/  ISETP.GT.AND P2, PT, R28, 0x58, PT ;  /* 0x000000581c00780c */ /* 0x000fe40003f44270 */
[----:B-1----:R-:W-:Y:S02]  /*cf90*/  FSEL R65, R65, -INF , P1 ;  /* 0xff80000041417808 */ /* 0x002fe40000800000 */
[----:B------:R-:W-:-:S03]  /*cfa0*/  FMNMX.FTZ R40, R64, R7, !PT ;  /* 0x0000000740287209 */ /* 0x000fc60007810000 */
[----:B------:R-:W1:Y:S01]  /*cfb0*/  MUFU.TANH R69, R69 ;  /* 0x0000004500457308 */ /* 0x000e620000002400 */
[----:B------:R-:W-:Y:S02]  /*cfc0*/  ISETP.GT.AND P1, PT, R28, 0x59, PT ;  /* 0x000000591c00780c */ /* 0x000fe40003f24270 */
[----:B------:R-:W-:-:S05]  /*cfd0*/  FMNMX.FTZ R40, R65, R40, !PT ;  /* 0x0000002841287209 */ /* 0x000fca0007810000 */
[----:B------:R-:W3:Y:S01]  /*cfe0*/  MUFU.TANH R70, R70 ;  /* 0x0000004600467308 */ /* 0x000ee20000002400 */
[----:B------:R-:W-:-:S07]  /*cff0*/  FMUL.FTZ R73, R81, UR4 ;  /* 0x0000000451497c20 */ /* 0x000fce0008410000 */
[----:B------:R0:W-:Y:S02]  /*d000*/  MUFU.EX2 R20, R79 ;  /* 0x0000004f00147308 */ /* 0x0001e40000000800 */
[----:B0-----:R-:W-:-:S06]  /*d010*/  FSEL R79, R66, -INF , P2 ;  /* 0xff800000424f7808 */ /* 0x001fcc0001000000 */
[----:B------:R-:W0:Y:S01]  /*d020*/  MUFU.TANH R71, R71 ;  /* 0x0000004700477308 */ /* 0x000e220000002400 */
[----:B------:R-:W-:Y:S02]  /*d030*/  ISETP.GT.AND P2, PT, R28, 0x60, PT ;  /* 0x000000601c00780c */ /* 0x000fe40003f44270 */
[----:B------:R-:W-:-:S05]  /*d040*/  FMNMX.FTZ R7, R79, R40, !PT ;  /* 0x000000284f077209 */ /* 0x000fca0007810000 */
[----:B------:R5:W-:Y:S01]  /*d050*/  MUFU.EX2 R24, R80 ;  /* 0x0000005000187308 */ /* 0x000be20000000800 */
[----:B--2---:R-:W-:Y:S01]  /*d060*/  FSEL R81, R68, -INF , P2 ;  /* 0xff80000044517808 */ /* 0x004fe20001000000 */
[----:B------:R-:W-:Y:S01]  /*d070*/  FMUL.FTZ R75, R84, UR4 ;  /* 0x00000004544b7c20 */ /* 0x000fe20008410000 */
[----:B-----5:R-:W-:-:S05]  /*d080*/  FSEL R80, R67, -INF , P1 ;  /* 0xff80000043507808 */ /* 0x020fca0000800000 */
[----:B------:R-:W2:Y:S01]  /*d090*/  MUFU.TANH R72, R72 ;  /* 0x0000004800487308 */ /* 0x000ea20000002400 */
[----:B------:R-:W-:Y:S02]  /*d0a0*/  ISETP.GT.AND P1, PT, R28, 0x61, PT ;  /* 0x000000611c00780c */ /* 0x000fe40003f24270 */
[----:B------:R-:W-:Y:S01]  /*d0b0*/  FMNMX.FTZ R66, R80, R7, !PT ;  /* 0x0000000750427209 */ /* 0x000fe20007810000 */
[----:B------:R-:W-:Y:S01]  /*d0c0*/  FMUL.FTZ R76, R85, UR4 ;  /* 0x00000004554c7c20 */ /* 0x000fe20008410000 */
[C---:B------:R-:W-:Y:S02]  /*d0d0*/  ISETP.GT.AND P2, PT, R28.reuse, 0x68, PT ;  /* 0x000000681c00780c */ /* 0x040fe40003f44270 */
[----:B-1----:R-:W-:Y:S01]  /*d0e0*/  FSEL R69, R69, -INF , P1 ;  /* 0xff80000045457808 */ /* 0x002fe20000800000 */
[----:B------:R-:W1:Y:S01]  /*d0f0*/  MUFU.TANH R73, R73 ;  /* 0x0000004900497308 */ /* 0x000e620000002400 */
[----:B------:R-:W-:Y:S02]  /*d100*/  FMNMX.FTZ R66, R81, R66, !PT ;  /* 0x0000004251427209 */ /* 0x000fe40007810000 */
[----:B------:R-:W-:-:S02]  /*d110*/  ISETP.GT.AND P1, PT, R28, 0x69, PT ;  /* 0x000000691c00780c */ /* 0x000fc40003f24270 */
[----:B---3--:R-:W-:Y:S02]  /*d120*/  FSEL R70, R70, -INF , P2 ;  /* 0xff80000046467808 */ /* 0x008fe40001000000 */
[----:B------:R-:W-:Y:S01]  /*d130*/  FMNMX.FTZ R7, R69, R66, !PT ;  /* 0x0000004245077209 */ /* 0x000fe20007810000 */
[----:B------:R-:W3:Y:S01]  /*d140*/  MUFU.TANH R75, R75 ;  /* 0x0000004b004b7308 */ /* 0x000ee20000002400 */
[----:B------:R-:W-:Y:S02]  /*d150*/  ISETP.GT.AND P2, PT, R28, 0x70, PT ;  /* 0x000000701c00780c */ /* 0x000fe40003f44270 */
[----:B0-----:R-:W-:Y:S02]  /*d160*/  FSEL R71, R71, -INF , P1 ;  /* 0xff80000047477808 */ /* 0x001fe40000800000 */
[----:B------:R-:W-:-:S03]  /*d170*/  FMNMX.FTZ R66, R70, R7, !PT ;  /* 0x0000000746427209 */ /* 0x000fc60007810000 */
[----:B------:R-:W0:Y:S01]  /*d180*/  MUFU.TANH R76, R76 ;  /* 0x0000004c004c7308 */ /* 0x000e220000002400 */
[----:B------:R-:W-:Y:S02]  /*d190*/  ISETP.GT.AND P1, PT, R28, 0x71, PT ;  /* 0x000000711c00780c */ /* 0x000fe40003f24270 */
[----:B--2---:R-:W-:Y:S02]  /*d1a0*/  FSEL R72, R72, -INF , P2 ;  /* 0xff80000048487808 */ /* 0x004fe40001000000 */
[----:B------:R-:W-:Y:S02]  /*d1b0*/  FMNMX.FTZ R7, R71, R66, !PT ;  /* 0x0000004247077209 */ /* 0x000fe40007810000 */
[----:B------:R-:W-:Y:S02]  /*d1c0*/  ISETP.GT.AND P2, PT, R28, 0x78, PT ;  /* 0x000000781c00780c */ /* 0x000fe40003f44270 */
[----:B-1----:R-:W-:Y:S02]  /*d1d0*/  FSEL R73, R73, -INF , P1 ;  /* 0xff80000049497808 */ /* 0x002fe40000800000 */
[----:B------:R-:W-:-:S02]  /*d1e0*/  FMNMX.FTZ R66, R72, R7, !PT ;  /* 0x0000000748427209 */ /* 0x000fc40007810000 */
[----:B------:R-:W-:Y:S02]  /*d1f0*/  ISETP.GT.AND P1, PT, R28, 0x79, PT ;  /* 0x000000791c00780c */ /* 0x000fe40003f24270 */
[----:B---3--:R-:W-:Y:S02]  /*d200*/  FSEL R75, R75, -INF , P2 ;  /* 0xff8000004b4b7808 */ /* 0x008fe40001000000 */
[----:B------:R-:W-:Y:S02]  /*d210*/  FMNMX.FTZ R66, R73, R66, !PT ;  /* 0x0000004249427209 */ /* 0x000fe40007810000 */
[----:B0-----:R-:W-:Y:S02]  /*d220*/  FSEL R76, R76, -INF , P1 ;  /* 0xff8000004c4c7808 */ /* 0x001fe40000800000 */
[----:B------:R-:W-:-:S04]  /*d230*/  FMNMX.FTZ R7, R75, R66, !PT ;  /* 0x000000424b077209 */ /* 0x000fc80007810000 */
[----:B------:R-:W-:-:S05]  /*d240*/  FMNMX.FTZ R7, R76, R7, !PT ;  /* 0x000000074c077209 */ /* 0x000fca0007810000 */
[----:B------:R-:W0:Y:S02]  /*d250*/  SHFL.BFLY PT, R28, R7, 0x2, 0x1f ;  /* 0x0c401f00071c7f89 */ /* 0x000e2400000e0000 */
[----:B0-----:R-:W-:-:S05]  /*d260*/  FMNMX.FTZ R28, R7, R28, !PT ;  /* 0x0000001c071c7209 */ /* 0x001fca0007810000 */
[----:B------:R-:W0:Y:S01]  /*d270*/  SHFL.BFLY PT, R7, R28, 0x1, 0x1f ;  /* 0x0c201f001c077f89 */ /* 0x000e2200000e0000 */
[--C-:B------:R-:W-:Y:S01]  /*d280*/  FFMA.FTZ R67, R46, UR47, -R74.reuse ;  /* 0x0000002f2e437c23 */ /* 0x100fe2000801084a */
[----:B------:R-:W-:Y:S01]  /*d290*/  FFMA.FTZ R46, R56, UR47, -R74 ;  /* 0x0000002f382e7c23 */ /* 0x000fe2000801084a */
[----:B------:R-:W-:Y:S01]  /*d2a0*/  MUFU.EX2 R29, R29 ;  /* 0x0000001d001d7308 */ /* 0x000fe20000000800 */
[----:B0-----:R-:W-:-:S04]  /*d2b0*/  FMNMX.FTZ R7, R28, R7, !PT ;  /* 0x000000071c077209 */ /* 0x001fc80007810000 */
[C---:B------:R-:W-:Y:S01]  /*d2c0*/  FSETP.NEU.FTZ.AND P1, PT, R7.reuse, -INF , PT ;  /* 0xff8000000700780b */ /* 0x040fe20003f3d000 */
[----:B------:R-:W-:-:S05]  /*d2d0*/  FMUL.FTZ R56, R7, UR47 ;  /* 0x0000002f07387c20 */ /* 0x000fca0008410000 */
[----:B------:R-:W-:-:S05]  /*d2e0*/  FSEL R56, R56, RZ, P1 ;  /* 0x000000ff38387208 */ /* 0x000fca0000800000 */
[--C-:B------:R-:W-:Y:S01]  /*d2f0*/  FFMA.FTZ R3, R3, UR47, -R56.reuse ;  /* 0x0000002f03037c23 */ /* 0x100fe20008010838 */
[--C-:B------:R-:W-:Y:S01]  /*d300*/  FFMA.FTZ R4, R4, UR47, -R56.reuse ;  /* 0x0000002f04047c23 */ /* 0x100fe20008010838 */
[----:B------:R-:W-:Y:S01]  /*d310*/  FFMA.FTZ R5, R5, UR47, -R56 ;  /* 0x0000002f05057c23 */ /* 0x000fe20008010838 */
[----:B------:R-:W-:Y:S01]  /*d320*/  MUFU.EX2 R30, R30 ;  /* 0x0000001e001e7308 */ /* 0x000fe20000000800 */
[----:B------:R-:W-:Y:S01]  /*d330*/  FFMA.FTZ R21, R39, UR47, -R74 ;  /* 0x0000002f27157c23 */ /* 0x000fe2000801084a */
[----:B------:R-:W-:Y:S01]  /*d340*/  FFMA.FTZ R6, R6, UR47, -R56 ;  /* 0x0000002f06067c23 */ /* 0x000fe20008010838 */
[--C-:B------:R-:W-:Y:S01]  /*d350*/  FFMA.FTZ R39, R41, UR47, -R74.reuse ;  /* 0x0000002f29277c23 */ /* 0x100fe2000801084a */
[----:B------:R-:W-:-:S04]  /*d360*/  FFMA.FTZ R41, R45, UR47, -R74 ;  /* 0x0000002f2d297c23 */ /* 0x000fc8000801084a */
[----:B------:R-:W-:Y:S01]  /*d370*/  MUFU.EX2 R3, R3 ;  /* 0x0000000300037308 */ /* 0x000fe20000000800 */
[--C-:B------:R-:W-:Y:S01]  /*d380*/  FFMA.FTZ R45, R49, UR47, -R74.reuse ;  /* 0x0000002f312d7c23 */ /* 0x100fe2000801084a */
[----:B------:R-:W-:-:S06]  /*d390*/  FFMA.FTZ R49, R52, UR47, -R74 ;  /* 0x0000002f34317c23 */ /* 0x000fcc000801084a */
[----:B------:R-:W0:Y:S01]  /*d3a0*/  MUFU.EX2 R4, R4 ;  /* 0x0000000400047308 */ /* 0x000e220000000800 */
[----:B------:R-:W-:Y:S01]  /*d3b0*/  FFMA.FTZ R33, R33, UR47, -R56 ;  /* 0x0000002f21217c23 */ /* 0x000fe20008010838 */
[--C-:B------:R-:W-:Y:S01]  /*d3c0*/  FFMA.FTZ R52, R53, UR47, -R74.reuse ;  /* 0x0000002f35347c23 */ /* 0x100fe2000801084a */
[----:B------:R-:W-:-:S05]  /*d3d0*/  FFMA.FTZ R47, R47, UR47, -R74 ;  /* 0x0000002f2f2f7c23 */ /* 0x000fca000801084a */
[----:B------:R-:W-:Y:S01]  /*d3e0*/  MUFU.EX2 R31, R31 ;  /* 0x0000001f001f7308 */ /* 0x000fe20000000800 */
[--C-:B------:R-:W-:Y:S01]  /*d3f0*/  FFMA.FTZ R53, R55, UR47, -R74.reuse ;  /* 0x0000002f37357c23 */ /* 0x100fe2000801084a */
[----:B------:R-:W-:-:S06]  /*d400*/  FFMA.FTZ R55, R58, UR47, -R74 ;  /* 0x0000002f3a377c23 */ /* 0x000fcc000801084a */
[----:B------:R-:W1:Y:S01]  /*d410*/  MUFU.EX2 R5, R5 ;  /* 0x0000000500057308 */ /* 0x000e620000000800 */
[----:B------:R-:W-:Y:S01]  /*d420*/  FFMA.FTZ R43, R43, UR47, -R74 ;  /* 0x0000002f2b2b7c23 */ /* 0x000fe2000801084a */
[----:B------:R-:W-:Y:S01]  /*d430*/  FFMA.FTZ R58, R9, UR47, -R56 ;  /* 0x0000002f093a7c23 */ /* 0x000fe20008010838 */
[----:B------:R-:W-:-:S05]  /*d440*/  FFMA.FTZ R68, R48, UR47, -R74 ;  /* 0x0000002f30447c23 */ /* 0x000fca000801084a */
[----:B------:R-:W2:Y:S01]  /*d450*/  MUFU.EX2 R6, R6 ;  /* 0x0000000600067308 */ /* 0x000ea20000000800 */
[----:B------:R-:W-:Y:S01]  /*d460*/  FFMA.FTZ R48, R54, UR47, -R74 ;  /* 0x0000002f36307c23 */ /* 0x000fe2000801084a */
[----:B------:R-:W-:Y:S01]  /*d470*/  FFMA.FTZ R9, R13, UR47, -R56 ;  /* 0x0000002f0d097c23 */ /* 0x000fe20008010838 */
[--C-:B------:R-:W-:Y:S01]  /*d480*/  FFMA.FTZ R42, R42, UR47, -R74.reuse ;  /* 0x0000002f2a2a7c23 */ /* 0x100fe2000801084a */
[--C-:B------:R-:W-:Y:S01]  /*d490*/  FFMA.FTZ R44, R44, UR47, -R74.reuse ;  /* 0x0000002f2c2c7c23 */ /* 0x100fe2000801084a */
[----:B------:R-:W-:-:S03]  /*d4a0*/  FFMA.FTZ R50, R50, UR47, -R74 ;  /* 0x0000002f32327c23 */ /* 0x000fc6000801084a */
[----:B------:R3:W-:Y:S01]  /*d4b0*/  MUFU.EX2 R66, R47 ;  /* 0x0000002f00427308 */ /* 0x0007e20000000800 */
[--C-:B------:R-:W-:Y:S01]  /*d4c0*/  FFMA.FTZ R51, R51, UR47, -R74.reuse ;  /* 0x0000002f33337c23 */ /* 0x100fe2000801084a */
[----:B------:R-:W-:Y:S01]  /*d4d0*/  FFMA.FTZ R54, R59, UR47, -R74 ;  /* 0x0000002f3b367c23 */ /* 0x000fe2000801084a */
[----:B------:R-:W-:Y:S01]  /*d4e0*/  FFMA.FTZ R28, R35, UR47, -R56 ;  /* 0x0000002f231c7c23 */ /* 0x000fe20008010838 */
[----:B------:R-:W-:Y:S02]  /*d4f0*/  IMAD.U32 R13, RZ, RZ, UR40 ;  /* 0x00000028ff0d7e24 */ /* 0x000fe4000f8e00ff */
[--C-:B------:R-:W-:Y:S02]  /*d500*/  FFMA.FTZ R61, R61, UR47, -R74.reuse ;  /* 0x0000002f3d3d7c23 */ /* 0x100fe4000801084a */
[----:B------:R-:W5:Y:S01]  /*d510*/  MUFU.EX2 R33, R33 ;  /* 0x0000002100217308 */ /* 0x000f620000000800 */
[----:B---3--:R-:W-:Y:S01]  /*d520*/  FFMA.FTZ R47, R57, UR47, -R74 ;  /* 0x0000002f392f7c23 */ /* 0x008fe2000801084a */
[--C-:B------:R-:W-:Y:S01]  /*d530*/  FFMA.FTZ R57, R32, UR47, -R56.reuse ;  /* 0x0000002f20397c23 */ /* 0x100fe20008010838 */
[----:B------:R-:W-:Y:S01]  /*d540*/  FFMA.FTZ R35, R26, UR47, -R56 ;  /* 0x0000002f1a237c23 */ /* 0x000fe20008010838 */
[----:B0-----:R-:W-:-:S04]  /*d550*/  FADD.FTZ R26, R3, R4 ;  /* 0x00000004031a7221 */ /* 0x001fc80000010000 */
[----:B------:R0:W-:Y:S01]  /*d560*/  MUFU.EX2 R40, R43 ;  /* 0x0000002b00287308 */ /* 0x0001e20000000800 */
[----:B------:R-:W-:Y:S01]  /*d570*/  FFMA.FTZ R32, R15, UR47, -R56 ;  /* 0x0000002f0f207c23 */ /* 0x000fe20008010838 */
[----:B------:R-:W-:Y:S01]  /*d580*/  PRMT R0, R13, 0x654, R0 ;  /* 0x000006540d007816 */ /* 0x000fe20000000000 */
[----:B-1----:R-:W-:-:S05]  /*d590*/  FADD.FTZ R13, R5, R26 ;  /* 0x0000001a050d7221 */ /* 0x002fca0000010000 */
[----:B------:R-:W1:Y:S01]  /*d5a0*/  MUFU.EX2 R58, R58 ;  /* 0x0000003a003a7308 */ /* 0x000e620000000800 */
[----:B0-----:R-:W-:Y:S01]  /*d5b0*/  FFMA.FTZ R43, R60, UR47, -R74 ;  /* 0x0000002f3c2b7c23 */ /* 0x001fe2000801084a */
[----:B------:R-:W-:Y:S01]  /*d5c0*/  FADD.FTZ R74, R29, R30 ;  /* 0x0000001e1d4a7221 */ /* 0x000fe20000010000 */
[--C-:B------:R-:W-:Y:S01]  /*d5d0*/  FFMA.FTZ R60, R11, UR47, -R56.reuse ;  /* 0x0000002f0b3c7c23 */ /* 0x100fe20008010838 */
[--C-:B------:R-:W-:Y:S01]  /*d5e0*/  FFMA.FTZ R59, R78, UR47, -R56.reuse ;  /* 0x0000002f4e3b7c23 */ /* 0x100fe20008010838 */
[----:B------:R-:W-:Y:S01]  /*d5f0*/  FFMA.FTZ R82, R27, UR47, -R56 ;  /* 0x0000002f1b527c23 */ /* 0x000fe20008010838 */
[----:B------:R-:W-:Y:S02]  /*d600*/  FADD.FTZ R15, R31, R74 ;  /* 0x0000004a1f0f7221 */ /* 0x000fe40000010000 */
[----:B------:R-:W0:Y:S01]  /*d610*/  MUFU.EX2 R57, R57 ;  /* 0x0000003900397308 */ /* 0x000e220000000800 */
[----:B--2---:R-:W-:Y:S01]  /*d620*/  FADD.FTZ R26, R6, R13 ;  /* 0x0000000d061a7221 */ /* 0x004fe20000010000 */
[----:B------:R-:W-:-:S06]  /*d630*/  FADD.FTZ R15, R10, R15 ;  /* 0x0000000f0a0f7221 */ /* 0x000fcc0000010000 */
[----:B------:R-:W-:Y:S01]  /*d640*/  MUFU.EX2 R36, R36 ;  /* 0x0000002400247308 */ /* 0x000fe20000000800 */
[----:B------:R-:W-:Y:S01]  /*d650*/  FADD.FTZ R15, R12, R15 ;  /* 0x0000000f0c0f7221 */ /* 0x000fe20000010000 */
[----:B-----5:R-:W-:-:S06]  /*d660*/  FADD.FTZ R13, R33, R26 ;  /* 0x0000001a210d7221 */ /* 0x020fcc0000010000 */
[----:B------:R-:W-:Y:S01]  /*d670*/  MUFU.EX2 R38, R38 ;  /* 0x0000002600267308 */ /* 0x000fe20000000800 */
[--C-:B------:R-:W-:Y:S01]  /*d680*/  FFMA.FTZ R78, R25, UR47, -R56.reuse ;  /* 0x0000002f194e7c23 */ /* 0x100fe20008010838 */
[--C-:B------:R-:W-:Y:S01]  /*d690*/  FFMA.FTZ R62, R62, UR47, -R56.reuse ;  /* 0x0000002f3e3e7c23 */ /* 0x100fe20008010838 */
[----:B------:R-:W-:Y:S01]  /*d6a0*/  FFMA.FTZ R63, R63, UR47, -R56 ;  /* 0x0000002f3f3f7c23 */ /* 0x000fe20008010838 */
[----:B------:R2:W-:Y:S04]  /*d6b0*/  SYNCS.ARRIVE.TRANS64.RED.A1T0 RZ, [R0+URZ], RZ ;  /* 0x000000ff00ff79a7 */ /* 0x0005e8000810043f */
[----:B------:R-:W3:Y:S01]  /*d6c0*/  MUFU.EX2 R60, R60 ;  /* 0x0000003c003c7308 */ /* 0x000ee20000000800 */
[----:B------:R-:W-:Y:S01]  /*d6d0*/  FADD.FTZ R25, R14, R15 ;  /* 0x0000000f0e197221 */ /* 0x000fe20000010000 */
[----:B-1----:R-:W-:Y:S01]  /*d6e0*/  FADD.FTZ R26, R58, R13 ;  /* 0x0000000d3a1a7221 */ /* 0x002fe20000010000 */
[----:B------:R-:W-:-:S02]  /*d6f0*/  F2FP.F16.F32.PACK_AB R13, R30, R29 ;  /* 0x0000001d1e0d723e */ /* 0x000fc400000000ff */
[----:B------:R-:W-:Y:S01]  /*d700*/  FADD.FTZ R29, R20, R25 ;  /* 0x00000019141d7221 */ /* 0x000fe20000010000 */
[----:B0-----:R-:W-:Y:S01]  /*d710*/  FADD.FTZ R27, R57, R26 ;  /* 0x0000001a391b7221 */ /* 0x001fe20000010000 */
[----:B------:R-:W-:Y:S02]  /*d720*/  F2FP.F16.F32.PACK_AB R25, R14, R12 ;  /* 0x0000000c0e19723e */ /* 0x000fe400000000ff */
[----:B------:R-:W-:Y:S01]  /*d730*/  FADD.FTZ R14, R24, R29 ;  /* 0x0000001d180e7221 */ /* 0x000fe20000010000 */
[----:B---3--:R-:W-:Y:S01]  /*d740*/  FADD.FTZ R29, R60, R27 ;  /* 0x0000001b3c1d7221 */ /* 0x008fe20000010000 */
[----:B------:R-:W-:Y:S02]  /*d750*/  F2FP.F16.F32.PACK_AB R27, R24, R20 ;  /* 0x00000014181b723e */ /* 0x000fe400000000ff */
[----:B------:R-:W-:Y:S02]  /*d760*/  F2FP.F16.F32.PACK_AB R24, R58, R33 ;  /* 0x000000213a18723e */ /* 0x000fe400000000ff */
[----:B------:R-:W3:Y:S01]  /*d770*/  LDL R33, [R1+0x80] ;  /* 0x0000800001217983 */ /* 0x000ee20000100800 */
[----:B------:R-:W0:Y:S01]  /*d780*/  MUFU.EX2 R28, R28 ;  /* 0x0000001c001c7308 */ /* 0x000e220000000800 */
[----:B------:R-:W-:-:S07]  /*d790*/  FFMA.FTZ R11, R34, UR47, -R56 ;  /* 0x0000002f220b7c23 */ /* 0x000fce0008010838 */
[----:B------:R-:W1:Y:S01]  /*d7a0*/  MUFU.EX2 R21, R21 ;  /* 0x0000001500157308 */ /* 0x000e620000000800 */
[----:B------:R-:W-:-:S07]  /*d7b0*/  FFMA.FTZ R34, R37, UR47, -R56 ;  /* 0x0000002f25227c23 */ /* 0x000fce0008010838 */
[----:B------:R-:W5:Y:S01]  /*d7c0*/  MUFU.EX2 R9, R9 ;  /* 0x0000000900097308 */ /* 0x000f620000000800 */
[----:B------:R-:W-:-:S07]  /*d7d0*/  FFMA.FTZ R37, R77, UR47, -R56 ;  /* 0x0000002f4d257c23 */ /* 0x000fce0008010838 */
[----:B------:R-:W4:Y:S01]  /*d7e0*/  MUFU.EX2 R11, R11 ;  /* 0x0000000b000b7308 */ /* 0x000f220000000800 */
[----:B------:R-:W-:Y:S01]  /*d7f0*/  F2FP.F16.F32.PACK_AB R12, R4, R3 ;  /* 0x00000003040c723e */ /* 0x000fe200000000ff */
[----:B0-----:R-:W-:Y:S01]  /*d800*/  FADD.FTZ R4, R28, R29 ;  /* 0x0000001d1c047221 */ /* 0x001fe20000010000 */
[----:B------:R-:W-:-:S05]  /*d810*/  F2FP.F16.F32.PACK_AB R15, R10, R31 ;  /* 0x0000001f0a0f723e */ /* 0x000fca00000000ff */
[----:B------:R-:W0:Y:S01]  /*d820*/  MUFU.EX2 R32, R32 ;  /* 0x0000002000207308 */ /* 0x000e220000000800 */
[----:B-1----:R-:W-:-:S07]  /*d830*/  FADD.FTZ R31, R21, R14 ;  /* 0x0000000e151f7221 */ /* 0x002fce0000010000 */
[----:B------:R-:W1:Y:S01]  /*d840*/  MUFU.EX2 R39, R39 ;  /* 0x0000002700277308 */ /* 0x000e620000000800 */
[----:B-----5:R-:W-:Y:S01]  /*d850*/  FADD.FTZ R4, R9, R4 ;  /* 0x0000000409047221 */ /* 0x020fe20000010000 */
[----:B------:R-:W-:-:S06]  /*d860*/  FADD.FTZ R31, R36, R31 ;  /* 0x0000001f241f7221 */ /* 0x000fcc0000010000 */
[----:B------:R-:W5:Y:S01]  /*d870*/  MUFU.EX2 R34, R34 ;  /* 0x0000002200227308 */ /* 0x000f620000000800 */
[----:B------:R-:W-:Y:S01]  /*d880*/  F2FP.F16.F32.PACK_AB R14, R6, R5 ;  /* 0x00000005060e723e */ /* 0x000fe200000000ff */
[----:B----4-:R-:W-:-:S06]  /*d890*/  FADD.FTZ R5, R11, R4 ;  /* 0x000000040b057221 */ /* 0x010fcc0000010000 */
[----:B------:R-:W4:Y:S01]  /*d8a0*/  MUFU.EX2 R37, R37 ;  /* 0x0000002500257308 */ /* 0x000f220000000800 */
[----:B------:R-:W-:-:S07]  /*d8b0*/  FADD.FTZ R6, R38, R31 ;  /* 0x0000001f26067221 */ /* 0x000fce0000010000 */
[----:B------:R-:W2:Y:S01]  /*d8c0*/  MUFU.EX2 R42, R42 ;  /* 0x0000002a002a7308 */ /* 0x000ea20000000800 */
[----:B0-----:R-:W-:Y:S01]  /*d8d0*/  FADD.FTZ R5, R32, R5 ;  /* 0x0000000520057221 */ /* 0x001fe20000010000 */
[----:B-1----:R-:W-:-:S06]  /*d8e0*/  FADD.FTZ R31, R39, R6 ;  /* 0x00000006271f7221 */ /* 0x002fcc0000010000 */
[----:B------:R-:W0:Y:S08]  /*d8f0*/  MUFU.EX2 R59, R59 ;  /* 0x0000003b003b7308 */ /* 0x000e300000000800 */
[----:B------:R-:W1:Y:S01]  /*d900*/  MUFU.EX2 R41, R41 ;  /* 0x0000002900297308 */ /* 0x000e620000000800 */
[----:B------:R-:W-:Y:S01]  /*d910*/  F2FP.F16.F32.PACK_AB R29, R36, R21 ;  /* 0x00000015241d723e */ /* 0x000fe200000000ff */
[----:B-----5:R-:W-:-:S06]  /*d920*/  FADD.FTZ R6, R34, R5 ;  /* 0x0000000522067221 */ /* 0x020fcc0000010000 */
[----:B------:R-:W5:Y:S01]  /*d930*/  MUFU.EX2 R78, R78 ;  /* 0x0000004e004e7308 */ /* 0x000f620000000800 */
[----:B------:R-:W-:-:S07]  /*d940*/  FADD.FTZ R21, R40, R31 ;  /* 0x0000001f28157221 */ /* 0x000fce0000010000 */
[----:B------:R-:W5:Y:S01]  /*d950*/  MUFU.EX2 R44, R44 ;  /* 0x0000002c002c7308 */ /* 0x000f620000000800 */
[----:B----4-:R-:W-:Y:S01]  /*d960*/  FADD.FTZ R6, R37, R6 ;  /* 0x0000000625067221 */ /* 0x010fe20000010000 */
[----:B--2---:R-:W-:-:S06]  /*d970*/  FADD.FTZ R20, R42, R21 ;  /* 0x000000152a147221 */ /* 0x004fcc0000010000 */
[----:B------:R-:W2:Y:S01]  /*d980*/  MUFU.EX2 R35, R35 ;  /* 0x0000002300237308 */ /* 0x000ea20000000800 */
[----:B------:R-:W-:Y:S01]  /*d990*/  F2FP.F16.F32.PACK_AB R28, R9, R28 ;  /* 0x0000001c091c723e */ /* 0x000fe200000000ff */
[----:B0-----:R-:W-:-:S06]  /*d9a0*/  FADD.FTZ R5, R59, R6 ;  /* 0x000000063b057221 */ /* 0x001fcc0000010000 */
[----:B------:R-:W0:Y:S01]  /*d9b0*/  MUFU.EX2 R82, R82 ;  /* 0x0000005200527308 */ /* 0x000e220000000800 */
[----:B-1----:R-:W-:-:S07]  /*d9c0*/  FADD.FTZ R9, R41, R20 ;  /* 0x0000001429097221 */ /* 0x002fce0000010000 */
[----:B------:R-:W1:Y:S01]  /*d9d0*/  MUFU.EX2 R67, R67 ;  /* 0x0000004300437308 */ /* 0x000e620000000800 */
[----:B------:R-:W-:Y:S01]  /*d9e0*/  FFMA.FTZ R64, R64, UR47, -R56 ;  /* 0x0000002f40407c23 */ /* 0x000fe20008010838 */
[----:B-----5:R-:W-:-:S06]  /*d9f0*/  FADD.FTZ R6, R78, R5 ;  /* 0x000000054e067221 */ /* 0x020fcc0000010000 */
[----:B------:R-:W4:Y:S01]  /*da00*/  MUFU.EX2 R0, R62 ;  /* 0x0000003e00007308 */ /* 0x000f220000000800 */
[----:B------:R-:W-:Y:S01]  /*da10*/  FFMA.FTZ R65, R65, UR47, -R56 ;  /* 0x0000002f41417c23 */ /* 0x000fe20008010838 */
[----:B------:R-:W-:-:S06]  /*da20*/  FADD.FTZ R9, R44, R9 ;  /* 0x000000092c097221 */ /* 0x000fcc0000010000 */
[----:B------:R-:W5:Y:S01]  /*da30*/  MUFU.EX2 R45, R45 ;  /* 0x0000002d002d7308 */ /* 0x000f620000000800 */
[----:B--2---:R-:W-:Y:S01]  /*da40*/  FADD.FTZ R5, R35, R6 ;  /* 0x0000000623057221 */ /* 0x004fe20000010000 */
[----:B------:R-:W-:-:S06]  /*da50*/  FADD.FTZ R6, R66, R9 ;  /* 0x0000000942067221 */ /* 0x000fcc0000010000 */
[----:B------:R-:W2:Y:S01]  /*da60*/  MUFU.EX2 R63, R63 ;  /* 0x0000003f003f7308 */ /* 0x000ea20000000800 */
[----:B------:R-:W-:-:S07]  /*da70*/  FFMA.FTZ R79, R79, UR47, -R56 ;  /* 0x0000002f4f4f7c23 */ /* 0x000fce0008010838 */
[----:B------:R-:W2:Y:S01]  /*da80*/  MUFU.EX2 R68, R68 ;  /* 0x0000004400447308 */ /* 0x000ea20000000800 */
[----:B0-----:R-:W-:Y:S01]  /*da90*/  FADD.FTZ R5, R82, R5 ;  /* 0x0000000552057221 */ /* 0x001fe20000010000 */
[----:B-1----:R-:W-:-:S06]  /*daa0*/  FADD.FTZ R6, R67, R6 ;  /* 0x0000000643067221 */ /* 0x002fcc0000010000 */
[----:B------:R-:W-:Y:S01]  /*dab0*/  MUFU.EX2 R62, R64 ;  /* 0x00000040003e7308 */ /* 0x000fe20000000800 */
[----:B------:R-:W-:-:S07]  /*dac0*/  FFMA.FTZ R80, R80, UR47, -R56 ;  /* 0x0000002f50507c23 */ /* 0x000fce0008010838 */
[----:B------:R-:W0:Y:S01]  /*dad0*/  MUFU.EX2 R50, R50 ;  /* 0x0000003200327308 */ /* 0x000e220000000800 */
[----:B------:R-:W-:Y:S01]  /*dae0*/  F2FP.F16.F32.PACK_AB R26, R60, R57 ;  /* 0x000000393c1a723e */ /* 0x000fe200000000ff */
[----:B------:R1:W-:Y:S01]  /*daf0*/  STSM.16.M88.4 [R155+0x21800], R12 ;  /* 0x0218000c9b007844 */ /* 0x0003e20000000200 */
[----:B------:R-:W-:-:S05]  /*db00*/  F2FP.F16.F32.PACK_AB R31, R39, R38 ;  /* 0x00000026271f723e */ /* 0x000fca00000000ff */
[----:B------:R-:W-:Y:S01]  /*db10*/  MUFU.EX2 R65, R65 ;  /* 0x0000004100417308 */ /* 0x000fe20000000800 */
[----:B------:R-:W-:Y:S01]  /*db20*/  F2FP.F16.F32.PACK_AB R30, R32, R11 ;  /* 0x0000000b201e723e */ /* 0x000fe200000000ff */
[----:B----4-:R-:W-:Y:S01]  /*db30*/  FADD.FTZ R20, R0, R5 ;  /* 0x0000000500147221 */ /* 0x010fe20000010000 */
[----:B------:R-:W-:-:S05]  /*db40*/  FFMA.FTZ R81, R81, UR47, -R56 ;  /* 0x0000002f51517c23 */ /* 0x000fca0008010838 */
[----:B------:R-:W4:Y:S01]  /*db50*/  MUFU.EX2 R51, R51 ;  /* 0x0000003300337308 */ /* 0x000f220000000800 */
[----:B-----5:R-:W-:Y:S01]  /*db60*/  FADD.FTZ R5, R45, R6 ;  /* 0x000000062d057221 */ /* 0x020fe20000010000 */
[----:B-1----:R-:W-:Y:S02]  /*db70*/  F2FP.F16.F32.PACK_AB R13, R42, R40 ;  /* 0x000000282a0d723e */ /* 0x002fe400000000ff */
[----:B------:R-:W-:Y:S02]  /*db80*/  F2FP.F16.F32.PACK_AB R12, R37, R34 ;  /* 0x00000022250c723e */ /* 0x000fe400000000ff */
[----:B------:R-:W-:Y:S02]  /*db90*/  F2FP.F16.F32.PACK_AB R14, R78, R59 ;  /* 0x0000003b4e0e723e */ /* 0x000fe400000000ff */
[----:B------:R-:W1:Y:S01]  /*dba0*/  MUFU.EX2 R10, R79 ;  /* 0x0000004f000a7308 */ /* 0x000e620000000800 */
[----:B------:R-:W-:Y:S01]  /*dbb0*/  F2FP.F16.F32.PACK_AB R15, R44, R41 ;  /* 0x000000292c0f723e */ /* 0x000fe200000000ff */
[----:B------:R-:W-:Y:S01]  /*dbc0*/  STSM.16.M88.4 [R98], R24 ;  /* 0x0000001862007844 */ /* 0x000fe20000000200 */
[----:B--2---:R-:W-:-:S05]  /*dbd0*/  FADD.FTZ R9, R63, R20 ;  /* 0x000000143f097221 */ /* 0x004fca0000010000 */
[----:B------:R-:W2:Y:S01]  /*dbe0*/  MUFU.EX2 R49, R49 ;  /* 0x0000003100317308 */ /* 0x000ea20000000800 */
[----:B------:R-:W-:Y:S01]  /*dbf0*/  STSM.16.M88.4 [R96], R28 ;  /* 0x0000001c60007844 */ /* 0x000fe20000000200 */
[----:B------:R-:W-:Y:S01]  /*dc00*/  FADD.FTZ R5, R68, R5 ;  /* 0x0000000544057221 */ /* 0x000fe20000010000 */
[----:B------:R-:W5:Y:S02]  /*dc10*/  @P4 LDC R11, c[0x0][0x44c] ;  /* 0x00011300ff0b4b82 */ /* 0x000f640000000800 */
[----:B------:R4:W-:Y:S03]  /*dc20*/  STSM.16.M88.4 [R95], R12 ;  /* 0x0000000c5f007844 */ /* 0x0009e60000000200 */
[----:B------:R-:W2:Y:S01]  /*dc30*/  MUFU.EX2 R3, R80 ;  /* 0x0000005000037308 */ /* 0x000ea20000000800 */
[--C-:B------:R-:W-:Y:S01]  /*dc40*/  FFMA.FTZ R69, R69, UR47, -R56.reuse ;  /* 0x0000002f45457c23 */ /* 0x100fe20008010838 */
[----:B0-----:R-:W-:Y:S01]  /*dc50*/  FADD.FTZ R6, R50, R5 ;  /* 0x0000000532067221 */ /* 0x001fe20000010000 */
[----:B------:R-:W-:Y:S01]  /*dc60*/  FFMA.FTZ R70, R70, UR47, -R56 ;  /* 0x0000002f46467c23 */ /* 0x000fe20008010838 */
[----:B------:R-:W0:Y:S04]  /*dc70*/  @P4 LDC R20, c[0x0][0x450] ;  /* 0x00011400ff144b82 */ /* 0x000e280000000800 */
[----:B------:R-:W2:Y:S01]  /*dc80*/  MUFU.EX2 R52, R52 ;  /* 0x0000003400347308 */ /* 0x000ea20000000800 */
[----:B----4-:R-:W-:Y:S01]  /*dc90*/  F2FP.F16.F32.PACK_AB R14, R63, R0 ;  /* 0x000000003f0e723e */ /* 0x010fe200000000ff */
[----:B------:R-:W-:-:S06]  /*dca0*/  FADD.FTZ R0, R62, R9 ;  /* 0x000000093e007221 */ /* 0x000fcc0000010000 */
[----:B------:R-:W4:Y:S01]  /*dcb0*/  MUFU.EX2 R81, R81 ;  /* 0x0000005100517308 */ /* 0x000f220000000800 */
[----:B------:R-:W-:Y:S01]  /*dcc0*/  FADD.FTZ R6, R51, R6 ;  /* 0x0000000633067221 */ /* 0x000fe20000010000 */
[----:B------:R-:W-:-:S06]  /*dcd0*/  FADD.FTZ R5, R65, R0 ;  /* 0x0000000041057221 */ /* 0x000fcc0000010000 */
[----:B------:R-:W5:Y:S01]  /*dce0*/  MUFU.EX2 R48, R48 ;  /* 0x0000003000307308 */ /* 0x000f620000000800 */
[----:B------:R-:W-:Y:S01]  /*dcf0*/  FFMA.FTZ R71, R71, UR47, -R56 ;  /* 0x0000002f47477c23 */ /* 0x000fe20008010838 */
[----:B-1----:R-:W-:Y:S01]  /*dd00*/  FADD.FTZ R0, R10, R5 ;  /* 0x000000050a007221 */ /* 0x002fe20000010000 */
[----:B--2---:R-:W-:-:S05]  /*dd10*/  FADD.FTZ R5, R49, R6 ;  /* 0x0000000631057221 */ /* 0x004fca0000010000 */
[----:B------:R-:W1:Y:S01]  /*dd20*/  MUFU.EX2 R4, R69 ;  /* 0x0000004500047308 */ /* 0x000e620000000800 */
[----:B------:R-:W-:-:S07]  /*dd30*/  FFMA.FTZ R72, R72, UR47, -R56 ;  /* 0x0000002f48487c23 */ /* 0x000fce0008010838 */
[----:B------:R-:W2:Y:S01]  /*dd40*/  MUFU.EX2 R53, R53 ;  /* 0x0000003500357308 */ /* 0x000ea20000000800 */
[----:B------:R-:W-:Y:S01]  /*dd50*/  FADD.FTZ R0, R3, R0 ;  /* 0x0000000003007221 */ /* 0x000fe20000010000 */
[----:B------:R-:W-:-:S06]  /*dd60*/  FADD.FTZ R5, R52, R5 ;  /* 0x0000000534057221 */ /* 0x000fcc0000010000 */
[----:B------:R-:W0:Y:S01]  /*dd70*/  MUFU.EX2 R70, R70 ;  /* 0x0000004600467308 */ /* 0x000e220000000800 */
[--C-:B------:R-:W-:Y:S01]  /*dd80*/  FFMA.FTZ R73, R73, UR47, -R56.reuse ;  /* 0x0000002f49497c23 */ /* 0x100fe20008010838 */
[----:B------:R-:W-:Y:S01]  /*dd90*/  F2FP.F16.F32.PACK_AB R26, R3, R10 ;  /* 0x0000000a031a723e */ /* 0x000fe200000000ff */
[----:B------:R-:W-:Y:S01]  /*dda0*/  FFMA.FTZ R75, R75, UR47, -R56 ;  /* 0x0000002f4b4b7c23 */ /* 0x000fe20008010838 */
[----:B----4-:R-:W-:-:S04]  /*ddb0*/  FADD.FTZ R3, R81, R0 ;  /* 0x0000000051037221 */ /* 0x010fc80000010000 */
[----:B------:R-:W4:Y:S01]  /*ddc0*/  MUFU.EX2 R71, R71 ;  /* 0x0000004700477308 */ /* 0x000f220000000800 */
[----:B------:R-:W-:Y:S01]  /*ddd0*/  FFMA.FTZ R56, R76, UR47, -R56 ;  /* 0x0000002f4c387c23 */ /* 0x000fe20008010838 */
[----:B-----5:R-:W-:-:S06]  /*dde0*/  FADD.FTZ R0, R48, R5 ;  /* 0x0000000530007221 */ /* 0x020fcc0000010000 */
[----:B------:R-:W5:Y:S01]  /*ddf0*/  MUFU.EX2 R47, R47 ;  /* 0x0000002f002f7308 */ /* 0x000f620000000800 */
[----:B-1----:R-:W-:Y:S01]  /*de00*/  FADD.FTZ R3, R4, R3 ;  /* 0x0000000304037221 */ /* 0x002fe20000010000 */
[----:B--2---:R-:W-:-:S06]  /*de10*/  FADD.FTZ R6, R53, R0 ;  /* 0x0000000035067221 */ /* 0x004fcc0000010000 */
[----:B------:R-:W-:Y:S01]  /*de20*/  MUFU.EX2 R72, R72 ;  /* 0x0000004800487308 */ /* 0x000fe20000000800 */
[----:B------:R-:W-:-:S04]  /*de30*/  @P4 IMAD.HI.U32 R5, R97, R11, RZ ;  /* 0x0000000b61054227 */ /* 0x000fc800078e00ff */
[----:B0-----:R-:W-:-:S03]  /*de40*/  FADD.FTZ R10, R70, R3 ;  /* 0x00000003460a7221 */ /* 0x001fc60000010000 */
[----:B------:R-:W0:Y:S01]  /*de50*/  MUFU.EX2 R54, R54 ;  /* 0x0000003600367308 */ /* 0x000e220000000800 */
[----:B------:R-:W-:-:S07]  /*de60*/  F2FP.F16.F32.PACK_AB R12, R82, R35 ;  /* 0x00000023520c723e */ /* 0x000fce00000000ff */
[----:B------:R-:W1:Y:S01]  /*de70*/  MUFU.EX2 R73, R73 ;  /* 0x0000004900497308 */ /* 0x000e620000000800 */
[----:B------:R-:W-:Y:S01]  /*de80*/  F2FP.F16.F32.PACK_AB R13, R67, R66 ;  /* 0x00000042430d723e */ /* 0x000fe200000000ff */
[----:B------:R-:W-:Y:S01]  /*de90*/  IMAD.MOV.U32 R9, RZ, RZ, R97 ;  /* 0x000000ffff097224 */ /* 0x000fe200078e0061 */
[----:B------:R-:W-:-:S05]  /*dea0*/  F2FP.F16.F32.PACK_AB R15, R68, R45 ;  /* 0x0000002d440f723e */ /* 0x000fca00000000ff */
[----:B------:R-:W2:Y:S01]  /*deb0*/  MUFU.EX2 R46, R46 ;  /* 0x0000002e002e7308 */ /* 0x000ea20000000800 */
[----:B------:R-:W-:Y:S01]  /*dec0*/  @P4 SHF.R.U32.HI R9, RZ, R20, R5 ;  /* 0x00000014ff094219 */ /* 0x000fe20000011605 */
[----:B----4-:R-:W-:-:S06]  /*ded0*/  FADD.FTZ R5, R71, R10 ;  /* 0x0000000a47057221 */ /* 0x010fcc0000010000 */
[----:B------:R-:W-:Y:S08]  /*dee0*/  MUFU.EX2 R55, R55 ;  /* 0x0000003700377308 */ /* 0x000ff00000000800 */
[----:B------:R-:W-:Y:S08]  /*def0*/  MUFU.EX2 R43, R43 ;  /* 0x0000002b002b7308 */ /* 0x000ff00000000800 */
[----:B------:R-:W4:Y:S08]  /*df00*/  MUFU.EX2 R75, R75 ;  /* 0x0000004b004b7308 */ /* 0x000f300000000800 */
[----:B------:R-:W4:Y:S08]  /*df10*/  MUFU.EX2 R56, R56 ;  /* 0x0000003800387308 */ /* 0x000f300000000800 */
[----:B------:R-:W4:Y:S01]  /*df20*/  MUFU.EX2 R0, R61 ;  /* 0x0000003d00007308 */ /* 0x000f220000000800 */
[----:B------:R3:W-:Y:S01]  /*df30*/  STSM.16.M88.4 [R155+0x27800], R12 ;  /* 0x0278000c9b007844 */ /* 0x0007e20000000200 */
[----:B-----5:R-:W-:Y:S01]  /*df40*/  FADD.FTZ R3, R47, R6 ;  /* 0x000000062f037221 */ /* 0x020fe20000010000 */
[----:B------:R-:W-:-:S02]  /*df50*/  F2FP.F16.F32.PACK_AB R24, R65, R62 ;  /* 0x0000003e4118723e */ /* 0x000fc400000000ff */
[----:B------:R-:W-:Y:S02]  /*df60*/  F2FP.F16.F32.PACK_AB R25, R51, R50 ;  /* 0x000000323319723e */ /* 0x000fe400000000ff */
[----:B------:R-:W-:Y:S01]  /*df70*/  F2FP.F16.F32.PACK_AB R27, R52, R49 ;  /* 0x00000031341b723e */ /* 0x000fe200000000ff */
[----:B0-----:R-:W-:Y:S01]  /*df80*/  FADD.FTZ R3, R54, R3 ;  /* 0x0000000336037221 */ /* 0x001fe20000010000 */
[----:B---3--:R-:W-:Y:S01]  /*df90*/  F2FP.F16.F32.PACK_AB R12, R4, R81 ;  /* 0x00000051040c723e */ /* 0x008fe200000000ff */
[----:B------:R-:W-:Y:S01]  /*dfa0*/  FADD.FTZ R4, R72, R5 ;  /* 0x0000000548047221 */ /* 0x000fe20000010000 */
[----:B------:R-:W-:Y:S01]  /*dfb0*/  IADD3 R5, R9, R147, -R146 ;  /* 0x0000009309057210 */ /* 0x000fe20007ffe892 */
[----:B------:R0:W-:Y:S02]  /*dfc0*/  STSM.16.M88.4 [R33], R24 ;  /* 0x0000001821007844 */ /* 0x0001e40000000200 */
[----:B-1----:R-:W-:Y:S01]  /*dfd0*/  FADD.FTZ R4, R73, R4 ;  /* 0x0000000449047221 */ /* 0x002fe20000010000 */
[----:B------:R-:W-:Y:S01]  /*dfe0*/  F2FP.F16.F32.PACK_AB R13, R53, R48 ;  /* 0x00000030350d723e */ /* 0x000fe200000000ff */
[----:B--2---:R-:W-:Y:S01]  /*dff0*/  FADD.FTZ R6, R46, R3 ;  /* 0x000000032e067221 */ /* 0x004fe20000010000 */
[----:B------:R-:W-:-:S02]  /*e000*/  F2FP.F16.F32.PACK_AB R14, R71, R70 ;  /* 0x00000046470e723e */ /* 0x000fc400000000ff */
[----:B------:R-:W-:Y:S01]  /*e010*/  F2FP.F16.F32.PACK_AB R15, R54, R47 ;  /* 0x0000002f360f723e */ /* 0x000fe200000000ff */
[----:B----4-:R-:W-:Y:S01]  /*e020*/  FADD.FTZ R3, R75, R4 ;  /* 0x000000044b037221 */ /* 0x010fe20000010000 */
[----:B------:R-:W-:-:S03]  /*e030*/  SHF.R.S32.HI R4, RZ, 0x1f, R5 ;  /* 0x0000001fff047819 */ /* 0x000fc60000011405 */
[----:B------:R1:W-:Y:S01]  /*e040*/  STSM.16.M88.4 [R96+0x6000], R12 ;  /* 0x0060000c60007844 */ /* 0x0003e20000000200 */
[----:B0-----:R-:W-:Y:S02]  /*e050*/  F2FP.F16.F32.PACK_AB R24, R73, R72 ;  /* 0x000000484918723e */ /* 0x001fe400000000ff */
[----:B------:R-:W-:Y:S02]  /*e060*/  F2FP.F16.F32.PACK_AB R25, R55, R46 ;  /* 0x0000002e3719723e */ /* 0x000fe400000000ff */
[----:B------:R-:W-:Y:S02]  /*e070*/  F2FP.F16.F32.PACK_AB R26, R56, R75 ;  /* 0x0000004b381a723e */ /* 0x000fe400000000ff */
[----:B------:R-:W-:Y:S02]  /*e080*/  F2FP.F16.F32.PACK_AB R27, R0, R43 ;  /* 0x0000002b001b723e */ /* 0x000fe400000000ff */
[----:B------:R-:W-:-:S03]  /*e090*/  LEA.HI R5, R4, R5, RZ, 0x7 ;  /* 0x0000000504057211 */ /* 0x000fc600078f38ff */
[----:B------:R0:W-:Y:S01]  /*e0a0*/  STSM.16.M88.4 [R95+0x6000], R24 ;  /* 0x006000185f007844 */ /* 0x0001e20000000200 */
[----:B------:R2:W-:Y:S06]  /*e0b0*/  MEMBAR.ALL.CTA ;  /* 0x0000000000007992 */ /* 0x0005ec0000008000 */
[----:B--2---:R-:W2:Y:S01]  /*e0c0*/  FENCE.VIEW.ASYNC.S ;  /* 0x00000000000073c6 */ /* 0x004ea20000000000 */
[----:B------:R-:W-:Y:S01]  /*e0d0*/  SHF.R.S32.HI R5, RZ, 0x7, R5 ;  /* 0x00000007ff057819 */ /* 0x000fe20000011405 */
[----:B------:R-:W-:-:S03]  /*e0e0*/  VIADD R4, R88, 0xfffffffe ;  /* 0xfffffffe58047836 */ /* 0x000fc60000000000 */
[----:B------:R-:W-:-:S04]  /*e0f0*/  VIMNMX R145, RZ, R5, !PT ;  /* 0x00000005ff917248 */ /* 0x000fc80007fe0100 */
[----:B------:R-:W-:Y:S01]  /*e100*/  ISETP.GE.AND P1, PT, R4, R145, PT ;  /* 0x000000910400720c */ /* 0x000fe20003f26270 */
[----:B------:R-:W-:-:S04]  /*e110*/  FADD.FTZ R6, R55, R6 ;  /* 0x0000000637067221 */ /* 0x000fc80000010000 */
[----:B------:R-:W-:Y:S01]  /*e120*/  FADD.FTZ R43, R43, R6 ;  /* 0x000000062b2b7221 */ /* 0x000fe20000010000 */
[----:B------:R-:W-:Y:S01]  /*e130*/  FADD.FTZ R3, R56, R3 ;  /* 0x0000000338037221 */ /* 0x000fe20000010000 */
[----:B------:R-:W-:Y:S02]  /*e140*/  CS2R R134, SRZ ;  /* 0x0000000000867805 */ /* 0x000fe4000001ff00 */
[----:B------:R-:W-:Y:S01]  /*e150*/  CS2R R132, SRZ ;  /* 0x0000000000847805 */ /* 0x000fe2000001ff00 */
[----:B------:R-:W-:Y:S01]  /*e160*/  FADD.FTZ R0, R0, R43 ;  /* 0x0000002b00007221 */ /* 0x000fe20000010000 */
        /* <DEDUP_REMOVED lines=17> */
[----:B-1----:R-:W-:Y:S02]  /*e280*/  CS2R R96, SRZ ;  /* 0x0000000000607805 */ /* 0x002fe4000001ff00 */
[----:B0-----:R-:W-:Y:S02]  /*e290*/  CS2R R94, SRZ ;  /* 0x00000000005e7805 */ /* 0x001fe4000001ff00 */
[----:B------:R-:W-:Y:S02]  /*e2a0*/  CS2R R92, SRZ ;  /* 0x00000000005c7805 */ /* 0x000fe4000001ff00 */
[----:B------:R-:W-:-:S02]  /*e2b0*/  CS2R R90, SRZ ;  /* 0x00000000005a7805 */ /* 0x000fc4000001ff00 */
[----:B------:R-:W-:Y:S01]  /*e2c0*/  CS2R R88, SRZ ;  /* 0x0000000000587805 */ /* 0x000fe2000001ff00 */
[----:B--2---:R-:W-:Y:S01]  /*e2d0*/  NOP ;  /* 0x0000000000007918 */ /* 0x004fe20000000000 */
[----:B------:R-:W-:Y:S05]  /*e2e0*/  @!P1 BRA `(.L_x_2415) ;  /* 0x0000003400989947 */ /* 0x000fea0003800000 */
[----:B------:R-:W-:Y:S01]  /*e2f0*/  MOV R6, R8 ;  /* 0x0000000800067202 */ /* 0x000fe20000000f00 */
[----:B------:R-:W-:Y:S02]  /*e300*/  IMAD.MOV.U32 R9, RZ, RZ, R7 ;  /* 0x000000ffff097224 */ /* 0x000fe400078e0007 */
[----:B------:R-:W-:Y:S02]  /*e310*/  IMAD.MOV.U32 R10, RZ, RZ, R137 ;  /* 0x000000ffff0a7224 */ /* 0x000fe400078e0089 */
[----:B------:R-:W-:Y:S02]  /*e320*/  IMAD.MOV.U32 R5, RZ, RZ, R19 ;  /* 0x000000ffff057224 */ /* 0x000fe400078e0013 */
[----:B------:R-:W-:-:S07]  /*e330*/  IMAD.MOV.U32 R135, RZ, RZ, RZ ;  /* 0x000000ffff877224 */ /* 0x000fce00078e00ff */
.L_x_2427:
[----:B--2---:R-:W2:Y:S01]  /*e340*/  LDL R7, [R1+0x5c] ;  /* 0x00005c0001077983 */ /* 0x004ea20000100800 */
        /* <DEDUP_REMOVED lines=8> */
.L_x_2417:
[----:B------:R-:W-:Y:S02]  /*e3d0*/  IADD3 R7, R5, 0x1, RZ ;  /* 0x0000000105077810 */ /* 0x000fe40007ffe0ff */
[----:B------:R-:W-:Y:S02]  /*e3e0*/  SHF.L.U32 R8, R137, 0x1f, RZ ;  /* 0x0000001f89087819 */ /* 0x000fe400000006ff */
[----:B------:R-:W-:-:S04]  /*e3f0*/  ISETP.NE.AND P2, PT, R7, 0x2, PT ;  /* 0x000000020700780c */ /* 0x000fc80003f45270 */
[----:B------:R-:W-:-:S05]  /*e400*/  SEL R7, R7, RZ, P2 ;  /* 0x000000ff07077207 */ /* 0x000fca0001000000 */
[----:B------:R-:W-:-:S04]  /*e410*/  IMAD R7, R7, 0x8, R2 ;  /* 0x0000000807077824 */ /* 0x000fc800078e0202 */
[----:B------:R0:W1:Y:S01]  /*e420*/  SYNCS.PHASECHK.TRANS64.TRYWAIT P2, [R7+URZ+0x2d830], R8 ;  /* 0x02d83008070075a7 */ /* 0x000062000804017f */
[----:B------:R-:W-:Y:S05]  /*e430*/  @!P0 BRA `(.L_x_2418) ;  /* 0x0000000000048947 */ /* 0x000fea0003800000 */
[----:B------:R-:W-:Y:S01]  /*e440*/  BPT.TRAP 0x1 ;  /* 0x000000040000795c */ /* 0x000fe20000300000 */
.L_x_2418:
[----:B------:R-:W-:Y:S04]  /*e450*/  BSSY B0, `(.L_x_2416) ;  /* 0x0000004000007945 */ /* 0x000fe80003800000 */
[----:B-1----:R-:W-:Y:S05]  /*e460*/  @P2 BRA `(.L_x_2419) ;  /* 0x0000000000082947 */ /* 0x002fea0003800000 */
[----:B------:R-:W1:Y:S02]  /*e470*/  SYNCS.PHASECHK.TRANS64.TRYWAIT P2, [R7+URZ+0x2d830], R8 ;  /* 0x02d83008070075a7 */ /* 0x000e64000804017f */
[----:B-1----:R-:W-:Y:S05]  /*e480*/  @!P2 BRA `(.L_x_2420) ;  /* 0x000001040028a947 */ /* 0x002fea0003800000 */
.L_x_2419:
[----:B------:R-:W-:Y:S05]  /*e490*/  BSYNC B0 ;  /* 0x0000000000007941 */ /* 0x000fea0003800000 */
.L_x_2416:
[----:B01----:R-:W2:Y:S01]  /*e4a0*/  LDL R8, [R1+0x60] ;  /* 0x0000600001087983 */ /* 0x003ea20000100800 */
[----:B------:R-:W-:-:S03]  /*e4b0*/  VIADD R19, R5, 0x1 ;  /* 0x0000000105137836 */ /* 0x000fc60000000000 */
[----:B------:R-:W3:Y:S02]  /*e4c0*/  LDL.64 R152, [R1+0x28] ;  /* 0x0000280001987983 */ /* 0x000ee40000100a00 */
[C---:B------:R-:W-:Y:S01]  /*e4d0*/  ISETP.NE.AND P2, PT, R19.reuse, 0x2, PT ;  /* 0x000000021300780c */ /* 0x040fe20003f45270 */
[----:B------:R-:W0:Y:S03]  /*e4e0*/  S2R R7, SR_TID.X ;  /* 0x0000000000077919 */ /* 0x000e260000002100 */
[----:B------:R-:W-:Y:S02]  /*e4f0*/  SEL R19, R19, RZ, P2 ;  /* 0x000000ff13137207 */ /* 0x000fe40001000000 */
[----:B------:R-:W-:Y:S01]  /*e500*/  MOV R15, 0x80000020 ;  /* 0x80000020000f7802 */ /* 0x000fe20000000f00 */
[----:B------:R-:W-:Y:S05]  /*e510*/  WARPSYNC.ALL ;  /* 0x0000000000007948 */ /* 0x000fea0003800000 */
[----:B------:R-:W-:Y:S01]  /*e520*/  R2UR UR15, R15 ;  /* 0x000000000f0f72ca */ /* 0x000fe200000e0000 */
[----:B------:R-:W4:Y:S04]  /*e530*/  LDL.64 R150, [R1+0x20] ;  /* 0x0000200001967983 */ /* 0x000f280000100a00 */
[----:B------:R-:W5:Y:S04]  /*e540*/  LDL.64 R142, [R1+0x18] ;  /* 0x00001800018e7983 */ /* 0x000f680000100a00 */
[----:B------:R-:W5:Y:S01]  /*e550*/  LDL.64 R140, [R1+0x10] ;  /* 0x00001000018c7983 */ /* 0x000f620000100a00 */
[----:B0-----:R-:W-:-:S05]  /*e560*/  SHF.R.U32.HI R7, RZ, 0x7, R7 ;  /* 0x00000007ff077819 */ /* 0x001fca0000011607 */
[----:B------:R-:W-:Y:S01]  /*e570*/  VIADD R7, R7, 0x8 ;  /* 0x0000000807077836 */ /* 0x000fe20000000000 */
[----:B------:R-:W-:Y:S01]  /*e580*/  MOV R13, 0x80000020 ;  /* 0x80000020000d7802 */ /* 0x000fe20000000f00 */
[----:B------:R-:W-:Y:S01]  /*e590*/  IMAD.MOV.U32 R25, RZ, RZ, -0x7fffffe0 ;  /* 0x80000020ff197424 */ /* 0x000fe200078e00ff */
[----:B------:R-:W-:Y:S02]  /*e5a0*/  R2UR UR4, R156 ;  /* 0x000000009c0472ca */ /* 0x000fe400000e0000 */
[----:B------:R-:W-:Y:S02]  /*e5b0*/  R2UR UR7, R13 ;  /* 0x000000000d0772ca */ /* 0x000fe400000e0000 */
[----:B------:R-:W-:Y:S02]  /*e5c0*/  R2UR UR5, R157 ;  /* 0x000000009d0572ca */ /* 0x000fe400000e0000 */
[----:B------:R-:W-:Y:S01]  /*e5d0*/  R2UR UR23, R25 ;  /* 0x00000000191772ca */ /* 0x000fe200000e0000 */
[----:B------:R-:W-:-:S02]  /*e5e0*/  IMAD.MOV.U32 R21, RZ, RZ, -0x7fffffe0 ;  /* 0x80000020ff157424 */ /* 0x000fc400078e00ff */
[----:B--2---:R-:W-:-:S04]  /*e5f0*/  IMAD R12, R19, 0x600, R8 ;  /* 0x00000600130c7824 */ /* 0x004fc800078e0208 */
[----:B------:R-:W-:-:S05]  /*e600*/  VIADD R14, R12, 0x200 ;  /* 0x000002000c0e7836 */ /* 0x000fca0000000000 */
[----:B------:R-:W-:Y:S02]  /*e610*/  R2UR UR14, R14 ;  /* 0x000000000e0e72ca */ /* 0x000fe400000e0000 */
[----:B------:R-:W2:Y:S01]  /*e620*/  LDL.64 R14, [R1+0x30] ;  /* 0x00003000010e7983 */ /* 0x000ea20000100a00 */
[C---:B------:R-:W-:Y:S01]  /*e630*/  R2UR UR6, R12.reuse ;  /* 0x000000000c0672ca */ /* 0x040fe200000e0000 */
[----:B------:R-:W-:-:S05]  /*e640*/  VIADD R24, R12, 0x400 ;  /* 0x000004000c187836 */ /* 0x000fca0000000000 */
[----:B------:R-:W-:Y:S01]  /*e650*/  R2UR UR22, R24 ;  /* 0x00000000181672ca */ /* 0x000fe200000e0000 */
[----:B------:R0:W-:Y:S06]  /*e660*/  BAR.SYNC.DEFER_BLOCKING R7, 0x100 ;  /* 0x000400070000751d */ /* 0x0001ec0000010000 */
[----:B------:R-:W-:-:S06]  /*e670*/  WARPGROUP.ARRIVE ;  /* 0x00000000000079c5 */ /* 0x000fcc0000000000 */
[----:B------:R-:W-:Y:S01]  /*e680*/  HGMMA.64x128x16.F32 R24, gdesc[UR4], RZ, !UPT, gsb0 ;  /* 0x01e00000041879f0 */ /* 0x000fe2000c0008ff */
[----:B------:R-:W-:Y:S01]  /*e690*/  VIADD R20, R12, 0x2 ;  /* 0x000000020c147836 */ /* 0x000fe20000000000 */
[----:B------:R-:W-:-:S04]  /*e6a0*/  R2UR UR11, R21 ;  /* 0x00000000150b72ca */ /* 0x000fc800000e0000 */
[----:B------:R-:W-:Y:S02]  /*e6b0*/  R2UR UR10, R20 ;  /* 0x00000000140a72ca */ /* 0x000fe400000e0000 */
[----:B---3--:R-:W-:Y:S02]  /*e6c0*/  R2UR UR12, R152 ;  /* 0x00000000980c72ca */ /* 0x008fe400000e0000 */
        /* <DEDUP_REMOVED lines=8> */
[----:B----4-:R-:W-:Y:S02]  /*e750*/  R2UR UR16, R150 ;  /* 0x00000000961072ca */ /* 0x010fe400000e0000 */
[----:B------:R-:W-:Y:S02]  /*e760*/  R2UR UR18, R20 ;  /* 0x00000000141272ca */ /* 0x000fe400000e0000 */
[----:B------:R-:W-:Y:S01]  /*e770*/  R2UR UR17, R151 ;  /* 0x00000000971172ca */ /* 0x000fe200000e0000 */
[----:B------:R-:W-:Y:S02]  /*e780*/  WARPGROUP.DEPBAR.LE gsb0, 0x0 ;  /* 0x00008000000079c5 */ /* 0x000fe40000010000 */
[----:B------:R-:W-:-:S06]  /*e790*/  WARPGROUP.ARRIVE ;  /* 0x00000000000079c5 */ /* 0x000fcc0000000000 */
[----:B------:R-:W-:Y:S01]  /*e7a0*/  HGMMA.64x128x16.F32 R24, gdesc[UR12], R24, gsb0 ;  /* 0x01e000000c1879f0 */ /* 0x000fe20008000818 */
[----:B-----5:R-:W-:Y:S02]  /*e7b0*/  R2UR UR20, R142 ;  /* 0x000000008e1472ca */ /* 0x020fe400000e0000 */
        /* <DEDUP_REMOVED lines=19> */
.L_x_2422:
[----:B------:R-:W-:Y:S01]  /*e8f0*/  SHF.L.U32 R7, R10, 0x1f, RZ ;  /* 0x0000001f0a077819 */ /* 0x000fe200000006ff */
[----:B------:R-:W-:-:S04]  /*e900*/  IMAD R8, R5, 0x8, R2 ;  /* 0x0000000805087824 */ /* 0x000fc800078e0202 */
[----:B------:R0:W1:Y:S01]  /*e910*/  SYNCS.PHASECHK.TRANS64.TRYWAIT P1, [R8+URZ+0x2d850], R7 ;  /* 0x02d85007080075a7 */ /* 0x000062000802017f */
[----:B------:R-:W-:Y:S05]  /*e920*/  @!P0 BRA `(.L_x_2423) ;  /* 0x0000000000048947 */ /* 0x000fea0003800000 */
[----:B------:R-:W-:Y:S01]  /*e930*/  BPT.TRAP 0x1 ;  /* 0x000000040000795c */ /* 0x000fe20000300000 */
.L_x_2423:
[----:B-1----:R-:W-:Y:S05]  /*e940*/  @P1 BRA `(.L_x_2421) ;  /* 0x0000000000081947 */ /* 0x002fea0003800000 */
[----:B------:R-:W1:Y:S02]  /*e950*/  SYNCS.PHASECHK.TRANS64.TRYWAIT P1, [R8+URZ+0x2d850], R7 ;  /* 0x02d85007080075a7 */ /* 0x000e64000802017f */
[----:B-1----:R-:W-:Y:S05]  /*e960*/  @!P1 BRA `(.L_x_2424) ;  /* 0x0000010000049947 */ /* 0x002fea0003800000 */
.L_x_2421:
        /* <DEDUP_REMOVED lines=29> */
[----:B------:R-:W-:Y:S02]  /*eb40*/  R2UR UR18, R12 ;  /* 0x000000000c1272ca */ /* 0x000fe400000e0000 */
[----:B------:R-:W-:Y:S02]  /*eb50*/  IADD3 R12, R10, 0x100, RZ ;  /* 0x000001000a0c7810 */ /* 0x000fe40007ffe0ff */
[----:B------:R-:W-:Y:S01]  /*eb60*/  R2UR UR9, R13 ;  /* 0x000000000d0972ca */ /* 0x000fe200000e0000 */
[----:B------:R-:W-:Y:S01]  /*eb70*/  IMAD.MOV.U32 R13, RZ, RZ, 0x40000040 ;  /* 0x40000040ff0d7424 */ /* 0x000fe200078e00ff */
[----:B------:R-:W-:Y:S01]  /*eb80*/  R2UR UR22, R12 ;  /* 0x000000000c1672ca */ /* 0x000fe200000e0000 */
[----:B------:R-:W-:-:S03]  /*eb90*/  VIADD R12, R10, 0x140 ;  /* 0x000001400a0c7836 */ /* 0x000fc60000000000 */
[----:B------:R-:W-:Y:S02]  /*eba0*/  R2UR UR13, R13 ;  /* 0x000000000d0d72ca */ /* 0x000fe400000e0000 */
[----:B------:R-:W-:Y:S01]  /*ebb0*/  R2UR UR26, R12 ;  /* 0x000000000c1a72ca */ /* 0x000fe200000e0000 */
[C---:B------:R-:W-:Y:S01]  /*ebc0*/  VIADD R12, R10.reuse, 0x180 ;  /* 0x000001800a0c7836 */ /* 0x040fe20000000000 */
[----:B------:R-:W-:Y:S01]  /*ebd0*/  MOV R13, 0x40000040 ;  /* 0x40000040000d7802 */ /* 0x000fe20000000f00 */
[----:B------:R-:W-:-:S03]  /*ebe0*/  VIADD R10, R10, 0x1c0 ;  /* 0x000001c00a0a7836 */ /* 0x000fc60000000000 */
[----:B------:R-:W-:Y:S02]  /*ebf0*/  R2UR UR30, R12 ;  /* 0x000000000c1e72ca */ /* 0x000fe400000e0000 */
[----:B------:R-:W-:Y:S02]  /*ec00*/  R2UR UR34, R10 ;  /* 0x000000000a2272ca */ /* 0x000fe400000e0000 */
[----:B------:R-:W-:Y:S01]  /*ec10*/  R2UR UR17, R13 ;  /* 0x000000000d1172ca */ /* 0x000fe200000e0000 */
[----:B------:R-:W-:-:S05]  /*ec20*/  IMAD.MOV.U32 R13, RZ, RZ, 0x40000040 ;  /* 0x40000040ff0d7424 */ /* 0x000fca00078e00ff */
        /* <DEDUP_REMOVED lines=19> */
[----:B------:R-:W-:Y:S02]  /*ed60*/  R2UR UR24, R12 ;  /* 0x000000000c1872ca */ /* 0x000fe400000e0000 */
[C---:B------:R-:W-:Y:S01]  /*ed70*/  IADD3 R12, R10.reuse, 0x604, RZ ;  /* 0x000006040a0c7810 */ /* 0x040fe20007ffe0ff */
[----:B------:R-:W-:Y:S01]  /*ed80*/  VIADD R10, R10, 0x606 ;  /* 0x000006060a0a7836 */ /* 0x000fe20000000000 */
[----:B------:R-:W-:Y:S01]  /*ed90*/  ISETP.GE.U32.AND P1, PT, R14, 0x180, PT ;  /* 0x000001800e00780c */ /* 0x000fe20003f26070 */
        /* <DEDUP_REMOVED lines=29> */
.L_x_2425:
[----:B------:R-:W2:Y:S04]  /*ef70*/  LDL R11, [R1+0x84] ;  /* 0x00008400010b7983 */ /* 0x000ea80000100800 */
[----:B------:R-:W2:Y:S01]  /*ef80*/  LDL R10, [R1+0x94] ;  /* 0x00009400010a7983 */ /* 0x000ea20000100800 */
[----:B------:R-:W-:-:S03]  /*ef90*/  ISETP.NE.AND P1, PT, R148, 0x1, PT ;  /* 0x000000019400780c */ /* 0x000fc60003f25270 */
[----:B------:R-:W3:Y:S10]  /*efa0*/  LDL R140, [R1+0x90] ;  /* 0x00009000018c7983 */ /* 0x000ef40000100800 */
[----:B------:R-:W1:Y:S08]  /*efb0*/  @P1 LDC R8, c[0x0][0x44c] ;  /* 0x00011300ff081b82 */ /* 0x000e700000000800 */
[----:B0-----:R-:W0:Y:S01]  /*efc0*/  @P1 LDC R7, c[0x0][0x450] ;  /* 0x00011400ff071b82 */ /* 0x001e220000000800 */
[----:B------:R-:W-:Y:S01]  /*efd0*/  FMUL.FTZ R141, R30, UR46 ;  /* 0x0000002e1e8d7c20 */ /* 0x000fe20008410000 */
[----:B------:R-:W-:Y:S01]  /*efe0*/  FMUL.FTZ R30, R33, UR46 ;  /* 0x0000002e211e7c20 */ /* 0x000fe20008410000 */
[----:B------:R-:W-:Y:S01]  /*eff0*/  FMUL.FTZ R33, R36, UR46 ;  /* 0x0000002e24217c20 */ /* 0x000fe20008410000 */
[----:B------:R-:W-:Y:S01]  /*f000*/  FMUL.FTZ R14, R38, UR46 ;  /* 0x0000002e260e7c20 */ /* 0x000fe20008410000 */
[----:B------:R-:W-:-:S02]  /*f010*/  IMAD.MOV.U32 R38, RZ, RZ, -0x80 ;  /* 0xffffff80ff267424 */ /* 0x000fc400078e00ff */
[----:B------:R-:W-:Y:S02]  /*f020*/  FMUL.FTZ R13, R29, UR46 ;  /* 0x0000002e1d0d7c20 */ /* 0x000fe40008410000 */
[----:B------:R-:W-:-:S04]  /*f030*/  IMAD R38, R4, R38, 0x1 ;  /* 0x0000000104267424 */ /* 0x000fc800078e0226 */
        /* <DEDUP_REMOVED lines=16> */
[----:B------:R-:W-:-:S03]  /*f140*/  FMUL.FTZ R143, R27, UR46 ;  /* 0x0000002e1b8f7c20 */ /* 0x000fc60008410000 */
[----:B------:R-:W-:Y:S01]  /*f150*/  MUFU.TANH R30, R30 ;  /* 0x0000001e001e7308 */ /* 0x000fe20000002400 */
[----:B------:R-:W-:Y:S01]  /*f160*/  FMUL.FTZ R27, R47, UR46 ;  /* 0x0000002e2f1b7c20 */ /* 0x000fe20008410000 */
[----:B------:R-:W-:Y:S01]  /*f170*/  FMUL.FTZ R53, R66, UR46 ;  /* 0x0000002e42357c20 */ /* 0x000fe20008410000 */
[----:B------:R-:W-:Y:S01]  /*f180*/  FMUL.FTZ R47, R49, UR46 ;  /* 0x0000002e312f7c20 */ /* 0x000fe20008410000 */
[----:B------:R-:W-:-:S04]  /*f190*/  FMUL.FTZ R66, R69, UR46 ;  /* 0x0000002e45427c20 */ /* 0x000fc80008410000 */
[----:B------:R-:W-:Y:S01]  /*f1a0*/  MUFU.TANH R51, R51 ;  /* 0x0000003300337308 */ /* 0x000fe20000002400 */
[----:B------:R-:W-:Y:S01]  /*f1b0*/  FMUL.FTZ R49, R70, UR46 ;  /* 0x0000002e46317c20 */ /* 0x000fe20008410000 */
[----:B------:R-:W-:Y:S01]  /*f1c0*/  FMUL.FTZ R70, R73, UR46 ;  /* 0x0000002e49467c20 */ /* 0x000fe20008410000 */
[----:B------:R-:W-:-:S05]  /*f1d0*/  FMUL.FTZ R85, R85, UR46 ;  /* 0x0000002e55557c20 */ /* 0x000fca0008410000 */
[----:B------:R-:W-:Y:S01]  /*f1e0*/  MUFU.TANH R28, R28 ;  /* 0x0000001c001c7308 */ /* 0x000fe20000002400 */
[----:B------:R-:W-:-:S07]  /*f1f0*/  FMUL.FTZ R142, R78, UR46 ;  /* 0x0000002e4e8e7c20 */ /* 0x000fce0008410000 */
[----:B------:R-:W-:Y:S08]  /*f200*/  MUFU.TANH R59, R59 ;  /* 0x0000003b003b7308 */ /* 0x000ff00000002400 */
[----:B------:R-:W-:Y:S08]  /*f210*/  MUFU.TANH R66, R66 ;  /* 0x0000004200427308 */ /* 0x000ff00000002400 */
[----:B------:R-:W-:Y:S01]  /*f220*/  MUFU.TANH R78, R85 ;  /* 0x00000055004e7308 */ /* 0x000fe20000002400 */
[----:B------:R-:W-:Y:S01]  /*f230*/  FMUL.FTZ R32, R58, UR46 ;  /* 0x0000002e3a207c20 */ /* 0x000fe20008410000 */
[----:B------:R-:W-:-:S06]  /*f240*/  FMUL.FTZ R58, R60, UR46 ;  /* 0x0000002e3c3a7c20 */ /* 0x000fcc0008410000 */
[----:B------:R-:W-:Y:S01]  /*f250*/  MUFU.TANH R74, R74 ;  /* 0x0000004a004a7308 */ /* 0x000fe20000002400 */
[----:B------:R-:W-:Y:S01]  /*f260*/  FMUL.FTZ R60, R64, UR46 ;  /* 0x0000002e403c7c20 */ /* 0x000fe20008410000 */
[----:B------:R-:W-:Y:S01]  /*f270*/  FMUL.FTZ R64, R68, UR46 ;  /* 0x0000002e44407c20 */ /* 0x000fe20008410000 */
[----:B------:R-:W-:Y:S01]  /*f280*/  FMUL.FTZ R68, R72, UR46 ;  /* 0x0000002e48447c20 */ /* 0x000fe20008410000 */
[----:B------:R-:W-:Y:S01]  /*f290*/  FMUL.FTZ R72, R76, UR46 ;  /* 0x0000002e4c487c20 */ /* 0x000fe20008410000 */
[----:B------:R-:W-:-:S03]  /*f2a0*/  FMUL.FTZ R76, R80, UR46 ;  /* 0x0000002e504c7c20 */ /* 0x000fc60008410000 */
[----:B------:R-:W-:Y:S08]  /*f2b0*/  MUFU.TANH R26, R26 ;  /* 0x0000001a001a7308 */ /* 0x000ff00000002400 */
[----:B------:R-:W-:Y:S08]  /*f2c0*/  MUFU.TANH R33, R33 ;  /* 0x0000002100217308 */ /* 0x000ff00000002400 */
[----:B------:R-:W-:Y:S01]  /*f2d0*/  MUFU.TANH R42, R42 ;  /* 0x0000002a002a7308 */ /* 0x000fe20000002400 */
[----:B------:R-:W-:Y:S01]  /*f2e0*/  FMUL.FTZ R21, R50, UR46 ;  /* 0x0000002e32157c20 */ /* 0x000fe20008410000 */
[----:B------:R-:W-:Y:S01]  /*f2f0*/  FMUL.FTZ R50, R52, UR46 ;  /* 0x0000002e34327c20 */ /* 0x000fe20008410000 */
[----:B------:R-:W-:-:S05]  /*f300*/  FMUL.FTZ R24, R54, UR46 ;  /* 0x0000002e36187c20 */ /* 0x000fca0008410000 */
[----:B------:R-:W-:Y:S01]  /*f310*/  MUFU.TANH R47, R47 ;  /* 0x0000002f002f7308 */ /* 0x000fe20000002400 */
[----:B------:R-:W-:-:S07]  /*f320*/  FMUL.FTZ R54, R56, UR46 ;  /* 0x0000002e38367c20 */ /* 0x000fce0008410000 */
[----:B------:R-:W-:Y:S01]  /*f330*/  MUFU.TANH R50, R50 ;  /* 0x0000003200327308 */ /* 0x000fe20000002400 */
[----:B------:R-:W-:-:S07]  /*f340*/  FMUL.FTZ R52, R67, UR46 ;  /* 0x0000002e43347c20 */ /* 0x000fce0008410000 */
[----:B------:R-:W-:Y:S01]  /*f350*/  MUFU.TANH R54, R54 ;  /* 0x0000003600367308 */ /* 0x000fe20000002400 */
[----:B------:R-:W-:-:S07]  /*f360*/  FMUL.FTZ R61, R65, UR46 ;  /* 0x0000002e413d7c20 */ /* 0x000fce0008410000 */
[----:B------:R-:W-:Y:S01]  /*f370*/  MUFU.TANH R58, R58 ;  /* 0x0000003a003a7308 */ /* 0x000fe20000002400 */
[----:B--2---:R-:W-:-:S05]  /*f380*/  IADD3 R10, R10, R11, RZ ;  /* 0x0000000b0a0a7210 */ /* 0x004fca0007ffe0ff */
[----:B-1----:R-:W-:-:S05]  /*f390*/  @P1 IMAD.HI.U32 R8, R10, R8, RZ ;  /* 0x000000080a081227 */ /* 0x002fca00078e00ff */
[----:B0-----:R-:W-:-:S05]  /*f3a0*/  @P1 SHF.R.U32.HI R10, RZ, R7, R8 ;  /* 0x00000007ff0a1219 */ /* 0x001fca0000011608 */
[----:B------:R-:W0:Y:S01]  /*f3b0*/  SHFL.IDX PT, R36, R10, RZ, 0x1c1f ;  /* 0x001c1fff0a247589 */ /* 0x000e2200000e0000 */
[----:B------:R-:W-:Y:S01]  /*f3c0*/  FMUL.FTZ R8, R35, UR46 ;  /* 0x0000002e23087c20 */ /* 0x000fe20008410000 */
[----:B---3--:R-:W-:Y:S02]  /*f3d0*/  IMAD R38, R140, -0x2, R38 ;  /* 0xfffffffe8c267824 */ /* 0x008fe400078e0226 */
[----:B------:R-:W-:Y:S01]  /*f3e0*/  FMUL.FTZ R35, R37, UR46 ;  /* 0x0000002e25237c20 */ /* 0x000fe20008410000 */
[----:B------:R-:W-:Y:S01]  /*f3f0*/  FMUL.FTZ R11, R25, UR46 ;  /* 0x0000002e190b7c20 */ /* 0x000fe20008410000 */
[----:B------:R-:W-:Y:S01]  /*f400*/  FMUL.FTZ R25, R43, UR46 ;  /* 0x0000002e2b197c20 */ /* 0x000fe20008410000 */
[----:B------:R-:W-:Y:S01]  /*f410*/  FMUL.FTZ R43, R45, UR46 ;  /* 0x0000002e2d2b7c20 */ /* 0x000fe20008410000 */
[----:B------:R-:W-:Y:S01]  /*f420*/  IADD3 R38, -R146, R38, R147 ;  /* 0x0000002692267210 */ /* 0x000fe20007ffe193 */
[----:B------:R1:W2:Y:S01]  /*f430*/  SHFL.IDX PT, R44, R10, 0x1, 0x1c1f ;  /* 0x003c1f000a2c7f89 */ /* 0x0002a200000e0000 */
[----:B------:R-:W3:Y:S01]  /*f440*/  MUFU.TANH R35, R35 ;  /* 0x0000002300237308 */ /* 0x000ee20000002400 */
[----:B-1----:R-:W-:-:S07]  /*f450*/  FMUL.FTZ R10, R81, UR46 ;  /* 0x0000002e510a7c20 */ /* 0x002fce0008410000 */
[----:B------:R-:W1:Y:S01]  /*f460*/  MUFU.TANH R11, R11 ;  /* 0x0000000b000b7308 */ /* 0x000e620000002400 */
[----:B0-----:R-:W-:-:S07]  /*f470*/  IMAD.IADD R81, R38, 0x1, R36 ;  /* 0x0000000126517824 */ /* 0x001fce00078e0224 */
[----:B------:R-:W0:Y:S01]  /*f480*/  MUFU.TANH R43, R43 ;  /* 0x0000002b002b7308 */ /* 0x000e220000002400 */
[----:B------:R-:W-:Y:S01]  /*f490*/  ISETP.GT.AND P1, PT, R81, 0x9, PT ;  /* 0x000000095100780c */ /* 0x000fe20003f24270 */
[----:B------:R-:W-:-:S03]  /*f4a0*/  FMUL.FTZ R37, R40, UR46 ;  /* 0x0000002e28257c20 */ /* 0x000fc60008410000 */
[----:B----4-:R-:W-:Y:S02]  /*f4b0*/  FSEL R77, R13, -INF , P1 ;  /* 0xff8000000d4d7808 */ /* 0x010fe40000800000 */
[C---:B------:R-:W-:Y:S01]  /*f4c0*/  ISETP.GT.AND P1, PT, R81.reuse, 0x19, PT ;  /* 0x000000195100780c */ /* 0x040fe20003f24270 */
[----:B------:R-:W-:Y:S01]  /*f4d0*/  FMUL.FTZ R45, R48, UR46 ;  /* 0x0000002e302d7c20 */ /* 0x000fe20008410000 */
[----:B------:R-:W-:Y:S02]  /*f4e0*/  ISETP.GT.AND P3, PT, R81, 0x1, PT ;  /* 0x000000015100780c */ /* 0x000fe40003f64270 */
[----:B---3--:R-:W-:Y:S01]  /*f4f0*/  FSEL R73, R35, -INF , P1 ;  /* 0xff80000023497808 */ /* 0x008fe20000800000 */
[----:B------:R-:W3:Y:S01]  /*f500*/  MUFU.TANH R37, R37 ;  /* 0x0000002500257308 */ /* 0x000ee20000002400 */
[----:B------:R-:W-:Y:S02]  /*f510*/  ISETP.GT.AND P1, PT, R81, 0x29, PT ;  /* 0x000000295100780c */ /* 0x000fe40003f24270 */
[----:B-1----:R-:W-:-:S02]  /*f520*/  FSEL R85, R11, -INF , P3 ;  /* 0xff8000000b557808 */ /* 0x002fc40001800000 */
[C---:B------:R-:W-:Y:S02]  /*f530*/  ISETP.GT.AND P2, PT, R81.reuse, RZ, PT ;  /* 0x000000ff5100720c */ /* 0x040fe40003f44270 */
[----:B------:R-:W-:Y:S02]  /*f540*/  ISETP.GT.AND P3, PT, R81, 0x11, PT ;  /* 0x000000115100780c */ /* 0x000fe40003f64270 */
[----:B0-----:R-:W-:Y:S01]  /*f550*/  FSEL R69, R43, -INF , P1 ;  /* 0xff8000002b457808 */ /* 0x001fe20000800000 */
[----:B------:R-:W-:Y:S01]  /*f560*/  FMUL.FTZ R40, R41, UR46 ;  /* 0x0000002e29287c20 */ /* 0x000fe20008410000 */
[----:B------:R-:W-:Y:S01]  /*f570*/  ISETP.GT.AND P1, PT, R81, 0x39, PT ;  /* 0x000000395100780c */ /* 0x000fe20003f24270 */
[----:B------:R-:W0:Y:S01]  /*f580*/  MUFU.TANH R45, R45 ;  /* 0x0000002d002d7308 */ /* 0x000e220000002400 */
[----:B------:R-:W-:Y:S01]  /*f590*/  FMUL.FTZ R41, R75, UR46 ;  /* 0x0000002e4b297c20 */ /* 0x000fe20008410000 */
[----:B------:R-:W-:Y:S02]  /*f5a0*/  FSEL R139, R139, -INF , P2 ;  /* 0xff8000008b8b7808 */ /* 0x000fe40001000000 */
[----:B------:R-:W-:-:S02]  /*f5b0*/  FSEL R75, R30, -INF , P3 ;  /* 0xff8000001e4b7808 */ /* 0x000fc40001800000 */
[----:B------:R-:W-:Y:S02]  /*f5c0*/  ISETP.GT.AND P2, PT, R81, 0x10, PT ;  /* 0x000000105100780c */ /* 0x000fe40003f44270 */
[----:B------:R-:W-:Y:S01]  /*f5d0*/  FSEL R30, R51, -INF , P1 ;  /* 0xff800000331e7808 */ /* 0x000fe20000800000 */
[----:B------:R-:W-:Y:S01]  /*f5e0*/  FMUL.FTZ R7, R31, UR46 ;  /* 0x0000002e1f077c20 */ /* 0x000fe20008410000 */
[C---:B------:R-:W-:Y:S02]  /*f5f0*/  ISETP.GT.AND P1, PT, R81.reuse, 0x49, PT ;  /* 0x000000495100780c */ /* 0x040fe40003f24270 */
[----:B------:R-:W-:Y:S02]  /*f600*/  FSEL R36, R28, -INF , P2 ;  /* 0xff8000001c247808 */ /* 0x000fe40001000000 */
[----:B------:R-:W-:Y:S02]  /*f610*/  ISETP.GT.AND P2, PT, R81, 0x20, PT ;  /* 0x000000205100780c */ /* 0x000fe40003f44270 */
[----:B------:R-:W-:-:S02]  /*f620*/  FSEL R59, R59, -INF , P1 ;  /* 0xff8000003b3b7808 */ /* 0x000fc40000800000 */
[----:B------:R-:W-:Y:S01]  /*f630*/  ISETP.GT.AND P1, PT, R81, 0x59, PT ;  /* 0x000000595100780c */ /* 0x000fe20003f24270 */
[----:B------:R-:W1:Y:S01]  /*f640*/  MUFU.TANH R7, R7 ;  /* 0x0000000700077308 */ /* 0x000e620000002400 */
[----:B---3--:R-:W-:Y:S02]  /*f650*/  FSEL R80, R37, -INF , P2 ;  /* 0xff80000025507808 */ /* 0x008fe40001000000 */
[C---:B------:R-:W-:Y:S02]  /*f660*/  ISETP.GT.AND P2, PT, R81.reuse, 0x30, PT ;  /* 0x000000305100780c */ /* 0x040fe40003f44270 */
[----:B------:R-:W-:Y:S02]  /*f670*/  FSEL R51, R66, -INF , P1 ;  /* 0xff80000042337808 */ /* 0x000fe40000800000 */
[----:B------:R-:W-:Y:S02]  /*f680*/  ISETP.GT.AND P1, PT, R81, 0x69, PT ;  /* 0x000000695100780c */ /* 0x000fe40003f24270 */
[----:B0-----:R-:W-:Y:S01]  /*f690*/  FSEL R28, R45, -INF , P2 ;  /* 0xff8000002d1c7808 */ /* 0x001fe20001000000 */
[----:B--2---:R-:W-:Y:S01]  /*f6a0*/  IMAD.IADD R44, R38, 0x1, R44 ;  /* 0x00000001262c7824 */ /* 0x004fe200078e022c */
[----:B------:R-:W-:-:S02]  /*f6b0*/  FSEL R45, R74, -INF , P1 ;  /* 0xff8000004a2d7808 */ /* 0x000fc40000800000 */
[----:B------:R-:W-:-:S04]  /*f6c0*/  ISETP.GT.AND P1, PT, R81, 0x79, PT ;  /* 0x000000795100780c */ /* 0x000fc80003f24270 */
[----:B------:R-:W-:Y:S02]  /*f6d0*/  FSEL R11, R78, -INF , P1 ;  /* 0xff8000004e0b7808 */ /* 0x000fe40000800000 */
[----:B------:R-:W-:Y:S02]  /*f6e0*/  ISETP.GT.AND P1, PT, R44, 0x9, PT ;  /* 0x000000092c00780c */ /* 0x000fe40003f24270 */
[----:B------:R-:W-:Y:S02]  /*f6f0*/  ISETP.GT.AND P4, PT, R81, 0x8, PT ;  /* 0x000000085100780c */ /* 0x000fe40003f84270 */
[----:B-1----:R-:W-:Y:S02]  /*f700*/  FSEL R35, R7, -INF , P1 ;  /* 0xff80000007237808 */ /* 0x002fe40000800000 */
[----:B------:R-:W-:Y:S01]  /*f710*/  FMNMX.FTZ R7, R139, R9, !PT ;  /* 0x000000098b077209 */ /* 0x000fe20007810000 */
[----:B------:R-:W-:Y:S01]  /*f720*/  FMUL.FTZ R140, R84, UR46 ;  /* 0x0000002e548c7c20 */ /* 0x000fe20008410000 */
[----:B------:R-:W-:-:S02]  /*f730*/  FSEL R84, R26, -INF , P4 ;  /* 0xff8000001a547808 */ /* 0x000fc40002000000 */
[----:B------:R-:W-:-:S04]  /*f740*/  FMNMX.FTZ R7, R85, R7, !PT ;  /* 0x0000000755077209 */ /* 0x000fc80007810000 */
[----:B------:R-:W-:Y:S01]  /*f750*/  FMNMX.FTZ R7, R84, R7, !PT ;  /* 0x0000000754077209 */ /* 0x000fe20007810000 */
[----:B------:R-:W0:Y:S03]  /*f760*/  MUFU.TANH R40, R40 ;  /* 0x0000002800287308 */ /* 0x000e260000002400 */
[----:B------:R-:W-:Y:S02]  /*f770*/  FMNMX.FTZ R7, R77, R7, !PT ;  /* 0x000000074d077209 */ /* 0x000fe40007810000 */
[----:B------:R-:W-:Y:S02]  /*f780*/  ISETP.GT.AND P4, PT, R81, 0x18, PT ;  /* 0x000000185100780c */ /* 0x000fe40003f84270 */
[----:B------:R-:W-:Y:S02]  /*f790*/  FMNMX.FTZ R7, R36, R7, !PT ;  /* 0x0000000724077209 */ /* 0x000fe40007810000 */
[----:B------:R-:W-:-:S02]  /*f7a0*/  FSEL R38, R33, -INF , P4 ;  /* 0xff80000021267808 */ /* 0x000fc40002000000 */
[----:B------:R-:W-:-:S04]  /*f7b0*/  FMNMX.FTZ R7, R75, R7, !PT ;  /* 0x000000074b077209 */ /* 0x000fc80007810000 */
[----:B------:R-:W-:Y:S02]  /*f7c0*/  FMNMX.FTZ R7, R38, R7, !PT ;  /* 0x0000000726077209 */ /* 0x000fe40007810000 */
[----:B------:R-:W-:Y:S02]  /*f7d0*/  ISETP.GT.AND P3, PT, R81, 0x21, PT ;  /* 0x000000215100780c */ /* 0x000fe40003f64270 */
[----:B------:R-:W-:Y:S01]  /*f7e0*/  FMNMX.FTZ R7, R73, R7, !PT ;  /* 0x0000000749077209 */ /* 0x000fe20007810000 */
[----:B------:R-:W-:Y:S01]  /*f7f0*/  FMUL.FTZ R48, R71, UR46 ;  /* 0x0000002e47307c20 */ /* 0x000fe20008410000 */
[----:B------:R-:W-:Y:S02]  /*f800*/  ISETP.GT.AND P4, PT, R81, 0x28, PT ;  /* 0x000000285100780c */ /* 0x000fe40003f84270 */
[----:B0-----:R-:W-:Y:S02]  /*f810*/  FSEL R71, R40, -INF , P3 ;  /* 0xff80000028477808 */ /* 0x001fe40001800000 */
[----:B------:R-:W-:-:S02]  /*f820*/  FMNMX.FTZ R7, R80, R7, !PT ;  /* 0x0000000750077209 */ /* 0x000fc40007810000 */
[----:B------:R-:W-:Y:S02]  /*f830*/  FSEL R26, R42, -INF , P4 ;  /* 0xff8000002a1a7808 */ /* 0x000fe40002000000 */
[----:B------:R-:W-:Y:S01]  /*f840*/  FMNMX.FTZ R7, R71, R7, !PT ;  /* 0x0000000747077209 */ /* 0x000fe20007810000 */
[----:B------:R-:W-:Y:S01]  /*f850*/  FMUL.FTZ R31, R55, UR46 ;  /* 0x0000002e371f7c20 */ /* 0x000fe20008410000 */
[----:B------:R-:W-:Y:S02]  /*f860*/  FMUL.FTZ R55, R57, UR46 ;  /* 0x0000002e39377c20 */ /* 0x000fe40008410000 */
[----:B------:R-:W-:Y:S02]  /*f870*/  FMNMX.FTZ R7, R26, R7, !PT ;  /* 0x000000071a077209 */ /* 0x000fe40007810000 */
[----:B------:R-:W-:Y:S02]  /*f880*/  ISETP.GT.AND P3, PT, R81, 0x31, PT ;  /* 0x000000315100780c */ /* 0x000fe40003f64270 */
[----:B------:R-:W-:Y:S01]  /*f890*/  FMNMX.FTZ R7, R69, R7, !PT ;  /* 0x0000000745077209 */ /* 0x000fe20007810000 */
[----:B------:R-:W0:Y:S01]  /*f8a0*/  MUFU.TANH R55, R55 ;  /* 0x0000003700377308 */ /* 0x000e220000002400 */
[----:B------:R-:W-:-:S02]  /*f8b0*/  ISETP.GT.AND P4, PT, R81, 0x38, PT ;  /* 0x000000385100780c */ /* 0x000fc40003f84270 */
[----:B------:R-:W-:Y:S02]  /*f8c0*/  FSEL R67, R47, -INF , P3 ;  /* 0xff8000002f437808 */ /* 0x000fe40001800000 */
[----:B------:R-:W-:Y:S02]  /*f8d0*/  FMNMX.FTZ R7, R28, R7, !PT ;  /* 0x000000071c077209 */ /* 0x000fe40007810000 */
[----:B------:R-:W-:Y:S02]  /*f8e0*/  FSEL R65, R50, -INF , P4 ;  /* 0xff80000032417808 */ /* 0x000fe40002000000 */
[----:B------:R-:W-:Y:S02]  /*f8f0*/  FMNMX.FTZ R7, R67, R7, !PT ;  /* 0x0000000743077209 */ /* 0x000fe40007810000 */
[----:B------:R-:W-:Y:S02]  /*f900*/  ISETP.GT.AND P2, PT, R81, 0x40, PT ;  /* 0x000000405100780c */ /* 0x000fe40003f44270 */
[----:B------:R-:W-:Y:S01]  /*f910*/  FMNMX.FTZ R7, R65, R7, !PT ;  /* 0x0000000741077209 */ /* 0x000fe20007810000 */
[----:B------:R-:W-:Y:S01]  /*f920*/  FMUL.FTZ R57, R62, UR46 ;  /* 0x0000002e3e397c20 */ /* 0x000fe20008410000 */
[----:B------:R-:W1:Y:S01]  /*f930*/  MUFU.TANH R60, R60 ;  /* 0x0000003c003c7308 */ /* 0x000e620000002400 */
[----:B------:R-:W-:-:S02]  /*f940*/  ISETP.GT.AND P3, PT, R81, 0x41, PT ;  /* 0x000000415100780c */ /* 0x000fc40003f64270 */
[----:B------:R-:W-:Y:S02]  /*f950*/  FSEL R62, R54, -INF , P2 ;  /* 0xff800000363e7808 */ /* 0x000fe40001000000 */
[----:B------:R-:W-:Y:S01]  /*f960*/  FMNMX.FTZ R7, R30, R7, !PT ;  /* 0x000000071e077209 */ /* 0x000fe20007810000 */
[----:B------:R-:W-:Y:S01]  /*f970*/  FMUL.FTZ R56, R63, UR46 ;  /* 0x0000002e3f387c20 */ /* 0x000fe20008410000 */
[----:B------:R-:W-:Y:S01]  /*f980*/  ISETP.GT.AND P4, PT, R81, 0x48, PT ;  /* 0x000000485100780c */ /* 0x000fe20003f84270 */
[----:B------:R-:W2:Y:S01]  /*f990*/  MUFU.TANH R61, R61 ;  /* 0x0000003d003d7308 */ /* 0x000ea20000002400 */
[----:B0-----:R-:W-:Y:S02]  /*f9a0*/  FSEL R63, R55, -INF , P3 ;  /* 0xff800000373f7808 */ /* 0x001fe40001800000 */
[----:B------:R-:W-:Y:S02]  /*f9b0*/  FMNMX.FTZ R7, R62, R7, !PT ;  /* 0x000000073e077209 */ /* 0x000fe40007810000 */
[----:B------:R-:W-:-:S02]  /*f9c0*/  FSEL R58, R58, -INF , P4 ;  /* 0xff8000003a3a7808 */ /* 0x000fc40002000000 */
[----:B------:R-:W-:Y:S01]  /*f9d0*/  FMNMX.FTZ R7, R63, R7, !PT ;  /* 0x000000073f077209 */ /* 0x000fe20007810000 */
[----:B------:R-:W0:Y:S01]  /*f9e0*/  MUFU.TANH R64, R64 ;  /* 0x0000004000407308 */ /* 0x000e220000002400 */
[C---:B------:R-:W-:Y:S02]  /*f9f0*/  ISETP.GT.AND P2, PT, R81.reuse, 0x50, PT ;  /* 0x000000505100780c */ /* 0x040fe40003f44270 */
[----:B------:R-:W-:Y:S02]  /*fa00*/  FMNMX.FTZ R7, R58, R7, !PT ;  /* 0x000000073a077209 */ /* 0x000fe40007810000 */
[----:B------:R-:W-:Y:S02]  /*fa10*/  ISETP.GT.AND P3, PT, R81, 0x51, PT ;  /* 0x000000515100780c */ /* 0x000fe40003f64270 */
[----:B-1----:R-:W-:Y:S01]  /*fa20*/  FSEL R54, R60, -INF , P2 ;  /* 0xff8000003c367808 */ /* 0x002fe20001000000 */
[----:B------:R-:W1:Y:S01]  /*fa30*/  MUFU.TANH R68, R68 ;  /* 0x0000004400447308 */ /* 0x000e620000002400 */
[----:B------:R-:W-:-:S02]  /*fa40*/  FMNMX.FTZ R7, R59, R7, !PT ;  /* 0x000000073b077209 */ /* 0x000fc40007810000 */
[----:B------:R-:W-:Y:S02]  /*fa50*/  ISETP.GT.AND P4, PT, R81, 0x58, PT ;  /* 0x000000585100780c */ /* 0x000fe40003f84270 */
[----:B--2---:R-:W-:Y:S02]  /*fa60*/  FSEL R55, R61, -INF , P3 ;  /* 0xff8000003d377808 */ /* 0x004fe40001800000 */
[----:B------:R-:W-:Y:S01]  /*fa70*/  FMNMX.FTZ R7, R54, R7, !PT ;  /* 0x0000000736077209 */ /* 0x000fe20007810000 */
[----:B------:R-:W2:Y:S01]  /*fa80*/  MUFU.TANH R70, R70 ;  /* 0x0000004600467308 */ /* 0x000ea20000002400 */
[----:B0-----:R-:W-:Y:S02]  /*fa90*/  FSEL R50, R64, -INF , P4 ;  /* 0xff80000040327808 */ /* 0x001fe40002000000 */
[----:B------:R-:W-:-:S05]  /*faa0*/  FMNMX.FTZ R7, R55, R7, !PT ;  /* 0x0000000737077209 */ /* 0x000fca0007810000 */
[----:B------:R-:W0:Y:S01]  /*fab0*/  MUFU.TANH R72, R72 ;  /* 0x0000004800487308 */ /* 0x000e220000002400 */
[C---:B------:R-:W-:Y:S02]  /*fac0*/  ISETP.GT.AND P2, PT, R81.reuse, 0x60, PT ;  /* 0x000000605100780c */ /* 0x040fe40003f44270 */
[----:B------:R-:W-:Y:S02]  /*fad0*/  FMNMX.FTZ R7, R50, R7, !PT ;  /* 0x0000000732077209 */ /* 0x000fe40007810000 */
[----:B------:R-:W-:Y:S02]  /*fae0*/  ISETP.GT.AND P3, PT, R81, 0x61, PT ;  /* 0x000000615100780c */ /* 0x000fe40003f64270 */
[----:B-1----:R-:W-:Y:S01]  /*faf0*/  FSEL R40, R68, -INF , P2 ;  /* 0xff80000044287808 */ /* 0x002fe20001000000 */
[----:B------:R-:W1:Y:S01]  /*fb00*/  MUFU.TANH R76, R76 ;  /* 0x0000004c004c7308 */ /* 0x000e620000002400 */
[----:B------:R-:W-:Y:S02]  /*fb10*/  FMNMX.FTZ R7, R51, R7, !PT ;  /* 0x0000000733077209 */ /* 0x000fe40007810000 */
[----:B------:R-:W-:-:S02]  /*fb20*/  ISETP.GT.AND P4, PT, R81, 0x68, PT ;  /* 0x000000685100780c */ /* 0x000fc40003f84270 */
        /* <DEDUP_REMOVED lines=8> */
[C---:B------:R-:W-:Y:S02]  /*fbb0*/  ISETP.GT.AND P3, PT, R81.reuse, 0x71, PT ;  /* 0x000000715100780c */ /* 0x040fe40003f64270 */
[----:B------:R-:W-:Y:S01]  /*fbc0*/  ISETP.GT.AND P4, PT, R81, 0x78, PT ;  /* 0x000000785100780c */ /* 0x000fe20003f84270 */
[----:B------:R-:W3:Y:S01]  /*fbd0*/  MUFU.TANH R143, R143 ;  /* 0x0000008f008f7308 */ /* 0x000ee20000002400 */
[----:B-1----:R-:W-:Y:S02]  /*fbe0*/  FSEL R81, R76, -INF , P2 ;  /* 0xff8000004c517808 */ /* 0x002fe40001000000 */
[----:B------:R-:W-:-:S02]  /*fbf0*/  FMNMX.FTZ R7, R45, R7, !PT ;  /* 0x000000072d077209 */ /* 0x000fc40007810000 */
[----:B--2---:R-:W-:Y:S02]  /*fc00*/  FSEL R13, R10, -INF , P3 ;  /* 0xff8000000a0d7808 */ /* 0x004fe40001800000 */
[----:B------:R-:W-:Y:S01]  /*fc10*/  FMNMX.FTZ R7, R81, R7, !PT ;  /* 0x0000000751077209 */ /* 0x000fe20007810000 */
[----:B------:R-:W1:Y:S01]  /*fc20*/  MUFU.TANH R8, R8 ;  /* 0x0000000800087308 */ /* 0x000e620000002400 */
[----:B0-----:R-:W-:Y:S02]  /*fc30*/  FSEL R10, R140, -INF , P4 ;  /* 0xff8000008c0a7808 */ /* 0x001fe40002000000 */
[----:B------:R-:W-:Y:S02]  /*fc40*/  FMNMX.FTZ R7, R13, R7, !PT ;  /* 0x000000070d077209 */ /* 0x000fe40007810000 */
[----:B------:R-:W-:Y:S02]  /*fc50*/  ISETP.GT.AND P3, PT, R44, 0x1, PT ;  /* 0x000000012c00780c */ /* 0x000fe40003f64270 */
[----:B------:R-:W-:-:S02]  /*fc60*/  FMNMX.FTZ R7, R10, R7, !PT ;  /* 0x000000070a077209 */ /* 0x000fc40007810000 */
[----:B---3--:R-:W-:Y:S02]  /*fc70*/  FSEL R33, R143, -INF , P3 ;  /* 0xff8000008f217808 */ /* 0x008fe40001800000 */
[----:B------:R-:W-:Y:S02]  /*fc80*/  ISETP.GT.AND P3, PT, R44, 0x11, PT ;  /* 0x000000112c00780c */ /* 0x000fe40003f64270 */
[----:B------:R-:W-:Y:S02]  /*fc90*/  FMNMX.FTZ R7, R11, R7, !PT ;  /* 0x000000070b077209 */ /* 0x000fe40007810000 */
[----:B-1----:R-:W-:-:S03]  /*fca0*/  FSEL R37, R8, -INF , P3 ;  /* 0xff80000008257808 */ /* 0x002fc60001800000 */
[----:B------:R-:W0:Y:S01]  /*fcb0*/  SHFL.BFLY PT, R8, R7, 0x2, 0x1f ;  /* 0x0c401f0007087f89 */ /* 0x000e2200000e0000 */
[----:B------:R-:W1:Y:S01]  /*fcc0*/  MUFU.TANH R144, R144 ;  /* 0x0000009000907308 */ /* 0x000e620000002400 */
[----:B------:R-:W-:-:S07]  /*fcd0*/  FMUL.FTZ R39, R39, UR46 ;  /* 0x0000002e27277c20 */ /* 0x000fce0008410000 */
[----:B------:R-:W2:Y:S08]  /*fce0*/  MUFU.TANH R141, R141 ;  /* 0x0000008d008d7308 */ /* 0x000eb00000002400 */
[----:B------:R-:W3:Y:S01]  /*fcf0*/  MUFU.TANH R12, R12 ;  /* 0x0000000c000c7308 */ /* 0x000ee20000002400 */
[----:B0-----:R-:W-:-:S07]  /*fd00*/  FMNMX.FTZ R7, R7, R8, !PT ;  /* 0x0000000807077209 */ /* 0x001fce0007810000 */
[----:B------:R-:W0:Y:S01]  /*fd10*/  MUFU.TANH R14, R14 ;  /* 0x0000000e000e7308 */ /* 0x000e220000002400 */
[C---:B------:R-:W-:Y:S01]  /*fd20*/  ISETP.GT.AND P2, PT, R44.reuse, RZ, PT ;  /* 0x000000ff2c00720c */ /* 0x040fe20003f44270 */
[----:B------:R-:W4:Y:S01]  /*fd30*/  SHFL.BFLY PT, R8, R7, 0x1, 0x1f ;  /* 0x0c201f0007087f89 */ /* 0x000f2200000e0000 */
[----:B------:R-:W-:-:S05]  /*fd40*/  ISETP.GT.AND P4, PT, R44, 0x8, PT ;  /* 0x000000082c00780c */ /* 0x000fca0003f84270 */
[----:B------:R-:W5:Y:S01]  /*fd50*/  MUFU.TANH R39, R39 ;  /* 0x0000002700277308 */ /* 0x000f620000002400 */
[----:B-1----:R-:W-:-:S07]  /*fd60*/  FSEL R78, R144, -INF , P2 ;  /* 0xff800000904e7808 */ /* 0x002fce0001000000 */
[----:B------:R-:W1:Y:S01]  /*fd70*/  MUFU.TANH R15, R15 ;  /* 0x0000000f000f7308 */ /* 0x000e620000002400 */
[----:B--2---:R-:W-:-:S07]  /*fd80*/  FSEL R76, R141, -INF , P4 ;  /* 0xff8000008d4c7808 */ /* 0x004fce0002000000 */
[----:B------:R-:W2:Y:S08]  /*fd90*/  MUFU.TANH R25, R25 ;  /* 0x0000001900197308 */ /* 0x000eb00000002400 */
[----:B------:R-:W4:Y:S01]  /*fda0*/  MUFU.TANH R20, R20 ;  /* 0x0000001400147308 */ /* 0x000f220000002400 */
[C---:B------:R-:W-:Y:S02]  /*fdb0*/  ISETP.GT.AND P2, PT, R44.reuse, 0x10, PT ;  /* 0x000000102c00780c */ /* 0x040fe40003f44270 */
[----:B------:R-:W-:-:S05]  /*fdc0*/  ISETP.GT.AND P4, PT, R44, 0x18, PT ;  /* 0x000000182c00780c */ /* 0x000fca0003f84270 */
[----:B------:R-:W4:Y:S01]  /*fdd0*/  MUFU.TANH R27, R27 ;  /* 0x0000001b001b7308 */ /* 0x000f220000002400 */
[----:B---3--:R-:W-:-:S07]  /*fde0*/  FSEL R74, R12, -INF , P2 ;  /* 0xff8000000c4a7808 */ /* 0x008fce0001000000 */
[----:B------:R-:W3:Y:S01]  /*fdf0*/  MUFU.TANH R21, R21 ;  /* 0x0000001500157308 */ /* 0x000ee20000002400 */
[----:B0-----:R-:W-:-:S07]  /*fe00*/  FSEL R72, R14, -INF , P4 ;  /* 0xff8000000e487808 */ /* 0x001fce0002000000 */
[----:B------:R-:W0:Y:S08]  /*fe10*/  MUFU.TANH R29, R29 ;  /* 0x0000001d001d7308 */ /* 0x000e300000002400 */
[----:B------:R-:W0:Y:S01]  /*fe20*/  MUFU.TANH R24, R24 ;  /* 0x0000001800187308 */ /* 0x000e220000002400 */
[C---:B------:R-:W-:Y:S02]  /*fe30*/  ISETP.GT.AND P1, PT, R44.reuse, 0x19, PT ;  /* 0x000000192c00780c */ /* 0x040fe40003f24270 */
[----:B------:R-:W-:-:S02]  /*fe40*/  ISETP.GT.AND P2, PT, R44, 0x20, PT ;  /* 0x000000202c00780c */ /* 0x000fc40003f44270 */
[----:B------:R-:W-:-:S03]  /*fe50*/  ISETP.GT.AND P3, PT, R44, 0x21, PT ;  /* 0x000000212c00780c */ /* 0x000fc60003f64270 */
[----:B------:R-:W0:Y:S01]  /*fe60*/  MUFU.TANH R31, R31 ;  /* 0x0000001f001f7308 */ /* 0x000e220000002400 */
[----:B------:R-:W-:-:S07]  /*fe70*/  ISETP.GT.AND P4, PT, R44, 0x28, PT ;  /* 0x000000282c00780c */ /* 0x000fce0003f84270 */
[----:B------:R-:W0:Y:S01]  /*fe80*/  MUFU.TANH R32, R32 ;  /* 0x0000002000207308 */ /* 0x000e220000002400 */
[----:B-----5:R-:W-:-:S07]  /*fe90*/  FSEL R39, R39, -INF , P1 ;  /* 0xff80000027277808 */ /* 0x020fce0000800000 */
[----:B------:R-:W5:Y:S01]  /*fea0*/  MUFU.TANH R34, R34 ;  /* 0x0000002200227308 */ /* 0x000f620000002400 */
[----:B-1----:R-:W-:-:S07]  /*feb0*/  FSEL R70, R15, -INF , P2 ;  /* 0xff8000000f467808 */ /* 0x002fce0001000000 */
[----:B------:R-:W1:Y:S01]  /*fec0*/  MUFU.TANH R57, R57 ;  /* 0x0000003900397308 */ /* 0x000e620000002400 */
[----:B--2---:R-:W-:Y:S02]  /*fed0*/  FSEL R25, R25, -INF , P3 ;  /* 0xff80000019197808 */ /* 0x004fe40001800000 */
[----:B----4-:R-:W-:Y:S02]  /*fee0*/  FSEL R68, R20, -INF , P4 ;  /* 0xff80000014447808 */ /* 0x010fe40002000000 */
[----:B------:R-:W-:-:S03]  /*fef0*/  ISETP.GT.AND P1, PT, R44, 0x29, PT ;  /* 0x000000292c00780c */ /* 0x000fc60003f24270 */
[----:B------:R-:W2:Y:S01]  /*ff00*/  MUFU.TANH R56, R56 ;  /* 0x0000003800387308 */ /* 0x000ea20000002400 */
[C---:B------:R-:W-:Y:S02]  /*ff10*/  ISETP.GT.AND P2, PT, R44.reuse, 0x30, PT ;  /* 0x000000302c00780c */ /* 0x040fe40003f44270 */
[C---:B------:R-:W-:Y:S02]  /*ff20*/  ISETP.GT.AND P3, PT, R44.reuse, 0x31, PT ;  /* 0x000000312c00780c */ /* 0x040fe40003f64270 */
[----:B------:R-:W-:-:S03]  /*ff30*/  ISETP.GT.AND P4, PT, R44, 0x38, PT ;  /* 0x000000382c00780c */ /* 0x000fc60003f84270 */
[----:B------:R-:W4:Y:S01]  /*ff40*/  MUFU.TANH R53, R53 ;  /* 0x0000003500357308 */ /* 0x000f220000002400 */
[----:B------:R-:W-:-:S07]  /*ff50*/  FSEL R27, R27, -INF , P1 ;  /* 0xff8000001b1b7808 */ /* 0x000fce0000800000 */
[----:B------:R-:W4:Y:S01]  /*ff60*/  MUFU.TANH R52, R52 ;  /* 0x0000003400347308 */ /* 0x000f220000002400 */
[----:B---3--:R-:W-:-:S07]  /*ff70*/  FSEL R66, R21, -INF , P2 ;  /* 0xff80000015427808 */ /* 0x008fce0001000000 */
[----:B------:R-:W3:Y:S01]  /*ff80*/  MUFU.TANH R49, R49 ;  /* 0x0000003100317308 */ /* 0x000ee20000002400 */
[----:B0-----:R-:W-:Y:S02]  /*ff90*/  FSEL R29, R29, -INF , P3 ;  /* 0xff8000001d1d7808 */ /* 0x001fe40001800000 */
[----:B------:R-:W-:Y:S02]  /*ffa0*/  FSEL R64, R24, -INF , P4 ;  /* 0xff80000018407808 */ /* 0x000fe40002000000 */
[----:B------:R-:W-:-:S03]  /*ffb0*/  ISETP.GT.AND P1, PT, R44, 0x39, PT ;  /* 0x000000392c00780c */ /* 0x000fc60003f24270 */
[----:B------:R-:W0:Y:S01]  /*ffc0*/  MUFU.TANH R48, R48 ;  /* 0x0000003000307308 */ /* 0x000e220000002400 */
[C---:B------:R-:W-:Y:S02]  /*ffd0*/  ISETP.GT.AND P2, PT, R44.reuse, 0x40, PT ;  /* 0x000000402c00780c */ /* 0x040fe40003f44270 */
[C---:B------:R-:W-:Y:S02]  /*ffe0*/  ISETP.GT.AND P3, PT, R44.reuse, 0x41, PT ;  /* 0x000000412c00780c */ /* 0x040fe40003f64270 */
[----:B------:R-:W-:-:S03]  /*fff0*/  ISETP.GT.AND P4, PT, R44, 0x48, PT ;  /* 0x000000482c00780c */ /* 0x000fc60003f84270 */
[----:B------:R-:W0:Y:S01]  /*10000*/  MUFU.TANH R46, R46 ;  /* 0x0000002e002e7308 */ /* 0x000e220000002400 */
[----:B------:R-:W-:-:S07]  /*10010*/  FMNMX.FTZ R7, R7, R8, !PT ;  /* 0x0000000807077209 */ /* 0x000fce0007810000 */
[----:B------:R-:W0:Y:S01]  /*10020*/  MUFU.TANH R41, R41 ;  /* 0x0000002900297308 */ /* 0x000e220000002400 */
[----:B------:R-:W-:-:S07]  /*10030*/  FSEL R31, R31, -INF , P1 ;  /* 0xff8000001f1f7808 */ /* 0x000fce0000800000 */
[----:B------:R-:W0:Y:S01]  /*10040*/  MUFU.TANH R43, R142 ;  /* 0x0000008e002b7308 */ /* 0x000e220000002400 */
[----:B------:R-:W-:Y:S01]  /*10050*/  FSEL R61, R32, -INF , P2 ;  /* 0xff800000203d7808 */ /* 0x000fe20001000000 */
[----:B------:R-:W-:Y:S01]  /*10060*/  UMOV UR47, UR44 ;  /* 0x0000002c002f7c82 */ /* 0x000fe20008000000 */
[----:B-----5:R-:W-:Y:S02]  /*10070*/  FSEL R60, R34, -INF , P3 ;  /* 0xff800000223c7808 */ /* 0x020fe40001800000 */
[----:B-1----:R-:W-:Y:S02]  /*10080*/  FSEL R57, R57, -INF , P4 ;  /* 0xff80000039397808 */ /* 0x002fe40002000000 */
[C---:B------:R-:W-:Y:S02]  /*10090*/  ISETP.GT.AND P1, PT, R44.reuse, 0x49, PT ;  /* 0x000000492c00780c */ /* 0x040fe40003f24270 */
[C---:B------:R-:W-:Y:S02]  /*100a0*/  ISETP.GT.AND P2, PT, R44.reuse, 0x50, PT ;  /* 0x000000502c00780c */ /* 0x040fe40003f44270 */
[----:B------:R-:W-:-:S02]  /*100b0*/  ISETP.GT.AND P3, PT, R44, 0x51, PT ;  /* 0x000000512c00780c */ /* 0x000fc40003f64270 */
[----:B------:R-:W-:Y:S01]  /*100c0*/  ISETP.GT.AND P4, PT, R44, 0x58, PT ;  /* 0x000000582c00780c */ /* 0x000fe20003f84270 */
[C---:B------:R-:W-:Y:S01]  /*100d0*/  FMUL.FTZ R8, R7.reuse, UR47 ;  /* 0x0000002f07087c20 */ /* 0x040fe20008410000 */
[----:B------:R-:W-:Y:S02]  /*100e0*/  FSETP.NEU.FTZ.AND P6, PT, R7, -INF , PT ;  /* 0xff8000000700780b */ /* 0x000fe40003fdd000 */
[----:B--2---:R-:W-:Y:S02]  /*100f0*/  FSEL R56, R56, -INF , P1 ;  /* 0xff80000038387808 */ /* 0x004fe40000800000 */
[----:B----4-:R-:W-:Y:S02]  /*10100*/  FSEL R53, R53, -INF , P2 ;  /* 0xff80000035357808 */ /* 0x010fe40001000000 */
[----:B------:R-:W-:Y:S02]  /*10110*/  FSEL R52, R52, -INF , P3 ;  /* 0xff80000034347808 */ /* 0x000fe40001800000 */
[----:B---3--:R-:W-:-:S02]  /*10120*/  FSEL R49, R49, -INF , P4 ;  /* 0xff80000031317808 */ /* 0x008fc40002000000 */
[C---:B------:R-:W-:Y:S02]  /*10130*/  ISETP.GT.AND P1, PT, R44.reuse, 0x59, PT ;  /* 0x000000592c00780c */ /* 0x040fe40003f24270 */
[C---:B------:R-:W-:Y:S02]  /*10140*/  ISETP.GT.AND P2, PT, R44.reuse, 0x60, PT ;  /* 0x000000602c00780c */ /* 0x040fe40003f44270 */
[C---:B------:R-:W-:Y:S02]  /*10150*/  ISETP.GT.AND P3, PT, R44.reuse, 0x61, PT ;  /* 0x000000612c00780c */ /* 0x040fe40003f64270 */
[----:B------:R-:W-:Y:S01]  /*10160*/  ISETP.GT.AND P4, PT, R44, 0x68, PT ;  /* 0x000000682c00780c */ /* 0x000fe20003f84270 */
[----:B------:R-:W-:Y:S01]  /*10170*/  FMUL.FTZ R79, R79, UR46 ;  /* 0x0000002e4f4f7c20 */ /* 0x000fe20008410000 */
[----:B------:R-:W-:Y:S02]  /*10180*/  FSEL R12, R7, RZ, P6 ;  /* 0x000000ff070c7208 */ /* 0x000fe40003000000 */
[----:B------:R-:W-:-:S02]  /*10190*/  FSEL R8, R8, RZ, P6 ;  /* 0x000000ff08087208 */ /* 0x000fc40003000000 */
[----:B0-----:R-:W-:Y:S02]  /*101a0*/  FSEL R48, R48, -INF , P1 ;  /* 0xff80000030307808 */ /* 0x001fe40000800000 */
[----:B------:R-:W-:Y:S02]  /*101b0*/  FSEL R46, R46, -INF , P2 ;  /* 0xff8000002e2e7808 */ /* 0x000fe40001000000 */
[----:B------:R-:W-:Y:S02]  /*101c0*/  FSEL R41, R41, -INF , P3 ;  /* 0xff80000029297808 */ /* 0x000fe40001800000 */
[----:B------:R-:W-:Y:S01]  /*101d0*/  FSEL R43, R43, -INF , P4 ;  /* 0xff8000002b2b7808 */ /* 0x000fe20002000000 */
[----:B------:R-:W-:Y:S01]  /*101e0*/  FADD.FTZ R12, -R12, R9 ;  /* 0x000000090c0c7221 */ /* 0x000fe20000010100 */
[C---:B------:R-:W-:Y:S02]  /*101f0*/  ISETP.GT.AND P1, PT, R44.reuse, 0x69, PT ;  /* 0x000000692c00780c */ /* 0x040fe40003f24270 */
[----:B------:R-:W-:-:S02]  /*10200*/  ISETP.GT.AND P2, PT, R44, 0x70, PT ;  /* 0x000000702c00780c */ /* 0x000fc40003f44270 */
[C---:B------:R-:W-:Y:S02]  /*10210*/  ISETP.GT.AND P3, PT, R44.reuse, 0x71, PT ;  /* 0x000000712c00780c */ /* 0x040fe40003f64270 */
[C---:B------:R-:W-:Y:S02]  /*10220*/  ISETP.GT.AND P4, PT, R44.reuse, 0x78, PT ;  /* 0x000000782c00780c */ /* 0x040fe40003f84270 */
[----:B------:R-:W-:Y:S01]  /*10230*/  ISETP.GT.AND P5, PT, R44, 0x79, PT ;  /* 0x000000792c00780c */ /* 0x000fe20003fa4270 */
[--C-:B------:R-:W-:Y:S01]  /*10240*/  FFMA.FTZ R32, R139, UR47, -R8.reuse ;  /* 0x0000002f8b207c23 */ /* 0x100fe20008010808 */
[----:B------:R0:W1:Y:S01]  /*10250*/  MUFU.TANH R44, R79 ;  /* 0x0000004f002c7308 */ /* 0x0000620000002400 */
        /* <DEDUP_REMOVED lines=8> */
[--C-:B0-----:R-:W-:Y:S01]  /*102e0*/  FFMA.FTZ R79, R85, UR47, -R8.reuse ;  /* 0x0000002f554f7c23 */ /* 0x101fe20008010808 */
        /* <DEDUP_REMOVED lines=44> */
[----:B------:R-:W-:Y:S01]  /*105b0*/  FMNMX.FTZ R8, R52, R8, !PT ;  /* 0x0000000834087209 */ /* 0x000fe20007810000 */
[----:B------:R-:W-:-:S03]  /*105c0*/  FMUL.FTZ R15, R83, UR46 ;  /* 0x0000002e530f7c20 */ /* 0x000fc60008410000 */
[----:B------:R-:W-:Y:S01]  /*105d0*/  FMNMX.FTZ R8, R49, R8, !PT ;  /* 0x0000000831087209 */ /* 0x000fe20007810000 */
[----:B------:R-:W0:Y:S01]  /*105e0*/  MUFU.TANH R14, R14 ;  /* 0x0000000e000e7308 */ /* 0x000e220000002400 */
[----:B------:R-:W-:Y:S02]  /*105f0*/  FMUL.FTZ R20, R86, UR46 ;  /* 0x0000002e56147c20 */ /* 0x000fe40008410000 */
[----:B------:R-:W-:Y:S01]  /*10600*/  FMNMX.FTZ R8, R48, R8, !PT ;  /* 0x0000000830087209 */ /* 0x000fe20007810000 */
[----:B------:R-:W-:-:S03]  /*10610*/  FMUL.FTZ R21, R87, UR46 ;  /* 0x0000002e57157c20 */ /* 0x000fc60008410000 */
[----:B------:R-:W-:Y:S01]  /*10620*/  FMNMX.FTZ R8, R46, R8, !PT ;  /* 0x000000082e087209 */ /* 0x000fe20007810000 */
[----:B------:R-:W2:Y:S03]  /*10630*/  MUFU.TANH R15, R15 ;  /* 0x0000000f000f7308 */ /* 0x000ea60000002400 */
[----:B------:R-:W-:-:S05]  /*10640*/  FMNMX.FTZ R8, R41, R8, !PT ;  /* 0x0000000829087209 */ /* 0x000fca0007810000 */
[----:B------:R-:W3:Y:S01]  /*10650*/  MUFU.TANH R20, R20 ;  /* 0x0000001400147308 */ /* 0x000ee20000002400 */
[----:B-1----:R-:W-:Y:S02]  /*10660*/  FSEL R44, R44, -INF , P1 ;  /* 0xff8000002c2c7808 */ /* 0x002fe40000800000 */
[----:B------:R-:W-:-:S05]  /*10670*/  FMNMX.FTZ R8, R43, R8, !PT ;  /* 0x000000082b087209 */ /* 0x000fca0007810000 */
[----:B------:R-:W1:Y:S01]  /*10680*/  MUFU.TANH R21, R21 ;  /* 0x0000001500157308 */ /* 0x000e620000002400 */
[----:B0-----:R-:W-:Y:S02]  /*10690*/  FSEL R14, R14, -INF , P2 ;  /* 0xff8000000e0e7808 */ /* 0x001fe40001000000 */
[----:B------:R-:W-:Y:S02]  /*106a0*/  FMNMX.FTZ R8, R44, R8, !PT ;  /* 0x000000082c087209 */ /* 0x000fe40007810000 */
[----:B--2---:R-:W-:Y:S02]  /*106b0*/  FSEL R15, R15, -INF , P3 ;  /* 0xff8000000f0f7808 */ /* 0x004fe40001800000 */
[----:B------:R-:W-:Y:S02]  /*106c0*/  FMNMX.FTZ R8, R14, R8, !PT ;  /* 0x000000080e087209 */ /* 0x000fe40007810000 */
[----:B---3--:R-:W-:Y:S02]  /*106d0*/  FSEL R20, R20, -INF , P4 ;  /* 0xff80000014147808 */ /* 0x008fe40002000000 */
[----:B------:R-:W-:-:S04]  /*106e0*/  FMNMX.FTZ R8, R15, R8, !PT ;  /* 0x000000080f087209 */ /* 0x000fc80007810000 */
[----:B------:R-:W-:Y:S02]  /*106f0*/  FMNMX.FTZ R8, R20, R8, !PT ;  /* 0x0000000814087209 */ /* 0x000fe40007810000 */
[----:B-1----:R-:W-:-:S04]  /*10700*/  FSEL R21, R21, -INF , P5 ;  /* 0xff80000015157808 */ /* 0x002fc80002800000 */
[----:B------:R-:W-:-:S05]  /*10710*/  FMNMX.FTZ R8, R21, R8, !PT ;  /* 0x0000000815087209 */ /* 0x000fca0007810000 */
[----:B------:R-:W0:Y:S02]  /*10720*/  SHFL.BFLY PT, R13, R8, 0x2, 0x1f ;  /* 0x0c401f00080d7f89 */ /* 0x000e2400000e0000 */
[----:B0-----:R-:W-:-:S05]  /*10730*/  FMNMX.FTZ R8, R8, R13, !PT ;  /* 0x0000000d08087209 */ /* 0x001fca0007810000 */
[----:B------:R-:W0:Y:S01]  /*10740*/  SHFL.BFLY PT, R13, R8, 0x1, 0x1f ;  /* 0x0c201f00080d7f89 */ /* 0x000e2200000e0000 */
[----:B------:R-:W-:Y:S01]  /*10750*/  FMUL.FTZ R12, R12, UR47 ;  /* 0x0000002f0c0c7c20 */ /* 0x000fe20008410000 */
[----:B------:R-:W-:Y:S01]  /*10760*/  MUFU.EX2 R32, R32 ;  /* 0x0000002000207308 */ /* 0x000fe20000000800 */
[----:B0-----:R-:W-:-:S04]  /*10770*/  FMNMX.FTZ R8, R8, R13, !PT ;  /* 0x0000000d08087209 */ /* 0x001fc80007810000 */
[C---:B------:R-:W-:Y:S01]  /*10780*/  FSETP.NEU.FTZ.AND P1, PT, R8.reuse, -INF , PT ;  /* 0xff8000000800780b */ /* 0x040fe20003f3d000 */
[----:B------:R-:W-:-:S03]  /*10790*/  FMUL.FTZ R80, R8, UR47 ;  /* 0x0000002f08507c20 */ /* 0x000fc60008410000 */
[----:B------:R-:W-:Y:S02]  /*107a0*/  FSEL R13, R8, RZ, P1 ;  /* 0x000000ff080d7208 */ /* 0x000fe40000800000 */
[----:B------:R-:W-:-:S03]  /*107b0*/  FSEL R80, R80, RZ, P1 ;  /* 0x000000ff50507208 */ /* 0x000fc60000800000 */
[----:B------:R-:W-:Y:S02]  /*107c0*/  FADD.FTZ R13, -R13, R6 ;  /* 0x000000060d0d7221 */ /* 0x000fe40000010100 */
[--C-:B------:R-:W-:Y:S02]  /*107d0*/  FFMA.FTZ R78, R78, UR47, -R80.reuse ;  /* 0x0000002f4e4e7c23 */ /* 0x100fe40008010850 */
[----:B------:R-:W-:Y:S01]  /*107e0*/  FMUL.FTZ R13, R13, UR47 ;  /* 0x0000002f0d0d7c20 */ /* 0x000fe20008410000 */
[--C-:B------:R-:W-:Y:S01]  /*107f0*/  FFMA.FTZ R33, R33, UR47, -R80.reuse ;  /* 0x0000002f21217c23 */ /* 0x100fe20008010850 */
[----:B------:R-:W0:Y:S01]  /*10800*/  MUFU.EX2 R12, R12 ;  /* 0x0000000c000c7308 */ /* 0x000e220000000800 */
[--C-:B------:R-:W-:Y:S01]  /*10810*/  FFMA.FTZ R76, R76, UR47, -R80.reuse ;  /* 0x0000002f4c4c7c23 */ /* 0x100fe20008010850 */
[----:B------:R-:W-:-:S06]  /*10820*/  FFMA.FTZ R35, R35, UR47, -R80 ;  /* 0x0000002f23237c23 */ /* 0x000fcc0008010850 */
[----:B------:R-:W-:Y:S01]  /*10830*/  MUFU.EX2 R78, R78 ;  /* 0x0000004e004e7308 */ /* 0x000fe20000000800 */
[--C-:B------:R-:W-:Y:S01]  /*10840*/  FFMA.FTZ R74, R74, UR47, -R80.reuse ;  /* 0x0000002f4a4a7c23 */ /* 0x100fe20008010850 */
[----:B------:R-:W-:-:S06]  /*10850*/  FFMA.FTZ R37, R37, UR47, -R80 ;  /* 0x0000002f25257c23 */ /* 0x000fcc0008010850 */
[----:B------:R-:W1:Y:S01]  /*10860*/  MUFU.EX2 R13, R13 ;  /* 0x0000000d000d7308 */ /* 0x000e620000000800 */
[--C-:B------:R-:W-:Y:S01]  /*10870*/  FFMA.FTZ R72, R72, UR47, -R80.reuse ;  /* 0x0000002f48487c23 */ /* 0x100fe20008010850 */
[--C-:B------:R-:W-:Y:S01]  /*10880*/  FFMA.FTZ R39, R39, UR47, -R80.reuse ;  /* 0x0000002f27277c23 */ /* 0x100fe20008010850 */
[--C-:B------:R-:W-:Y:S01]  /*10890*/  FFMA.FTZ R70, R70, UR47, -R80.reuse ;  /* 0x0000002f46467c23 */ /* 0x100fe20008010850 */
[--C-:B------:R-:W-:Y:S01]  /*108a0*/  FFMA.FTZ R25, R25, UR47, -R80.reuse ;  /* 0x0000002f19197c23 */ /* 0x100fe20008010850 */
[----:B------:R-:W-:-:S03]  /*108b0*/  FFMA.FTZ R68, R68, UR47, -R80 ;  /* 0x0000002f44447c23 */ /* 0x000fc60008010850 */
[----:B------:R-:W2:Y:S01]  /*108c0*/  MUFU.EX2 R79, R79 ;  /* 0x0000004f004f7308 */ /* 0x000ea20000000800 */
[--C-:B------:R-:W-:Y:S01]  /*108d0*/  FFMA.FTZ R27, R27, UR47, -R80.reuse ;  /* 0x0000002f1b1b7c23 */ /* 0x100fe20008010850 */
[--C-:B------:R-:W-:Y:S01]  /*108e0*/  FFMA.FTZ R66, R66, UR47, -R80.reuse ;  /* 0x0000002f42427c23 */ /* 0x100fe20008010850 */
[--C-:B------:R-:W-:Y:S01]  /*108f0*/  FFMA.FTZ R29, R29, UR47, -R80.reuse ;  /* 0x0000002f1d1d7c23 */ /* 0x100fe20008010850 */
[--C-:B------:R-:W-:Y:S01]  /*10900*/  FFMA.FTZ R64, R64, UR47, -R80.reuse ;  /* 0x0000002f40407c23 */ /* 0x100fe20008010850 */
[--C-:B------:R-:W-:Y:S01]  /*10910*/  FFMA.FTZ R31, R31, UR47, -R80.reuse ;  /* 0x0000002f1f1f7c23 */ /* 0x100fe20008010850 */
[--C-:B------:R-:W-:Y:S02]  /*10920*/  FFMA.FTZ R61, R61, UR47, -R80.reuse ;  /* 0x0000002f3d3d7c23 */ /* 0x100fe40008010850 */
[----:B------:R-:W3:Y:S01]  /*10930*/  MUFU.EX2 R33, R33 ;  /* 0x0000002100217308 */ /* 0x000ee20000000800 */
        /* <DEDUP_REMOVED lines=15> */
[----:B------:R-:W4:Y:S01]  /*10a30*/  MUFU.EX2 R34, R34 ;  /* 0x0000002200227308 */ /* 0x000f220000000800 */
[----:B------:R-:W-:-:S07]  /*10a40*/  IMAD R80, R19, 0x8, R2 ;  /* 0x0000000813507824 */ /* 0x000fce00078e0202 */
[----:B------:R-:W5:Y:S01]  /*10a50*/  MUFU.EX2 R76, R76 ;  /* 0x0000004c004c7308 */ /* 0x000f620000000800 */
[----:B------:R-:W-:Y:S01]  /*10a60*/  IADD3 R80, R80, 0x2d840, RZ ;  /* 0x0002d84050507810 */ /* 0x000fe20007ffe0ff */
[----:B0-----:R-:W-:-:S06]  /*10a70*/  FFMA.FTZ R3, R12, R3, R32 ;  /* 0x000000030c037223 */ /* 0x001fcc0000010020 */
[----:B------:R0:W-:Y:S01]  /*10a80*/  MUFU.EX2 R6, R81 ;  /* 0x0000005100067308 */ /* 0x0001e20000000800 */
[----:B-1----:R-:W-:-:S07]  /*10a90*/  FFMA.FTZ R0, R13, R0, R78 ;  /* 0x000000000d007223 */ /* 0x002fce000001004e */
[----:B------:R-:W1:Y:S01]  /*10aa0*/  MUFU.EX2 R77, R77 ;  /* 0x0000004d004d7308 */ /* 0x000e620000000800 */
[----:B0-----:R-:W-:-:S07]  /*10ab0*/  IMAD.U32 R81, RZ, RZ, UR40 ;  /* 0x00000028ff517e24 */ /* 0x001fce000f8e00ff */
[----:B------:R-:W0:Y:S01]  /*10ac0*/  MUFU.EX2 R35, R35 ;  /* 0x0000002300237308 */ /* 0x000e220000000800 */
[----:B------:R-:W-:Y:S01]  /*10ad0*/  PRMT R80, R81, 0x654, R80 ;  /* 0x0000065451507816 */ /* 0x000fe20000000050 */
[----:B--2---:R-:W-:-:S03]  /*10ae0*/  FADD.FTZ R3, R79, R3 ;  /* 0x000000034f037221 */ /* 0x004fc60000010000 */
[----:B------:R3:W-:Y:S03]  /*10af0*/  SYNCS.ARRIVE.TRANS64.RED.A1T0 RZ, [R80+URZ], RZ ;  /* 0x000000ff50ff79a7 */ /* 0x0007e6000810043f */
[----:B------:R-:W2:Y:S08]  /*10b00*/  MUFU.EX2 R36, R36 ;  /* 0x0000002400247308 */ /* 0x000eb00000000800 */
[----:B------:R-:W2:Y:S01]  /*10b10*/  MUFU.EX2 R74, R74 ;  /* 0x0000004a004a7308 */ /* 0x000ea20000000800 */
[----:B---3--:R-:W-:Y:S01]  /*10b20*/  FADD.FTZ R80, R33, R0 ;  /* 0x0000000021507221 */ /* 0x008fe20000010000 */
[----:B----4-:R-:W-:-:S06]  /*10b30*/  FADD.FTZ R0, R34, R3 ;  /* 0x0000000322007221 */ /* 0x010fcc0000010000 */
[----:B------:R-:W3:Y:S01]  /*10b40*/  MUFU.EX2 R75, R75 ;  /* 0x0000004b004b7308 */ /* 0x000ee20000000800 */
[----:B-----5:R-:W-:-:S07]  /*10b50*/  FADD.FTZ R3, R76, R80 ;  /* 0x000000504c037221 */ /* 0x020fce0000010000 */
[----:B------:R-:W4:Y:S01]  /*10b60*/  MUFU.EX2 R37, R37 ;  /* 0x0000002500257308 */ /* 0x000f220000000800 */
[----:B-1----:R-:W-:Y:S01]  /*10b70*/  FADD.FTZ R0, R77, R0 ;  /* 0x000000004d007221 */ /* 0x002fe20000010000 */
[----:B0-----:R-:W-:-:S06]  /*10b80*/  FADD.FTZ R3, R35, R3 ;  /* 0x0000000323037221 */ /* 0x001fcc0000010000 */
[----:B------:R-:W0:Y:S08]  /*10b90*/  MUFU.EX2 R38, R38 ;  /* 0x0000002600267308 */ /* 0x000e300000000800 */
[----:B------:R-:W1:Y:S01]  /*10ba0*/  MUFU.EX2 R72, R72 ;  /* 0x0000004800487308 */ /* 0x000e620000000800 */
[----:B--2---:R-:W-:Y:S01]  /*10bb0*/  FADD.FTZ R0, R36, R0 ;  /* 0x0000000024007221 */ /* 0x004fe20000010000 */
[----:B------:R-:W-:-:S06]  /*10bc0*/  FADD.FTZ R3, R74, R3 ;  /* 0x000000034a037221 */ /* 0x000fcc0000010000 */
[----:B------:R-:W2:Y:S08]  /*10bd0*/  MUFU.EX2 R73, R73 ;  /* 0x0000004900497308 */ /* 0x000eb00000000800 */
[----:B------:R-:W5:Y:S01]  /*10be0*/  MUFU.EX2 R39, R39 ;  /* 0x0000002700277308 */ /* 0x000f620000000800 */
[----:B---3--:R-:W-:Y:S01]  /*10bf0*/  FADD.FTZ R0, R75, R0 ;  /* 0x000000004b007221 */ /* 0x008fe20000010000 */
[----:B----4-:R-:W-:-:S06]  /*10c00*/  FADD.FTZ R3, R37, R3 ;  /* 0x0000000325037221 */ /* 0x010fcc0000010000 */
[----:B------:R-:W3:Y:S08]  /*10c10*/  MUFU.EX2 R24, R24 ;  /* 0x0000001800187308 */ /* 0x000ef00000000800 */
[----:B------:R-:W4:Y:S01]  /*10c20*/  MUFU.EX2 R70, R70 ;  /* 0x0000004600467308 */ /* 0x000f220000000800 */
[----:B0-----:R-:W-:Y:S01]  /*10c30*/  FADD.FTZ R0, R38, R0 ;  /* 0x0000000026007221 */ /* 0x001fe20000010000 */
[----:B-1----:R-:W-:-:S06]  /*10c40*/  FADD.FTZ R3, R72, R3 ;  /* 0x0000000348037221 */ /* 0x002fcc0000010000 */
[----:B------:R-:W0:Y:S08]  /*10c50*/  MUFU.EX2 R71, R71 ;  /* 0x0000004700477308 */ /* 0x000e300000000800 */
[----:B------:R-:W1:Y:S01]  /*10c60*/  MUFU.EX2 R25, R25 ;  /* 0x0000001900197308 */ /* 0x000e620000000800 */
[----:B--2---:R-:W-:Y:S01]  /*10c70*/  FADD.FTZ R0, R73, R0 ;  /* 0x0000000049007221 */ /* 0x004fe20000010000 */
[----:B-----5:R-:W-:-:S06]  /*10c80*/  FADD.FTZ R3, R39, R3 ;  /* 0x0000000327037221 */ /* 0x020fcc0000010000 */
        /* <DEDUP_REMOVED lines=72> */
[----:B------:R-:W2:Y:S01]  /*11110*/  MUFU.EX2 R14, R14 ;  /* 0x0000000e000e7308 */ /* 0x000ea20000000800 */
        /* <DEDUP_REMOVED lines=8> */
[----:B------:R-:W-:Y:S01]  /*111a0*/  FADD.FTZ R0, R6, R0 ;  /* 0x0000000006007221 */ /* 0x000fe20000010000 */
[----:B--2---:R-:W-:-:S06]  /*111b0*/  FADD.FTZ R3, R14, R3 ;  /* 0x000000030e037221 */ /* 0x004fcc0000010000 */
[----:B------:R-:W2:Y:S08]  /*111c0*/  MUFU.EX2 R11, R11 ;  /* 0x0000000b000b7308 */ /* 0x000eb00000000800 */
[----:B------:R-:W5:Y:S01]  /*111d0*/  MUFU.EX2 R21, R21 ;  /* 0x0000001500157308 */ /* 0x000f620000000800 */
[----:B---3--:R-:W-:Y:S01]  /*111e0*/  FADD.FTZ R0, R9, R0 ;  /* 0x0000000009007221 */ /* 0x008fe20000010000 */
[----:B----4-:R-:W-:-:S03]  /*111f0*/  FADD.FTZ R3, R15, R3 ;  /* 0x000000030f037221 */ /* 0x010fc60000010000 */
[----:B0-----:R-:W-:Y:S01]  /*11200*/  FADD.FTZ R0, R10, R0 ;  /* 0x000000000a007221 */ /* 0x001fe20000010000 */
[----:B-1----:R-:W-:-:S03]  /*11210*/  FADD.FTZ R80, R20, R3 ;  /* 0x0000000314507221 */ /* 0x002fc60000010000 */
[----:B--2---:R-:W-:Y:S01]  /*11220*/  FADD.FTZ R3, R11, R0 ;  /* 0x000000000b037221 */ /* 0x004fe20000010000 */
[----:B-----5:R-:W-:Y:S01]  /*11230*/  FADD.FTZ R0, R21, R80 ;  /* 0x0000005015007221 */ /* 0x020fe20000010000 */
[----:B------:R-:W-:Y:S06]  /*11240*/  @!P0 BRA `(.L_x_2426) ;  /* 0x0000000000048947 */ /* 0x000fec0003800000 */
[----:B------:R-:W-:Y:S01]  /*11250*/  BPT.TRAP 0x1 ;  /* 0x000000040000795c */ /* 0x000fe20000300000 */
.L_x_2426:
[----:B------:R-:W2:Y:S04]  /*11260*/  LDL R84, [R1+0x7c] ;  /* 0x00007c0001547983 */ /* 0x000ea80000100800 */
[----:B------:R-:W3:Y:S04]  /*11270*/  LDL R82, [R1+0x8] ;  /* 0x0000080001527983 */ /* 0x000ee80000100800 */
[----:B------:R-:W4:Y:S04]  /*11280*/  LDL R81, [R1+0x4] ;  /* 0x0000040001517983 */ /* 0x000f280000100800 */
        /* <DEDUP_REMOVED lines=26> */
[----:B-1----:R-:W-:Y:S02]  /*11430*/  F2FP.F16.F32.PACK_AB R32, R63, R62 ;  /* 0x0000003e3f20723e */ /* 0x002fe400000000ff */
[----:B------:R-:W-:Y:S02]  /*11440*/  F2FP.F16.F32.PACK_AB R33, R60, R61 ;  /* 0x0000003d3c21723e */ /* 0x000fe400000000ff */
[----:B------:R-:W-:Y:S02]  /*11450*/  F2FP.F16.F32.PACK_AB R34, R59, R58 ;  /* 0x0000003a3b22723e */ /* 0x000fe400000000ff */
[----:B------:R-:W-:-:S02]  /*11460*/  F2FP.F16.F32.PACK_AB R35, R56, R57 ;  /* 0x000000393823723e */ /* 0x000fc400000000ff */
        /* <DEDUP_REMOVED lines=50> */
[----:B------:R-:W-:Y:S01]  /*11790*/  IADD3 R4, R4, -0x1, RZ ;  /* 0xffffffff04047810 */ /* 0x000fe20007ffe0ff */
[----:B0-----:R-:W-:Y:S01]  /*117a0*/  IMAD.MOV.U32 R5, RZ, RZ, R19 ;  /* 0x000000ffff057224 */ /* 0x001fe200078e0013 */
        /* <DEDUP_REMOVED lines=21> */
[----:B------:R-:W-:-:S02]  /*11900*/  IMAD.MOV.U32 R6, RZ, RZ, R8 ;  /* 0x000000ffff067224 */ /* 0x000fc400078e0008 */
[----:B------:R-:W-:Y:S02]  /*11910*/  IMAD.MOV.U32 R9, RZ, RZ, R7 ;  /* 0x000000ffff097224 */ /* 0x000fe400078e0007 */
[----:B------:R-:W-:Y:S01]  /*11920*/  IMAD.MOV.U32 R10, RZ, RZ, R137 ;  /* 0x000000ffff0a7224 */ /* 0x000fe200078e0089 */
[----:B0-----:R-:W-:Y:S01]  /*11930*/  NOP ;  /* 0x0000000000007918 */ /* 0x001fe20000000000 */
[----:B------:R-:W-:Y:S05]  /*11940*/  @P1 BRA `(.L_x_2427) ;  /* 0xffffffc8007c1947 */ /* 0x000fea000383ffff */
.L_x_2415:
[----:B------:R-:W-:-:S13]  /*11950*/  ISETP.GE.AND P1, PT, R4, RZ, PT ;  /* 0x000000ff0400720c */ /* 0x000fda0003f26270 */
[----:B------:R-:W-:Y:S05]  /*11960*/  @!P1 BRA `(.L_x_2428) ;  /* 0x0000002c00389947 */ /* 0x000fea0003800000 */
[----:B------:R-:W-:Y:S01]  /*11970*/  MOV R9, R8 ;  /* 0x0000000800097202 */ /* 0x000fe20000000f00 */
[----:B------:R-:W-:Y:S02]  /*11980*/  IMAD.MOV.U32 R6, RZ, RZ, R7 ;  /* 0x000000ffff067224 */ /* 0x000fe400078e0007 */
[----:B------:R-:W-:Y:S02]  /*11990*/  IMAD.MOV.U32 R10, RZ, RZ, R137 ;  /* 0x000000ffff0a7224 */ /* 0x000fe400078e0089 */
[----:B------:R-:W-:-:S07]  /*119a0*/  IMAD.MOV.U32 R5, RZ, RZ, R19 ;  /* 0x000000ffff057224 */ /* 0x000fce00078e0013 */
.L_x_2440:
[----:B---3--:R-:W3:Y:S01]  /*119b0*/  LDL R7, [R1+0x5c] ;  /* 0x00005c0001077983 */ /* 0x008ee20000100800 */
[----:B------:R-:W-:Y:S01]  /*119c0*/  ISETP.NE.AND P1, PT, R5, 0x1, PT ;  /* 0x000000010500780c */ /* 0x000fe20003f25270 */
[----:B------:R-:W-:Y:S05]  /*119d0*/  YIELD ;  /* 0x0000000000007946 */ /* 0x000fea0003800000 */
[----:B------:R-:W-:-:S04]  /*119e0*/  SEL R137, RZ, 0x1, P1 ;  /* 0x00000001ff897807 */ /* 0x000fc80000800000 */
[----:B------:R-:W-:Y:S02]  /*119f0*/  LOP3.LUT R137, R10, R137, RZ, 0x3c, !PT ;  /* 0x000000890a897212 */ /* 0x000fe400078e3cff */
[----:B---3--:R-:W-:-:S13]  /*11a00*/  ISETP.NE.AND P1, PT, R7, RZ, PT ;  /* 0x000000ff0700720c */ /* 0x008fda0003f25270 */
[----:B------:R-:W-:Y:S05]  /*11a10*/  @P1 BRA `(.L_x_2429) ;  /* 0x00000000003c1947 */ /* 0x000fea0003800000 */
[----:B------:R-:W-:Y:S05]  /*11a20*/  @!P0 BRA `(.L_x_2430) ;  /* 0x0000000000048947 */ /* 0x000fea0003800000 */
[----:B------:R-:W-:Y:S01]  /*11a30*/  BPT.TRAP 0x1 ;  /* 0x000000040000795c */ /* 0x000fe20000300000 */
.L_x_2430:
[----:B------:R-:W-:Y:S01]  /*11a40*/  VIADD R7, R5, 0x1 ;  /* 0x0000000105077836 */ /* 0x000fe20000000000 */
[----:B------:R-:W-:-:S04]  /*11a50*/  SHF.L.U32 R8, R137, 0x1f, RZ ;  /* 0x0000001f89087819 */ /* 0x000fc800000006ff */
[----:B------:R-:W-:-:S04]  /*11a60*/  ISETP.NE.AND P2, PT, R7, 0x2, PT ;  /* 0x000000020700780c */ /* 0x000fc80003f45270 */
[----:B------:R-:W-:-:S04]  /*11a70*/  SEL R7, R7, RZ, P2 ;  /* 0x000000ff07077207 */ /* 0x000fc80001000000 */
[----:B------:R-:W-:-:S04]  /*11a80*/  LEA R7, R7, R2, 0x3 ;  /* 0x0000000207077211 */ /* 0x000fc800078e18ff */
[----:B------:R0:W1:Y:S01]  /*11a90*/  SYNCS.PHASECHK.TRANS64.TRYWAIT P2, [R7+URZ+0x2d830], R8 ;  /* 0x02d83008070075a7 */ /* 0x000062000804017f */
[----:B------:R-:W-:Y:S05]  /*11aa0*/  @!P0 BRA `(.L_x_2431) ;  /* 0x0000000000048947 */ /* 0x000fea0003800000 */
[----:B------:R-:W-:Y:S01]  /*11ab0*/  BPT.TRAP 0x1 ;  /* 0x000000040000795c */ /* 0x000fe20000300000 */
.L_x_2431:
[----:B------:R-:W-:Y:S04]  /*11ac0*/  BSSY B0, `(.L_x_2429) ;  /* 0x0000004000007945 */ /* 0x000fe80003800000 */
[----:B-1----:R-:W-:Y:S05]  /*11ad0*/  @P2 BRA `(.L_x_2432) ;  /* 0x0000000000082947 */ /* 0x002fea0003800000 */
[----:B------:R-:W1:Y:S02]  /*11ae0*/  SYNCS.PHASECHK.TRANS64.TRYWAIT P2, [R7+URZ+0x2d830], R8 ;  /* 0x02d83008070075a7 */ /* 0x000e64000804017f */
[----:B-1----:R-:W-:Y:S05]  /*11af0*/  @!P2 BRA `(.L_x_2433) ;  /* 0x000000cc00b4a947 */ /* 0x002fea0003800000 */
.L_x_2432:
[----:B------:R-:W-:Y:S05]  /*11b00*/  BSYNC B0 ;  /* 0x0000000000007941 */ /* 0x000fea0003800000 */
.L_x_2429:
[----:B01----:R-:W3:Y:S04]  /*11b10*/  LDL R8, [R1+0x60] ;  /* 0x0000600001087983 */ /* 0x003ee80000100800 */
        /* <DEDUP_REMOVED lines=12> */
[----:B------:R-:W-:Y:S01]  /*11be0*/  IMAD.MOV.U32 R13, RZ, RZ, -0x7fffffe0 ;  /* 0x80000020ff0d7424 */ /* 0x000fe200078e00ff */
[----:B------:R-:W-:Y:S01]  /*11bf0*/  R2UR UR4, R156 ;  /* 0x000000009c0472ca */ /* 0x000fe200000e0000 */
[----:B--2---:R-:W-:Y:S01]  /*11c00*/  IMAD.MOV.U32 R25, RZ, RZ, -0x7fffffe0 ;  /* 0x80000020ff197424 */ /* 0x004fe200078e00ff */
[----:B------:R-:W-:Y:S02]  /*11c10*/  R2UR UR5, R157 ;  /* 0x000000009d0572ca */ /* 0x000fe400000e0000 */
[----:B------:R-:W-:Y:S02]  /*11c20*/  R2UR UR7, R13 ;  /* 0x000000000d0772ca */ /* 0x000fe400000e0000 */
[----:B------:R-:W-:Y:S01]  /*11c30*/  R2UR UR23, R25 ;  /* 0x00000000191772ca */ /* 0x000fe200000e0000 */
[----:B------:R-:W-:-:S05]  /*11c40*/  IMAD.MOV.U32 R21, RZ, RZ, -0x7fffffe0 ;  /* 0x80000020ff157424 */ /* 0x000fca00078e00ff */
[----:B------:R-:W-:Y:S01]  /*11c50*/  R2UR UR11, R21 ;  /* 0x00000000150b72ca */ /* 0x000fe200000e0000 */
[----:B------:R0:W-:Y:S01]  /*11c60*/  BAR.SYNC.DEFER_BLOCKING R7, 0x100 ;  /* 0x000400070000751d */ /* 0x0001e20000010000 */
[----:B------:R-:W-:Y:S02]  /*11c70*/  IMAD.MOV.U32 R15, RZ, RZ, -0x7fffffe0 ;  /* 0x80000020ff0f7424 */ /* 0x000fe400078e00ff */
[----:B---3--:R-:W-:-:S04]  /*11c80*/  IMAD R12, R19, 0x600, R8 ;  /* 0x00000600130c7824 */ /* 0x008fc800078e0208 */
[C---:B------:R-:W-:Y:S01]  /*11c90*/  VIADD R24, R12.reuse, 0x400 ;  /* 0x000004000c187836 */ /* 0x040fe20000000000 */
[----:B------:R-:W-:-:S04]  /*11ca0*/  R2UR UR6, R12 ;  /* 0x000000000c0672ca */ /* 0x000fc800000e0000 */
[----:B------:R-:W-:Y:S02]  /*11cb0*/  R2UR UR22, R24 ;  /* 0x00000000181672ca */ /* 0x000fe400000e0000 */
[----:B------:R-:W-:-:S07]  /*11cc0*/  WARPGROUP.ARRIVE ;  /* 0x00000000000079c5 */ /* 0x000fce0000000000 */
[----:B------:R-:W-:Y:S01]  /*11cd0*/  HGMMA.64x128x16.F32 R24, gdesc[UR4], RZ, !UPT, gsb0 ;  /* 0x01e00000041879f0 */ /* 0x000fe2000c0008ff */
[----:B------:R-:W-:Y:S01]  /*11ce0*/  VIADD R20, R12, 0x2 ;  /* 0x000000020c147836 */ /* 0x000fe20000000000 */
[----:B----4-:R-:W-:Y:S02]  /*11cf0*/  R2UR UR8, R148 ;  /* 0x00000000940872ca */ /* 0x010fe400000e0000 */
[----:B------:R-:W-:Y:S02]  /*11d00*/  R2UR UR9, R149 ;  /* 0x00000000950972ca */ /* 0x000fe400000e0000 */
[----:B------:R-:W-:Y:S02]  /*11d10*/  R2UR UR10, R20 ;  /* 0x00000000140a72ca */ /* 0x000fe400000e0000 */
[----:B------:R-:W-:Y:S02]  /*11d20*/  IADD3 R14, R12, 0x200, RZ ;  /* 0x000002000c0e7810 */ /* 0x000fe40007ffe0ff */
[----:B------:R-:W-:-:S02]  /*11d30*/  R2UR UR15, R15 ;  /* 0x000000000f0f72ca */ /* 0x000fc400000e0000 */
[----:B------:R-:W-:Y:S02]  /*11d40*/  R2UR UR14, R14 ;  /* 0x000000000e0e72ca */ /* 0x000fe400000e0000 */
        /* <DEDUP_REMOVED lines=33> */
.L_x_2435:
[----:B------:R-:W-:Y:S01]  /*11f60*/  SHF.L.U32 R7, R10, 0x1f, RZ ;  /* 0x0000001f0a077819 */ /* 0x000fe200000006ff */
[----:B------:R-:W-:-:S04]  /*11f70*/  IMAD R8, R5, 0x8, R2 ;  /* 0x0000000805087824 */ /* 0x000fc800078e0202 */
[----:B------:R0:W1:Y:S01]  /*11f80*/  SYNCS.PHASECHK.TRANS64.TRYWAIT P1, [R8+URZ+0x2d850], R7 ;  /* 0x02d85007080075a7 */ /* 0x000062000802017f */
[----:B------:R-:W-:Y:S05]  /*11f90*/  @!P0 BRA `(.L_x_2436) ;  /* 0x0000000000048947 */ /* 0x000fea0003800000 */
[----:B------:R-:W-:Y:S01]  /*11fa0*/  BPT.TRAP 0x1 ;  /* 0x000000040000795c */ /* 0x000fe20000300000 */
.L_x_2436:
[----:B-1----:R-:W-:Y:S05]  /*11fb0*/  @P1 BRA `(.L_x_2434) ;  /* 0x0000000000081947 */ /* 0x002fea0003800000 */
[----:B------:R-:W1:Y:S02]  /*11fc0*/  SYNCS.PHASECHK.TRANS64.TRYWAIT P1, [R8+URZ+0x2d850], R7 ;  /* 0x02d85007080075a7 */ /* 0x000e64000802017f */
[----:B-1----:R-:W-:Y:S05]  /*11fd0*/  @!P1 BRA `(.L_x_2437) ;  /* 0x000000c800909947 */ /* 0x002fea0003800000 */
.L_x_2434:
        /* <DEDUP_REMOVED lines=26> */
[----:B------:R-:W-:Y:S02]  /*12180*/  R2UR UR31, R13 ;  /* 0x000000000d1f72ca */ /* 0x000fe400000e0000 */
[----:B------:R-:W-:Y:S01]  /*12190*/  R2UR UR18, R12 ;  /* 0x000000000c1272ca */ /* 0x000fe200000e0000 */
[----:B------:R-:W-:Y:S01]  /*121a0*/  VIADD R12, R10, 0x100 ;  /* 0x000001000a0c7836 */ /* 0x000fe20000000000 */
[----:B------:R-:W-:Y:S02]  /*121b0*/  MOV R13, 0x40000040 ;  /* 0x40000040000d7802 */ /* 0x000fe40000000f00 */
[----:B------:R-:W-:Y:S02]  /*121c0*/  R2UR UR33, R11 ;  /* 0x000000000b2172ca */ /* 0x000fe400000e0000 */
[----:B------:R-:W-:Y:S02]  /*121d0*/  R2UR UR22, R12 ;  /* 0x000000000c1672ca */ /* 0x000fe400000e0000 */
[----:B------:R-:W-:-:S02]  /*121e0*/  IADD3 R12, R10, 0x140, RZ ;  /* 0x000001400a0c7810 */ /* 0x000fc40007ffe0ff */
[----:B------:R-:W-:Y:S01]  /*121f0*/  R2UR UR9, R13 ;  /* 0x000000000d0972ca */ /* 0x000fe200000e0000 */
[----:B------:R-:W-:Y:S01]  /*12200*/  IMAD.MOV.U32 R13, RZ, RZ, 0x40000040 ;  /* 0x40000040ff0d7424 */ /* 0x000fe200078e00ff */
[----:B------:R-:W-:Y:S01]  /*12210*/  R2UR UR26, R12 ;  /* 0x000000000c1a72ca */ /* 0x000fe200000e0000 */
[C---:B------:R-:W-:Y:S02]  /*12220*/  VIADD R12, R10.reuse, 0x180 ;  /* 0x000001800a0c7836 */ /* 0x040fe40000000000 */
[----:B------:R-:W-:Y:S01]  /*12230*/  VIADD R10, R10, 0x1c0 ;  /* 0x000001c00a0a7836 */ /* 0x000fe20000000000 */
        /* <DEDUP_REMOVED lines=9> */
[----:B------:R-:W-:-:S04]  /*122d0*/  MOV R13, 0x40000040 ;  /* 0x40000040000d7802 */ /* 0x000fc80000000f00 */
        /* <DEDUP_REMOVED lines=48> */
.L_x_2438:
[----:B------:R-:W-:Y:S01]  /*125e0*/  FMUL.FTZ R10, R24, UR45 ;  /* 0x0000002d180a7c20 */ /* 0x000fe20008410000 */
[----:B------:R-:W-:Y:S01]  /*125f0*/  FMUL.FTZ R13, R25, UR45 ;  /* 0x0000002d190d7c20 */ /* 0x000fe20008410000 */
[----:B------:R-:W-:Y:S01]  /*12600*/  FMUL.FTZ R24, R28, UR45 ;  /* 0x0000002d1c187c20 */ /* 0x000fe20008410000 */
[----:B0-----:R-:W-:Y:S02]  /*12610*/  IMAD R7, R19, 0x8, R2 ;  /* 0x0000000813077824 */ /* 0x001fe400078e0202 */
[----:B------:R-:W-:Y:S01]  /*12620*/  FMUL.FTZ R153, R26, UR45 ;  /* 0x0000002d1a997c20 */ /* 0x000fe20008410000 */
[----:B------:R-:W-:Y:S01]  /*12630*/  FMUL.FTZ R26, R29, UR45 ;  /* 0x0000002d1d1a7c20 */ /* 0x000fe20008410000 */
[----:B------:R-:W0:Y:S01]  /*12640*/  MUFU.TANH R10, R10 ;  /* 0x0000000a000a7308 */ /* 0x000e220000002400 */
[----:B------:R-:W-:Y:S01]  /*12650*/  IMAD.U32 R8, RZ, RZ, UR40 ;  /* 0x00000028ff087e24 */ /* 0x000fe2000f8e00ff */
[----:B------:R-:W-:Y:S01]  /*12660*/  IADD3 R7, R7, 0x2d840, RZ ;  /* 0x0002d84007077810 */ /* 0x000fe20007ffe0ff */
        /* <DEDUP_REMOVED lines=221> */
[----:B0-----:R-:W-:Y:S01]  /*13440*/  FFMA.FTZ R33, R152, UR47, -R80 ;  /* 0x0000002f98217c23 */ /* 0x001fe20008010850 */
[----:B------:R-:W-:Y:S01]  /*13450*/  FFMA.FTZ R37, R37, UR47, -R38 ;  /* 0x0000002f25257c23 */ /* 0x000fe20008010826 */
[----:B------:R-:W-:Y:S01]  /*13460*/  FFMA.FTZ R74, R149, UR47, -R80 ;  /* 0x0000002f954a7c23 */ /* 0x000fe20008010850 */
[--C-:B------:R-:W-:Y:S01]  /*13470*/  FFMA.FTZ R28, R28, UR47, -R38.reuse ;  /* 0x0000002f1c1c7c23 */ /* 0x100fe20008010826 */
[----:B------:R-:W-:Y:S01]  /*13480*/  FFMA.FTZ R51, R69, UR47, -R38 ;  /* 0x0000002f45337c23 */ /* 0x000fe20008010826 */
        /* <DEDUP_REMOVED lines=30> */
[--C-:B------:R-:W-:Y:S01]  /*13670*/  FFMA.FTZ R40, R40, UR47, -R38.reuse ;  /* 0x0000002f28287c23 */ /* 0x100fe20008010826 */
[--C-:B------:R-:W-:Y:S01]  /*13680*/  FFMA.FTZ R139, R139, UR47, -R38.reuse ;  /* 0x0000002f8b8b7c23 */ /* 0x100fe20008010826 */
[--C-:B------:R-:W-:Y:S01]  /*13690*/  FFMA.FTZ R140, R140, UR47, -R38.reuse ;  /* 0x0000002f8c8c7c23 */ /* 0x100fe20008010826 */
[----:B------:R-:W-:Y:S01]  /*136a0*/  FFMA.FTZ R62, R141, UR47, -R38 ;  /* 0x0000002f8d3e7c23 */ /* 0x000fe20008010826 */
[----:B------:R-:W2:Y:S01]  /*136b0*/  MUFU.EX2 R79, R79 ;  /* 0x0000004f004f7308 */ /* 0x000ea20000000800 */
[----:B0-----:R-:W-:Y:S01]  /*136c0*/  FFMA.FTZ R76, R151, UR47, -R80 ;  /* 0x0000002f974c7c23 */ /* 0x001fe20008010850 */
[----:B-1----:R-:W-:Y:S01]  /*136d0*/  FFMA.FTZ R0, R6, R0, R78 ;  /* 0x0000000006007223 */ /* 0x002fe2000001004e */
        /* <DEDUP_REMOVED lines=10> */
[----:B------:R-:W-:-:S03]  /*13780*/  FFMA.FTZ R13, R85, UR47, -R38 ;  /* 0x0000002f550d7c23 */ /* 0x000fc60008010826 */
[----:B------:R-:W0:Y:S01]  /*13790*/  MUFU.EX2 R33, R33 ;  /* 0x0000002100217308 */ /* 0x000e220000000800 */
[----:B--2---:R-:W-:-:S07]  /*137a0*/  FADD.FTZ R3, R79, R3 ;  /* 0x000000034f037221 */ /* 0x004fce0000010000 */
[----:B------:R1:W-:Y:S08]  /*137b0*/  MUFU.EX2 R26, R35 ;  /* 0x00000023001a7308 */ /* 0x0003f00000000800 */
[----:B------:R-:W2:Y:S01]  /*137c0*/  MUFU.EX2 R34, R24 ;  /* 0x0000001800227308 */ /* 0x000ea20000000800 */
[----:B-1----:R-:W-:-:S07]  /*137d0*/  FFMA.FTZ R35, R150, UR47, -R80 ;  /* 0x0000002f96237c23 */ /* 0x002fce0008010850 */
[----:B------:R-:W1:Y:S08]  /*137e0*/  MUFU.EX2 R76, R76 ;  /* 0x0000004c004c7308 */ /* 0x000e700000000800 */
[----:B------:R-:W3:Y:S08]  /*137f0*/  MUFU.EX2 R35, R35 ;  /* 0x0000002300237308 */ /* 0x000ef00000000800 */
[----:B------:R4:W-:Y:S08]  /*13800*/  MUFU.EX2 R69, R37 ;  /* 0x0000002500457308 */ /* 0x0009f00000000800 */
[----:B------:R-:W5:Y:S01]  /*13810*/  MUFU.EX2 R36, R28 ;  /* 0x0000001c00247308 */ /* 0x000f620000000800 */
[----:B----4-:R-:W-:-:S07]  /*13820*/  FFMA.FTZ R37, R148, UR47, -R80 ;  /* 0x0000002f94257c23 */ /* 0x010fce0008010850 */
[----:B------:R-:W4:Y:S08]  /*13830*/  MUFU.EX2 R74, R74 ;  /* 0x0000004a004a7308 */ /* 0x000f300000000800 */
[----:B------:R-:W-:Y:S08]  /*13840*/  MUFU.EX2 R24, R47 ;  /* 0x0000002f00187308 */ /* 0x000ff00000000800 */
[----:B------:R-:W-:Y:S08]  /*13850*/  MUFU.EX2 R47, R45 ;  /* 0x0000002d002f7308 */ /* 0x000ff00000000800 */
[----:B------:R-:W4:Y:S08]  /*13860*/  MUFU.EX2 R75, R75 ;  /* 0x0000004b004b7308 */ /* 0x000f300000000800 */
[----:B------:R0:W-:Y:S08]  /*13870*/  MUFU.EX2 R45, R66 ;  /* 0x00000042002d7308 */ /* 0x0001f00000000800 */
[----:B------:R-:W4:Y:S01]  /*13880*/  MUFU.EX2 R37, R37 ;  /* 0x0000002500257308 */ /* 0x000f220000000800 */
[----:B0-----:R-:W-:Y:S01]  /*13890*/  FFMA.FTZ R66, R12, UR47, -R80 ;  /* 0x0000002f0c427c23 */ /* 0x001fe20008010850 */
[----:B------:R-:W-:Y:S01]  /*138a0*/  FADD.FTZ R80, R33, R0 ;  /* 0x0000000021507221 */ /* 0x000fe20000010000 */
[----:B--2---:R-:W-:-:S03]  /*138b0*/  FADD.FTZ R0, R34, R3 ;  /* 0x0000000322007221 */ /* 0x004fc60000010000 */
[----:B-1----:R-:W-:Y:S01]  /*138c0*/  FADD.FTZ R3, R76, R80 ;  /* 0x000000504c037221 */ /* 0x002fe20000010000 */
[----:B------:R-:W-:Y:S01]  /*138d0*/  FADD.FTZ R0, R77, R0 ;  /* 0x000000004d007221 */ /* 0x000fe20000010000 */
[----:B------:R-:W0:Y:S02]  /*138e0*/  MUFU.EX2 R38, R30 ;  /* 0x0000001e00267308 */ /* 0x000e240000000800 */
[----:B---3--:R-:W-:Y:S01]  /*138f0*/  FADD.FTZ R3, R35, R3 ;  /* 0x0000000323037221 */ /* 0x008fe20000010000 */
[----:B-----5:R-:W-:-:S03]  /*13900*/  FADD.FTZ R0, R36, R0 ;  /* 0x0000000024007221 */ /* 0x020fc60000010000 */
[----:B----4-:R-:W-:Y:S01]  /*13910*/  FADD.FTZ R3, R74, R3 ;  /* 0x000000034a037221 */ /* 0x010fe20000010000 */
[----:B------:R-:W-:Y:S01]  /*13920*/  FADD.FTZ R0, R75, R0 ;  /* 0x000000004b007221 */ /* 0x000fe20000010000 */
[----:B------:R-:W1:Y:S02]  /*13930*/  MUFU.EX2 R72, R72 ;  /* 0x0000004800487308 */ /* 0x000e640000000800 */
[----:B------:R-:W-:-:S06]  /*13940*/  FADD.FTZ R3, R37, R3 ;  /* 0x0000000325037221 */ /* 0x000fcc0000010000 */
        /* <DEDUP_REMOVED lines=70> */
[----:B------:R-:W-:-:S03]  /*13db0*/  FADD.FTZ R0, R47, R0 ;  /* 0x000000002f007221 */ /* 0x000fc60000010000 */
        /* <DEDUP_REMOVED lines=26> */
.L_x_2439:
        /* <DEDUP_REMOVED lines=84> */
[----:B------:R-:W-:-:S02]  /*144a0*/  IMAD.MOV.U32 R9, RZ, RZ, R8 ;  /* 0x000000ffff097224 */ /* 0x000fc400078e0008 */
[----:B------:R-:W-:Y:S02]  /*144b0*/  IMAD.MOV.U32 R6, RZ, RZ, R7 ;  /* 0x000000ffff067224 */ /* 0x000fe400078e0007 */
        /* <DEDUP_REMOVED lines=25> */
.L_x_2428:
[----:B------:R-:W-:Y:S05]  /*14650*/  WARPSYNC.ALL ;  /* 0x0000000000007948 */ /* 0x000fea0003800000 */
[----:B------:R-:W-:Y:S06]  /*14660*/  BAR.ARV 0x8, 0x200 ;  /* 0x0208000000007b1d */ /* 0x000fec0000002000 */
[----:B------:R-:W-:Y:S05]  /*14670*/  @!P0 BRA `(.L_x_2441) ;  /* 0x0000000000048947 */ /* 0x000fea0003800000 */
[----:B------:R-:W-:Y:S01]  /*14680*/  BPT.TRAP 0x1 ;  /* 0x000000040000795c */ /* 0x000fe20000300000 */
.L_x_2441:
[----:B------:R-:W-:Y:S02]  /*14690*/  LEA R6, R19, R2, 0x3 ;  /* 0x0000000213067211 */ /* 0x000fe400078e18ff */
[----:B------:R-:W-:-:S04]  /*146a0*/  SHF.L.U32 R9, R137, 0x1f, RZ ;  /* 0x0000001f89097819 */ /* 0x000fc800000006ff */
[----:B------:R0:W1:Y:S01]  /*146b0*/  SYNCS.PHASECHK.TRANS64.TRYWAIT P1, [R6+URZ+0x2d850], R9 ;  /* 0x02d85009060075a7 */ /* 0x000062000802017f */
[----:B------:R-:W-:Y:S05]  /*146c0*/  @!P0 BRA `(.L_x_2442) ;  /* 0x0000000000048947 */ /* 0x000fea0003800000 */
[----:B------:R-:W-:Y:S01]  /*146d0*/  BPT.TRAP 0x1 ;  /* 0x000000040000795c */ /* 0x000fe20000300000 */
.L_x_2442:
[----:B------:R-:W4:Y:S01]  /*146e0*/  LDL.LU R4, [R1+0x64] ;  /* 0x0000640001047983 */ /* 0x000f220000300800 */
[----:B------:R-:W-:Y:S02]  /*146f0*/  VIADD R2, R2, 0x400 ;  /* 0x0000040002027836 */ /* 0x000fe40000000000 */
[----:B------:R-:W-:-:S03]  /*14700*/  IMAD.MOV.U32 R5, RZ, RZ, 0x40000040 ;  /* 0x40000040ff057424 */ /* 0x000fc600078e00ff */
[----:B------:R-:W-:-:S04]  /*14710*/  SHF.R.U32.HI R2, RZ, 0x4, R2 ;  /* 0x00000004ff027819 */ /* 0x000fc80000011602 */
[----:B------:R-:W-:-:S04]  /*14720*/  LOP3.LUT R2, R2, 0x3fff, RZ, 0xc0, !PT ;  /* 0x00003fff02027812 */ /* 0x000fc800078ec0ff */
[----:B------:R-:W-:Y:S02]  /*14730*/  LOP3.LUT R2, R2, 0x2000000, RZ, 0xfc, !PT ;  /* 0x0200000002027812 */ /* 0x000fe400078efcff */
[----:B----4-:R-:W-:Y:S01]  /*14740*/  LOP3.LUT R4, R4, 0x10000, RZ, 0xfc, !PT ;  /* 0x0001000004047812 */ /* 0x010fe200078efcff */
[----:B-1----:R-:W-:Y:S06]  /*14750*/  @P1 BRA `(.L_x_2443) ;  /* 0x0000000000081947 */ /* 0x002fec0003800000 */
[----:B------:R-:W1:Y:S02]  /*14760*/  SYNCS.PHASECHK.TRANS64.TRYWAIT P1, [R6+URZ+0x2d850], R9 ;  /* 0x02d85009060075a7 */ /* 0x000e64000802017f */
[----:B-1----:R-:W-:Y:S05]  /*14770*/  @!P1 BRA `(.L_x_2444) ;  /* 0x000000a000bc9947 */ /* 0x002fea0003800000 */
.L_x_2443:
        /* <DEDUP_REMOVED lines=8> */
[----:B------:R-:W-:Y:S01]  /*14800*/  IMAD.MOV.U32 R13, RZ, RZ, 0x40000040 ;  /* 0x40000040ff0d7424 */ /* 0x000fe200078e00ff */
[----:B------:R-:W-:Y:S01]  /*14810*/  R2UR UR7, R11 ;  /* 0x000000000b0772ca */ /* 0x000fe200000e0000 */
[----:B------:R-:W-:Y:S01]  /*14820*/  IMAD.MOV.U32 R15, RZ, RZ, -0x7fffffe0 ;  /* 0x80000020ff0f7424 */ /* 0x000fe200078e00ff */
[----:B------:R-:W-:Y:S01]  /*14830*/  IADD3 R14, R10, 0x40, RZ ;  /* 0x000000400a0e7810 */ /* 0x000fe20007ffe0ff */
[----:B------:R-:W-:Y:S01]  /*14840*/  IMAD.MOV.U32 R11, RZ, RZ, -0x7fffffe0 ;  /* 0x80000020ff0b7424 */ /* 0x000fe200078e00ff */
[----:B------:R-:W-:Y:S01]  /*14850*/  MOV R5, 0x40000040 ;  /* 0x4000004000057802 */ /* 0x000fe20000000f00 */
[----:B------:R-:W4:Y:S08]  /*14860*/  SHFL.BFLY PT, R2, R3, 0x2, 0x1f ;  /* 0x0c401f0003027f89 */ /* 0x000f3000000e0000 */
[----:B------:R-:W-:Y:S01]  /*14870*/  HGMMA.64x96x16.F32 R88, gdesc[UR4].tnspB, R88, gsb0 ;  /* 0x41600000045879f0 */ /* 0x000fe20008000858 */
[----:B------:R-:W-:Y:S01]  /*14880*/  R2UR UR4, R12 ;  /* 0x000000000c0472ca */ /* 0x000fe200000e0000 */
[----:B------:R-:W-:Y:S01]  /*14890*/  VIADD R12, R4, 0x4 ;  /* 0x00000004040c7836 */ /* 0x000fe20000000000 */
[----:B------:R-:W-:-:S02]  /*148a0*/  R2UR UR5, R13 ;  /* 0x000000000d0572ca */ /* 0x000fc400000e0000 */
[----:B------:R-:W-:Y:S01]  /*148b0*/  R2UR UR6, R14 ;  /* 0x000000000e0672ca */ /* 0x000fe200000e0000 */
[----:B------:R-:W-:Y:S01]  /*148c0*/  VIADD R14, R10, 0x80 ;  /* 0x000000800a0e7836 */ /* 0x000fe20000000000 */
[----:B------:R-:W-:Y:S01]  /*148d0*/  R2UR UR7, R15 ;  /* 0x000000000f0772ca */ /* 0x000fe200000e0000 */
[----:B------:R-:W-:Y:S01]  /*148e0*/  IMAD.MOV.U32 R15, RZ, RZ, -0x7fffffe0 ;  /* 0x80000020ff0f7424 */ /* 0x000fe200078e00ff */
[----:B------:R-:W-:Y:S01]  /*148f0*/  MOV R13, 0x40000040 ;  /* 0x40000040000d7802 */ /* 0x000fe20000000f00 */
[----:B------:R-:W-:Y:S02]  /*14900*/  WARPGROUP.DEPBAR.LE gsb0, 0x0 ;  /* 0x00008000000079c5 */ /* 0x000fe40000010000 */
[----:B------:R-:W-:-:S08]  /*14910*/  WARPGROUP.ARRIVE ;  /* 0x00000000000079c5 */ /* 0x000fd00000000000 */
[----:B------:R-:W-:Y:S01]  /*14920*/  HGMMA.64x96x16.F32 R88, gdesc[UR4].tnspB, R88, gsb0 ;  /* 0x41600000045879f0 */ /* 0x000fe20008000858 */
[----:B------:R-:W-:Y:S01]  /*14930*/  R2UR UR4, R12 ;  /* 0x000000000c0472ca */ /* 0x000fe200000e0000 */
[----:B------:R-:W-:Y:S01]  /*14940*/  VIADD R12, R4, 0x6 ;  /* 0x00000006040c7836 */ /* 0x000fe20000000000 */
[----:B------:R-:W-:Y:S01]  /*14950*/  R2UR UR5, R13 ;  /* 0x000000000d0572ca */ /* 0x000fe200000e0000 */
[----:B------:R-:W-:Y:S01]  /*14960*/  IMAD.MOV.U32 R13, RZ, RZ, 0x40000040 ;  /* 0x40000040ff0d7424 */ /* 0x000fe200078e00ff */
[----:B------:R-:W-:Y:S01]  /*14970*/  R2UR UR6, R14 ;  /* 0x000000000e0672ca */ /* 0x000fe200000e0000 */
[----:B------:R-:W-:Y:S01]  /*14980*/  VIADD R14, R10, 0xc0 ;  /* 0x000000c00a0e7836 */ /* 0x000fe20000000000 */
[----:B------:R-:W-:Y:S02]  /*14990*/  R2UR UR7, R15 ;  /* 0x000000000f0772ca */ /* 0x000fe400000e0000 */
[----:B------:R-:W-:Y:S01]  /*149a0*/  MOV R15, 0x80000020 ;  /* 0x80000020000f7802 */ /* 0x000fe20000000f00 */
[----:B------:R-:W-:-:S02]  /*149b0*/  WARPGROUP.DEPBAR.LE gsb0, 0x0 ;  /* 0x00008000000079c5 */ /* 0x000fc40000010000 */
        /* <DEDUP_REMOVED lines=32> */
[C---:B------:R-:W-:Y:S01]  /*14bc0*/  IADD3 R14, R10.reuse, 0x180, RZ ;  /* 0x000001800a0e7810 */ /* 0x040fe20007ffe0ff */
[----:B------:R-:W-:Y:S01]  /*14bd0*/  VIADD R10, R10, 0x1c0 ;  /* 0x000001c00a0a7836 */ /* 0x000fe20000000000 */
[----:B------:R-:W-:-:S02]  /*14be0*/  WARPGROUP.DEPBAR.LE gsb0, 0x0 ;  /* 0x00008000000079c5 */ /* 0x000fc40000010000 */
[----:B------:R-:W-:-:S07]  /*14bf0*/  WARPGROUP.ARRIVE ;  /* 0x00000000000079c5 */ /* 0x000fce0000000000 */
[----:B------:R-:W-:Y:S01]  /*14c00*/  HGMMA.64x96x16.F32 R88, gdesc[UR4].tnspB, R88, gsb0 ;  /* 0x41600000045879f0 */ /* 0x000fe20008000858 */
[----:B------:R-:W-:Y:S02]  /*14c10*/  R2UR UR4, R12 ;  /* 0x000000000c0472ca */ /* 0x000fe400000e0000 */
[----:B------:R-:W-:Y:S02]  /*14c20*/  R2UR UR5, R13 ;  /* 0x000000000d0572ca */ /* 0x000fe400000e0000 */
[----:B------:R-:W-:Y:S02]  /*14c30*/  R2UR UR6, R14 ;  /* 0x000000000e0672ca */ /* 0x000fe400000e0000 */
[----:B------:R-:W-:Y:S02]  /*14c40*/  R2UR UR7, R15 ;  /* 0x000000000f0772ca */ /* 0x000fe400000e0000 */
[----:B------:R-:W-:Y:S01]  /*14c50*/  MOV R14, UR47 ;  /* 0x0000002f000e7c02 */ /* 0x000fe20008000f00 */
[----:B------:R-:W-:-:S02]  /*14c60*/  WARPGROUP.DEPBAR.LE gsb0, 0x0 ;  /* 0x00008000000079c5 */ /* 0x000fc40000010000 */
[----:B------:R-:W-:-:S08]  /*14c70*/  WARPGROUP.ARRIVE ;  /* 0x00000000000079c5 */ /* 0x000fd00000000000 */
[----:B------:R-:W-:Y:S01]  /*14c80*/  HGMMA.64x96x16.F32 R88, gdesc[UR4].tnspB, R88, gsb0 ;  /* 0x41600000045879f0 */ /* 0x000fe20008000858 */
[----:B------:R-:W-:Y:S01]  /*14c90*/  R2UR UR4, R4 ;  /* 0x00000000040472ca */ /* 0x000fe200000e0000 */
[----:B----4-:R-:W-:Y:S01]  /*14ca0*/  FADD.FTZ R4, R2, R3 ;  /* 0x0000000302047221 */ /* 0x010fe20000010000 */
[----:B------:R-:W-:Y:S01]  /*14cb0*/  R2UR UR5, R5 ;  /* 0x00000000050572ca */ /* 0x000fe200000e0000 */
[----:B------:R-:W-:Y:S01]  /*14cc0*/  IMAD.MOV.U32 R3, RZ, RZ, -0x800000 ;  /* 0xff800000ff037424 */ /* 0x000fe200078e00ff */
[----:B------:R-:W-:Y:S01]  /*14cd0*/  R2UR UR6, R10 ;  /* 0x000000000a0672ca */ /* 0x000fe200000e0000 */
[----:B------:R-:W0:Y:S01]  /*14ce0*/  SHFL.BFLY PT, R5, R0, 0x2, 0x1f ;  /* 0x0c401f0000057f89 */ /* 0x000e2200000e0000 */
[----:B------:R-:W-:Y:S01]  /*14cf0*/  R2UR UR7, R11 ;  /* 0x000000000b0772ca */ /* 0x000fe200000e0000 */
[----:B01----:R-:W-:Y:S01]  /*14d00*/  FADD.FTZ R9, R5, R0 ;  /* 0x0000000005097221 */ /* 0x003fe20000010000 */
[----:B------:R-:W-:Y:S01]  /*14d10*/  IMAD.MOV.U32 R0, RZ, RZ, -0x800000 ;  /* 0xff800000ff007424 */ /* 0x000fe200078e00ff */
[----:B------:R-:W0:Y:S04]  /*14d20*/  SHFL.BFLY PT, R5, R4, 0x1, 0x1f ;  /* 0x0c201f0004057f89 */ /* 0x000e2800000e0000 */
[----:B------:R-:W1:Y:S01]  /*14d30*/  SHFL.BFLY PT, R2, R9, 0x1, 0x1f ;  /* 0x0c201f0009027f89 */ /* 0x000e6200000e0000 */
[----:B0-----:R-:W-:Y:S01]  /*14d40*/  FADD.FTZ R12, R4, R5 ;  /* 0x00000005040c7221 */ /* 0x001fe20000010000 */
[----:B------:R-:W-:-:S02]  /*14d50*/  IMAD.MOV.U32 R5, RZ, RZ, RZ ;  /* 0x000000ffff057224 */ /* 0x000fc400078e00ff */
[----:B------:R-:W-:Y:S02]  /*14d60*/  IMAD.U32 R4, RZ, RZ, UR47 ;  /* 0x0000002fff047e24 */ /* 0x000fe4000f8e00ff */
[----:B-1----:R-:W-:Y:S01]  /*14d70*/  FADD.FTZ R13, R9, R2 ;  /* 0x00000002090d7221 */ /* 0x002fe20000010000 */
[----:B------:R-:W-:Y:S01]  /*14d80*/  FSETP.NE.FTZ.AND P1, PT, R12, RZ, PT ;  /* 0x000000ff0c00720b */ /* 0x000fe20003f35000 */
[----:B------:R-:W-:-:S03]  /*14d90*/  IMAD.MOV.U32 R2, RZ, RZ, RZ ;  /* 0x000000ffff027224 */ /* 0x000fc600078e00ff */
[----:B------:R-:W-:-:S09]  /*14da0*/  FSETP.NE.FTZ.AND P2, PT, R13, RZ, PT ;  /* 0x000000ff0d00720b */ /* 0x000fd20003f55000 */
[----:B------:R-:W0:Y:S01]  /*14db0*/  @P1 MUFU.LG2 R10, R12 ;  /* 0x0000000c000a1308 */ /* 0x000e220000000c00 */
[----:B------:R-:W-:-:S03]  /*14dc0*/  @P1 FMUL.FTZ R4, R4, 0.69314718246459960938 ;  /* 0x3f31721804041820 */ /* 0x000fc60000410000 */
[----:B------:R-:W-:-:S04]  /*14dd0*/  @P2 FMUL.FTZ R14, R14, 0.69314718246459960938 ;  /* 0x3f3172180e0e2820 */ /* 0x000fc80000410000 */
[----:B------:R-:W1:Y:S08]  /*14de0*/  @P2 MUFU.LG2 R11, R13 ;  /* 0x0000000d000b2308 */ /* 0x000e700000000c00 */
[----:B------:R4:W2:Y:S01]  /*14df0*/  @P1 MUFU.RCP R5, R12 ;  /* 0x0000000c00051308 */ /* 0x0008a20000001000 */
[----:B0-----:R-:W-:-:S04]  /*14e00*/  @P1 FMUL.FTZ R9, R10, 0.69314718246459960938 ;  /* 0x3f3172180a091820 */ /* 0x001fc80000410000 */
[----:B------:R-:W-:-:S03]  /*14e10*/  @P1 FFMA.FTZ R3, R4, R7, R9 ;  /* 0x0000000704031223 */ /* 0x000fc60000010009 */
[----:B------:R4:W0:Y:S01]  /*14e20*/  @P2 MUFU.RCP R2, R13 ;  /* 0x0000000d00022308 */ /* 0x0008220000001000 */
[----:B-1----:R-:W-:Y:S01]  /*14e30*/  @P2 FMUL.FTZ R11, R11, 0.69314718246459960938 ;  /* 0x3f3172180b0b2820 */ /* 0x002fe20000410000 */
[----:B------:R-:W-:Y:S02]  /*14e40*/  WARPGROUP.DEPBAR.LE gsb0, 0x0 ;  /* 0x00008000000079c5 */ /* 0x000fe40000010000 */
[----:B------:R-:W-:Y:S01]  /*14e50*/  WARPGROUP.ARRIVE ;  /* 0x00000000000079c5 */ /* 0x000fe20000000000 */
[----:B------:R-:W-:-:S05]  /*14e60*/  @P2 FFMA.FTZ R0, R14, R8, R11 ;  /* 0x000000080e002223 */ /* 0x000fca000001000b */
[----:B------:R-:W-:Y:S03]  /*14e70*/  HGMMA.64x96x16.F32 R88, gdesc[UR4].tnspB, R88, gsb0 ;  /* 0x41600000045879f0 */ /* 0x000fe60008000858 */
[----:B------:R-:W-:Y:S02]  /*14e80*/  WARPGROUP.DEPBAR.LE gsb0, 0x0 ;  /* 0x00008000000079c5 */ /* 0x000fe40000010000 */
[----:B------:R-:W-:Y:S05]  /*14e90*/  @!P0 BRA `(.L_x_2445) ;  /* 0x0000000000048947 */ /* 0x000fea0003800000 */
[----:B------:R-:W-:Y:S01]  /*14ea0*/  BPT.TRAP 0x1 ;  /* 0x000000040000795c */ /* 0x000fe20000300000 */
.L_x_2445:
[----:B------:R-:W-:Y:S01]  /*14eb0*/  VIADD R6, R6, 0x2d860 ;  /* 0x0002d86006067836 */ /* 0x000fe20000000000 */
[----:B------:R-:W-:Y:S01]  /*14ec0*/  IADD3 R19, R19, 0x1, RZ ;  /* 0x0000000113137810 */ /* 0x000fe20007ffe0ff */
[----:B------:R-:W-:Y:S02]  /*14ed0*/  IMAD.U32 R9, RZ, RZ, UR40 ;  /* 0x00000028ff097e24 */ /* 0x000fe4000f8e00ff */
[-C--:B--2---:R-:W-:Y:S01]  /*14ee0*/  FMUL.FTZ R7, R88, R5.reuse ;  /* 0x0000000558077220 */ /* 0x084fe20000410000 */
[-C--:B---3--:R-:W-:Y:S01]  /*14ef0*/  FMUL.FTZ R28, R89, R5.reuse ;  /* 0x00000005591c7220 */ /* 0x088fe20000410000 */
[----:B------:R-:W-:Y:S01]  /*14f00*/  ISETP.NE.AND P0, PT, R19, 0x2, PT ;  /* 0x000000021300780c */ /* 0x000fe20003f05270 */
[-C--:B------:R-:W-:Y:S01]  /*14f10*/  FMUL.FTZ R93, R93, R5.reuse ;  /* 0x000000055d5d7220 */ /* 0x080fe20000410000 */
[----:B------:R-:W-:Y:S01]  /*14f20*/  PRMT R4, R9, 0x654, R6 ;  /* 0x0000065409047816 */ /* 0x000fe20000000006 */
[-C--:B------:R-:W-:Y:S01]  /*14f30*/  FMUL.FTZ R6, R92, R5.reuse ;  /* 0x000000055c067220 */ /* 0x080fe20000410000 */
[-C--:B------:R-:W-:Y:S01]  /*14f40*/  FMUL.FTZ R96, R96, R5.reuse ;  /* 0x0000000560607220 */ /* 0x080fe20000410000 */
        /* <DEDUP_REMOVED lines=9> */
[----:B-1----:R-:W-:Y:S01]  /*14fe0*/  SEL R4, RZ, 0x1, P0 ;  /* 0x00000001ff047807 */ /* 0x002fe20000000000 */
        /* <DEDUP_REMOVED lines=38> */
[----:B------:R-:W-:-:S11]  /*15250*/  SEL R19, R19, RZ, P0 ;  /* 0x000000ff13137207 */ /* 0x000fd60000000000 */
.L_x_2373:
[----:B------:R-:W3:Y:S01]  /*15260*/  LDL R52, [R1+0x98] ;  /* 0x0000980001347983 */ /* 0x000ee20000100800 */
[----:B------:R-:W-:Y:S05]  /*15270*/  WARPSYNC.ALL ;  /* 0x0000000000007948 */ /* 0x000fea0003800000 */
[----:B---3--:R-:W-:Y:S01]  /*15280*/  SHF.R.S32.HI R29, RZ, 0x1f, R52 ;  /* 0x0000001fff1d7819 */ /* 0x008fe20000011434 */
        /* <DEDUP_REMOVED lines=9> */
[----:B------:R-:W3:Y:S01]  /*15320*/  LDL R4, [R1+0xb0] ;  /* 0x0000b00001047983 */ /* 0x000ee20000100800 */
[----:B------:R-:W2:Y:S01]  /*15330*/  S2R R5, SR_SWINHI ;  /* 0x0000000000057919 */ /* 0x000ea20000002f00 */
[----:B------:R-:W-:Y:S05]  /*15340*/  WARPSYNC.ALL ;  /* 0x0000000000007948 */ /* 0x000fea0003800000 */
[----:B------:R-:W-:Y:S01]  /*15350*/  F2FP.F16.F32.PACK_AB R6, R93, R6 ;  /* 0x000000065d06723e */ /* 0x000fe200000000ff */
[----:B------:R-:W-:Y:S01]  /*15360*/  ULDC.64 UR4, c[0x0][0xc00] ;  /* 0x0003000000047ab9 */ /* 0x000fe20000000a00 */
[----:B------:R-:W-:Y:S01]  /*15370*/  F2FP.F16.F32.PACK_AB R26, R109, R26 ;  /* 0x0000001a6d1a723e */ /* 0x000fe200000000ff */
[----:B------:R-:W-:Y:S01]  /*15380*/  IMAD.MOV.U32 R40, RZ, RZ, RZ ;  /* 0x000000ffff287224 */ /* 0x000fe200078e00ff */
[----:B------:R-:W4:Y:S01]  /*15390*/  LDL R55, [R1+0x9c] ;  /* 0x00009c0001377983 */ /* 0x000f220000100800 */
[----:B------:R-:W0:Y:S01]  /*153a0*/  LDC R42, c[0x0][0xbe8] ;  /* 0x0002fa00ff2a7b82 */ /* 0x000e220000000800 */
[----:B------:R-:W-:-:S02]  /*153b0*/  MOV R20, R2 ;  /* 0x0000000200147202 */ /* 0x000fc40000000f00 */
[----:B--2---:R-:W-:-:S05]  /*153c0*/  MOV R21, R5 ;  /* 0x0000000500157202 */ /* 0x004fca0000000f00 */
[----:B------:R-:W-:Y:S01]  /*153d0*/  BAR.SYNC.DEFER_BLOCKING 0x1, 0x180 ;  /* 0x0046000000007b1d */ /* 0x000fe20000010000 */
[----:B---3--:R-:W-:-:S03]  /*153e0*/  IMAD.WIDE R4, R4, 0x2, R20 ;  /* 0x0000000204047825 */ /* 0x008fc600078e0214 */
[----:B------:R-:W-:-:S04]  /*153f0*/  IADD3 R31, P4, R4, 0x20, RZ ;  /* 0x00000020041f7810 */ /* 0x000fc80007f9e0ff */
[----:B------:R-:W-:Y:S02]  /*15400*/  LOP3.LUT R8, R31, 0x180, RZ, 0xc0, !PT ;  /* 0x000001801f087812 */ /* 0x000fe400078ec0ff */
[----:B------:R-:W-:Y:S02]  /*15410*/  IADD3 R37, P3, R4, 0x3000, RZ ;  /* 0x0000300004257810 */ /* 0x000fe40007f7e0ff */
[----:B------:R-:W-:Y:S02]  /*15420*/  SHF.R.U64 R8, R8, 0x3, RZ ;  /* 0x0000000308087819 */ /* 0x000fe400000012ff */
[C---:B------:R-:W-:Y:S02]  /*15430*/  IADD3 R39, P2, R4.reuse, 0x3020, RZ ;  /* 0x0000302004277810 */ /* 0x040fe40007f5e0ff */
[C---:B------:R-:W-:Y:S02]  /*15440*/  IADD3 R41, P1, R4.reuse, 0x6000, RZ ;  /* 0x0000600004297810 */ /* 0x040fe40007f3e0ff */
[----:B------:R-:W-:-:S02]  /*15450*/  LOP3.LUT R9, R4, 0x180, RZ, 0xc0, !PT ;  /* 0x0000018004097812 */ /* 0x000fc400078ec0ff */
[----:B-1----:R-:W-:Y:S02]  /*15460*/  IADD3 R32, P0, R4, 0x6020, RZ ;  /* 0x0000602004207810 */ /* 0x002fe40007f1e0ff */
[----:B----4-:R-:W-:Y:S02]  /*15470*/  LOP3.LUT R12, R8, R31, RZ, 0x3c, !PT ;  /* 0x0000001f080c7212 */ /* 0x010fe400078e3cff */
[----:B------:R-:W-:Y:S02]  /*15480*/  LOP3.LUT R8, R37, 0x180, RZ, 0xc0, !PT ;  /* 0x0000018025087812 */ /* 0x000fe400078ec0ff */
[----:B------:R-:W-:Y:S02]  /*15490*/  LOP3.LUT R10, R39, 0x180, RZ, 0xc0, !PT ;  /* 0x00000180270a7812 */ /* 0x000fe400078ec0ff */
[----:B------:R-:W-:Y:S02]  /*154a0*/  LOP3.LUT R30, R41, 0x180, RZ, 0xc0, !PT ;  /* 0x00000180291e7812 */ /* 0x000fe400078ec0ff */
[----:B------:R-:W-:-:S02]  /*154b0*/  SHF.R.U64 R9, R9, 0x3, RZ ;  /* 0x0000000309097819 */ /* 0x000fc400000012ff */
[----:B------:R-:W-:Y:S02]  /*154c0*/  LOP3.LUT R31, R32, 0x180, RZ, 0xc0, !PT ;  /* 0x00000180201f7812 */ /* 0x000fe400078ec0ff */
[----:B------:R-:W-:Y:S02]  /*154d0*/  SHF.R.U64 R8, R8, 0x3, RZ ;  /* 0x0000000308087819 */ /* 0x000fe400000012ff */
[----:B------:R-:W-:Y:S02]  /*154e0*/  SHF.R.U64 R10, R10, 0x3, RZ ;  /* 0x000000030a0a7819 */ /* 0x000fe400000012ff */
[----:B------:R-:W-:Y:S01]  /*154f0*/  SHF.R.U64 R30, R30, 0x3, RZ ;  /* 0x000000031e1e7819 */ /* 0x000fe200000012ff */
[--C-:B------:R-:W-:Y:S01]  /*15500*/  IMAD.X R13, RZ, RZ, R5.reuse, P4 ;  /* 0x000000ffff0d7224 */ /* 0x100fe200020e0605 */
[----:B------:R-:W-:Y:S01]  /*15510*/  LOP3.LUT R4, R9, R4, RZ, 0x3c, !PT ;  /* 0x0000000409047212 */ /* 0x000fe200078e3cff */
[--C-:B------:R-:W-:Y:S01]  /*15520*/  IMAD.X R15, RZ, RZ, R5.reuse, P3 ;  /* 0x000000ffff0f7224 */ /* 0x100fe200018e0605 */
[----:B------:R-:W-:Y:S01]  /*15530*/  SHF.R.U64 R31, R31, 0x3, RZ ;  /* 0x000000031f1f7819 */ /* 0x000fe200000012ff */
[----:B------:R-:W-:Y:S01]  /*15540*/  IMAD.X R25, RZ, RZ, R5, P2 ;  /* 0x000000ffff197224 */ /* 0x000fe200010e0605 */
[----:B------:R-:W-:-:S02]  /*15550*/  LOP3.LUT R14, R8, R37, RZ, 0x3c, !PT ;  /* 0x00000025080e7212 */ /* 0x000fc400078e3cff */
[----:B------:R-:W-:Y:S02]  /*15560*/  LOP3.LUT R24, R10, R39, RZ, 0x3c, !PT ;  /* 0x000000270a187212 */ /* 0x000fe400078e3cff */
[----:B------:R-:W-:Y:S01]  /*15570*/  LOP3.LUT R8, R30, R41, RZ, 0x3c, !PT ;  /* 0x000000291e087212 */ /* 0x000fe200078e3cff */
[----:B------:R-:W-:Y:S01]  /*15580*/  IMAD.X R11, RZ, RZ, R5, P0 ;  /* 0x000000ffff0b7224 */ /* 0x000fe200000e0605 */
[----:B------:R-:W-:Y:S02]  /*15590*/  MOV R30, R4 ;  /* 0x00000004001e7202 */ /* 0x000fe40000000f00 */
[----:B------:R-:W-:Y:S02]  /*155a0*/  IADD3.X R9, RZ, R5, RZ, P1, !PT ;  /* 0x00000005ff097210 */ /* 0x000fe40000ffe4ff */
[----:B------:R-:W-:Y:S02]  /*155b0*/  LOP3.LUT R10, R31, R32, RZ, 0x3c, !PT ;  /* 0x000000201f0a7212 */ /* 0x000fe400078e3cff */
[----:B------:R-:W-:-:S02]  /*155c0*/  F2FP.F16.F32.PACK_AB R4, R28, R7 ;  /* 0x000000071c04723e */ /* 0x000fc400000000ff */
[----:B------:R-:W-:Y:S02]  /*155d0*/  F2FP.F16.F32.PACK_AB R5, R91, R90 ;  /* 0x0000005a5b05723e */ /* 0x000fe400000000ff */
[----:B------:R-:W-:Y:S02]  /*155e0*/  F2FP.F16.F32.PACK_AB R7, R95, R94 ;  /* 0x0000005e5f07723e */ /* 0x000fe400000000ff */
[----:B------:R-:W-:Y:S02]  /*155f0*/  MOV R36, R12 ;  /* 0x0000000c00247202 */ /* 0x000fe40000000f00 */
[----:B------:R-:W-:Y:S02]  /*15600*/  MOV R32, R14 ;  /* 0x0000000e00207202 */ /* 0x000fe40000000f00 */
[----:B------:R-:W-:Y:S02]  /*15610*/  MOV R31, R24 ;  /* 0x00000018001f7202 */ /* 0x000fe40000000f00 */
[----:B------:R-:W-:-:S02]  /*15620*/  F2FP.F16.F32.PACK_AB R12, R27, R96 ;  /* 0x000000601b0c723e */ /* 0x000fc400000000ff */
[----:B------:R-:W-:Y:S02]  /*15630*/  F2FP.F16.F32.PACK_AB R13, R99, R98 ;  /* 0x00000062630d723e */ /* 0x000fe400000000ff */
[----:B------:R-:W-:Y:S02]  /*15640*/  F2FP.F16.F32.PACK_AB R14, R101, R100 ;  /* 0x00000064650e723e */ /* 0x000fe400000000ff */
[----:B------:R-:W-:Y:S02]  /*15650*/  F2FP.F16.F32.PACK_AB R15, R103, R102 ;  /* 0x00000066670f723e */ /* 0x000fe400000000ff */
[----:B------:R-:W-:Y:S02]  /*15660*/  F2FP.F16.F32.PACK_AB R24, R105, R104 ;  /* 0x000000686918723e */ /* 0x000fe400000000ff */
[----:B------:R-:W-:Y:S02]  /*15670*/  F2FP.F16.F32.PACK_AB R25, R107, R106 ;  /* 0x0000006a6b19723e */ /* 0x000fe400000000ff */
[----:B------:R-:W-:Y:S01]  /*15680*/  F2FP.F16.F32.PACK_AB R27, R111, R110 ;  /* 0x0000006e6f1b723e */ /* 0x000fe200000000ff */
[----:B------:R1:W-:Y:S04]  /*15690*/  STSM.16.M88.4 [R30], R4 ;  /* 0x000000041e007844 */ /* 0x0003e80000000200 */
[----:B------:R-:W-:Y:S04]  /*156a0*/  STSM.16.M88.4 [R36], R12 ;  /* 0x0000000c24007844 */ /* 0x000fe80000000200 */
[----:B------:R2:W-:Y:S01]  /*156b0*/  STSM.16.M88.4 [R32], R24 ;  /* 0x0000001820007844 */ /* 0x0005e20000000200 */
[----:B------:R-:W-:-:S02]  /*156c0*/  ISETP.NE.U32.AND P0, PT, RZ, UR4, PT ;  /* 0x00000004ff007c0c */ /* 0x000fc4000bf05070 */
[----:B------:R-:W-:Y:S02]  /*156d0*/  MOV R28, R10 ;  /* 0x0000000a001c7202 */ /* 0x000fe40000000f00 */
[----:B------:R-:W-:Y:S02]  /*156e0*/  F2FP.F16.F32.PACK_AB R10, R125, R124 ;  /* 0x0000007c7d0a723e */ /* 0x000fe400000000ff */
[----:B------:R-:W-:Y:S02]  /*156f0*/  F2FP.F16.F32.PACK_AB R11, R127, R126 ;  /* 0x0000007e7f0b723e */ /* 0x000fe400000000ff */
[----:B-1----:R-:W-:Y:S01]  /*15700*/  MOV R30, R8 ;  /* 0x00000008001e7202 */ /* 0x002fe20000000f00 */
[C---:B--2---:R-:W-:Y:S01]  /*15710*/  IMAD.SHL.U32 R26, R52.reuse, 0x4, RZ ;  /* 0x00000004341a7824 */ /* 0x044fe200078e00ff */
[----:B------:R-:W-:Y:S02]  /*15720*/  SHF.L.U64.HI R32, R52, 0x2, R29 ;  /* 0x0000000234207819 */ /* 0x000fe4000001021d */
[----:B------:R-:W-:-:S02]  /*15730*/  F2FP.F16.F32.PACK_AB R4, R113, R112 ;  /* 0x000000707104723e */ /* 0x000fc400000000ff */
[----:B------:R-:W-:Y:S02]  /*15740*/  IADD3 R24, P1, R26, UR4, RZ ;  /* 0x000000041a187c10 */ /* 0x000fe4000ff3e0ff */
        /* <DEDUP_REMOVED lines=9> */
[----:B------:R-:W-:Y:S02]  /*157e0*/  ISETP.NE.AND.EX P0, PT, RZ, UR5, PT, P0 ;  /* 0x00000005ff007c0c */ /* 0x000fe4000bf05300 */
[----:B------:R-:W-:Y:S01]  /*157f0*/  IADD3.X R25, R32, UR5, RZ, P1, !PT ;  /* 0x0000000520197c10 */ /* 0x000fe20008ffe4ff */
[----:B------:R-:W-:Y:S01]  /*15800*/  ULDC.64 UR4, c[0x0][0xc08] ;  /* 0x0003020000047ab9 */ /* 0x000fe20000000a00 */
[----:B------:R1:W-:Y:S01]  /*15810*/  STSM.16.M88.4 [R31], R4 ;  /* 0x000000041f007844 */ /* 0x0003e20000000200 */
[----:B------:R-:W-:-:S03]  /*15820*/  ISETP.NE.U32.AND P2, PT, RZ, UR4, PT ;  /* 0x00000004ff007c0c */ /* 0x000fc6000bf45070 */
[----:B------:R2:W-:Y:S01]  /*15830*/  STSM.16.M88.4 [R30], R8 ;  /* 0x000000081e007844 */ /* 0x0005e20000000200 */
[----:B------:R-:W-:-:S03]  /*15840*/  ISETP.NE.AND.EX P2, PT, RZ, UR5, PT, P2 ;  /* 0x00000005ff007c0c */ /* 0x000fc6000bf45320 */
[----:B------:R2:W-:Y:S01]  /*15850*/  STSM.16.M88.4 [R28], R12 ;  /* 0x0000000c1c007844 */ /* 0x0005e20000000200 */
[----:B------:R-:W-:Y:S09]  /*15860*/  BAR.SYNC.DEFER_BLOCKING 0x1, 0x180 ;  /* 0x0046000000007b1d */ /* 0x000ff20000010000 */
[----:B-1----:R-:W-:Y:S01]  /*15870*/  @P2 IADD3 R4, P3, R26, UR4, RZ ;  /* 0x000000041a042c10 */ /* 0x002fe2000ff7e0ff */
[----:B------:R-:W-:-:S02]  /*15880*/  ULDC UR4, c[0x0][0xa88] ;  /* 0x0002a20000047ab9 */ /* 0x000fc40000000800 */
[----:B------:R-:W-:Y:S01]  /*15890*/  IMAD.U32 R7, RZ, RZ, UR4 ;  /* 0x00000004ff077e24 */ /* 0x000fe2000f8e00ff */
[----:B------:R-:W-:Y:S01]  /*158a0*/  @P2 IADD3.X R5, R32, UR5, RZ, P3, !PT ;  /* 0x0000000520052c10 */ /* 0x000fe20009ffe4ff */
[----:B------:R2:W5:Y:S04]  /*158b0*/  @P0 LDG.E R40, desc[UR38][R24.64] ;  /* 0x0000002618280981 */ /* 0x000568000c1e1900 */
[----:B------:R2:W5:Y:S01]  /*158c0*/  @P2 LDG.E R7, desc[UR38][R4.64] ;  /* 0x0000002604072981 */ /* 0x000562000c1e1900 */
[----:B0-----:R-:W-:-:S13]  /*158d0*/  ISETP.NE.AND P1, PT, R42, 0x1, PT ;  /* 0x000000012a00780c */ /* 0x001fda0003f25270 */
[----:B------:R-:W0:Y:S08]  /*158e0*/  @P1 LDC R6, c[0x0][0xbec] ;  /* 0x0002fb00ff061b82 */ /* 0x000e300000000800 */
[----:B------:R-:W1:Y:S01]  /*158f0*/  @P1 LDC R27, c[0x0][0xbf0] ;  /* 0x0002fc00ff1b1b82 */ /* 0x000e620000000800 */
[----:B------:R-:W-:Y:S01]  /*15900*/  SHF.R.S32.HI R43, RZ, 0x1f, R55 ;  /* 0x0000001fff2b7819 */ /* 0x000fe20000011437 */
[----:B--2---:R-:W-:Y:S06]  /*15910*/  @P2 BRA `(.L_x_2448) ;  /* 0x0000000000102947 */ /* 0x004fec0003800000 */
[----:B------:R-:W-:Y:S05]  /*15920*/  @!P0 BRA `(.L_x_2448) ;  /* 0x00000000000c8947 */ /* 0x000fea0003800000 */
[----:B------:R-:W2:Y:S04]  /*15930*/  LDG.E R4, desc[UR38][R24.64] ;  /* 0x0000002618047981 */ /* 0x000ea8000c1e1900 */
[----:B-----5:R-:W2:Y:S02]  /*15940*/  LDG.E R7, desc[UR38][R24.64+0x4] ;  /* 0x0000042618077981 */ /* 0x020ea4000c1e1900 */
[----:B--2---:R-:W-:-:S07]  /*15950*/  IADD3 R7, -R4, R7, RZ ;  /* 0x0000000704077210 */ /* 0x004fce0007ffe1ff */
.L_x_2448:
[----:B------:R-:W2:Y:S01]  /*15960*/  LDL R8, [R1+0x94] ;  /* 0x0000940001087983 */ /* 0x000ea20000100800 */
[----:B------:R-:W-:Y:S01]  /*15970*/  ULDC.64 UR4, c[0x0][0xb90] ;  /* 0x0002e40000047ab9 */ /* 0x000fe20000000a00 */
[----:B------:R-:W3:Y:S01]  /*15980*/  S2R R5, SR_TID.X ;  /* 0x0000000000057919 */ /* 0x000ee20000002100 */
[----:B-----5:R-:W-:Y:S02]  /*15990*/  SHF.R.S32.HI R41, RZ, 0x1f, R40 ;  /* 0x0000001fff297819 */ /* 0x020fe40000011428 */
[----:B------:R-:W-:Y:S01]  /*159a0*/  SEL R48, R29, RZ, !P0 ;  /* 0x000000ff1d307207 */ /* 0x000fe20004000000 */
[----:B------:R-:W2:Y:S01]  /*159b0*/  LDL.LU R54, [R1+0x84] ;  /* 0x0000840001367983 */ /* 0x000ea20000300800 */
[----:B------:R-:W-:Y:S01]  /*159c0*/  IMAD R4, R43, UR4, RZ ;  /* 0x000000042b047c24 */ /* 0x000fe2000f8e02ff */
[----:B------:R-:W-:Y:S01]  /*159d0*/  SEL R49, R52, RZ, !P0 ;  /* 0x000000ff34317207 */ /* 0x000fe20004000000 */
[----:B------:R-:W-:Y:S01]  /*159e0*/  IMAD R50, R7, R42, RZ ;  /* 0x0000002a07327224 */ /* 0x000fe200078e02ff */
[----:B------:R-:W4:Y:S01]  /*159f0*/  LDL R10, [R1+0xac] ;  /* 0x0000ac00010a7983 */ /* 0x000f220000100800 */
[----:B------:R-:W-:Y:S01]  /*15a00*/  IMAD R13, R55, UR5, R4 ;  /* 0x00000005370d7c24 */ /* 0x000fe2000f8e0204 */
[----:B------:R-:W4:Y:S01]  /*15a10*/  @P1 LDC R51, c[0x0][0xbec] ;  /* 0x0002fb00ff331b82 */ /* 0x000f220000000800 */
[----:B---3--:R-:W-:-:S02]  /*15a20*/  VIADD R24, R5, 0xffffff80 ;  /* 0xffffff8005187836 */ /* 0x008fc40000000000 */
[----:B------:R-:W-:Y:S01]  /*15a30*/  IMAD.WIDE.U32 R4, R55, UR4, R40 ;  /* 0x0000000437047c25 */ /* 0x000fe2000f8e0028 */
[----:B------:R-:W-:Y:S02]  /*15a40*/  ULDC.64 UR4, c[0x0][0xb98] ;  /* 0x0002e60000047ab9 */ /* 0x000fe40000000a00 */
[--C-:B------:R-:W-:Y:S02]  /*15a50*/  SHF.R.S32.HI R56, RZ, 0x1f, R24.reuse ;  /* 0x0000001fff387819 */ /* 0x100fe40000011418 */
[----:B------:R-:W-:Y:S02]  /*15a60*/  SHF.R.S32.HI R53, RZ, 0x1f, R24 ;  /* 0x0000001fff357819 */ /* 0x000fe40000011418 */
[-C--:B------:R-:W-:Y:S02]  /*15a70*/  LEA.HI R56, R56, R24.reuse, RZ, 0x2 ;  /* 0x0000001838387211 */ /* 0x080fe400078f10ff */
[----:B------:R-:W-:Y:S02]  /*15a80*/  LEA.HI R53, R53, R24, RZ, 0x2 ;  /* 0x0000001835357211 */ /* 0x000fe400078f10ff */
[----:B------:R-:W-:-:S05]  /*15a90*/  LOP3.LUT R56, R56, 0xfffffffc, RZ, 0xc0, !PT ;  /* 0xfffffffc38387812 */ /* 0x000fca00078ec0ff */
[----:B------:R-:W-:Y:S01]  /*15aa0*/  IMAD.IADD R56, R24, 0x1, -R56 ;  /* 0x0000000118387824 */ /* 0x000fe200078e0a38 */
[----:B------:R-:W-:-:S04]  /*15ab0*/  SHF.R.S32.HI R53, RZ, 0x2, R53 ;  /* 0x00000002ff357819 */ /* 0x000fc80000011435 */
[----:B------:R-:W-:Y:S01]  /*15ac0*/  SHF.L.U32 R32, R56, 0x3, RZ ;  /* 0x0000000338207819 */ /* 0x000fe200000006ff */
[----:B------:R-:W-:-:S04]  /*15ad0*/  IMAD.IADD R5, R5, 0x1, R13 ;  /* 0x0000000105057824 */ /* 0x000fc800078e020d */
[----:B------:R-:W-:Y:S02]  /*15ae0*/  IMAD R11, R53, 0x20, R32 ;  /* 0x00000020350b7824 */ /* 0x000fe400078e0220 */
[----:B------:R-:W-:-:S04]  /*15af0*/  IMAD.WIDE.U32 R4, R49, UR4, R4 ;  /* 0x0000000431047c25 */ /* 0x000fc8000f8e0004 */
[----:B------:R-:W-:Y:S01]  /*15b00*/  IMAD.WIDE R20, R11, 0x2, R20 ;  /* 0x000000020b147825 */ /* 0x000fe200078e0214 */
[----:B------:R-:W-:-:S04]  /*15b10*/  SHF.R.S32.HI R14, RZ, 0x1f, R24 ;  /* 0x0000001fff0e7819 */ /* 0x000fc80000011418 */
[----:B------:R-:W-:-:S04]  /*15b20*/  LEA.HI R14, R14, R24, RZ, 0x7 ;  /* 0x000000180e0e7211 */ /* 0x000fc800078f38ff */
[----:B------:R-:W-:-:S04]  /*15b30*/  LOP3.LUT R14, R14, 0xffffff80, RZ, 0xc0, !PT ;  /* 0xffffff800e0e7812 */ /* 0x000fc800078ec0ff */
[----:B------:R-:W-:Y:S02]  /*15b40*/  IADD3 R14, R24, -R14, RZ ;  /* 0x8000000e180e7210 */ /* 0x000fe40007ffe0ff */
[C---:B------:R-:W-:Y:S02]  /*15b50*/  IADD3 R25, P5, R20.reuse, 0x4800, RZ ;  /* 0x0000480014197810 */ /* 0x040fe40007fbe0ff */
[----:B------:R-:W-:Y:S02]  /*15b60*/  IADD3 R29, P4, R20, 0x6000, RZ ;  /* 0x00006000141d7810 */ /* 0x000fe40007f9e0ff */
[----:B------:R-:W-:Y:S02]  /*15b70*/  LOP3.LUT R24, R25, 0x180, RZ, 0xc0, !PT ;  /* 0x0000018019187812 */ /* 0x000fe400078ec0ff */
[----:B------:R-:W-:Y:S02]  /*15b80*/  LOP3.LUT R28, R29, 0x180, RZ, 0xc0, !PT ;  /* 0x000001801d1c7812 */ /* 0x000fe400078ec0ff */
[----:B------:R-:W-:-:S02]  /*15b90*/  SHF.R.U64 R24, R24, 0x3, RZ ;  /* 0x0000000318187819 */ /* 0x000fc400000012ff */
[----:B------:R-:W-:Y:S02]  /*15ba0*/  SHF.R.U64 R28, R28, 0x3, RZ ;  /* 0x000000031c1c7819 */ /* 0x000fe400000012ff */
[----:B------:R-:W-:Y:S02]  /*15bb0*/  LOP3.LUT R24, R24, R25, RZ, 0x3c, !PT ;  /* 0x0000001918187212 */ /* 0x000fe400078e3cff */
[----:B------:R-:W-:Y:S01]  /*15bc0*/  LOP3.LUT R28, R28, R29, RZ, 0x3c, !PT ;  /* 0x0000001d1c1c7212 */ /* 0x000fe200078e3cff */
[----:B------:R-:W-:Y:S01]  /*15bd0*/  IMAD.X R29, RZ, RZ, R21, P4 ;  /* 0x000000ffff1d7224 */ /* 0x000fe200020e0615 */
[----:B------:R-:W-:Y:S01]  /*15be0*/  IADD3.X R25, RZ, R21, RZ, P5, !PT ;  /* 0x00000015ff197210 */ /* 0x000fe20002ffe4ff */
[----:B------:R-:W-:Y:S01]  /*15bf0*/  BSSY B1, `(.L_x_2449) ;  /* 0x000007d000017945 */ /* 0x000fe20003800000 */
[----:B--2---:R-:W-:-:S04]  /*15c00*/  IMAD.IADD R15, R8, 0x1, R54 ;  /* 0x00000001080f7824 */ /* 0x004fc800078e0236 */
[----:B0-----:R-:W-:-:S04]  /*15c10*/  @P1 IMAD.HI.U32 R6, R15, R6, RZ ;  /* 0x000000060f061227 */ /* 0x001fc800078e00ff */
[----:B------:R-:W-:Y:S01]  /*15c20*/  IMAD.MOV.U32 R9, RZ, RZ, R15 ;  /* 0x000000ffff097224 */ /* 0x000fe200078e000f */
[----:B-1----:R-:W-:Y:S01]  /*15c30*/  @P1 SHF.R.U32.HI R9, RZ, R27, R6 ;  /* 0x0000001bff091219 */ /* 0x002fe20000011606 */
[----:B------:R-:W-:-:S04]  /*15c40*/  IMAD R6, R48, UR4, RZ ;  /* 0x0000000430067c24 */ /* 0x000fc8000f8e02ff */
[----:B------:R-:W-:-:S04]  /*15c50*/  IMAD.MOV R13, RZ, RZ, -R9 ;  /* 0x000000ffff0d7224 */ /* 0x000fc800078e0a09 */
[----:B------:R-:W-:Y:S01]  /*15c60*/  IMAD R11, R42, R13, R15 ;  /* 0x0000000d2a0b7224 */ /* 0x000fe200078e020f */
[----:B------:R-:W-:Y:S01]  /*15c70*/  SHF.R.S32.HI R13, RZ, 0x1f, R9 ;  /* 0x0000001fff0d7819 */ /* 0x000fe20000011409 */
[----:B------:R-:W-:Y:S01]  /*15c80*/  IMAD R8, R49, UR5, R6 ;  /* 0x0000000531087c24 */ /* 0x000fe2000f8e0206 */
[----:B------:R-:W-:Y:S01]  /*15c90*/  IADD3 R4, P0, R9, R4, RZ ;  /* 0x0000000409047210 */ /* 0x000fe20007f1e0ff */
        /* <DEDUP_REMOVED lines=8> */
[----:B------:R-:W-:Y:S01]  /*15d20*/  IMAD.IADD R5, R5, 0x1, R15 ;  /* 0x0000000105057824 */ /* 0x000fe200078e020f */
[----:B------:R-:W-:-:S04]  /*15d30*/  IADD3 R9, P2, R20, 0x1800, RZ ;  /* 0x0000180014097810 */ /* 0x000fc80007f5e0ff */
[----:B------:R-:W-:Y:S01]  /*15d40*/  LEA.HI.X R4, R4, UR5, R5, 0x2, P0 ;  /* 0x0000000504047c11 */ /* 0x000fe200080f1405 */
[----:B------:R-:W-:Y:S01]  /*15d50*/  SHFL.IDX PT, R44, R6, RZ, 0x1c1f ;  /* 0x001c1fff062c7589 */ /* 0x000fe200000e0000 */
[----:B------:R-:W-:Y:S01]  /*15d60*/  LOP3.LUT R8, R9, 0x180, RZ, 0xc0, !PT ;  /* 0x0000018009087812 */ /* 0x000fe200078ec0ff */
[----:B------:R-:W-:Y:S02]  /*15d70*/  ULDC.64 UR4, c[0x0][0xaa0] ;  /* 0x0002a80000047ab9 */ /* 0x000fe40000000a00 */
[----:B------:R-:W0:Y:S01]  /*15d80*/  SHFL.IDX PT, R45, R4, RZ, 0x1c1f ;  /* 0x001c1fff042d7589 */ /* 0x000e2200000e0000 */
[----:B------:R-:W-:Y:S01]  /*15d90*/  SHF.R.U64 R8, R8, 0x3, RZ ;  /* 0x0000000308087819 */ /* 0x000fe200000012ff */
[----:B----4-:R-:W-:Y:S01]  /*15da0*/  IMAD.IADD R5, R10, 0x1, R54 ;  /* 0x000000010a057824 */ /* 0x010fe200078e0236 */
[----:B------:R-:W-:Y:S01]  /*15db0*/  LOP3.LUT P0, RZ, R14, 0x3, RZ, 0xc0, !PT ;  /* 0x000000030eff7812 */ /* 0x000fe2000780c0ff */
[----:B------:R-:W-:Y:S01]  /*15dc0*/  SHFL.IDX PT, R46, R6, 0x1, 0x1c1f ;  /* 0x003c1f00062e7f89 */ /* 0x000fe200000e0000 */
[----:B------:R-:W-:-:S02]  /*15dd0*/  IADD3 R13, P3, R20, 0x3000, RZ ;  /* 0x00003000140d7810 */ /* 0x000fc40007f7e0ff */
[----:B------:R-:W-:Y:S01]  /*15de0*/  LOP3.LUT R8, R8, R9, RZ, 0x3c, !PT ;  /* 0x0000000908087212 */ /* 0x000fe200078e3cff */
[----:B------:R1:W2:Y:S01]  /*15df0*/  SHFL.IDX PT, R47, R4, 0x1, 0x1c1f ;  /* 0x003c1f00042f7f89 */ /* 0x0002a200000e0000 */
[----:B------:R-:W-:Y:S01]  /*15e00*/  IMAD.X R9, RZ, RZ, R21, P2 ;  /* 0x000000ffff097224 */ /* 0x000fe200010e0615 */
[----:B------:R-:W-:Y:S02]  /*15e10*/  ISETP.GE.OR P2, PT, R5, R50, P0 ;  /* 0x000000320500720c */ /* 0x000fe40000746670 */
[----:B------:R-:W-:Y:S01]  /*15e20*/  LOP3.LUT R12, R13, 0x180, RZ, 0xc0, !PT ;  /* 0x000001800d0c7812 */ /* 0x000fe200078ec0ff */
[----:B------:R-:W-:-:S03]  /*15e30*/  VIADD R5, R5, 0x8 ;  /* 0x0000000805057836 */ /* 0x000fc60000000000 */
[----:B------:R-:W-:Y:S02]  /*15e40*/  SHF.R.U64 R12, R12, 0x3, RZ ;  /* 0x000000030c0c7819 */ /* 0x000fe400000012ff */
[----:B------:R-:W-:Y:S02]  /*15e50*/  ISETP.GE.OR P0, PT, R5, R50, P0 ;  /* 0x000000320500720c */ /* 0x000fe40000706670 */
[----:B------:R-:W-:Y:S01]  /*15e60*/  LOP3.LUT R12, R12, R13, RZ, 0x3c, !PT ;  /* 0x0000000d0c0c7212 */ /* 0x000fe200078e3cff */
[----:B------:R-:W-:Y:S01]  /*15e70*/  IMAD.X R13, RZ, RZ, R21, P3 ;  /* 0x000000ffff0d7224 */ /* 0x000fe200018e0615 */
[C---:B------:R-:W-:Y:S02]  /*15e80*/  IADD3 R7, P3, R20.reuse, 0x7800, RZ ;  /* 0x0000780014077810 */ /* 0x040fe40007f7e0ff */
[----:B------:R-:W-:Y:S01]  /*15e90*/  LOP3.LUT R11, R20, 0x180, RZ, 0xc0, !PT ;  /* 0x00000180140b7812 */ /* 0x000fe200078ec0ff */
[----:B0-----:R0:W-:Y:S01]  /*15ea0*/  @!P2 ST.E desc[UR38][R44.64], R3 ;  /* 0x000000032c00a985 */ /* 0x0011e2000c101926 */
[----:B-1----:R-:W-:Y:S01]  /*15eb0*/  LOP3.LUT R4, R7, 0x180, RZ, 0xc0, !PT ;  /* 0x0000018007047812 */ /* 0x002fe200078ec0ff */
[----:B------:R-:W-:Y:S01]  /*15ec0*/  IMAD R41, R41, UR4, RZ ;  /* 0x0000000429297c24 */ /* 0x000fe2000f8e02ff */
[----:B------:R-:W-:-:S02]  /*15ed0*/  SHF.R.U64 R11, R11, 0x3, RZ ;  /* 0x000000030b0b7819 */ /* 0x000fc400000012ff */
[----:B------:R-:W-:Y:S01]  /*15ee0*/  SHF.R.U64 R4, R4, 0x3, RZ ;  /* 0x0000000304047819 */ /* 0x000fe200000012ff */
[----:B0-----:R-:W0:Y:S01]  /*15ef0*/  @P1 LDC R45, c[0x0][0xbf0] ;  /* 0x0002fc00ff2d1b82 */ /* 0x001e220000000800 */
[----:B------:R-:W-:Y:S01]  /*15f00*/  LOP3.LUT R20, R11, R20, RZ, 0x3c, !PT ;  /* 0x000000140b147212 */ /* 0x000fe200078e3cff */
[----:B--2---:R1:W-:Y:S01]  /*15f10*/  @!P0 ST.E desc[UR38][R46.64], R0 ;  /* 0x000000002e008985 */ /* 0x0043e2000c101926 */
[C---:B------:R-:W-:Y:S02]  /*15f20*/  IMAD R3, R40.reuse, UR5, R41 ;  /* 0x0000000528037c24 */ /* 0x040fe4000f8e0229 */
[----:B------:R-:W-:Y:S01]  /*15f30*/  IMAD.WIDE.U32 R40, R40, UR4, RZ ;  /* 0x0000000428287c25 */ /* 0x000fe2000f8e00ff */
[----:B------:R-:W-:Y:S01]  /*15f40*/  LOP3.LUT R36, R4, R7, RZ, 0x3c, !PT ;  /* 0x0000000704247212 */ /* 0x000fe200078e3cff */
[----:B------:R-:W-:Y:S01]  /*15f50*/  ULDC.64 UR4, c[0x0][0xae8] ;  /* 0x0002ba0000047ab9 */ /* 0x000fe20000000a00 */
[----:B------:R2:W5:Y:S01]  /*15f60*/  LD.E.128 R4, desc[UR38][R20.64] ;  /* 0x0000002614047980 */ /* 0x000562000c101d00 */
[----:B-1----:R-:W-:-:S03]  /*15f70*/  IMAD R0, R56, 0x60, R53 ;  /* 0x0000006038007824 */ /* 0x002fc600078e0235 */
[----:B------:R-:W5:Y:S01]  /*15f80*/  LD.E.128 R8, desc[UR38][R8.64] ;  /* 0x0000002608087980 */ /* 0x000f62000c101d00 */
[----:B------:R-:W-:Y:S02]  /*15f90*/  IMAD.X R37, RZ, RZ, R21, P3 ;  /* 0x000000ffff257224 */ /* 0x000fe400018e0615 */
[----:B--2---:R-:W-:Y:S01]  /*15fa0*/  IMAD.MOV.U32 R20, RZ, RZ, R40 ;  /* 0x000000ffff147224 */ /* 0x004fe200078e0028 */
[----:B------:R-:W-:Y:S01]  /*15fb0*/  IADD3 R40, R54, R0, RZ ;  /* 0x0000000036287210 */ /* 0x000fe20007ffe0ff */
[----:B------:R-:W-:Y:S01]  /*15fc0*/  IMAD.IADD R21, R41, 0x1, R3 ;  /* 0x0000000129157824 */ /* 0x000fe200078e0203 */
[----:B------:R-:W5:Y:S01]  /*15fd0*/  LD.E.128 R12, desc[UR38][R12.64] ;  /* 0x000000260c0c7980 */ /* 0x000f62000c101d00 */
[----:B------:R-:W-:Y:S02]  /*15fe0*/  IMAD R43, R43, UR4, RZ ;  /* 0x000000042b2b7c24 */ /* 0x000fe4000f8e02ff */
[----:B------:R-:W-:Y:S01]  /*15ff0*/  @P1 IMAD.HI.U32 R0, R40, R51, RZ ;  /* 0x0000003328001227 */ /* 0x000fe200078e00ff */
[----:B------:R-:W5:Y:S03]  /*16000*/  LD.E.128 R24, desc[UR38][R24.64] ;  /* 0x0000002618187980 */ /* 0x000f66000c101d00 */
[C---:B------:R-:W-:Y:S01]  /*16010*/  IMAD R43, R55.reuse, UR5, R43 ;  /* 0x00000005372b7c24 */ /* 0x040fe2000f8e022b */
[----:B------:R-:W5:Y:S01]  /*16020*/  LD.E.128 R28, desc[UR38][R28.64] ;  /* 0x000000261c1c7980 */ /* 0x000f62000c101d00 */
[----:B------:R-:W-:Y:S01]  /*16030*/  IMAD.WIDE.U32 R20, R55, UR4, R20 ;  /* 0x0000000437147c25 */ /* 0x000fe2000f8e0014 */
[----:B------:R-:W-:-:S02]  /*16040*/  ULDC.64 UR4, c[0x0][0xaf0] ;  /* 0x0002bc0000047ab9 */ /* 0x000fc40000000a00 */
[----:B------:R-:W5:Y:S01]  /*16050*/  LD.E.128 R36, desc[UR38][R36.64] ;  /* 0x0000002624247980 */ /* 0x000f62000c101d00 */
[----:B------:R-:W-:Y:S01]  /*16060*/  IMAD.MOV.U32 R3, RZ, RZ, R40 ;  /* 0x000000ffff037224 */ /* 0x000fe200078e0028 */
[----:B0-----:R-:W-:Y:S01]  /*16070*/  @P1 SHF.R.U32.HI R3, RZ, R45, R0 ;  /* 0x0000002dff031219 */ /* 0x001fe20000011600 */
[----:B------:R-:W-:Y:S01]  /*16080*/  IMAD.IADD R21, R21, 0x1, R43 ;  /* 0x0000000115157824 */ /* 0x000fe200078e022b */
[----:B------:R-:W-:Y:S01]  /*16090*/  @!PT LDS RZ, [RZ] ;  /* 0x00000000fffff984 */ /* 0x000fe20000000800 */
[----:B------:R-:W-:Y:S01]  /*160a0*/  @!PT LDS RZ, [RZ] ;  /* 0x00000000fffff984 */ /* 0x000fe20000000800 */
[----:B------:R-:W-:Y:S01]  /*160b0*/  @!PT LDS RZ, [RZ] ;  /* 0x00000000fffff984 */ /* 0x000fe20000000800 */
[----:B------:R-:W-:Y:S01]  /*160c0*/  @!PT LDS RZ, [RZ] ;  /* 0x00000000fffff984 */ /* 0x000fe20000000800 */
[----:B------:R0:W-:Y:S06]  /*160d0*/  MEMBAR.ALL.CTA ;  /* 0x0000000000007992 */ /* 0x0001ec0000008000 */
[----:B0-----:R-:W0:Y:S01]  /*160e0*/  FENCE.VIEW.ASYNC.S ;  /* 0x00000000000073c6 */ /* 0x001e220000000000 */
[----:B------:R-:W-:Y:S01]  /*160f0*/  IMAD R48, R48, UR4, RZ ;  /* 0x0000000430307c24 */ /* 0x000fe2000f8e02ff */
[----:B------:R-:W-:Y:S01]  /*16100*/  SHF.R.S32.HI R0, RZ, 0x1f, R3 ;  /* 0x0000001fff007819 */ /* 0x000fe20000011403 */
[----:B------:R-:W-:-:S04]  /*16110*/  IMAD.WIDE.U32 R20, R49, UR4, R20 ;  /* 0x0000000431147c25 */ /* 0x000fc8000f8e0014 */
        /* <DEDUP_REMOVED lines=13> */
[----:B------:R-:W-:Y:S01]  /*161f0*/  IMAD.WIDE.U32 R20, R41, UR4, R20 ;  /* 0x0000000429147c25 */ /* 0x000fe2000f8e0014 */
[----:B------:R-:W-:-:S03]  /*16200*/  ULDC.64 UR4, c[0x0][0xa80] ;  /* 0x0002a00000047ab9 */ /* 0x000fc60000000a00 */
[----:B------:R-:W-:Y:S01]  /*16210*/  IMAD.IADD R3, R21, 0x1, R3 ;  /* 0x0000000115037824 */ /* 0x000fe200078e0203 */
[----:B------:R-:W-:Y:S01]  /*16220*/  LEA R46, P0, R20, UR4, 0x1 ;  /* 0x00000004142e7c11 */ /* 0x000fe2000f8008ff */
[----:B------:R-:W-:-:S03]  /*16230*/  IMAD.IADD R49, R53, 0x1, R54 ;  /* 0x0000000135317824 */ /* 0x000fc600078e0236 */
[----:B------:R-:W-:Y:S02]  /*16240*/  LEA.HI.X R47, R20, UR5, R3, 0x1, P0 ;  /* 0x00000005142f7c11 */ /* 0x000fe400080f0c03 */
[----:B------:R-:W-:Y:S01]  /*16250*/  ISETP.GE.AND P0, PT, R49, R50, PT ;  /* 0x000000323100720c */ /* 0x000fe20003f06270 */
[----:B------:R-:W-:Y:S01]  /*16260*/  VIADD R0, R2, 0x2d820 ;  /* 0x0002d82002007836 */ /* 0x000fe20000000000 */
[C---:B------:R-:W-:Y:S01]  /*16270*/  IADD3 R53, R32.reuse, 0x20, RZ ;  /* 0x0000002020357810 */ /* 0x040fe20007ffe0ff */
[----:B------:R-:W-:-:S03]  /*16280*/  VIADD R51, R32, 0x40 ;  /* 0x0000004020337836 */ /* 0x000fc60000000000 */
[----:B------:R-:W-:Y:S01]  /*16290*/  PRMT R0, RZ, 0x654, R0 ;  /* 0x00000654ff007816 */ /* 0x000fe20000000000 */
[----:B0-----:R0:W1:Y:S03]  /*162a0*/  SHFL.IDX PT, R40, R46, RZ, 0x1c1f ;  /* 0x001c1fff2e287589 */ /* 0x00106600000e0000 */
[----:B------:R2:W-:Y:S01]  /*162b0*/  SYNCS.ARRIVE.TRANS64.RED.A1T0 RZ, [R0+URZ], RZ ;  /* 0x000000ff00ff79a7 */ /* 0x0005e2000810043f */
[----:B------:R0:W3:Y:S01]  /*162c0*/  SHFL.IDX PT, R41, R47, RZ, 0x1c1f ;  /* 0x001c1fff2f297589 */ /* 0x0000e200000e0000 */
[----:B------:R-:W-:Y:S02]  /*162d0*/  SHF.R.S32.HI R48, RZ, 0x1f, R53 ;  /* 0x0000001fff307819 */ /* 0x000fe40000011435 */
[----:B--2---:R-:W-:Y:S01]  /*162e0*/  SHF.R.S32.HI R0, RZ, 0x1f, R51 ;  /* 0x0000001fff007819 */ /* 0x004fe20000011433 */
[----:B0-----:R-:W-:Y:S06]  /*162f0*/  @P0 BRA `(.L_x_2450) ;  /* 0x0000000000300947 */ /* 0x001fec0003800000 */
[----:B------:R-:W-:Y:S02]  /*16300*/  ULDC UR4, c[0x0][0xac8] ;  /* 0x0002b20000047ab9 */ /* 0x000fe40000000800 */
[----:B------:R-:W-:Y:S02]  /*16310*/  ISETP.GE.AND P1, PT, R53, UR4, PT ;  /* 0x0000000435007c0c */ /* 0x000fe4000bf26270 */
[----:B------:R-:W-:Y:S02]  /*16320*/  ISETP.GE.AND P2, PT, R51, UR4, PT ;  /* 0x0000000433007c0c */ /* 0x000fe4000bf46270 */
[----:B------:R-:W-:-:S09]  /*16330*/  ISETP.GE.AND P0, PT, R32, UR4, PT ;  /* 0x0000000420007c0c */ /* 0x000fd2000bf06270 */
[-C--:B-1----:R-:W-:Y:S02]  /*16340*/  @!P1 LEA R42, P3, R53, R40.reuse, 0x1 ;  /* 0x00000028352a9211 */ /* 0x082fe400078608ff */
[----:B------:R-:W-:Y:S02]  /*16350*/  @!P2 LEA R44, P4, R51, R40, 0x1 ;  /* 0x00000028332ca211 */ /* 0x000fe400078808ff */
[----:B---3--:R-:W-:Y:S01]  /*16360*/  @!P0 IMAD.WIDE R20, R32, 0x2, R40 ;  /* 0x0000000220148825 */ /* 0x008fe200078e0228 */
[-C--:B------:R-:W-:Y:S02]  /*16370*/  @!P1 LEA.HI.X R43, R53, R41.reuse, R48, 0x1, P3 ;  /* 0x00000029352b9211 */ /* 0x080fe400018f0c30 */
[----:B------:R-:W-:Y:S02]  /*16380*/  @!P2 LEA.HI.X R45, R51, R41, R0, 0x1, P4 ;  /* 0x00000029332da211 */ /* 0x000fe400020f0c00 */
[----:B-----5:R0:W-:Y:S04]  /*16390*/  @!P0 ST.E.128 desc[UR38][R20.64], R4 ;  /* 0x0000000414008985 */ /* 0x0201e8000c101d26 */
[----:B------:R0:W-:Y:S04]  /*163a0*/  @!P1 ST.E.128 desc[UR38][R42.64], R12 ;  /* 0x0000000c2a009985 */ /* 0x0001e8000c101d26 */
[----:B------:R0:W-:Y:S02]  /*163b0*/  @!P2 ST.E.128 desc[UR38][R44.64], R28 ;  /* 0x0000001c2c00a985 */ /* 0x0001e4000c101d26 */
.L_x_2450:
[----:B------:R-:W-:Y:S05]  /*163c0*/  BSYNC B1 ;  /* 0x0000000000017941 */ /* 0x000fea0003800000 */
.L_x_2449:
[----:B------:R-:W-:Y:S01]  /*163d0*/  VIADD R3, R49, 0x60 ;  /* 0x0000006031037836 */ /* 0x000fe20000000000 */
[----:B0----5:R0:W2:Y:S04]  /*163e0*/  SHFL.IDX PT, R7, R47, 0x1, 0x1c1f ;  /* 0x003c1f002f077f89 */ /* 0x0210a800000e0000 */
[----:B------:R-:W-:Y:S01]  /*163f0*/  ISETP.GE.AND P0, PT, R3, R50, PT ;  /* 0x000000320300720c */ /* 0x000fe20003f06270 */
[----:B------:R0:W4:-:S12]  /*16400*/  SHFL.IDX PT, R6, R46, 0x1, 0x1c1f ;  /* 0x003c1f002e067f89 */ /* 0x00011800000e0000 */
[----:B0-----:R-:W-:Y:S05]  /*16410*/  @P0 BRA `(.L_x_2451) ;  /* 0x0000000800d80947 */ /* 0x001fea0003800000 */
[----:B------:R-:W-:Y:S02]  /*16420*/  ULDC UR4, c[0x0][0xac8] ;  /* 0x0002b20000047ab9 */ /* 0x000fe40000000800 */
[----:B------:R-:W-:Y:S02]  /*16430*/  ISETP.GE.AND P2, PT, R53, UR4, PT ;  /* 0x0000000435007c0c */ /* 0x000fe4000bf46270 */
[----:B------:R-:W-:-:S11]  /*16440*/  ISETP.GE.AND P1, PT, R32, UR4, PT ;  /* 0x0000000420007c0c */ /* 0x000fd6000bf26270 */
[C---:B----4-:R-:W-:Y:S02]  /*16450*/  @!P2 LEA R12, P0, R53.reuse, R6, 0x1 ;  /* 0x00000006350ca211 */ /* 0x050fe400078008ff */
[----:B--2---:R-:W-:Y:S02]  /*16460*/  @!P1 IMAD.WIDE R4, R32, 0x2, R6 ;  /* 0x0000000220049825 */ /* 0x004fe400078e0206 */
        /* <DEDUP_REMOVED lines=9> */
.L_x_2447:
[C---:B------:R-:W-:Y:S01]  /*16500*/  IMAD.SHL.U32 R6, R52.reuse, 0x4, RZ ;  /* 0x0000000434067824 */ /* 0x040fe200078e00ff */
[----:B------:R-:W-:Y:S01]  /*16510*/  ULDC.64 UR4, c[0x0][0xc00] ;  /* 0x0003000000047ab9 */ /* 0x000fe20000000a00 */
[----:B------:R-:W-:Y:S01]  /*16520*/  SHF.L.U64.HI R3, R52, 0x2, R29 ;  /* 0x0000000234037819 */ /* 0x000fe2000001021d */
[----:B------:R-:W-:Y:S01]  /*16530*/  IMAD.MOV.U32 R0, RZ, RZ, RZ ;  /* 0x000000ffff007224 */ /* 0x000fe200078e00ff */
[----:B------:R-:W-:Y:S01]  /*16540*/  ISETP.NE.U32.AND P0, PT, RZ, UR4, PT ;  /* 0x00000004ff007c0c */ /* 0x000fe2000bf05070 */
[----:B------:R-:W3:Y:S01]  /*16550*/  LDC R25, c[0x0][0xbe8] ;  /* 0x0002fa00ff197b82 */ /* 0x000ee20000000800 */
[----:B------:R-:W-:Y:S02]  /*16560*/  IADD3 R4, P1, R6, UR4, RZ ;  /* 0x0000000406047c10 */ /* 0x000fe4000ff3e0ff */
[----:B------:R-:W-:Y:S02]  /*16570*/  ISETP.NE.AND.EX P0, PT, RZ, UR5, PT, P0 ;  /* 0x00000005ff007c0c */ /* 0x000fe4000bf05300 */
[----:B------:R-:W-:Y:S01]  /*16580*/  IADD3.X R5, R3, UR5, RZ, P1, !PT ;  /* 0x0000000503057c10 */ /* 0x000fe20008ffe4ff */
[----:B------:R-:W-:-:S02]  /*16590*/  ULDC.64 UR4, c[0x0][0xc08] ;  /* 0x0003020000047ab9 */ /* 0x000fc40000000a00 */
[----:B------:R-:W-:-:S04]  /*165a0*/  ISETP.NE.U32.AND P1, PT, RZ, UR4, PT ;  /* 0x00000004ff007c0c */ /* 0x000fc8000bf25070 */
[----:B------:R-:W-:-:S04]  /*165b0*/  ISETP.NE.AND.EX P1, PT, RZ, UR5, PT, P1 ;  /* 0x00000005ff007c0c */ /* 0x000fc8000bf25310 */
[----:B------:R0:W5:Y:S01]  /*165c0*/  @P0 LDG.E R0, desc[UR38][R4.64] ;  /* 0x0000002604000981 */ /* 0x000162000c1e1900 */
[----:B------:R-:W2:Y:S08]  /*165d0*/  S2R R10, SR_TID.X ;  /* 0x00000000000a7919 */ /* 0x000eb00000002100 */
[----:B------:R-:W-:Y:S01]  /*165e0*/  @P1 IADD3 R6, P2, R6, UR4, RZ ;  /* 0x0000000406061c10 */ /* 0x000fe2000ff5e0ff */
[----:B------:R-:W-:-:S02]  /*165f0*/  ULDC UR4, c[0x0][0xa88] ;  /* 0x0002a20000047ab9 */ /* 0x000fc40000000800 */
[----:B------:R-:W-:Y:S01]  /*16600*/  IMAD.U32 R8, RZ, RZ, UR4 ;  /* 0x00000004ff087e24 */ /* 0x000fe2000f8e00ff */
[----:B------:R-:W-:-:S05]  /*16610*/  @P1 IADD3.X R7, R3, UR5, RZ, P2, !PT ;  /* 0x0000000503071c10 */ /* 0x000fca00097fe4ff */
[----:B------:R0:W5:Y:S01]  /*16620*/  @P1 LDG.E R8, desc[UR38][R6.64] ;  /* 0x0000002606081981 */ /* 0x000162000c1e1900 */
[----:B---3--:R-:W-:-:S13]  /*16630*/  ISETP.NE.AND P2, PT, R25, 0x1, PT ;  /* 0x000000011900780c */ /* 0x008fda0003f45270 */
[----:B------:R-:W3:Y:S01]  /*16640*/  @P2 LDC R14, c[0x0][0xbec] ;  /* 0x0002fb00ff0e2b82 */ /* 0x000ee20000000800 */
[----:B--2---:R-:W-:-:S07]  /*16650*/  IADD3 R24, R10, -0x80, RZ ;  /* 0xffffff800a187810 */ /* 0x004fce0007ffe0ff */
[----:B------:R-:W2:Y:S01]  /*16660*/  @P2 LDC R27, c[0x0][0xbf0] ;  /* 0x0002fc00ff1b2b82 */ /* 0x000ea20000000800 */
[----:B------:R-:W-:Y:S01]  /*16670*/  ISETP.GE.AND P3, PT, R24, 0xc0, PT ;  /* 0x000000c01800780c */ /* 0x000fe20003f66270 */
[----:B0-----:R-:W-:-:S12]  /*16680*/  @P1 BRA `(.L_x_2452) ;  /* 0x0000000000101947 */ /* 0x001fd80003800000 */
[----:B------:R-:W-:Y:S05]  /*16690*/  @!P0 BRA `(.L_x_2452) ;  /* 0x00000000000c8947 */ /* 0x000fea0003800000 */
[----:B------:R-:W4:Y:S04]  /*166a0*/  LDG.E R3, desc[UR38][R4.64] ;  /* 0x0000002604037981 */ /* 0x000f28000c1e1900 */
[----:B-----5:R-:W4:Y:S02]  /*166b0*/  LDG.E R8, desc[UR38][R4.64+0x4] ;  /* 0x0000042604087981 */ /* 0x020f24000c1e1900 */
[----:B----4-:R-:W-:-:S07]  /*166c0*/  IMAD.IADD R8, R8, 0x1, -R3 ;  /* 0x0000000108087824 */ /* 0x010fce00078e0a03 */
.L_x_2452:
[----:B------:R-:W3:Y:S04]  /*166d0*/  LDL R20, [R1+0x9c] ;  /* 0x00009c0001147983 */ /* 0x000ee80000100800 */
[----:B------:R0:W5:Y:S01]  /*166e0*/  LDL R26, [R1+0x84] ;  /* 0x00008400011a7983 */ /* 0x0001620000100800 */
[----:B------:R-:W-:Y:S01]  /*166f0*/  BSSY B1, `(.L_x_2453) ;  /* 0x000002c000017945 */ /* 0x000fe20003800000 */
[----:B----4-:R-:W-:Y:S02]  /*16700*/  SEL R13, R52, RZ, !P0 ;  /* 0x000000ff340d7207 */ /* 0x010fe40004000000 */
[----:B------:R-:W-:Y:S02]  /*16710*/  SEL R29, R29, RZ, !P0 ;  /* 0x000000ff1d1d7207 */ /* 0x000fe40004000000 */
[----:B-----5:R-:W-:-:S02]  /*16720*/  SHF.R.S32.HI R11, RZ, 0x1f, R0 ;  /* 0x0000001fff0b7819 */ /* 0x020fc40000011400 */
[----:B---3--:R-:W-:Y:S01]  /*16730*/  SHF.R.S32.HI R12, RZ, 0x1f, R20 ;  /* 0x0000001fff0c7819 */ /* 0x008fe20000011414 */
[----:B0-----:R-:W-:Y:S06]  /*16740*/  @P3 BRA `(.L_x_2454) ;  /* 0x0000000000983947 */ /* 0x001fec0003800000 */
[----:B------:R-:W0:Y:S01]  /*16750*/  LDC R9, c[0x0][0xbe8] ;  /* 0x0002fa00ff097b82 */ /* 0x000e220000000800 */
[----:B------:R-:W-:Y:S01]  /*16760*/  IADD3 R10, R26, -0x80, R10 ;  /* 0xffffff801a0a7810 */ /* 0x000fe20007ffe00a */
[----:B0-----:R-:W-:-:S05]  /*16770*/  IMAD R3, R8, R9, RZ ;  /* 0x0000000908037224 */ /* 0x001fca00078e02ff */
[----:B------:R-:W-:-:S13]  /*16780*/  ISETP.GE.AND P0, PT, R10, R3, PT ;  /* 0x000000030a00720c */ /* 0x000fda0003f06270 */
[----:B------:R-:W-:Y:S05]  /*16790*/  @P0 BRA `(.L_x_2454) ;  /* 0x0000000000840947 */ /* 0x000fea0003800000 */
[----:B------:R-:W-:Y:S01]  /*167a0*/  ISETP.NE.AND P0, PT, R9, 0x1, PT ;  /* 0x000000010900780c */ /* 0x000fe20003f05270 */
[----:B------:R-:W-:Y:S01]  /*167b0*/  ULDC.64 UR4, c[0x0][0xb90] ;  /* 0x0002e40000047ab9 */ /* 0x000fe20000000a00 */
[----:B------:R-:W-:Y:S02]  /*167c0*/  IMAD.MOV.U32 R4, RZ, RZ, R0 ;  /* 0x000000ffff047224 */ /* 0x000fe400078e0000 */
[----:B------:R-:W-:Y:S02]  /*167d0*/  IMAD R7, R12, UR4, RZ ;  /* 0x000000040c077c24 */ /* 0x000fe4000f8e02ff */
[----:B------:R-:W-:Y:S02]  /*167e0*/  IMAD.MOV.U32 R5, RZ, RZ, R11 ;  /* 0x000000ffff057224 */ /* 0x000fe400078e000b */
[C---:B------:R-:W-:Y:S02]  /*167f0*/  IMAD R7, R20.reuse, UR5, R7 ;  /* 0x0000000514077c24 */ /* 0x040fe4000f8e0207 */
[----:B------:R-:W-:Y:S01]  /*16800*/  IMAD.WIDE.U32 R4, R20, UR4, R4 ;  /* 0x0000000414047c25 */ /* 0x000fe2000f8e0004 */
[----:B------:R-:W-:-:S02]  /*16810*/  ULDC.64 UR4, c[0x0][0xb98] ;  /* 0x0002e60000047ab9 */ /* 0x000fc40000000a00 */
[----:B------:R-:W0:Y:S01]  /*16820*/  @P0 LDC R15, c[0x0][0xbec] ;  /* 0x0002fb00ff0f0b82 */ /* 0x000e220000000800 */
[----:B------:R-:W-:Y:S01]  /*16830*/  IMAD.MOV.U32 R3, RZ, RZ, R10 ;  /* 0x000000ffff037224 */ /* 0x000fe200078e000a */
[----:B------:R-:W-:-:S03]  /*16840*/  IADD3 R5, R5, R7, RZ ;  /* 0x0000000705057210 */ /* 0x000fc60007ffe0ff */
[----:B------:R-:W-:-:S03]  /*16850*/  IMAD.WIDE.U32 R4, R13, UR4, R4 ;  /* 0x000000040d047c25 */ /* 0x000fc6000f8e0004 */
[----:B------:R-:W3:Y:S01]  /*16860*/  @P0 LDC R21, c[0x0][0xbf0] ;  /* 0x0002fc00ff150b82 */ /* 0x000ee20000000800 */
[----:B0-----:R-:W-:-:S05]  /*16870*/  @P0 IMAD.HI.U32 R6, R10, R15, RZ ;  /* 0x0000000f0a060227 */ /* 0x001fca00078e00ff */
[----:B---3--:R-:W-:Y:S01]  /*16880*/  @P0 SHF.R.U32.HI R3, RZ, R21, R6 ;  /* 0x00000015ff030219 */ /* 0x008fe20000011606 */
        /* <DEDUP_REMOVED lines=18> */
.L_x_2454:
[----:B------:R-:W-:Y:S05]  /*169b0*/  BSYNC B1 ;  /* 0x0000000000017941 */ /* 0x000fea0003800000 */
.L_x_2453:
        /* <DEDUP_REMOVED lines=11> */
[----:B------:R-:W-:Y:S01]  /*16a70*/  IMAD.IADD R10, R24, 0x1, -R10 ;  /* 0x00000001180a7824 */ /* 0x000fe200078e0a0a */
[----:B------:R-:W-:Y:S01]  /*16a80*/  IADD3 R5, R5, R3, RZ ;  /* 0x0000000305057210 */ /* 0x000fe20007ffe0ff */
[----:B------:R-:W-:Y:S02]  /*16a90*/  IMAD R6, R12, UR4, RZ ;  /* 0x000000040c067c24 */ /* 0x000fe4000f8e02ff */
[----:B------:R-:W-:Y:S02]  /*16aa0*/  IMAD R0, R10, 0x60, R21 ;  /* 0x000000600a007824 */ /* 0x000fe400078e0215 */
[----:B------:R-:W-:Y:S02]  /*16ab0*/  IMAD R7, R20, UR5, R6 ;  /* 0x0000000514077c24 */ /* 0x000fe4000f8e0206 */
[----:B------:R-:W-:Y:S02]  /*16ac0*/  IMAD.IADD R9, R26, 0x1, R0 ;  /* 0x000000011a097824 */ /* 0x000fe400078e0200 */
[----:B------:R-:W-:Y:S01]  /*16ad0*/  IMAD.WIDE.U32 R4, R20, UR4, R4 ;  /* 0x0000000414047c25 */ /* 0x000fe2000f8e0004 */
[----:B------:R-:W-:-:S03]  /*16ae0*/  ULDC.64 UR4, c[0x0][0xaf0] ;  /* 0x0002bc0000047ab9 */ /* 0x000fc60000000a00 */
[----:B------:R-:W-:-:S04]  /*16af0*/  @P2 IMAD.HI.U32 R0, R9, R14, RZ ;  /* 0x0000000e09002227 */ /* 0x000fc800078e00ff */
[----:B------:R-:W-:Y:S01]  /*16b00*/  IMAD.MOV.U32 R3, RZ, RZ, R9 ;  /* 0x000000ffff037224 */ /* 0x000fe200078e0009 */
[----:B--2---:R-:W-:Y:S01]  /*16b10*/  @P2 SHF.R.U32.HI R3, RZ, R27, R0 ;  /* 0x0000001bff032219 */ /* 0x004fe20000011600 */
[----:B------:R-:W-:Y:S02]  /*16b20*/  IMAD R6, R29, UR4, RZ ;  /* 0x000000041d067c24 */ /* 0x000fe4000f8e02ff */
[----:B------:R-:W-:Y:S01]  /*16b30*/  IMAD.IADD R5, R5, 0x1, R7 ;  /* 0x0000000105057824 */ /* 0x000fe200078e0207 */
[----:B------:R-:W-:Y:S01]  /*16b40*/  SHF.R.S32.HI R0, RZ, 0x1f, R3 ;  /* 0x0000001fff007819 */ /* 0x000fe20000011403 */
[C---:B------:R-:W-:Y:S02]  /*16b50*/  IMAD R7, R13.reuse, UR5, R6 ;  /* 0x000000050d077c24 */ /* 0x040fe4000f8e0206 */
[----:B------:R-:W-:Y:S01]  /*16b60*/  IMAD.WIDE.U32 R4, R13, UR4, R4 ;  /* 0x000000040d047c25 */ /* 0x000fe2000f8e0004 */
[----:B------:R-:W-:-:S03]  /*16b70*/  ULDC.64 UR4, c[0x0][0xae0] ;  /* 0x0002b80000047ab9 */ /* 0x000fc60000000a00 */
[----:B------:R-:W-:Y:S01]  /*16b80*/  IMAD.MOV R6, RZ, RZ, -R3 ;  /* 0x000000ffff067224 */ /* 0x000fe200078e0a03 */
[----:B------:R-:W-:Y:S01]  /*16b90*/  IADD3 R5, R5, R7, RZ ;  /* 0x0000000705057210 */ /* 0x000fe20007ffe0ff */
        /* <DEDUP_REMOVED lines=11> */
[----:B------:R-:W-:Y:S01]  /*16c50*/  IMAD.SHL.U32 R9, R10, 0x8, RZ ;  /* 0x000000080a097824 */ /* 0x000fe200078e00ff */
[C---:B------:R-:W-:Y:S01]  /*16c60*/  LEA R0, P0, R4.reuse, UR4, 0x1 ;  /* 0x0000000404007c11 */ /* 0x040fe2000f8008ff */
[----:B------:R-:W-:Y:S01]  /*16c70*/  UMOV UR4, 0xffffffff ;  /* 0xffffffff00047882 */ /* 0x000fe20000000000 */
[----:B------:R-:W-:Y:S01]  /*16c80*/  IADD3 R3, R5, R3, RZ ;  /* 0x0000000305037210 */ /* 0x000fe20007ffe0ff */
[C---:B------:R-:W-:Y:S02]  /*16c90*/  VIADD R10, R9.reuse, 0x20 ;  /* 0x00000020090a7836 */ /* 0x040fe40000000000 */
[----:B------:R-:W-:Y:S01]  /*16ca0*/  VIADD R7, R9, 0x40 ;  /* 0x0000004009077836 */ /* 0x000fe20000000000 */
[----:B------:R-:W-:Y:S02]  /*16cb0*/  LEA.HI.X R4, R4, UR5, R3, 0x1, P0 ;  /* 0x0000000504047c11 */ /* 0x000fe400080f0c03 */
[----:B------:R-:W-:-:S02]  /*16cc0*/  SHF.R.S32.HI R20, RZ, 0x1f, R10 ;  /* 0x0000001fff147819 */ /* 0x000fc4000001140a */
[----:B------:R-:W-:Y:S01]  /*16cd0*/  SHF.R.S32.HI R24, RZ, 0x1f, R7 ;  /* 0x0000001fff187819 */ /* 0x000fe20000011407 */
[----:B------:R-:W-:Y:S06]  /*16ce0*/  BRA.DIV UR4, `(.L_x_2455) ;  /* 0x0000007e04747947 */ /* 0x000fec000b800000 */
[----:B------:R0:W2:Y:S04]  /*16cf0*/  SHFL.IDX PT, R3, R4, RZ, 0x1c1f ;  /* 0x001c1fff04037589 */ /* 0x0000a800000e0000 */
[----:B------:R0:W3:Y:S02]  /*16d00*/  SHFL.IDX PT, R14, R0, RZ, 0x1c1f ;  /* 0x001c1fff000e7589 */ /* 0x0000e400000e0000 */
.L_x_2617:
[----:B------:R-:W-:Y:S01]  /*16d10*/  IMAD R25, R8, R25, RZ ;  /* 0x0000001908197224 */ /* 0x000fe200078e02ff */
[----:B------:R-:W-:Y:S01]  /*16d20*/  BSSY B1, `(.L_x_2456) ;  /* 0x0000011000017945 */ /* 0x000fe20003800000 */
[----:B------:R-:W-:-:S05]  /*16d30*/  IMAD.IADD R6, R21, 0x1, R26 ;  /* 0x0000000115067824 */ /* 0x000fca00078e021a */
[----:B------:R-:W-:-:S13]  /*16d40*/  ISETP.GE.AND P0, PT, R6, R25, PT ;  /* 0x000000190600720c */ /* 0x000fda0003f06270 */
[----:B------:R-:W-:Y:S05]  /*16d50*/  @P0 BRA `(.L_x_2457) ;  /* 0x0000000000340947 */ /* 0x000fea0003800000 */
[----:B------:R-:W-:Y:S02]  /*16d60*/  ULDC UR4, c[0x0][0xac8] ;  /* 0x0002b20000047ab9 */ /* 0x000fe40000000800 */
[----:B------:R-:W-:Y:S02]  /*16d70*/  ISETP.GE.AND P2, PT, R9, UR4, PT ;  /* 0x0000000409007c0c */ /* 0x000fe4000bf46270 */
[----:B------:R-:W-:Y:S02]  /*16d80*/  ISETP.GE.AND P3, PT, R10, UR4, PT ;  /* 0x000000040a007c0c */ /* 0x000fe4000bf66270 */
[----:B------:R-:W-:-:S09]  /*16d90*/  ISETP.GE.AND P4, PT, R7, UR4, PT ;  /* 0x0000000407007c0c */ /* 0x000fd2000bf86270 */
[----:B--2---:R-:W-:Y:S02]  /*16da0*/  @!P2 IMAD.MOV.U32 R15, RZ, RZ, R3 ;  /* 0x000000ffff0fa224 */ /* 0x004fe400078e0003 */
[CC--:B---3--:R-:W-:Y:S02]  /*16db0*/  @!P3 LEA R26, P0, R10.reuse, R14.reuse, 0x1 ;  /* 0x0000000e0a1ab211 */ /* 0x0c8fe400078008ff */
[----:B------:R-:W-:Y:S01]  /*16dc0*/  @!P4 LEA R28, P1, R7, R14, 0x1 ;  /* 0x0000000e071cc211 */ /* 0x000fe200078208ff */
[----:B------:R-:W-:Y:S01]  /*16dd0*/  @!P2 IMAD.WIDE R12, R9, 0x2, R14 ;  /* 0x00000002090ca825 */ /* 0x000fe200078e020e */
[-C--:B------:R-:W-:Y:S02]  /*16de0*/  @!P3 LEA.HI.X R27, R10, R3.reuse, R20, 0x1, P0 ;  /* 0x000000030a1bb211 */ /* 0x080fe400000f0c14 */
[----:B------:R-:W-:Y:S02]  /*16df0*/  @!P4 LEA.HI.X R29, R7, R3, R24, 0x1, P1 ;  /* 0x00000003071dc211 */ /* 0x000fe400008f0c18 */
[----:B------:R4:W-:Y:S04]  /*16e00*/  @!P2 ST.E.128 desc[UR38][R12.64], RZ ;  /* 0x000000ff0c00a985 */ /* 0x0009e8000c101d26 */
[----:B------:R4:W-:Y:S04]  /*16e10*/  @!P3 ST.E.128 desc[UR38][R26.64], RZ ;  /* 0x000000ff1a00b985 */ /* 0x0009e8000c101d26 */
[----:B------:R4:W-:Y:S02]  /*16e20*/  @!P4 ST.E.128 desc[UR38][R28.64], RZ ;  /* 0x000000ff1c00c985 */ /* 0x0009e4000c101d26 */
.L_x_2457:
[----:B------:R-:W-:Y:S05]  /*16e30*/  BSYNC B1 ;  /* 0x0000000000017941 */ /* 0x000fea0003800000 */
.L_x_2456:
[----:B------:R-:W-:-:S03]  /*16e40*/  UMOV UR4, 0xffffffff ;  /* 0xffffffff00047882 */ /* 0x000fc60000000000 */
[----:B------:R-:W-:Y:S05]  /*16e50*/  BRA.DIV UR4, `(.L_x_2458) ;  /* 0x0000007e044c7947 */ /* 0x000fea000b800000 */
[----:B--2---:R2:W0:Y:S04]  /*16e60*/  SHFL.IDX PT, R3, R4, 0x1, 0x1c1f ;  /* 0x003c1f0004037f89 */ /* 0x00442800000e0000 */
[----:B---3--:R2:W3:Y:S02]  /*16e70*/  SHFL.IDX PT, R14, R0, 0x1, 0x1c1f ;  /* 0x003c1f00000e7f89 */ /* 0x0084e400000e0000 */
.L_x_2621:
        /* <DEDUP_REMOVED lines=16> */
.L_x_2451:
[----:B------:R-:W-:Y:S05]  /*16f80*/  BSYNC B0 ;  /* 0x0000000000007941 */ /* 0x000fea0003800000 */
.L_x_2446:
[----:B------:R-:W-:Y:S02]  /*16f90*/  ULDC UR4, c[0x0][0xc3c] ;  /* 0x00030f0000047ab9 */ /* 0x000fe40000000800 */
[----:B-1----:R-:W-:-:S13]  /*16fa0*/  ISETP.GE.AND P0, PT, R35, UR4, PT ;  /* 0x0000000423007c0c */ /* 0x002fda000bf06270 */
[----:B------:R-:W-:Y:S05]  /*16fb0*/  @!P0 BRA `(.L_x_2459) ;  /* 0xfffffea400488947 */ /* 0x000fea000383ffff */
[----:B------:R-:W-:Y:S05]  /*16fc0*/  BRA `(.L_x_2304) ;  /* 0x0000006c00c47947 */ /* 0x000fea0003800000 */
.L_x_2302:
[----:B------:R-:W-:-:S08]  /*16fd0*/  NOP ;  /* 0x0000000000007918 */ /* 0x000fd00000000000 */
[----:B------:R-:W0:-:S00]  /*16fe0*/  USETMAXREG.DEALLOC.CTAPOOL 0x20 ;  /* 0x00000020000079c8 */ /* 0x000e0000080e0500 */
[----:B0-----:R-:W2:Y:S01]  /*16ff0*/  LDL.LU R2, [R1] ;  /* 0x0000000001027983 */ /* 0x001ea20000300800 */
[----:B------:R-:W-:-:S06]  /*17000*/  LOP3.LUT R0, R0, 0x3, RZ, 0xc0, !PT ;  /* 0x0000000300007812 */ /* 0x000fcc00078ec0ff */
[----:B------:R-:W0:Y:S02]  /*17010*/  SHFL.IDX PT, R0, R0, RZ, 0x1f ;  /* 0x00001fff00007589 */ /* 0x000e2400000e0000 */
[----:B0-----:R-:W-:Y:S02]  /*17020*/  ISETP.NE.AND P0, PT, R0, RZ, PT ;  /* 0x000000ff0000720c */ /* 0x001fe40003f05270 */
[----:B------:R-:W-:Y:S02]  /*17030*/  MOV R0, RZ ;  /* 0x000000ff00007202 */ /* 0x000fe40000000f00 */
[----:B--2---:R-:W-:-:S09]  /*17040*/  LOP3.LUT R2, R2, 0xffffffef, RZ, 0xc0, !PT ;  /* 0xffffffef02027812 */ /* 0x004fd200078ec0ff */
[----:B------:R-:W-:-:S05]  /*17050*/  @P0 LOP3.LUT R2, R2, 0x10, RZ, 0xfc, !PT ;  /* 0x0000001002020812 */ /* 0x000fca00078efcff */
[----:B------:R0:W-:Y:S01]  /*17060*/  STL [R1], R2 ;  /* 0x0000000201007387 */ /* 0x0001e20000100800 */
[----:B------:R-:W-:Y:S05]  /*17070*/  @!P0 BRA `(.L_x_2460) ;  /* 0x00000000001c8947 */ /* 0x000fea0003800000 */
[----:B------:R-:W1:Y:S08]  /*17080*/  S2UR UR5, SR_CgaCtaId ;  /* 0x00000000000579c3 */ /* 0x000e700000008800 */
[----:B------:R-:W-:Y:S06]  /*17090*/  BAR.SYNC.DEFER_BLOCKING 0x5, 0x200 ;  /* 0x0148000000007b1d */ /* 0x000fec0000010000 */
[----:B------:R-:W-:-:S02]  /*170a0*/  UMOV UR4, 0x400 ;  /* 0x0000040000047882 */ /* 0x000fc40000000000 */
[----:B-1----:R-:W-:-:S09]  /*170b0*/  ULEA UR4, UR5, UR4, 0x18 ;  /* 0x0000000405047291 */ /* 0x002fd2000f8ec03f */
[----:B------:R-:W1:Y:S01]  /*170c0*/  LDS.128 R16, [UR4+0x2d8d0] ;  /* 0x02d8d004ff107984 */ /* 0x000e620008000c00 */
[----:B------:R-:W-:Y:S06]  /*170d0*/  BAR.ARV 0x4, 0x200 ;  /* 0x0108000000007b1d */ /* 0x000fec0000002000 */
[----:B------:R-:W-:Y:S05]  /*170e0*/  BRA `(.L_x_2461) ;  /* 0x0000000800907947 */ /* 0x000fea0003800000 */
.L_x_2460:
[----:B0-----:R-:W0:Y:S01]  /*170f0*/  S2R R2, SR_TID.X ;  /* 0x0000000000027919 */ /* 0x001e220000002100 */
        /* <DEDUP_REMOVED lines=41> */
.L_x_2466:
[----:B------:R-:W-:Y:S01]  /*17390*/  UIADD3 UR4, UR4, 0x1f, URZ ;  /* 0x0000001f04047890 */ /* 0x000fe2000fffe03f */
[----:B------:R-:W-:-:S05]  /*173a0*/  IMAD.U32 R19, RZ, RZ, UR7 ;  /* 0x00000007ff137e24 */ /* 0x000fca000f8e00ff */
[----:B0-----:R-:W-:-:S13]  /*173b0*/  ISETP.LE.AND P6, PT, R6, UR4, PT ;  /* 0x0000000406007c0c */ /* 0x001fda000bfc3270 */
[----:B------:R-:W-:Y:S05]  /*173c0*/  @P6 BRA `(.L_x_2463) ;  /* 0x0000000400b46947 */ /* 0x000fea0003800000 */
[----:B------:R-:W-:Y:S01]  /*173d0*/  IADD3 R7, R5, UR4, RZ ;  /* 0x0000000405077c10 */ /* 0x000fe2000fffe0ff */
[----:B------:R-:W-:Y:S01]  /*173e0*/  BSSY B0, `(.L_x_2464) ;  /* 0x0000007000007945 */ /* 0x000fe20003800000 */
[----:B------:R-:W-:Y:S02]  /*173f0*/  IMAD.MOV.U32 R0, RZ, RZ, RZ ;  /* 0x000000ffff007224 */ /* 0x000fe400078e00ff */
[----:B------:R-:W-:-:S13]  /*17400*/  ISETP.GE.OR P6, PT, R7, R6, !P0 ;  /* 0x000000060700720c */ /* 0x000fda00047c6670 */
[----:B------:R-:W-:Y:S05]  /*17410*/  @P6 BRA `(.L_x_2465) ;  /* 0x00000000000c6947 */ /* 0x000fea0003800000 */
[----:B------:R-:W0:Y:S02]  /*17420*/  LDC.64 R2, c[0x0][0xc80] ;  /* 0x00032000ff027b82 */ /* 0x000e240000000a00 */
[----:B0-----:R-:W-:-:S05]  /*17430*/  IMAD.WIDE R2, R7, 0x4, R2 ;  /* 0x0000000407027825 */ /* 0x001fca00078e0202 */
[----:B------:R0:W5:Y:S02]  /*17440*/  LDG.E R0, desc[UR38][R2.64] ;  /* 0x0000002602007981 */ /* 0x000164000c1e1900 */
.L_x_2465:
[----:B------:R-:W-:Y:S05]  /*17450*/  BSYNC B0 ;  /* 0x0000000000007941 */ /* 0x000fea0003800000 */
.L_x_2464:
        /* <DEDUP_REMOVED lines=21> */
.L_x_2462:
        /* <DEDUP_REMOVED lines=21> */
.L_x_2467:
[----:B-1----:R-:W-:Y:S01]  /*17700*/  IMAD R16, R16, UR5, R13 ;  /* 0x0000000510107c24 */ /* 0x002fe2000f8e020d */
[----:B------:R-:W-:Y:S01]  /*17710*/  IABS R10, R4 ;  /* 0x00000004000a7213 */ /* 0x000fe20000000000 */
[----:B------:R-:W-:Y:S02]  /*17720*/  IMAD R11, R11, R8, RZ ;  /* 0x000000080b0b7224 */ /* 0x000fe400078e02ff */
[----:B------:R-:W-:Y:S01]  /*17730*/  IMAD.MOV.U32 R2, RZ, RZ, RZ ;  /* 0x000000ffff027224 */ /* 0x000fe200078e00ff */
[----:B0-----:R-:W-:Y:S02]  /*17740*/  IADD3 R9, -R16, UR6, RZ ;  /* 0x0000000610097c10 */ /* 0x001fe4000fffe1ff */
[----:B------:R-:W-:Y:S01]  /*17750*/  IADD3 R10, RZ, -R10, RZ ;  /* 0x8000000aff0a7210 */ /* 0x000fe20007ffe0ff */
[----:B------:R-:W-:Y:S01]  /*17760*/  IMAD.HI.U32 R2, R3, R11, R2 ;  /* 0x0000000b03027227 */ /* 0x000fe200078e0002 */
[----:B------:R-:W-:-:S05]  /*17770*/  IABS R6, R9 ;  /* 0x0000000900067213 */ /* 0x000fca0000000000 */
        /* <DEDUP_REMOVED lines=26> */
[----:B0-----:R-:W-:-:S05]  /*17920*/  IADD3 R11, RZ, -R3, RZ ;  /* 0x80000003ff0b7210 */ /* 0x001fca0007ffe0ff */
        /* <DEDUP_REMOVED lines=8> */
[----:B------:R-:W-:Y:S01]  /*179b0*/  @!P1 IMAD.IADD R3, R3, 0x1, -R8 ;  /* 0x0000000103039824 */ /* 0x000fe200078e0a08 */
[----:B------:R-:W-:Y:S02]  /*179c0*/  @!P1 IADD3 R2, R2, 0x1, RZ ;  /* 0x0000000102029810 */ /* 0x000fe40007ffe0ff */
        /* <DEDUP_REMOVED lines=10> */
[----:B------:R-:W-:-:S03]  /*17a70*/  IMAD R18, R2, R7, R3 ;  /* 0x0000000702127224 */ /* 0x000fc600078e0203 */
[----:B------:R-:W-:Y:S01]  /*17a80*/  IADD3 R17, R0, R17, RZ ;  /* 0x0000001100117210 */ /* 0x000fe20007ffe0ff */
[----:B------:R-:W-:Y:S06]  /*17a90*/  BRA `(.L_x_2468) ;  /* 0x00000000000c7947 */ /* 0x000fec0003800000 */
.L_x_2463:
[----:B------:R-:W-:Y:S02]  /*17aa0*/  IMAD.MOV.U32 R17, RZ, RZ, RZ ;  /* 0x000000ffff117224 */ /* 0x000fe400078e00ff */
[----:B------:R-:W-:Y:S02]  /*17ab0*/  IMAD.U32 R16, RZ, RZ, UR6 ;  /* 0x00000006ff107e24 */ /* 0x000fe4000f8e00ff */
[----:B------:R-:W-:-:S07]  /*17ac0*/  IMAD.MOV.U32 R18, RZ, RZ, RZ ;  /* 0x000000ffff127224 */ /* 0x000fce00078e00ff */
.L_x_2468:
[----:B------:R-:W-:-:S13]  /*17ad0*/  ISETP.NE.AND P0, PT, R5, RZ, PT ;  /* 0x000000ff0500720c */ /* 0x000fda0003f05270 */
[----:B------:R-:W0:Y:S01]  /*17ae0*/  @!P0 S2R R3, SR_CgaCtaId ;  /* 0x0000000000038919 */ /* 0x000e220000008800 */
[----:B------:R-:W-:-:S04]  /*17af0*/  @!P0 MOV R0, 0x400 ;  /* 0x0000040000008802 */ /* 0x000fc80000000f00 */
[----:B0-----:R-:W-:-:S05]  /*17b00*/  @!P0 LEA R0, R3, R0, 0x18 ;  /* 0x0000000003008211 */ /* 0x001fca00078ec0ff */
[----:B------:R0:W-:Y:S01]  /*17b10*/  @!P0 STS.128 [R0+0x2d8d0], R16 ;  /* 0x02d8d01000008388 */ /* 0x0001e20000000c00 */
[----:B------:R-:W-:Y:S06]  /*17b20*/  BAR.ARV 0x5, 0x200 ;  /* 0x0148000000007b1d */ /* 0x000fec0000002000 */
.L_x_2461:
[----:B------:R2:W-:Y:S01]  /*17b30*/  STL [R1+0x48], RZ ;  /* 0x000048ff01007387 */ /* 0x0005e20000100800 */
[----:B------:R-:W-:Y:S01]  /*17b40*/  ULDC UR4, c[0x0][0xc3c] ;  /* 0x00030f0000047ab9 */ /* 0x000fe20000000800 */
[----:B------:R-:W-:Y:S01]  /*17b50*/  IMAD.MOV.U32 R29, RZ, RZ, 0x1 ;  /* 0x00000001ff1d7424 */ /* 0x000fe200078e00ff */
[----:B-1----:R-:W-:Y:S02]  /*17b60*/  ISETP.GE.AND P0, PT, R19, UR4, PT ;  /* 0x0000000413007c0c */ /* 0x002fe4000bf06270 */
[----:B------:R-:W-:-:S11]  /*17b70*/  MOV R25, RZ ;  /* 0x000000ff00197202 */ /* 0x000fd60000000f00 */
[----:B--2---:R-:W-:Y:S05]  /*17b80*/  @P0 BRA `(.L_x_2469) ;  /* 0x0000005c00f80947 */ /* 0x004fea0003800000 */
[----:B------:R-:W1:Y:S01]  /*17b90*/  S2R R7, SR_TID.X ;  /* 0x0000000000077919 */ /* 0x000e620000002100 */
[----:B------:R-:W2:Y:S01]  /*17ba0*/  S2UR UR5, SR_CgaCtaId ;  /* 0x00000000000579c3 */ /* 0x000ea20000008800 */
[----:B------:R-:W-:Y:S01]  /*17bb0*/  UMOV UR4, 0x400 ;  /* 0x0000040000047882 */ /* 0x000fe20000000000 */
[----:B------:R-:W-:Y:S01]  /*17bc0*/  BSSY B8, `(.L_x_2469) ;  /* 0x00005fa000087945 */ /* 0x000fe20003800000 */
[----:B------:R-:W-:Y:S01]  /*17bd0*/  IMAD.MOV.U32 R29, RZ, RZ, 0x1 ;  /* 0x00000001ff1d7424 */ /* 0x000fe200078e00ff */
[----:B------:R-:W-:Y:S01]  /*17be0*/  MOV R25, RZ ;  /* 0x000000ff00197202 */ /* 0x000fe20000000f00 */
[----:B------:R-:W-:Y:S01]  /*17bf0*/  IMAD.MOV.U32 R27, RZ, RZ, RZ ;  /* 0x000000ffff1b7224 */ /* 0x000fe200078e00ff */
[----:B------:R-:W-:Y:S01]  /*17c00*/  ULDC.64 UR42, c[0x0][0x198] ;  /* 0x00006600002a7ab9 */ /* 0x000fe20000000a00 */
        /* <DEDUP_REMOVED lines=9> */
[----:B------:R-:W-:Y:S02]  /*17ca0*/  LOP3.LUT R3, R3, 0x300, R4, 0xf8, !PT ;  /* 0x0000030003037812 */ /* 0x000fe400078ef804 */
[----:B------:R-:W-:Y:S02]  /*17cb0*/  LOP3.LUT R2, R2, 0x18, R7, 0x78, !PT ;  /* 0x0000001802027812 */ /* 0x000fe400078e7807 */
[----:B------:R-:W-:Y:S02]  /*17cc0*/  LOP3.LUT R0, R0, 0x18, RZ, 0xc0, !PT ;  /* 0x0000001800007812 */ /* 0x000fe400078ec0ff */
[----:B------:R-:W-:Y:S01]  /*17cd0*/  LOP3.LUT R5, R3, R2, RZ, 0xfc, !PT ;  /* 0x0000000203057212 */ /* 0x000fe200078efcff */
[----:B------:R-:W-:Y:S01]  /*17ce0*/  IMAD.SHL.U32 R2, R7, 0x20, RZ ;  /* 0x0000002007027824 */ /* 0x000fe200078e00ff */
[----:B------:R-:W-:Y:S01]  /*17cf0*/  SHF.R.U32.HI R3, RZ, 0x2, R6 ;  /* 0x00000002ff037819 */ /* 0x000fe20000011606 */
[----:B------:R-:W-:-:S02]  /*17d00*/  IMAD.MOV.U32 R6, RZ, RZ, 0x1 ;  /* 0x00000001ff067424 */ /* 0x000fc400078e00ff */
[----:B------:R0:W-:Y:S01]  /*17d10*/  STL [R1+0x14], R5 ;  /* 0x0000140501007387 */ /* 0x0001e20000100800 */
[----:B------:R-:W-:-:S03]  /*17d20*/  LOP3.LUT R2, R2, 0x60, RZ, 0xc0, !PT ;  /* 0x0000006002027812 */ /* 0x000fc600078ec0ff */
[----:B------:R0:W-:Y:S01]  /*17d30*/  STL [R1+0x48], RZ ;  /* 0x000048ff01007387 */ /* 0x0001e20000100800 */
[----:B------:R-:W-:Y:S02]  /*17d40*/  LOP3.LUT R4, R3, R2, RZ, 0xfc, !PT ;  /* 0x0000000203047212 */ /* 0x000fe400078efcff */
[C---:B------:R-:W-:Y:S01]  /*17d50*/  LOP3.LUT R3, R0.reuse, 0x20, RZ, 0xfc, !PT ;  /* 0x0000002000037812 */ /* 0x040fe200078efcff */
[----:B------:R0:W-:Y:S01]  /*17d60*/  STL [R1+0x4], R6 ;  /* 0x0000040601007387 */ /* 0x0001e20000100800 */
[----:B------:R-:W-:Y:S01]  /*17d70*/  LOP3.LUT R2, R0, 0x40, RZ, 0xfc, !PT ;  /* 0x0000004000027812 */ /* 0x000fe200078efcff */
[----:B------:R-:W-:-:S05]  /*17d80*/  IMAD R0, R5, 0x2, R22 ;  /* 0x0000000205007824 */ /* 0x000fca00078e0216 */
[----:B------:R0:W-:Y:S02]  /*17d90*/  STL [R1+0x30], R0 ;  /* 0x0000300001007387 */ /* 0x0001e40000100800 */
.L_x_2570:
[----:B-1----:R-:W1:Y:S02]  /*17da0*/  LDC.64 R2, c[0x0][0xc88] ;  /* 0x00032200ff027b82 */ /* 0x002e640000000a00 */
[----:B-1----:R-:W-:-:S05]  /*17db0*/  IMAD.WIDE R2, R19, 0x4, R2 ;  /* 0x0000000413027825 */ /* 0x002fca00078e0202 */
[----:B--2---:R-:W2:Y:S01]  /*17dc0*/  LDG.E R28, desc[UR38][R2.64] ;  /* 0x00000026021c7981 */ /* 0x004ea2000c1e1900 */
[----:B------:R-:W-:Y:S05]  /*17dd0*/  YIELD ;  /* 0x0000000000007946 */ /* 0x000fea0003800000 */
[----:B------:R-:W-:Y:S01]  /*17de0*/  ULDC.64 UR4, c[0x0][0xa28] ;  /* 0x00028a0000047ab9 */ /* 0x000fe20000000a00 */
[----:B------:R-:W-:Y:S01]  /*17df0*/  MOV R10, RZ ;  /* 0x000000ff000a7202 */ /* 0x000fe20000000f00 */
[----:B0-----:R-:W-:Y:S01]  /*17e00*/  IMAD.MOV.U32 R6, RZ, RZ, RZ ;  /* 0x000000ffff067224 */ /* 0x001fe200078e00ff */
[----:B------:R-:W-:Y:S01]  /*17e10*/  ISETP.NE.U32.AND P0, PT, RZ, UR4, PT ;  /* 0x00000004ff007c0c */ /* 0x000fe2000bf05070 */
[----:B------:R-:W-:Y:S01]  /*17e20*/  ULDC.64 UR8, c[0x0][0xa18] ;  /* 0x0002860000087ab9 */ /* 0x000fe20000000a00 */
[----:B------:R-:W-:-:S02]  /*17e30*/  ULDC.64 UR6, c[0x0][0xa10] ;  /* 0x0002840000067ab9 */ /* 0x000fc40000000a00 */
[----:B------:R-:W-:Y:S02]  /*17e40*/  ISETP.NE.AND.EX P0, PT, RZ, UR5, PT, P0 ;  /* 0x00000005ff007c0c */ /* 0x000fe4000bf05300 */
[----:B--2---:R-:W-:-:S11]  /*17e50*/  SHF.R.S32.HI R0, RZ, 0x1f, R28 ;  /* 0x0000001fff007819 */ /* 0x004fd6000001141c */
        /* <DEDUP_REMOVED lines=17> */
[----:B---3--:R-:W3:Y:S01]  /*17f70*/  @P0 LDG.E R6, desc[UR38][R2.64] ;  /* 0x0000002602060981 */ /* 0x008ee2000c1e1900 */
        /* <DEDUP_REMOVED lines=10> */
[----:B------:R-:W-:Y:S01]  /*18020*/  ULDC UR4, c[0x0][0x424] ;  /* 0x0001090000047ab9 */ /* 0x000fe20000000800 */
[----:B------:R-:W-:-:S03]  /*18030*/  UISETP.NE.AND.EX UP0, UPT, UR5, URZ, UPT, UP0 ;  /* 0x0000003f0500728c */ /* 0x000fc6000bf05300 */
[----:B------:R-:W-:Y:S01]  /*18040*/  ULDC UR5, c[0x0][0x2f0] ;  /* 0x0000bc0000057ab9 */ /* 0x000fe20000000800 */
[----:B------:R-:W-:-:S04]  /*18050*/  USEL UR4, UR4, 0x1, UP0 ;  /* 0x0000000104047887 */ /* 0x000fc80008000000 */
[----:B------:R-:W-:-:S03]  /*18060*/  UIMAD UR4, UR4, UR5, URZ ;  /* 0x00000005040472a4 */ /* 0x000fc6000f8e023f */
[----:B------:R-:W-:Y:S02]  /*18070*/  ULDC UR5, c[0x0][0x348] ;  /* 0x0000d20000057ab9 */ /* 0x000fe40000000800 */
[----:B0-----:R-:W-:Y:S02]  /*18080*/  IMAD.U32 R6, RZ, RZ, UR5 ;  /* 0x00000005ff067e24 */ /* 0x001fe4000f8e00ff */
[----:B------:R-:W-:Y:S01]  /*18090*/  IMAD.U32 R7, RZ, RZ, UR4 ;  /* 0x00000004ff077e24 */ /* 0x000fe2000f8e00ff */
[----:B---3--:R0:W-:Y:S04]  /*180a0*/  STL [R1+0x40], R8 ;  /* 0x0000400801007387 */ /* 0x0081e80000100800 */
[----:B--2---:R0:W-:Y:S01]  /*180b0*/  STL [R1+0x28], R10 ;  /* 0x0000280a01007387 */ /* 0x0041e20000100800 */
[----:B------:R-:W-:Y:S01]  /*180c0*/  MOV R9, R8 ;  /* 0x0000000800097202 */ /* 0x000fe20000000f00 */
[----:B------:R-:W-:Y:S06]  /*180d0*/  @P2 BRA `(.L_x_2470) ;  /* 0x0000000000142947 */ /* 0x000fec0003800000 */
[----:B------:R-:W-:Y:S05]  /*180e0*/  @!P0 BRA `(.L_x_2470) ;  /* 0x0000000000108947 */ /* 0x000fea0003800000 */
[----:B0-----:R-:W2:Y:S04]  /*180f0*/  LDG.E R8, desc[UR38][R2.64] ;  /* 0x0000002602087981 */ /* 0x001ea8000c1e1900 */
[----:B------:R-:W2:Y:S02]  /*18100*/  LDG.E R2, desc[UR38][R2.64+0x4] ;  /* 0x0000042602027981 */ /* 0x000ea4000c1e1900 */
[----:B--2---:R-:W-:-:S05]  /*18110*/  IMAD.IADD R9, R2, 0x1, -R8 ;  /* 0x0000000102097824 */ /* 0x004fca00078e0a08 */
[----:B------:R1:W-:Y:S02]  /*18120*/  STL [R1+0x40], R9 ;  /* 0x0000400901007387 */ /* 0x0003e40000100800 */
.L_x_2470:
[----:B0-----:R-:W-:Y:S01]  /*18130*/  IMAD.MOV.U32 R8, RZ, RZ, R28 ;  /* 0x000000ffff087224 */ /* 0x001fe200078e001c */
[----:B------:R-:W-:Y:S02]  /*18140*/  ULDC.64 UR4, c[0x0][0xa20] ;  /* 0x0002880000047ab9 */ /* 0x000fe40000000a00 */
[----:B------:R-:W-:Y:S02]  /*18150*/  ISETP.NE.U32.AND P0, PT, RZ, UR4, PT ;  /* 0x00000004ff007c0c */ /* 0x000fe4000bf05070 */
[----:B------:R0:W-:Y:S02]  /*18160*/  STL [R1+0x10], R8 ;  /* 0x0000100801007387 */ /* 0x0001e40000100800 */
[----:B------:R-:W-:-:S13]  /*18170*/  ISETP.NE.AND.EX P0, PT, RZ, UR5, PT, P0 ;  /* 0x00000005ff007c0c */ /* 0x000fda000bf05300 */
[----:B0-----:R-:W-:Y:S05]  /*18180*/  @!P0 BRA `(.L_x_2471) ;  /* 0x0000000000108947 */ /* 0x001fea0003800000 */
[----:B------:R-:W-:-:S04]  /*18190*/  IADD3 R2, P0, R23, UR4, RZ ;  /* 0x0000000417027c10 */ /* 0x000fc8000ff1e0ff */
[----:B------:R-:W-:-:S05]  /*181a0*/  IADD3.X R3, R24, UR5, RZ, P0, !PT ;  /* 0x0000000518037c10 */ /* 0x000fca00087fe4ff */
[----:B------:R0:W5:Y:S01]  /*181b0*/  LDG.E R7, desc[UR38][R2.64] ;  /* 0x0000002602077981 */ /* 0x000162000c1e1900 */
[----:B------:R-:W-:Y:S05]  /*181c0*/  BRA `(.L_x_2472) ;  /* 0x0000000000247947 */ /* 0x000fea0003800000 */
.L_x_2471:
[----:B------:R-:W-:Y:S02]  /*181d0*/  ULDC.64 UR4, c[0x0][0xa08] ;  /* 0x0002820000047ab9 */ /* 0x000fe40000000a00 */
[----:B------:R-:W-:-:S04]  /*181e0*/  ISETP.NE.U32.AND P0, PT, RZ, UR4, PT ;  /* 0x00000004ff007c0c */ /* 0x000fc8000bf05070 */
[----:B------:R-:W-:-:S13]  /*181f0*/  ISETP.NE.AND.EX P0, PT, RZ, UR5, PT, P0 ;  /* 0x00000005ff007c0c */ /* 0x000fda000bf05300 */
[----:B------:R-:W-:Y:S05]  /*18200*/  @!P0 BRA `(.L_x_2472) ;  /* 0x0000000000148947 */ /* 0x000fea0003800000 */
[----:B------:R-:W0:Y:S02]  /*18210*/  LDC.64 R2, c[0x0][0xa08] ;  /* 0x00028200ff027b82 */ /* 0x000e240000000a00 */
[----:B0-----:R-:W-:-:S05]  /*18220*/  IMAD.WIDE R2, R8, 0x4, R2 ;  /* 0x0000000408027825 */ /* 0x001fca00078e0202 */
[----:B------:R-:W2:Y:S04]  /*18230*/  LDG.E R7, desc[UR38][R2.64] ;  /* 0x0000002602077981 */ /* 0x000ea8000c1e1900 */
[----:B------:R-:W2:Y:S02]  /*18240*/  LDG.E R2, desc[UR38][R2.64+0x4] ;  /* 0x0000042602027981 */ /* 0x000ea4000c1e1900 */
[----:B--2---:R-:W-:-:S07]  /*18250*/  IADD3 R7, -R7, R2, RZ ;  /* 0x0000000207077210 */ /* 0x004fce0007ffe1ff */
.L_x_2472:
[----:B0-----:R-:W2:Y:S01]  /*18260*/  @P1 LDG.E R2, desc[UR38][R4.64] ;  /* 0x0000002604021981 */ /* 0x001ea2000c1e1900 */
[----:B------:R-:W0:Y:S03]  /*18270*/  LDC R3, c[0x0][0x448] ;  /* 0x00011200ff037b82 */ /* 0x000e260000000800 */
[----:B------:R3:W2:Y:S01]  /*18280*/  @P1 LDG.E R4, desc[UR38][R4.64+0x4] ;  /* 0x0000042604041981 */ /* 0x0006a2000c1e1900 */
[----:B-----5:R-:W-:Y:S01]  /*18290*/  IMAD.IADD R7, R7, 0x1, -R10 ;  /* 0x0000000107077824 */ /* 0x020fe200078e0a0a */
[----:B------:R-:W-:Y:S01]  /*182a0*/  BSSY B0, `(.L_x_2473) ;  /* 0x0000169000007945 */ /* 0x000fe20003800000 */
[----:B0-----:R-:W-:-:S13]  /*182b0*/  ISETP.NE.AND P0, PT, R3, 0x1, PT ;  /* 0x000000010300780c */ /* 0x001fda0003f05270 */
[----:B------:R-:W0:Y:S08]  /*182c0*/  @P0 LDC R3, c[0x0][0x44c] ;  /* 0x00011300ff030b82 */ /* 0x000e300000000800 */
[----:B---3--:R-:W3:Y:S01]  /*182d0*/  @P0 LDC R5, c[0x0][0x450] ;  /* 0x00011400ff050b82 */ /* 0x008ee20000000800 */
[----:B--2---:R-:W-:Y:S02]  /*182e0*/  @P1 IMAD.IADD R6, R4, 0x1, -R2 ;  /* 0x0000000104061824 */ /* 0x004fe400078e0a02 */
[----:B------:R-:W-:-:S02]  /*182f0*/  IMAD R2, R17, 0xc0, RZ ;  /* 0x000000c011027824 */ /* 0x000fc400078e02ff */
[----:B------:R-:W-:Y:S02]  /*18300*/  IMAD.IADD R4, R7, 0x1, R6 ;  /* 0x0000000107047824 */ /* 0x000fe400078e0206 */
[----:B------:R-:W-:-:S03]  /*18310*/  VIADD R2, R2, 0xbf ;  /* 0x000000bf02027836 */ /* 0x000fc60000000000 */
[----:B------:R-:W-:Y:S01]  /*18320*/  IADD3 R20, R4, 0x80, -R9 ;  /* 0x0000008004147810 */ /* 0x000fe20007ffe809 */
[----:B0-----:R-:W-:Y:S01]  /*18330*/  @P0 IMAD.HI.U32 R3, R2, R3, RZ ;  /* 0x0000000302030227 */ /* 0x001fe200078e00ff */
[----:B------:R-:W-:Y:S01]  /*18340*/  IADD3 R21, R4, 0x7f, RZ ;  /* 0x0000007f04157810 */ /* 0x000fe20007ffe0ff */
[----:B------:R0:W-:Y:S03]  /*18350*/  STL [R1+0x24], R4 ;  /* 0x0000240401007387 */ /* 0x0001e60000100800 */
[----:B---3--:R-:W-:Y:S02]  /*18360*/  @P0 SHF.R.U32.HI R2, RZ, R5, R3 ;  /* 0x00000005ff020219 */ /* 0x008fe40000011603 */
[----:B------:R-:W-:-:S03]  /*18370*/  SHF.R.S32.HI R3, RZ, 0x1f, R21 ;  /* 0x0000001fff037819 */ /* 0x000fc60000011415 */
[----:B------:R-:W-:Y:S01]  /*18380*/  IMAD.IADD R2, R20, 0x1, R2 ;  /* 0x0000000114027824 */ /* 0x000fe200078e0202 */
[----:B------:R-:W-:-:S04]  /*18390*/  LEA.HI R21, R3, R21, RZ, 0x7 ;  /* 0x0000001503157211 */ /* 0x000fc800078f38ff */
[----:B------:R-:W-:Y:S02]  /*183a0*/  SHF.R.S32.HI R3, RZ, 0x1f, R2 ;  /* 0x0000001fff037819 */ /* 0x000fe40000011402 */
[----:B------:R-:W-:Y:S02]  /*183b0*/  SHF.R.S32.HI R21, RZ, 0x7, R21 ;  /* 0x00000007ff157819 */ /* 0x000fe40000011415 */
[----:B------:R-:W-:-:S04]  /*183c0*/  LEA.HI R3, R3, R2, RZ, 0x7 ;  /* 0x0000000203037211 */ /* 0x000fc800078f38ff */
[----:B------:R-:W-:-:S04]  /*183d0*/  SHF.R.S32.HI R3, RZ, 0x7, R3 ;  /* 0x00000007ff037819 */ /* 0x000fc80000011403 */
[----:B------:R-:W-:-:S05]  /*183e0*/  VIMNMX R3, R21, R3, PT ;  /* 0x0000000315037248 */ /* 0x000fca0003fe0100 */
[--C-:B------:R-:W-:Y:S02]  /*183f0*/  IMAD R3, R3, 0x80, -R7.reuse ;  /* 0x0000008003037824 */ /* 0x100fe400078e0a07 */
[----:B------:R-:W-:-:S03]  /*18400*/  IMAD.MOV R7, RZ, RZ, -R7 ;  /* 0x000000ffff077224 */ /* 0x000fc600078e0a07 */
[----:B------:R-:W-:Y:S02]  /*18410*/  VIMNMX R2, R3, R6, PT ;  /* 0x0000000603027248 */ /* 0x000fe40003fe0100 */
[----:B------:R-:W-:-:S04]  /*18420*/  VIMNMX R3, RZ, R7, !PT ;  /* 0x00000007ff037248 */ /* 0x000fc80007fe0100 */
[----:B------:R-:W-:Y:S02]  /*18430*/  ISETP.GT.AND P0, PT, R2, R3, PT ;  /* 0x000000030200720c */ /* 0x000fe40003f04270 */
[----:B------:R-:W-:-:S11]  /*18440*/  SHF.R.U32.HI R3, RZ, 0x7, R3 ;  /* 0x00000007ff037819 */ /* 0x000fd60000011603 */
[----:B------:R-:W-:-:S05]  /*18450*/  @P0 VIADD R2, R2, 0x7f ;  /* 0x0000007f02020836 */ /* 0x000fca0000000000 */
[----:B0-----:R-:W-:-:S04]  /*18460*/  @P0 SHF.R.S32.HI R4, RZ, 0x1f, R2 ;  /* 0x0000001fff040819 */ /* 0x001fc80000011402 */
[----:B------:R-:W-:Y:S02]  /*18470*/  @P0 LEA.HI R2, R4, R2, RZ, 0x7 ;  /* 0x0000000204020211 */ /* 0x000fe400078f38ff */
[-C--:B------:R-:W-:Y:S02]  /*18480*/  MOV R4, R3.reuse ;  /* 0x0000000300047202 */ /* 0x080fe40000000f00 */
        /* <DEDUP_REMOVED lines=10> */
[----:B------:R0:W2:Y:S02]  /*18530*/  SHFL.IDX PT, R14, R5, RZ, 0x1f ;  /* 0x00001fff050e7589 */ /* 0x0000a400000e0000 */
.L_x_2624:
[----:B--2---:R-:W-:Y:S02]  /*18540*/  ISETP.NE.AND P0, PT, R14, RZ, PT ;  /* 0x000000ff0e00720c */ /* 0x004fe40003f05270 */
[----:B------:R-:W-:-:S11]  /*18550*/  PLOP3.LUT P6, PT, PT, PT, PT, 0x8, 0x0 ;  /* 0x000000000000781c */ /* 0x000fd60003fce170 */
[----:B------:R-:W-:Y:S05]  /*18560*/  @P0 BRA `(.L_x_2476) ;  /* 0x00000000000c0947 */ /* 0x000fea0003800000 */
[----:B------:R-:W-:-:S03]  /*18570*/  UMOV UR4, 0xffffffff ;  /* 0xffffffff00047882 */ /* 0x000fc60000000000 */
[----:B------:R-:W-:Y:S05]  /*18580*/  BRA.DIV UR4, `(.L_x_2477) ;  /* 0x0000006604fc7947 */ /* 0x000fea000b800000 */
[----:B------:R-:W-:-:S13]  /*18590*/  ELECT P6, URZ, PT ;  /* 0x00000000003f782f */ /* 0x000fda00038c0000 */
.L_x_2476:
        /* <DEDUP_REMOVED lines=9> */
.L_x_2627:
[----:B------:R-:W-:Y:S05]  /*18630*/  BSYNC B1 ;  /* 0x0000000000017941 */ /* 0x000fea0003800000 */
.L_x_2478:
[----:B------:R-:W-:Y:S04]  /*18640*/  BSSY B1, `(.L_x_2480) ;  /* 0x000008c000017945 */ /* 0x000fe80003800000 */
[----:B------:R-:W-:Y:S05]  /*18650*/  @!P6 BRA `(.L_x_2481) ;  /* 0x000000080028e947 */ /* 0x000fea0003800000 */
[----:B------:R-:W2:Y:S01]  /*18660*/  LDL R7, [R1+0x4] ;  /* 0x0000040001077983 */ /* 0x000ea20000100800 */
[----:B------:R-:W-:Y:S01]  /*18670*/  IMAD R8, R27, 0x8, R22 ;  /* 0x000000081b087824 */ /* 0x000fe200078e0216 */
[----:B------:R-:W3:Y:S01]  /*18680*/  S2R R6, SR_TID.X ;  /* 0x0000000000067919 */ /* 0x000ee20000002100 */
[----:B------:R-:W-:Y:S01]  /*18690*/  BSSY B2, `(.L_x_2482) ;  /* 0x0000006000027945 */ /* 0x000fe20003800000 */
[----:B---3--:R-:W-:-:S04]  /*186a0*/  LOP3.LUT R6, R6, 0x7f, RZ, 0xc0, !PT ;  /* 0x0000007f06067812 */ /* 0x008fc800078ec0ff */
[----:B------:R-:W-:Y:S02]  /*186b0*/  ISETP.NE.AND P1, PT, R6, RZ, PT ;  /* 0x000000ff0600720c */ /* 0x000fe40003f25270 */
[----:B--2---:R-:W-:-:S04]  /*186c0*/  SHF.L.U32 R10, R7, 0x1f, RZ ;  /* 0x0000001f070a7819 */ /* 0x004fc800000006ff */
[----:B------:R-:W2:Y:S02]  /*186d0*/  SYNCS.PHASECHK.TRANS64.TRYWAIT P0, [R8+URZ+0x2d8a0], R10 ;  /* 0x02d8a00a080075a7 */ /* 0x000ea4000800017f */
[----:B--2---:R-:W-:Y:S05]  /*186e0*/  @!P0 BRA `(.L_x_2483) ;  /* 0x0000006400d88947 */ /* 0x004fea0003800000 */
.L_x_2628:
[----:B------:R-:W-:Y:S05]  /*186f0*/  BSYNC B2 ;  /* 0x0000000000027941 */ /* 0x000fea0003800000 */
.L_x_2482:
[----:B------:R-:W-:Y:S04]  /*18700*/  BSSY B2, `(.L_x_2484) ;  /* 0x0000009000027945 */ /* 0x000fe80003800000 */
[----:B------:R-:W-:Y:S05]  /*18710*/  @P1 BRA `(.L_x_2485) ;  /* 0x00000000001c1947 */ /* 0x000fea0003800000 */
[----:B0-----:R-:W0:Y:S02]  /*18720*/  S2R R5, SR_TID.X ;  /* 0x0000000000057919 */ /* 0x001e240000002100 */
[----:B0-----:R-:W-:Y:S01]  /*18730*/  LOP3.LUT R6, R5, 0x1f, RZ, 0xc0, !PT ;  /* 0x0000001f05067812 */ /* 0x001fe200078ec0ff */
[----:B------:R-:W-:-:S03]  /*18740*/  IMAD.MOV.U32 R5, RZ, RZ, 0x6000 ;  /* 0x00006000ff057424 */ /* 0x000fc600078e00ff */
[----:B------:R-:W-:Y:S01]  /*18750*/  ISETP.NE.AND P0, PT, R6, RZ, PT ;  /* 0x000000ff0600720c */ /* 0x000fe20003f05270 */
[----:B------:R3:W-:-:S12]  /*18760*/  SYNCS.ARRIVE.TRANS64 RZ, [R8+URZ+0x2d890], R5 ;  /* 0x02d8900508ff79a7 */ /* 0x0007d8000800003f */
[----:B---3--:R-:W-:Y:S05]  /*18770*/  @!P0 BRA `(.L_x_2485) ;  /* 0x0000000000048947 */ /* 0x008fea0003800000 */
[----:B------:R-:W-:Y:S01]  /*18780*/  BPT.TRAP 0x1 ;  /* 0x000000040000795c */ /* 0x000fe20000300000 */
.L_x_2485:
[----:B------:R-:W-:Y:S05]  /*18790*/  BSYNC B2 ;  /* 0x0000000000027941 */ /* 0x000fea0003800000 */
.L_x_2484:
[----:B------:R-:W-:Y:S01]  /*187a0*/  MOV R14, RZ ;  /* 0x000000ff000e7202 */ /* 0x000fe20000000f00 */
[----:B------:R-:W-:Y:S01]  /*187b0*/  IMAD R6, R4, 0x80, R0 ;  /* 0x0000008004067824 */ /* 0x000fe200078e0200 */
[----:B------:R-:W-:Y:S01]  /*187c0*/  UIADD3 UR4, UP0, UR42, 0x570, URZ ;  /* 0x000005702a047890 */ /* 0x000fe2000ff1e03f */
[----:B------:R-:W-:Y:S01]  /*187d0*/  IMAD R7, R27, 0x6000, R22 ;  /* 0x000060001b077824 */ /* 0x000fe200078e0216 */
[----:B------:R-:W-:Y:S01]  /*187e0*/  R2UR UR10, R14 ;  /* 0x000000000e0a72ca */ /* 0x000fe200000e0000 */
[----:B------:R-:W-:Y:S01]  /*187f0*/  VIADD R6, R6, 0xffffff80 ;  /* 0xffffff8006067836 */ /* 0x000fe20000000000 */
[----:B------:R-:W-:Y:S01]  /*18800*/  PLOP3.LUT P0, PT, PT, PT, PT, 0x80, 0x0 ;  /* 0x000000000000781c */ /* 0x000fe20003f0f070 */
[----:B0-----:R-:W-:Y:S01]  /*18810*/  VIADD R5, R8, 0x2d890 ;  /* 0x0002d89008057836 */ /* 0x001fe20000000000 */
[----:B------:R-:W-:Y:S01]  /*18820*/  UIADD3.X UR5, URZ, UR43, URZ, UP0, !UPT ;  /* 0x0000002b3f057290 */ /* 0x000fe200087fe43f */
[----:B-1----:R-:W-:Y:S01]  /*18830*/  VIADD R9, R7, 0x15400 ;  /* 0x0001540007097836 */ /* 0x002fe20000000000 */
[----:B------:R-:W-:Y:S01]  /*18840*/  UMOV UR6, 0x0 ;  /* 0x0000000000067882 */ /* 0x000fe20000000000 */
[----:B------:R-:W-:-:S09]  /*18850*/  UMOV UR7, 0x12f00000 ;  /* 0x12f0000000077882 */ /* 0x000fd20000000000 */
.L_x_2486:
        /* <DEDUP_REMOVED lines=16> */
.L_x_2487:
        /* <DEDUP_REMOVED lines=16> */
.L_x_2488:
        /* <DEDUP_REMOVED lines=13> */
.L_x_2629:
[----:B------:R-:W-:Y:S05]  /*18b30*/  BSYNC B2 ;  /* 0x0000000000027941 */ /* 0x000fea0003800000 */
.L_x_2489:
[----:B------:R-:W-:Y:S01]  /*18b40*/  BSSY B2, `(.L_x_2491) ;  /* 0x000000b000027945 */ /* 0x000fe20003800000 */
[----:B0-2---:R-:W-:Y:S01]  /*18b50*/  IMAD.MOV.U32 R10, RZ, RZ, 0x0 ;  /* 0x00000000ff0a7424 */ /* 0x005fe200078e00ff */
[----:B------:R-:W-:Y:S02]  /*18b60*/  MOV R11, 0x12f00000 ;  /* 0x12f00000000b7802 */ /* 0x000fe40000000f00 */
        /* <DEDUP_REMOVED lines=8> */
.L_x_2492:
[----:B------:R-:W-:Y:S05]  /*18bf0*/  BSYNC B2 ;  /* 0x0000000000027941 */ /* 0x000fea0003800000 */
.L_x_2491:
[----:B------:R-:W-:Y:S01]  /*18c00*/  R2UR UR10, R14 ;  /* 0x000000000e0a72ca */ /* 0x000fe200000e0000 */
[----:B------:R-:W-:Y:S01]  /*18c10*/  UIADD3 UR4, UP0, UR42, 0x670, URZ ;  /* 0x000006702a047890 */ /* 0x000fe2000ff1e03f */
[----:B------:R-:W-:Y:S01]  /*18c20*/  R2UR UR6, R10 ;  /* 0x000000000a0672ca */ /* 0x000fe200000e0000 */
[----:B------:R-:W-:Y:S01]  /*18c30*/  VIADD R8, R8, 0x2d8b0 ;  /* 0x0002d8b008087836 */ /* 0x000fe20000000000 */
[----:B------:R-:W-:Y:S01]  /*18c40*/  R2UR UR7, R11 ;  /* 0x000000000b0772ca */ /* 0x000fe200000e0000 */
[----:B------:R-:W-:Y:S01]  /*18c50*/  VIADD R5, R7, 0x400 ;  /* 0x0000040007057836 */ /* 0x000fe20000000000 */
[----:B------:R-:W-:Y:S01]  /*18c60*/  PLOP3.LUT P0, PT, PT, PT, PT, 0x80, 0x0 ;  /* 0x000000000000781c */ /* 0x000fe20003f0f070 */
[----:B------:R-:W-:-:S12]  /*18c70*/  UIADD3.X UR5, URZ, UR43, URZ, UP0, !UPT ;  /* 0x0000002b3f057290 */ /* 0x000fd800087fe43f */
.L_x_2493:
        /* <DEDUP_REMOVED lines=15> */
.L_x_2494:
        /* <DEDUP_REMOVED lines=15> */
.L_x_2495:
        /* <DEDUP_REMOVED lines=9> */
[----:B--2---:R-:W-:Y:S05]  /*18ef0*/  @P0 BRA.U.ANY `(.L_x_2495) ;  /* 0xfffffffd00d80947 */ /* 0x004fea000393ffff */
.L_x_2481:
[----:B------:R-:W-:Y:S05]  /*18f00*/  BSYNC B1 ;  /* 0x0000000000017941 */ /* 0x000fea0003800000 */
.L_x_2480:
[----:B0-----:R-:W2:Y:S01]  /*18f10*/  LDL.LU R5, [R1+0x4] ;  /* 0x0000040001057983 */ /* 0x001ea20000300800 */
[----:B------:R-:W-:Y:S01]  /*18f20*/  VIADD R27, R27, 0x1 ;  /* 0x000000011b1b7836 */ /* 0x000fe20000000000 */
[----:B------:R-:W-:Y:S01]  /*18f30*/  PLOP3.LUT P0, PT, PT, PT, PT, 0x8, 0x0 ;  /* 0x000000000000781c */ /* 0x000fe20003f0e170 */
[----:B-1----:R-:W-:-:S03]  /*18f40*/  VIADD R9, R4, 0xfffffffe ;  /* 0xfffffffe04097836 */ /* 0x002fc60000000000 */
[----:B------:R-:W-:Y:S02]  /*18f50*/  ISETP.NE.AND P1, PT, R27, 0x2, PT ;  /* 0x000000021b00780c */ /* 0x000fe40003f25270 */
[----:B------:R-:W-:Y:S02]  /*18f60*/  ISETP.GE.AND P2, PT, R9, R3, PT ;  /* 0x000000030900720c */ /* 0x000fe40003f46270 */
[----:B------:R-:W-:Y:S02]  /*18f70*/  SEL R4, RZ, 0x1, P1 ;  /* 0x00000001ff047807 */ /* 0x000fe40000800000 */
[----:B------:R-:W-:Y:S02]  /*18f80*/  SEL R27, R27, RZ, P1 ;  /* 0x000000ff1b1b7207 */ /* 0x000fe40000800000 */
[----:B--2---:R-:W-:-:S05]  /*18f90*/  LOP3.LUT R5, R5, R4, RZ, 0x3c, !PT ;  /* 0x0000000405057212 */ /* 0x004fca00078e3cff */
[----:B------:R0:W-:Y:S02]  /*18fa0*/  STL [R1+0x4], R5 ;  /* 0x0000040501007387 */ /* 0x0001e40000100800 */
[----:B------:R-:W-:Y:S05]  /*18fb0*/  @!P2 BRA `(.L_x_2474) ;  /* 0x00000008005ca947 */ /* 0x000fea0003800000 */
.L_x_2512:
[----:B------:R-:W-:Y:S05]  /*18fc0*/  YIELD ;  /* 0x0000000000007946 */ /* 0x000fea0003800000 */
[----:B------:R-:W-:Y:S04]  /*18fd0*/  BSSY B1, `(.L_x_2496) ;  /* 0x000008b000017945 */ /* 0x000fe80003800000 */
[----:B--2---:R-:W-:Y:S05]  /*18fe0*/  @!P6 BRA `(.L_x_2497) ;  /* 0x000000080024e947 */ /* 0x004fea0003800000 */
        /* <DEDUP_REMOVED lines=9> */
.L_x_2630:
[----:B------:R-:W-:Y:S05]  /*19080*/  BSYNC B2 ;  /* 0x0000000000027941 */ /* 0x000fea0003800000 */
.L_x_2498:
        /* <DEDUP_REMOVED lines=9> */
.L_x_2501:
[----:B------:R-:W-:Y:S05]  /*19120*/  BSYNC B2 ;  /* 0x0000000000027941 */ /* 0x000fea0003800000 */
.L_x_2500:
        /* <DEDUP_REMOVED lines=11> */
.L_x_2502:
        /* <DEDUP_REMOVED lines=16> */
.L_x_2503:
        /* <DEDUP_REMOVED lines=16> */
.L_x_2504:
        /* <DEDUP_REMOVED lines=13> */
.L_x_2631:
[----:B------:R-:W-:Y:S05]  /*194b0*/  BSYNC B2 ;  /* 0x0000000000027941 */ /* 0x000fea0003800000 */
.L_x_2505:
[----:B------:R-:W-:Y:S01]  /*194c0*/  BSSY B2, `(.L_x_2507) ;  /* 0x000000b000027945 */ /* 0x000fe20003800000 */
[----:B------:R-:W-:Y:S02]  /*194d0*/  IMAD.MOV.U32 R10, RZ, RZ, 0x0 ;  /* 0x00000000ff0a7424 */ /* 0x000fe400078e00ff */
[----:B------:R-:W-:Y:S01]  /*194e0*/  IMAD.MOV.U32 R11, RZ, RZ, 0x12f00000 ;  /* 0x12f00000ff0b7424 */ /* 0x000fe200078e00ff */
[----:B------:R-:W-:Y:S06]  /*194f0*/  @P2 BRA `(.L_x_2508) ;  /* 0x00000000001c2947 */ /* 0x000fec0003800000 */
[----:B------:R-:W2:Y:S02]  /*19500*/  S2R R4, SR_TID.X ;  /* 0x0000000000047919 */ /* 0x000ea40000002100 */
[----:B--2---:R-:W-:Y:S02]  /*19510*/  LOP3.LUT R15, R4, 0x1f, RZ, 0xc0, !PT ;  /* 0x0000001f040f7812 */ /* 0x004fe400078ec0ff */
[----:B------:R-:W-:Y:S02]  /*19520*/  MOV R4, 0x6000 ;  /* 0x0000600000047802 */ /* 0x000fe40000000f00 */
[----:B------:R-:W-:Y:S02]  /*19530*/  ISETP.NE.AND P1, PT, R15, RZ, PT ;  /* 0x000000ff0f00720c */ /* 0x000fe40003f25270 */
[----:B------:R2:W-:Y:S11]  /*19540*/  SYNCS.ARRIVE.TRANS64 RZ, [R8+URZ+0x2d8b0], R4 ;  /* 0x02d8b00408ff79a7 */ /* 0x0005f6000800003f */
[----:B--2---:R-:W-:Y:S05]  /*19550*/  @!P1 BRA `(.L_x_2508) ;  /* 0x0000000000049947 */ /* 0x004fea0003800000 */
[----:B------:R-:W-:Y:S01]  /*19560*/  BPT.TRAP 0x1 ;  /* 0x000000040000795c */ /* 0x000fe20000300000 */
.L_x_2508:
[----:B------:R-:W-:Y:S05]  /*19570*/  BSYNC B2 ;  /* 0x0000000000027941 */ /* 0x000fea0003800000 */
.L_x_2507:
        /* <DEDUP_REMOVED lines=8> */
.L_x_2509:
        /* <DEDUP_REMOVED lines=15> */
.L_x_2510:
        /* <DEDUP_REMOVED lines=15> */
.L_x_2511:
        /* <DEDUP_REMOVED lines=10> */
.L_x_2497:
[----:B------:R-:W-:Y:S05]  /*19880*/  BSYNC B1 ;  /* 0x0000000000017941 */ /* 0x000fea0003800000 */
.L_x_2496:
[----:B------:R-:W2:Y:S01]  /*19890*/  LDL.LU R7, [R1+0x4] ;  /* 0x0000040001077983 */ /* 0x000ea20000300800 */
[----:B------:R-:W-:Y:S02]  /*198a0*/  IADD3 R27, R27, 0x1, RZ ;  /* 0x000000011b1b7810 */ /* 0x000fe40007ffe0ff */
[C---:B------:R-:W-:Y:S01]  /*198b0*/  ISETP.GT.AND P2, PT, R9.reuse, R3, PT ;  /* 0x000000030900720c */ /* 0x040fe20003f44270 */
[----:B------:R-:W-:Y:S01]  /*198c0*/  VIADD R9, R9, 0xffffffff ;  /* 0xffffffff09097836 */ /* 0x000fe20000000000 */
[----:B------:R-:W-:-:S04]  /*198d0*/  ISETP.NE.AND P1, PT, R27, 0x2, PT ;  /* 0x000000021b00780c */ /* 0x000fc80003f25270 */
[----:B------:R-:W-:Y:S02]  /*198e0*/  SEL R4, RZ, 0x1, P1 ;  /* 0x00000001ff047807 */ /* 0x000fe40000800000 */
[----:B------:R-:W-:Y:S02]  /*198f0*/  SEL R27, R27, RZ, P1 ;  /* 0x000000ff1b1b7207 */ /* 0x000fe40000800000 */
[----:B--2---:R-:W-:-:S05]  /*19900*/  LOP3.LUT R7, R7, R4, RZ, 0x3c, !PT ;  /* 0x0000000407077212 */ /* 0x004fca00078e3cff */
[----:B------:R2:W-:Y:S01]  /*19910*/  STL [R1+0x4], R7 ;  /* 0x0000040701007387 */ /* 0x0005e20000100800 */
[----:B------:R-:W-:Y:S05]  /*19920*/  @P2 BRA `(.L_x_2512) ;  /* 0xfffffff400a42947 */ /* 0x000fea000383ffff */
.L_x_2474:
[----:B------:R-:W-:Y:S05]  /*19930*/  BSYNC B0 ;  /* 0x0000000000007941 */ /* 0x000fea0003800000 */
.L_x_2473:
[----:B------:R-:W3:Y:S01]  /*19940*/  LDC R0, c[0x0][0x448] ;  /* 0x00011200ff007b82 */ /* 0x000ee20000000800 */
[----:B------:R-:W-:Y:S01]  /*19950*/  IMAD.MOV.U32 R2, RZ, RZ, 0xc0 ;  /* 0x000000c0ff027424 */ /* 0x000fe200078e00ff */
[----:B------:R-:W-:Y:S05]  /*19960*/  @!P0 WARPSYNC.ALL ;  /* 0x0000000000008948 */ /* 0x000fea0003800000 */
[----:B------:R-:W-:Y:S01]  /*19970*/  IMAD R2, R17, R2, 0xbf ;  /* 0x000000bf11027424 */ /* 0x000fe200078e0202 */
[----:B------:R-:W-:Y:S01]  /*19980*/  BSSY B7, `(.L_x_2513) ;  /* 0x000035b000077945 */ /* 0x000fe20003800000 */
[----:B------:R-:W-:Y:S01]  /*19990*/  @!P0 BAR.SYNC.DEFER_BLOCKING 0xc, 0x200 ;  /* 0x0308000000008b1d */ /* 0x000fe20000010000 */
[----:B---3--:R-:W-:-:S13]  /*199a0*/  ISETP.NE.AND P1, PT, R0, 0x1, PT ;  /* 0x000000010000780c */ /* 0x008fda0003f25270 */
[----:B------:R-:W3:Y:S08]  /*199b0*/  @P1 LDC R0, c[0x0][0x44c] ;  /* 0x00011300ff001b82 */ /* 0x000ef00000000800 */
[----:B------:R-:W4:Y:S01]  /*199c0*/  @P1 LDC R3, c[0x0][0x450] ;  /* 0x00011400ff031b82 */ /* 0x000f220000000800 */
[----:B---3--:R-:W-:-:S05]  /*199d0*/  @P1 IMAD.HI.U32 R0, R2, R0, RZ ;  /* 0x0000000002001227 */ /* 0x008fca00078e00ff */
[----:B----4-:R-:W-:-:S05]  /*199e0*/  @P1 SHF.R.U32.HI R2, RZ, R3, R0 ;  /* 0x00000003ff021219 */ /* 0x010fca0000011600 */
[----:B------:R-:W-:-:S05]  /*199f0*/  IMAD.IADD R2, R20, 0x1, R2 ;  /* 0x0000000114027824 */ /* 0x000fca00078e0202 */
[----:B------:R-:W-:-:S04]  /*19a00*/  SHF.R.S32.HI R0, RZ, 0x1f, R2 ;  /* 0x0000001fff007819 */ /* 0x000fc80000011402 */
[----:B------:R-:W-:-:S04]  /*19a10*/  LEA.HI R0, R0, R2, RZ, 0x7 ;  /* 0x0000000200007211 */ /* 0x000fc800078f38ff */
[----:B------:R-:W-:-:S04]  /*19a20*/  SHF.R.S32.HI R0, RZ, 0x7, R0 ;  /* 0x00000007ff007819 */ /* 0x000fc80000011400 */
[----:B------:R-:W-:-:S04]  /*19a30*/  VIMNMX R4, R21, R0, PT ;  /* 0x0000000015047248 */ /* 0x000fc80003fe0100 */
[----:B------:R-:W-:Y:S01]  /*19a40*/  ISETP.GT.AND P0, PT, R4, RZ, PT ;  /* 0x000000ff0400720c */ /* 0x000fe20003f04270 */
[----:B------:R3:W-:-:S12]  /*19a50*/  STL [R1+0x34], R4 ;  /* 0x0000340401007387 */ /* 0x0007d80000100800 */
[----:B---3--:R-:W-:Y:S05]  /*19a60*/  @P0 BRA `(.L_x_2514) ;  /* 0x0000000000440947 */ /* 0x008fea0003800000 */
[----:B------:R-:W3:Y:S02]  /*19a70*/  S2R R4, SR_TID.X ;  /* 0x0000000000047919 */ /* 0x000ee40000002100 */
[----:B---3--:R-:W-:-:S04]  /*19a80*/  LOP3.LUT R4, R4, 0x7f, RZ, 0xc0, !PT ;  /* 0x0000007f04047812 */ /* 0x008fc800078ec0ff */
[----:B------:R-:W-:-:S13]  /*19a90*/  ISETP.NE.AND P0, PT, R4, RZ, PT ;  /* 0x000000ff0400720c */ /* 0x000fda0003f05270 */
[----:B------:R-:W-:Y:S05]  /*19aa0*/  @P0 BRA `(.L_x_2515) ;  /* 0x0000003400200947 */ /* 0x000fea0003800000 */
[----:B0-----:R-:W0:Y:S01]  /*19ab0*/  S2R R5, SR_LANEID ;  /* 0x0000000000057919 */ /* 0x001e220000000000 */
[----:B------:R-:W-:Y:S01]  /*19ac0*/  VOTEU.ANY UR4, UPT, PT ;  /* 0x0000000000047886 */ /* 0x000fe200038e0100 */
[----:B------:R-:W3:Y:S01]  /*19ad0*/  LDC.64 R2, c[0x0][0xc60] ;  /* 0x00031800ff027b82 */ /* 0x000ee20000000a00 */
[----:B------:R-:W0:Y:S02]  /*19ae0*/  FLO.U32 R0, UR4 ;  /* 0x0000000400007d00 */ /* 0x000e2400080e0000 */
[----:B0-----:R-:W-:-:S06]  /*19af0*/  ISETP.EQ.U32.AND P0, PT, R0, R5, PT ;  /* 0x000000050000720c */ /* 0x001fcc0003f02070 */
[----:B------:R-:W3:Y:S07]  /*19b00*/  POPC R5, UR4 ;  /* 0x0000000400057d09 */ /* 0x000eee0008000000 */
[----:B---3--:R-:W3:Y:S01]  /*19b10*/  @P0 ATOMG.E.ADD.STRONG.GPU PT, R3, desc[UR38][R2.64], R5 ;  /* 0x00000005020309a8 */ /* 0x008ee200081ee1e6 */
[----:B------:R-:W0:Y:S02]  /*19b20*/  S2R R4, SR_LTMASK ;  /* 0x0000000000047919 */ /* 0x000e240000003900 */
[----:B0-----:R-:W-:-:S04]  /*19b30*/  LOP3.LUT R4, R4, UR4, RZ, 0xc0, !PT ;  /* 0x0000000404047c12 */ /* 0x001fc8000f8ec0ff */
[----:B--2---:R-:W0:Y:S01]  /*19b40*/  POPC R7, R4 ;  /* 0x0000000400077309 */ /* 0x004e220000000000 */
[----:B---3--:R-:W0:Y:S02]  /*19b50*/  SHFL.IDX PT, R0, R3, R0, 0x1f ;  /* 0x00001f0003007589 */ /* 0x008e2400000e0000 */
[----:B0-----:R-:W-:Y:S01]  /*19b60*/  IADD3 R16, R0, UR37, R7 ;  /* 0x0000002500107c10 */ /* 0x001fe2000fffe007 */
[----:B------:R-:W-:Y:S06]  /*19b70*/  BRA `(.L_x_2515) ;  /* 0x0000003000ec7947 */ /* 0x000fec0003800000 */
.L_x_2514:
        /* <DEDUP_REMOVED lines=8> */
[----:B------:R-:W-:Y:S01]  /*19c00*/  MOV R4, UR6 ;  /* 0x0000000600047c02 */ /* 0x000fe20008000f00 */
[----:B0-----:R-:W-:Y:S01]  /*19c10*/  IMAD.U32 R5, RZ, RZ, UR7 ;  /* 0x00000007ff057e24 */ /* 0x001fe2000f8e00ff */
[----:B------:R-:W0:Y:S01]  /*19c20*/  LDC.64 R2, c[0x4][R2] ;  /* 0x0100000002027b82 */ /* 0x000e220000000a00 */
[----:B------:R-:W-:Y:S01]  /*19c30*/  IMAD.U32 R6, RZ, RZ, UR8 ;  /* 0x00000008ff067e24 */ /* 0x000fe2000f8e00ff */
[----:B------:R-:W-:Y:S01]  /*19c40*/  MOV R11, UR5 ;  /* 0x00000005000b7c02 */ /* 0x000fe20008000f00 */
[----:B--2---:R-:W-:Y:S02]  /*19c50*/  IMAD.U32 R7, RZ, RZ, UR9 ;  /* 0x00000009ff077e24 */ /* 0x004fe4000f8e00ff */
[----:B------:R-:W-:-:S02]  /*19c60*/  IMAD.U32 R10, RZ, RZ, UR4 ;  /* 0x00000004ff0a7e24 */ /* 0x000fc4000f8e00ff */
[----:B------:R-:W-:Y:S02]  /*19c70*/  IMAD.MOV.U32 R8, RZ, RZ, 0x70 ;  /* 0x00000070ff087424 */ /* 0x000fe400078e00ff */
[----:B------:R-:W-:Y:S02]  /*19c80*/  IMAD.MOV.U32 R12, RZ, RZ, 0x1 ;  /* 0x00000001ff0c7424 */ /* 0x000fe400078e00ff */
[----:B------:R-:W-:-:S07]  /*19c90*/  IMAD.MOV.U32 R13, RZ, RZ, RZ ;  /* 0x000000ffff0d7224 */ /* 0x000fce00078e00ff */
[----:B------:R-:W-:-:S07]  /*19ca0*/  LEPC R20, `(.L_x_2517) ;  /* 0x000000001014794e */ /* 0x000fce0000000000 */
[----:B01----:R-:W-:Y:S05]  /*19cb0*/  CALL.ABS.NOINC R2 ;  /* 0x0000000002007343 */ /* 0x003fea0003c00000 */
.L_x_2517:
[----:B------:R-:W-:Y:S05]  /*19cc0*/  BSYNC B6 ;  /* 0x0000000000067941 */ /* 0x000fea0003800000 */
.L_x_2516:
        /* <DEDUP_REMOVED lines=8> */
[----:B------:R3:W4:Y:S01]  /*19d50*/  LDC.64 R2, c[0x4][R26] ;  /* 0x010000001a027b82 */ /* 0x0007220000000a00 */
[----:B------:R-:W-:Y:S01]  /*19d60*/  MOV R4, UR6 ;  /* 0x0000000600047c02 */ /* 0x000fe20008000f00 */
[----:B0-----:R-:W-:Y:S01]  /*19d70*/  IMAD.U32 R5, RZ, RZ, UR7 ;  /* 0x00000007ff057e24 */ /* 0x001fe2000f8e00ff */
[----:B------:R-:W-:Y:S01]  /*19d80*/  MOV R11, UR5 ;  /* 0x00000005000b7c02 */ /* 0x000fe20008000f00 */
[----:B------:R-:W-:Y:S02]  /*19d90*/  IMAD.U32 R6, RZ, RZ, UR8 ;  /* 0x00000008ff067e24 */ /* 0x000fe4000f8e00ff */
[----:B--2---:R-:W-:-:S02]  /*19da0*/  IMAD.U32 R7, RZ, RZ, UR9 ;  /* 0x00000009ff077e24 */ /* 0x004fc4000f8e00ff */
[----:B------:R-:W-:Y:S02]  /*19db0*/  IMAD.U32 R10, RZ, RZ, UR4 ;  /* 0x00000004ff0a7e24 */ /* 0x000fe4000f8e00ff */
[----:B------:R-:W-:Y:S02]  /*19dc0*/  IMAD.MOV.U32 R8, RZ, RZ, 0x70 ;  /* 0x00000070ff087424 */ /* 0x000fe400078e00ff */
[----:B------:R-:W-:Y:S02]  /*19dd0*/  IMAD.MOV.U32 R12, RZ, RZ, 0x1 ;  /* 0x00000001ff0c7424 */ /* 0x000fe400078e00ff */
[----:B---3--:R-:W-:-:S07]  /*19de0*/  IMAD.MOV.U32 R13, RZ, RZ, RZ ;  /* 0x000000ffff0d7224 */ /* 0x008fce00078e00ff */
[----:B------:R-:W-:-:S07]  /*19df0*/  LEPC R20, `(.L_x_2520) ;  /* 0x000000001014794e */ /* 0x000fce0000000000 */
[----:B-1--4-:R-:W-:Y:S05]  /*19e00*/  CALL.ABS.NOINC R2 ;  /* 0x0000000002007343 */ /* 0x012fea0003c00000 */
.L_x_2520:
[----:B------:R0:W1:Y:S01]  /*19e10*/  LDC.64 R2, c[0x4][R26] ;  /* 0x010000001a027b82 */ /* 0x0000620000000a00 */
[----:B------:R-:W-:Y:S01]  /*19e20*/  ULDC.64 UR4, c[0x4][0x88] ;  /* 0x0100220000047ab9 */ /* 0x000fe20000000a00 */
[----:B------:R-:W-:Y:S01]  /*19e30*/  ULDC.64 UR6, c[0x4][0x90] ;  /* 0x0100240000067ab9 */ /* 0x000fe20000000a00 */
[----:B------:R-:W-:Y:S01]  /*19e40*/  ULDC.64 UR8, c[0x4][0x18] ;  /* 0x0100060000087ab9 */ /* 0x000fe20000000a00 */
        /* <DEDUP_REMOVED lines=11> */
.L_x_2519:
[----:B------:R-:W-:Y:S05]  /*19f00*/  BSYNC B6 ;  /* 0x0000000000067941 */ /* 0x000fea0003800000 */
.L_x_2518:
[----:B------:R3:W4:Y:S01]  /*19f10*/  LDL R20, [R1+0x10] ;  /* 0x0000100001147983 */ /* 0x0007220000100800 */
[----:B------:R-:W-:Y:S01]  /*19f20*/  ULDC.64 UR4, c[0x0][0x9f8] ;  /* 0x00027e0000047ab9 */ /* 0x000fe20000000a00 */
[----:B--2---:R-:W2:Y:S01]  /*19f30*/  LDC R7, c[0x0][0x430] ;  /* 0x00010c00ff077b82 */ /* 0x004ea20000000800 */
[----:B------:R-:W-:Y:S01]  /*19f40*/  ISETP.NE.U32.AND P0, PT, RZ, UR4, PT ;  /* 0x00000004ff007c0c */ /* 0x000fe2000bf05070 */
[----:B------:R-:W3:Y:S03]  /*19f50*/  LDL R26, [R1+0x34] ;  /* 0x00003400011a7983 */ /* 0x000ee60000100800 */
[----:B------:R-:W-:Y:S01]  /*19f60*/  ISETP.NE.AND.EX P0, PT, RZ, UR5, PT, P0 ;  /* 0x00000005ff007c0c */ /* 0x000fe2000bf05300 */
[----:B------:R-:W3:Y:S04]  /*19f70*/  LDL R6, [R1+0x24] ;  /* 0x0000240001067983 */ /* 0x000ee80000100800 */
[----:B------:R-:W3:Y:S04]  /*19f80*/  LDL R21, [R1+0x28] ;  /* 0x0000280001157983 */ /* 0x000ee80000100800 */
[----:B------:R-:W3:Y:S04]  /*19f90*/  LDL.LU R11, [R1] ;  /* 0x00000000010b7983 */ /* 0x000ee80000300800 */
[----:B------:R-:W-:Y:S01]  /*19fa0*/  @P0 IADD3 R2, P1, R23, UR4, RZ ;  /* 0x0000000417020c10 */ /* 0x000fe2000ff3e0ff */
[----:B------:R-:W0:Y:S01]  /*19fb0*/  S2R R4, SR_TID.X ;  /* 0x0000000000047919 */ /* 0x000e220000002100 */
[----:B------:R-:W-:-:S02]  /*19fc0*/  ULDC UR4, c[0x0][0x2f4] ;  /* 0x0000bd0000047ab9 */ /* 0x000fc40000000800 */
[----:B------:R-:W-:Y:S01]  /*19fd0*/  @P0 IADD3.X R3, R24, UR5, RZ, P1, !PT ;  /* 0x0000000518030c10 */ /* 0x000fe20008ffe4ff */
[----:B------:R-:W1:Y:S04]  /*19fe0*/  S2R R0, SR_TID.X ;  /* 0x0000000000007919 */ /* 0x000e680000002100 */
[----:B----4-:R-:W4:Y:S01]  /*19ff0*/  @P0 LDG.E R20, desc[UR38][R2.64] ;  /* 0x0000002602140981 */ /* 0x010f22000c1e1900 */
[----:B--2---:R-:W-:Y:S01]  /*1a000*/  ISETP.NE.AND P1, PT, R7, 0x1, PT ;  /* 0x000000010700780c */ /* 0x004fe20003f25270 */
[----:B0-----:R-:W-:Y:S01]  /*1a010*/  IMAD.SHL.U32 R5, R4, 0x20, RZ ;  /* 0x0000002004057824 */ /* 0x001fe200078e00ff */
[----:B-1----:R-:W-:Y:S01]  /*1a020*/  LOP3.LUT R0, R0, 0x7f, RZ, 0xc0, !PT ;  /* 0x0000007f00007812 */ /* 0x002fe200078ec0ff */
[----:B---3--:R-:W-:-:S03]  /*1a030*/  VIADD R26, R26, 0xffffffff ;  /* 0xffffffff1a1a7836 */ /* 0x008fc60000000000 */
[----:B------:R-:W-:Y:S02]  /*1a040*/  SHF.R.U32.HI R0, RZ, 0x2, R0 ;  /* 0x00000002ff007819 */ /* 0x000fe40000011600 */
[----:B------:R-:W-:Y:S02]  /*1a050*/  LOP3.LUT R5, R5, 0x60, RZ, 0xc0, !PT ;  /* 0x0000006005057812 */ /* 0x000fe400078ec0ff */
[----:B------:R-:W-:-:S03]  /*1a060*/  SHF.L.U32 R10, R26, 0x7, RZ ;  /* 0x000000071a0a7819 */ /* 0x000fc600000006ff */
[----:B------:R-:W0:Y:S01]  /*1a070*/  @P1 LDC R4, c[0x0][0x434] ;  /* 0x00010d00ff041b82 */ /* 0x000e220000000800 */
[----:B------:R-:W-:-:S07]  /*1a080*/  LOP3.LUT R0, R10, R0, R5, 0xfe, !PT ;  /* 0x000000000a007212 */ /* 0x000fce00078efe05 */
[----:B------:R-:W1:Y:S01]  /*1a090*/  @P1 LDC R5, c[0x0][0x438] ;  /* 0x00010e00ff051b82 */ /* 0x000e620000000800 */
[----:B------:R-:W2:Y:S01]  /*1a0a0*/  S2R R12, SR_TID.X ;  /* 0x00000000000c7919 */ /* 0x000ea20000002100 */
[----:B------:R-:W-:Y:S01]  /*1a0b0*/  LOP3.LUT R11, R11, 0xfffffff7, RZ, 0xc0, !PT ;  /* 0xfffffff70b0b7812 */ /* 0x000fe200078ec0ff */
[----:B--2---:R-:W-:-:S05]  /*1a0c0*/  IMAD.SHL.U32 R12, R12, 0x8, RZ ;  /* 0x000000080c0c7824 */ /* 0x004fca00078e00ff */
[----:B------:R-:W-:-:S04]  /*1a0d0*/  LOP3.LUT R12, R12, 0x18, RZ, 0xc0, !PT ;  /* 0x000000180c0c7812 */ /* 0x000fc800078ec0ff */
[----:B------:R-:W-:Y:S01]  /*1a0e0*/  LOP3.LUT R13, R12, 0x20, RZ, 0xfc, !PT ;  /* 0x000000200c0d7812 */ /* 0x000fe200078efcff */
[----:B------:R-:W-:Y:S01]  /*1a0f0*/  UMOV UR5, 0xffffffff ;  /* 0xffffffff00057882 */ /* 0x000fe20000000000 */
[----:B----4-:R-:W-:Y:S01]  /*1a100*/  @P0 STL [R1+0x10], R20 ;  /* 0x0000101401000387 */ /* 0x010fe20000100800 */
[C---:B------:R-:W-:Y:S01]  /*1a110*/  ISETP.GE.AND P0, PT, R0.reuse, R6, PT ;  /* 0x000000060000720c */ /* 0x040fe20003f06270 */
[----:B------:R-:W-:-:S04]  /*1a120*/  IMAD.IADD R0, R0, 0x1, R21 ;  /* 0x0000000100007824 */ /* 0x000fc800078e0215 */
[----:B0-----:R-:W-:-:S08]  /*1a130*/  @P1 IMAD.HI.U32 R4, R0, R4, RZ ;  /* 0x0000000400041227 */ /* 0x001fd000078e00ff */
[----:B------:R-:W0:Y:S01]  /*1a140*/  @!P0 LDC.64 R2, c[0x0][0x428] ;  /* 0x00010a00ff028b82 */ /* 0x000e220000000a00 */
[----:B------:R-:W-:Y:S01]  /*1a150*/  IMAD.MOV.U32 R6, RZ, RZ, R0 ;  /* 0x000000ffff067224 */ /* 0x000fe200078e0000 */
        /* <DEDUP_REMOVED lines=9> */
[----:B------:R-:W-:Y:S01]  /*1a1f0*/  IMAD.U32 R5, RZ, RZ, UR40 ;  /* 0x00000028ff057e24 */ /* 0x000fe2000f8e00ff */
[----:B------:R0:W-:Y:S01]  /*1a200*/  STL [R1+0x2c], R8 ;  /* 0x00002c0801007387 */ /* 0x0001e20000100800 */
[----:B------:R-:W-:-:S03]  /*1a210*/  @!P0 IMAD.IADD R0, R7, 0x1, R0 ;  /* 0x0000000107008824 */ /* 0x000fc600078e0200 */
[----:B------:R-:W-:Y:S02]  /*1a220*/  ISETP.NE.AND P2, PT, R5, 0x3, PT ;  /* 0x000000030500780c */ /* 0x000fe40003f45270 */
[C---:B0-----:R-:W-:Y:S02]  /*1a230*/  @!P0 LEA R8, P1, R6.reuse, R2, 0x2 ;  /* 0x0000000206088211 */ /* 0x041fe400078210ff */
[----:B------:R-:W-:Y:S02]  /*1a240*/  MOV R2, RZ ;  /* 0x000000ff00027202 */ /* 0x000fe40000000f00 */
        /* <DEDUP_REMOVED lines=12> */
[----:B------:R-:W-:-:S05]  /*1a310*/  @P0 LOP3.LUT R11, R11, 0x1, RZ, 0xfc, !PT ;  /* 0x000000010b0b0812 */ /* 0x000fca00078efcff */
[----:B------:R0:W-:Y:S01]  /*1a320*/  STL [R1], R11 ;  /* 0x0000000b01007387 */ /* 0x0001e20000100800 */
[----:B------:R-:W-:Y:S05]  /*1a330*/  BRA.DIV UR5, `(.L_x_2521) ;  /* 0x0000004e05147947 */ /* 0x000fea000b800000 */
.L_x_2634:
[----:B------:R-:W-:-:S05]  /*1a340*/  SHF.R.S32.HI R5, RZ, 0x1f, R18 ;  /* 0x0000001fff057819 */ /* 0x000fca0000011412 */
[----:B------:R1:W-:Y:S01]  /*1a350*/  STL [R1+0xc], R5 ;  /* 0x00000c0501007387 */ /* 0x0003e20000100800 */
[----:B------:R-:W-:Y:S05]  /*1a360*/  @!P2 BRA `(.L_x_2522) ;  /* 0x000000000004a947 */ /* 0x000fea0003800000 */
[----:B------:R-:W-:Y:S01]  /*1a370*/  BPT.TRAP 0x1 ;  /* 0x000000040000795c */ /* 0x000fe20000300000 */
.L_x_2522:
[----:B------:R-:W-:Y:S01]  /*1a380*/  SHF.R.S32.HI R3, RZ, 0x1f, R4 ;  /* 0x0000001fff037819 */ /* 0x000fe20000011404 */
[----:B------:R-:W-:Y:S01]  /*1a390*/  ULDC.64 UR4, c[0x0][0x328] ;  /* 0x0000ca0000047ab9 */ /* 0x000fe20000000a00 */
[----:B0----5:R-:W-:Y:S01]  /*1a3a0*/  SHF.R.S32.HI R8, RZ, 0x1f, R2 ;  /* 0x0000001fff087819 */ /* 0x021fe20000011402 */
        /* <DEDUP_REMOVED lines=13> */
[----:B------:R-:W-:-:S04]  /*1a480*/  IMAD.WIDE.U32 R6, R18, UR4, R6 ;  /* 0x0000000412067c25 */ /* 0x000fc8000f8e0006 */
[----:B------:R-:W-:Y:S01]  /*1a490*/  IMAD R0, R18, UR5, R0 ;  /* 0x0000000512007c24 */ /* 0x000fe2000f8e0200 */
[----:B------:R-:W-:Y:S02]  /*1a4a0*/  ULDC.64 UR4, c[0x0][0x318] ;  /* 0x0000c60000047ab9 */ /* 0x000fe40000000a00 */
[----:B------:R-:W-:Y:S02]  /*1a4b0*/  LEA R23, P0, R6, UR4, 0x1 ;  /* 0x0000000406177c11 */ /* 0x000fe4000f8008ff */
[----:B------:R-:W-:Y:S01]  /*1a4c0*/  IADD3 R24, R7, R0, RZ ;  /* 0x0000000007187210 */ /* 0x000fe20007ffe0ff */
[----:B------:R-:W-:-:S03]  /*1a4d0*/  IMAD R0, R25, 0x8, R22 ;  /* 0x0000000819007824 */ /* 0x000fc600078e0216 */
[----:B------:R-:W-:-:S06]  /*1a4e0*/  LEA.HI.X R24, R6, UR5, R24, 0x1, P0 ;  /* 0x0000000506187c11 */ /* 0x000fcc00080f0c18 */
[----:B------:R-:W0:Y:S02]  /*1a4f0*/  SYNCS.PHASECHK.TRANS64.TRYWAIT P0, [R0+URZ+0x2d840], R5 ;  /* 0x02d84005000075a7 */ /* 0x000e24000800017f */
[----:B0-----:R-:W-:Y:S05]  /*1a500*/  @!P0 BRA `(.L_x_2524) ;  /* 0x0000004800d48947 */ /* 0x001fea0003800000 */
.L_x_2635:
[----:B------:R-:W-:Y:S05]  /*1a510*/  BSYNC B0 ;  /* 0x0000000000007941 */ /* 0x000fea0003800000 */
.L_x_2523:
[----:B------:R-:W2:Y:S01]  /*1a520*/  LDL R6, [R1] ;  /* 0x0000000001067983 */ /* 0x000ea20000100800 */
[----:B------:R-:W-:-:S03]  /*1a530*/  ULDC.64 UR4, c[0x0][0x300] ;  /* 0x0000c00000047ab9 */ /* 0x000fc60000000a00 */
[----:B------:R-:W3:Y:S04]  /*1a540*/  LDL R7, [R1+0xc] ;  /* 0x00000c0001077983 */ /* 0x000ee80000100800 */
[----:B------:R-:W4:Y:S04]  /*1a550*/  LDL R9, [R1+0x14] ;  /* 0x0000140001097983 */ /* 0x000f280000100800 */
[----:B------:R-:W5:Y:S01]  /*1a560*/  LDL R12, [R1+0x24] ;  /* 0x00002400010c7983 */ /* 0x000f620000100800 */
[----:B------:R-:W-:-:S04]  /*1a570*/  IMAD R3, R3, UR4, RZ ;  /* 0x0000000403037c24 */ /* 0x000fc8000f8e02ff */
[C---:B------:R-:W-:Y:S02]  /*1a580*/  IMAD R3, R4.reuse, UR5, R3 ;  /* 0x0000000504037c24 */ /* 0x040fe4000f8e0203 */
[----:B0-----:R-:W-:Y:S01]  /*1a590*/  IMAD.WIDE.U32 R4, R4, UR4, RZ ;  /* 0x0000000404047c25 */ /* 0x001fe2000f8e00ff */
[----:B------:R-:W-:-:S03]  /*1a5a0*/  ULDC.64 UR4, c[0x0][0x310] ;  /* 0x0000c40000047ab9 */ /* 0x000fc60000000a00 */
[----:B------:R-:W-:Y:S02]  /*1a5b0*/  IMAD.IADD R5, R5, 0x1, R3 ;  /* 0x0000000105057824 */ /* 0x000fe400078e0203 */
[----:B------:R-:W-:Y:S02]  /*1a5c0*/  IMAD R8, R8, UR4, RZ ;  /* 0x0000000408087c24 */ /* 0x000fe4000f8e02ff */
[----:B------:R-:W-:-:S04]  /*1a5d0*/  IMAD.WIDE.U32 R4, R2, UR4, R4 ;  /* 0x0000000402047c25 */ /* 0x000fc8000f8e0004 */
[----:B------:R-:W-:Y:S01]  /*1a5e0*/  IMAD R2, R2, UR5, R8 ;  /* 0x0000000502027c24 */ /* 0x000fe2000f8e0208 */
[----:B------:R-:W-:-:S03]  /*1a5f0*/  ULDC.64 UR4, c[0x0][0x308] ;  /* 0x0000c20000047ab9 */ /* 0x000fc60000000a00 */
[----:B------:R-:W-:Y:S02]  /*1a600*/  IMAD.IADD R3, R5, 0x1, R2 ;  /* 0x0000000105037824 */ /* 0x000fe400078e0202 */
[----:B------:R-:W-:Y:S01]  /*1a610*/  IMAD.MOV.U32 R2, RZ, RZ, R4 ;  /* 0x000000ffff027224 */ /* 0x000fe200078e0004 */
[C---:B--2---:R-:W-:Y:S02]  /*1a620*/  LOP3.LUT P4, RZ, R6.reuse, 0x4, RZ, 0xc0, !PT ;  /* 0x0000000406ff7812 */ /* 0x044fe4000788c0ff */
[C---:B------:R-:W-:Y:S02]  /*1a630*/  LOP3.LUT P3, RZ, R6.reuse, 0x2, RZ, 0xc0, !PT ;  /* 0x0000000206ff7812 */ /* 0x040fe4000786c0ff */
[----:B------:R-:W-:Y:S02]  /*1a640*/  LOP3.LUT P2, RZ, R6, 0x1, RZ, 0xc0, !PT ;  /* 0x0000000106ff7812 */ /* 0x000fe4000784c0ff */
[----:B------:R-:W0:Y:S01]  /*1a650*/  S2R R6, SR_TID.X ;  /* 0x0000000000067919 */ /* 0x000e220000002100 */
[----:B---3--:R-:W-:Y:S01]  /*1a660*/  IMAD R4, R7, UR4, RZ ;  /* 0x0000000407047c24 */ /* 0x008fe2000f8e02ff */
[----:B0-----:R-:W-:-:S04]  /*1a670*/  LOP3.LUT R6, R6, 0x7f, RZ, 0xc0, !PT ;  /* 0x0000007f06067812 */ /* 0x001fc800078ec0ff */
[----:B------:R-:W-:Y:S02]  /*1a680*/  SHF.R.U32.HI R11, RZ, 0x2, R6 ;  /* 0x00000002ff0b7819 */ /* 0x000fe40000011606 */
[----:B------:R-:W0:Y:S01]  /*1a690*/  S2R R6, SR_TID.X ;  /* 0x0000000000067919 */ /* 0x000e220000002100 */
[C---:B------:R-:W-:Y:S02]  /*1a6a0*/  IMAD R7, R18.reuse, UR5, R4 ;  /* 0x0000000512077c24 */ /* 0x040fe4000f8e0204 */
[----:B------:R-:W-:Y:S01]  /*1a6b0*/  IMAD.WIDE.U32 R4, R18, UR4, R2 ;  /* 0x0000000412047c25 */ /* 0x000fe2000f8e0002 */
[----:B------:R-:W-:Y:S01]  /*1a6c0*/  ULDC.64 UR4, c[0x0][0x2e8] ;  /* 0x0000ba0000047ab9 */ /* 0x000fe20000000a00 */
[----:B-----5:R-:W-:Y:S02]  /*1a6d0*/  IADD3 R3, -R11, R12, -R10 ;  /* 0x0000000c0b037210 */ /* 0x020fe40007ffe90a */
[----:B----4-:R-:W-:Y:S01]  /*1a6e0*/  IMAD R8, R25, 0x3000, R9 ;  /* 0x0000300019087824 */ /* 0x010fe200078e0209 */
[----:B------:R-:W-:-:S02]  /*1a6f0*/  IADD3 R7, R5, R7, RZ ;  /* 0x0000000705077210 */ /* 0x000fc40007ffe0ff */
[----:B------:R-:W-:Y:S01]  /*1a700*/  LEA R2, P0, R4, UR4, 0x1 ;  /* 0x0000000404027c11 */ /* 0x000fe2000f8008ff */
[----:B------:R-:W-:-:S03]  /*1a710*/  UMOV UR4, 0xffffffff ;  /* 0xffffffff00047882 */ /* 0x000fc60000000000 */
[----:B------:R-:W-:Y:S02]  /*1a720*/  LEA.HI.X R7, R4, UR5, R7, 0x1, P0 ;  /* 0x0000000504077c11 */ /* 0x000fe400080f0c07 */
[----:B------:R-:W-:Y:S01]  /*1a730*/  ISETP.GE.AND P0, PT, R3, 0x1, PT ;  /* 0x000000010300780c */ /* 0x000fe20003f06270 */
[----:B0-----:R-:W-:-:S05]  /*1a740*/  IMAD.SHL.U32 R9, R6, 0x8, RZ ;  /* 0x0000000806097824 */ /* 0x001fca00078e00ff */
[----:B------:R-:W-:Y:S01]  /*1a750*/  LOP3.LUT R9, R9, 0x18, RZ, 0xc0, !PT ;  /* 0x0000001809097812 */ /* 0x000fe200078ec0ff */
[----:B------:R-:W-:Y:S06]  /*1a760*/  BRA.DIV UR4, `(.L_x_2525) ;  /* 0x0000004a04507947 */ /* 0x000fec000b800000 */
[----:B------:R-:W0:Y:S04]  /*1a770*/  SHFL.IDX PT, R4, R2, RZ, 0x1c1f ;  /* 0x001c1fff02047589 */ /* 0x000e2800000e0000 */
[----:B------:R-:W1:Y:S01]  /*1a780*/  SHFL.IDX PT, R6, R7, RZ, 0x1c1f ;  /* 0x001c1fff07067589 */ /* 0x000e6200000e0000 */
[----:B0-----:R-:W-:-:S05]  /*1a790*/  @P0 LEA R5, P1, R9, R4, 0x1 ;  /* 0x0000000409050211 */ /* 0x001fca00078208ff */
[----:B-1----:R-:W-:Y:S01]  /*1a7a0*/  @P0 IMAD.X R4, RZ, RZ, R6, P1 ;  /* 0x000000ffff040224 */ /* 0x002fe200008e0606 */
[----:B------:R-:W-:Y:S01]  /*1a7b0*/  ISETP.GE.AND P1, PT, R3, 0x21, PT ;  /* 0x000000210300780c */ /* 0x000fe20003f26270 */
[----:B------:R-:W-:-:S03]  /*1a7c0*/  @P0 IMAD R6, R8, 0x2, R22 ;  /* 0x0000000208060824 */ /* 0x000fc600078e0216 */
        /* <DEDUP_REMOVED lines=10> */
[----:B-1----:R-:W-:Y:S01]  /*1a870*/  @P1 IMAD.X R4, RZ, RZ, R6, P0 ;  /* 0x000000ffff041224 */ /* 0x002fe200000e0606 */
[----:B------:R-:W-:-:S04]  /*1a880*/  @P1 LEA R6, R8, R22, 0x1 ;  /* 0x0000001608061211 */ /* 0x000fc800078e08ff */
        /* <DEDUP_REMOVED lines=12> */
[----:B-1----:R-:W-:Y:S02]  /*1a950*/  @P1 IMAD.X R4, RZ, RZ, R6, P0 ;  /* 0x000000ffff041224 */ /* 0x002fe400000e0606 */
[----:B------:R-:W-:-:S03]  /*1a960*/  @P1 IMAD R6, R8, 0x2, R22 ;  /* 0x0000000208061824 */ /* 0x000fc600078e0216 */
[----:B------:R-:W-:-:S04]  /*1a970*/  @P1 LOP3.LUT R5, R5, R4, RZ, 0x3c, !PT ;  /* 0x0000000405051212 */ /* 0x000fc800078e3cff */
[----:B------:R-:W-:-:S04]  /*1a980*/  @P1 LOP3.LUT R4, R5, R4, RZ, 0x3c, !PT ;  /* 0x0000000405041212 */ /* 0x000fc800078e3cff */
[----:B------:R-:W-:-:S05]  /*1a990*/  @P1 LOP3.LUT R5, R5, R4, RZ, 0x3c, !PT ;  /* 0x0000000405051212 */ /* 0x000fca00078e3cff */
[----:B------:R0:W-:Y:S04]  /*1a9a0*/  @P1 LDGSTS.E.BYPASS.LTC128B.128 [R6+0x16400], desc[UR38][R4.64], !P4 ;  /* 0x1640000004061fae */ /* 0x0001e8000e101d66 */
[----:B------:R0:W-:Y:S04]  /*1a9b0*/  @P1 LDGSTS.E.BYPASS.LTC128B.128 [R6+0x18400], desc[UR38][R4.64+0x40], !P3 ;  /* 0x1840004004061fae */ /* 0x0001e8000d901d66 */
[----:B--23--:R0:W-:Y:S02]  /*1a9c0*/  @P1 LDGSTS.E.BYPASS.LTC128B.128 [R6+0x1a400], desc[UR38][R4.64+0x80], !P2 ;  /* 0x1a40008004061fae */ /* 0x00c1e4000d101d66 */
.L_x_2645:
        /* <DEDUP_REMOVED lines=12> */
.L_x_2526:
[----:B------:R-:W-:Y:S02]  /*1aa90*/  PLOP3.LUT P1, PT, P1, P0, PT, 0xa2, 0x0 ;  /* 0x000000000000781c */ /* 0x000fe40000f21472 */
[----:B------:R-:W-:-:S08]  /*1aaa0*/  @P0 R2UR P1, UR4, R0 ;  /* 0x00000000000402ca */ /* 0x000fd00000020000 */
[----:B------:R-:W-:-:S05]  /*1aab0*/  @P0 PLOP3.LUT P0, PT, P1, PT, PT, 0x80, 0x0 ;  /* 0x000000000000081c */ /* 0x000fca0000f0f070 */
[----:B------:R-:W-:Y:S01]  /*1aac0*/  @!P1 SYNCS.ARRIVE.TRANS64.RED.A0T1 RZ, [UR4+0x2d830], RZ ;  /* 0x02d830ffffff99a7 */ /* 0x000fe20008200404 */
[----:B------:R-:W-:Y:S07]  /*1aad0*/  @!P1 ARRIVES.LDGSTSBAR.64.TRANSCNT [UR4+0x2d830] ;  /* 0x02d83000ff0099b0 */ /* 0x000fee0008000a84 */
[----:B------:R-:W-:Y:S05]  /*1aae0*/  @P0 BRA.U.ANY `(.L_x_2526) ;  /* 0xfffffffd00e80947 */ /* 0x000fea000393ffff */
[----:B------:R-:W-:Y:S01]  /*1aaf0*/  NOP ;  /* 0x0000000000007918 */ /* 0x000fe20000000000 */
[----:B--2---:R-:W-:-:S04]  /*1ab00*/  MOV R2, UR40 ;  /* 0x0000002800027c02 */ /* 0x004fc80008000f00 */
[----:B------:R-:W-:-:S13]  /*1ab10*/  ISETP.NE.AND P2, PT, R2, 0x3, PT ;  /* 0x000000030200780c */ /* 0x000fda0003f45270 */
[----:B------:R-:W-:Y:S05]  /*1ab20*/  @!P2 BRA `(.L_x_2527) ;  /* 0x000000000004a947 */ /* 0x000fea0003800000 */
[----:B------:R-:W-:Y:S01]  /*1ab30*/  BPT.TRAP 0x1 ;  /* 0x000000040000795c */ /* 0x000fe20000300000 */
.L_x_2527:
[----:B01----:R0:W5:Y:S01]  /*1ab40*/  LDL.LU R4, [R1+0x8] ;  /* 0x0000080001047983 */ /* 0x0031620000300800 */
[----:B------:R0:W-:Y:S03]  /*1ab50*/  SYNCS.ARRIVE.TRANS64.A1T0 RZ, [R0+URZ+0x2d830], RZ ;  /* 0x02d830ff00ff79a7 */ /* 0x0001e6000810003f */
[----:B------:R0:W5:Y:S02]  /*1ab60*/  LDL.LU R3, [R1+0x44] ;  /* 0x0000440001037983 */ /* 0x0001640000300800 */
        /* <DEDUP_REMOVED lines=8> */
[----:B------:R-:W-:Y:S03]  /*1abf0*/  BSSY B6, `(.L_x_2528) ;  /* 0x000001c000067945 */ /* 0x000fe60003800000 */
        /* <DEDUP_REMOVED lines=27> */
.L_x_2529:
[----:B------:R-:W-:Y:S05]  /*1adb0*/  BSYNC B6 ;  /* 0x0000000000067941 */ /* 0x000fea0003800000 */
.L_x_2528:
        /* <DEDUP_REMOVED lines=12> */
[----:B--2---:R-:W-:-:S02]  /*1ae80*/  IMAD.MOV.U32 R4, RZ, RZ, R0 ;  /* 0x000000ffff047224 */ /* 0x004fc400078e0000 */
[----:B---3--:R-:W-:Y:S02]  /*1ae90*/  IMAD.MOV.U32 R3, RZ, RZ, R21 ;  /* 0x000000ffff037224 */ /* 0x008fe400078e0015 */
        /* <DEDUP_REMOVED lines=11> */
[----:B------:R-:W-:Y:S01]  /*1af50*/  IMAD.IADD R3, R3, 0x1, R0 ;  /* 0x0000000103037824 */ /* 0x000fe200078e0200 */
[----:B--2---:R-:W-:Y:S02]  /*1af60*/  SHF.L.U32 R21, R21, 0x5, RZ ;  /* 0x0000000515157819 */ /* 0x004fe400000006ff */
[----:B---3--:R-:W-:Y:S02]  /*1af70*/  LOP3.LUT R20, R20, 0x7f, RZ, 0xc0, !PT ;  /* 0x0000007f14147812 */ /* 0x008fe400078ec0ff */
[----:B------:R-:W-:Y:S02]  /*1af80*/  LOP3.LUT R21, R21, 0x60, RZ, 0xc0, !PT ;  /* 0x0000006015157812 */ /* 0x000fe400078ec0ff */
[----:B------:R-:W-:-:S04]  /*1af90*/  SHF.R.U32.HI R20, RZ, 0x2, R20 ;  /* 0x00000002ff147819 */ /* 0x000fc80000011614 */
[----:B------:R-:W-:Y:S02]  /*1afa0*/  LOP3.LUT R20, R20, R21, RZ, 0xfc, !PT ;  /* 0x0000001514147212 */ /* 0x000fe400078efcff */
[----:B------:R2:W5:Y:S03]  /*1afb0*/  LDL R21, [R1+0x40] ;  /* 0x0000400001157983 */ /* 0x0005660000100800 */
[----:B------:R-:W-:-:S04]  /*1afc0*/  IMAD R0, R17, 0xc0, R20 ;  /* 0x000000c011007824 */ /* 0x000fc800078e0214 */
[----:B0-----:R-:W-:-:S04]  /*1afd0*/  @P1 IMAD.HI.U32 R5, R0, R5, RZ ;  /* 0x0000000500051227 */ /* 0x001fc800078e00ff */
[----:B------:R-:W-:Y:S01]  /*1afe0*/  IMAD.MOV.U32 R4, RZ, RZ, R0 ;  /* 0x000000ffff047224 */ /* 0x000fe200078e0000 */
        /* <DEDUP_REMOVED lines=13> */
[----:B------:R-:W-:Y:S02]  /*1b0c0*/  VIADD R0, R0, 0x80 ;  /* 0x0000008000007836 */ /* 0x000fe40000000000 */
[----:B------:R-:W-:Y:S02]  /*1b0d0*/  IADD3 R6, R5, R6, RZ ;  /* 0x0000000605067210 */ /* 0x000fe40007ffe0ff */
[C---:B------:R-:W-:Y:S01]  /*1b0e0*/  LEA R5, P0, R4.reuse, UR8, 0x1 ;  /* 0x0000000804057c11 */ /* 0x040fe2000f8008ff */
[----:B------:R-:W1:Y:S03]  /*1b0f0*/  S2R R13, SR_TID.X ;  /* 0x00000000000d7919 */ /* 0x000e660000002100 */
[----:B------:R-:W-:Y:S01]  /*1b100*/  LEA.HI.X R4, R4, UR9, R6, 0x1, P0 ;  /* 0x0000000904047c11 */ /* 0x000fe200080f0c06 */
[----:B------:R-:W-:-:S02]  /*1b110*/  IMAD.MOV.U32 R6, RZ, RZ, R0 ;  /* 0x000000ffff067224 */ /* 0x000fc400078e0000 */
        /* <DEDUP_REMOVED lines=8> */
[----:B------:R-:W-:-:S04]  /*1b1a0*/  IMAD R6, R6, UR5, R7 ;  /* 0x0000000506067c24 */ /* 0x000fc8000f8e0207 */
[----:B------:R-:W-:Y:S01]  /*1b1b0*/  IMAD.IADD R3, R3, 0x1, R6 ;  /* 0x0000000103037824 */ /* 0x000fe200078e0206 */
[----:B------:R-:W-:Y:S01]  /*1b1c0*/  SHF.R.S32.HI R6, RZ, 0x1f, R0 ;  /* 0x0000001fff067819 */ /* 0x000fe20000011400 */
[----:B-1----:R-:W-:-:S04]  /*1b1d0*/  IMAD.SHL.U32 R11, R13, 0x8, RZ ;  /* 0x000000080d0b7824 */ /* 0x002fc800078e00ff */
[----:B------:R-:W-:Y:S02]  /*1b1e0*/  IMAD R6, R6, UR6, RZ ;  /* 0x0000000606067c24 */ /* 0x000fe4000f8e02ff */
[----:B------:R-:W-:Y:S01]  /*1b1f0*/  IMAD.WIDE.U32 R2, R0, UR6, R2 ;  /* 0x0000000600027c25 */ /* 0x000fe2000f8e0002 */
[----:B------:R-:W-:-:S03]  /*1b200*/  LOP3.LUT R11, R11, 0x18, RZ, 0xc0, !PT ;  /* 0x000000180b0b7812 */ /* 0x000fc600078ec0ff */
        /* <DEDUP_REMOVED lines=20> */
[----:B------:R-:W-:-:S03]  /*1b350*/  ISETP.GE.AND P3, PT, R17, R0, PT ;  /* 0x000000001100720c */ /* 0x000fc60003f66270 */
[----:B------:R-:W-:Y:S10]  /*1b360*/  SHFL.IDX PT, R8, R4, 0x1, 0x1c1f ;  /* 0x003c1f0004087f89 */ /* 0x000ff400000e0000 */
        /* <DEDUP_REMOVED lines=11> */
[----:B0-----:R-:W-:-:S04]  /*1b420*/  @!P3 LEA R3, P4, R10, R2, 0x1 ;  /* 0x000000020a03b211 */ /* 0x001fc800078808ff */
[----:B------:R-:W-:Y:S02]  /*1b430*/  @!P3 IADD3.X R2, RZ, R8, RZ, P4, !PT ;  /* 0x00000008ff02b210 */ /* 0x000fe400027fe4ff */
[----:B------:R-:W-:Y:S02]  /*1b440*/  SHFL.IDX PT, R8, R4, 0x2, 0x1c1f ;  /* 0x005c1f0004087f89 */ /* 0x000fe400000e0000 */
[-C--:B------:R-:W-:Y:S02]  /*1b450*/  @!P3 LOP3.LUT R3, R3, R2.reuse, RZ, 0x3c, !PT ;  /* 0x000000020303b212 */ /* 0x080fe400078e3cff */
[----:B------:R-:W-:Y:S02]  /*1b460*/  SHFL.IDX PT, R4, R4, 0x3, 0x1c1f ;  /* 0x007c1f0004047f89 */ /* 0x000fe400000e0000 */
        /* <DEDUP_REMOVED lines=27> */
[----:B------:R-:W-:-:S04]  /*1b620*/  IADD3 R3, R17, 0x80, RZ ;  /* 0x0000008011037810 */ /* 0x000fc80007ffe0ff */
[----:B------:R-:W-:-:S13]  /*1b630*/  ISETP.GE.AND P3, PT, R3, R0, PT ;  /* 0x000000000300720c */ /* 0x000fda0003f66270 */
[----:B0-----:R-:W-:-:S05]  /*1b640*/  @!P3 LEA R2, P4, R10, R2, 0x1 ;  /* 0x000000020a02b211 */ /* 0x001fca00078808ff */
[----:B------:R-:W-:-:S05]  /*1b650*/  @!P3 IMAD.X R3, RZ, RZ, R4, P4 ;  /* 0x000000ffff03b224 */ /* 0x000fca00020e0604 */
[----:B------:R-:W-:Y:S04]  /*1b660*/  @!P3 LDGSTS.E.BYPASS.LTC128B.128 [R11+0xe400], desc[UR38][R2.64], !P0 ;  /* 0x0e400000020bbfae */ /* 0x000fe8000c101d66 */
[----:B------:R-:W-:Y:S04]  /*1b670*/  @!P3 LDGSTS.E.BYPASS.LTC128B.128 [R11+0x11400], desc[UR38][R2.64+0x40], !P1 ;  /* 0x11400040020bbfae */ /* 0x000fe8000c901d66 */
[----:B------:R0:W-:Y:S04]  /*1b680*/  @!P3 LDGSTS.E.BYPASS.LTC128B.128 [R11+0x14400], desc[UR38][R2.64+0x80], !P2 ;  /* 0x14400080020bbfae */ /* 0x0001e8000d101d66 */
[----:B0-----:R0:W1:Y:S02]  /*1b690*/  SHFL.IDX PT, R2, R7, 0x1, 0x1c1f ;  /* 0x003c1f0007027f89 */ /* 0x00106400000e0000 */
.L_x_2658:
        /* <DEDUP_REMOVED lines=13> */
.L_x_2531:
        /* <DEDUP_REMOVED lines=10> */
[----:B------:R-:W-:-:S04]  /*1b810*/  LOP3.LUT R0, R0, 0xfffffffe, RZ, 0xc0, !PT ;  /* 0xfffffffe00007812 */ /* 0x000fc800078ec0ff */
[----:B------:R-:W-:-:S04]  /*1b820*/  IADD3 R0, R2, -R0, RZ ;  /* 0x8000000002007210 */ /* 0x000fc80007ffe0ff */
[----:B------:R-:W-:Y:S01]  /*1b830*/  SHF.L.U32 R0, R0, 0x1f, RZ ;  /* 0x0000001f00007819 */ /* 0x000fe200000006ff */
[----:B------:R-:W-:Y:S01]  /*1b840*/  NOP ;  /* 0x0000000000007918 */ /* 0x000fe20000000000 */
[----:B------:R1:W-:Y:S01]  /*1b850*/  SYNCS.ARRIVE.TRANS64.A1T0 RZ, [R22+URZ+0x2d800], RZ ;  /* 0x02d800ff16ff79a7 */ /* 0x0003e2000810003f */
[----:B------:R-:W-:Y:S01]  /*1b860*/  BSSY B0, `(.L_x_2532) ;  /* 0x0000003000007945 */ /* 0x000fe20003800000 */
[----:B------:R-:W2:Y:S03]  /*1b870*/  SYNCS.PHASECHK.TRANS64.TRYWAIT P0, [R22+URZ+0x2d820], R0 ;  /* 0x02d82000160075a7 */ /* 0x000ea6000800017f */
[----:B-12---:R-:W-:Y:S05]  /*1b880*/  @!P0 BRA `(.L_x_2533) ;  /* 0x00000044009c8947 */ /* 0x006fea0003800000 */
.L_x_2659:
[----:B------:R-:W-:Y:S05]  /*1b890*/  BSYNC B0 ;  /* 0x0000000000007941 */ /* 0x000fea0003800000 */
.L_x_2532:
[----:B------:R-:W2:Y:S01]  /*1b8a0*/  LDL R3, [R1+0x34] ;  /* 0x0000340001037983 */ /* 0x000ea20000100800 */
[----:B------:R-:W-:Y:S01]  /*1b8b0*/  BSSY B0, `(.L_x_2534) ;  /* 0x00000f8000007945 */ /* 0x000fe20003800000 */
[----:B--2---:R-:W-:-:S13]  /*1b8c0*/  ISETP.GE.AND P0, PT, R3, 0x2, PT ;  /* 0x000000020300780c */ /* 0x004fda0003f06270 */
[----:B------:R-:W-:Y:S05]  /*1b8d0*/  @!P0 BRA `(.L_x_2535) ;  /* 0x0000000c00d48947 */ /* 0x000fea0003800000 */
[----:B------:R-:W2:Y:S01]  /*1b8e0*/  S2R R2, SR_TID.X ;  /* 0x0000000000027919 */ /* 0x000ea20000002100 */
[----:B-1----:R-:W-:Y:S01]  /*1b8f0*/  VIADD R0, R3, 0xfffffffe ;  /* 0xfffffffe03007836 */ /* 0x002fe20000000000 */
[----:B------:R-:W-:Y:S01]  /*1b900*/  ULDC UR4, c[0x0][0x2f4] ;  /* 0x0000bd0000047ab9 */ /* 0x000fe20000000800 */
[----:B------:R-:W-:Y:S01]  /*1b910*/  IMAD.MOV.U32 R17, RZ, RZ, R29 ;  /* 0x000000ffff117224 */ /* 0x000fe200078e001d */
[----:B------:R1:W-:Y:S01]  /*1b920*/  STL [R1+0x8], R26 ;  /* 0x0000081a01007387 */ /* 0x0003e20000100800 */
[----:B------:R-:W-:Y:S02]  /*1b930*/  IMAD.MOV.U32 R10, RZ, RZ, R25 ;  /* 0x000000ffff0a7224 */ /* 0x000fe400078e0019 */
[----:B--2---:R-:W-:-:S05]  /*1b940*/  IMAD.SHL.U32 R4, R2, 0x8, RZ ;  /* 0x0000000802047824 */ /* 0x004fca00078e00ff */
[----:B------:R-:W-:-:S04]  /*1b950*/  LOP3.LUT R4, R4, 0x18, RZ, 0xc0, !PT ;  /* 0x0000001804047812 */ /* 0x000fc800078ec0ff */
[C---:B------:R-:W-:Y:S02]  /*1b960*/  LOP3.LUT R3, R4.reuse, 0x20, RZ, 0xfc, !PT ;  /* 0x0000002004037812 */ /* 0x040fe400078efcff */
[C---:B------:R-:W-:Y:S02]  /*1b970*/  LOP3.LUT R2, R4.reuse, 0x40, RZ, 0xfc, !PT ;  /* 0x0000004004027812 */ /* 0x040fe400078efcff */
[----:B------:R-:W-:Y:S02]  /*1b980*/  ISETP.GE.AND P3, PT, R4, UR4, PT ;  /* 0x0000000404007c0c */ /* 0x000fe4000bf66270 */
[----:B------:R-:W-:Y:S02]  /*1b990*/  ISETP.GE.AND P2, PT, R3, UR4, PT ;  /* 0x0000000403007c0c */ /* 0x000fe4000bf46270 */
[----:B-1----:R-:W-:-:S13]  /*1b9a0*/  ISETP.GE.AND P1, PT, R2, UR4, PT ;  /* 0x0000000402007c0c */ /* 0x002fda000bf26270 */
.L_x_2548:
        /* <DEDUP_REMOVED lines=10> */
[----:B------:R-:W-:Y:S01]  /*1ba50*/  SHF.L.U32 R2, R2, 0x5, RZ ;  /* 0x0000000502027819 */ /* 0x000fe200000006ff */
        /* <DEDUP_REMOVED lines=8> */
[----:B------:R-:W-:-:S04]  /*1bae0*/  IMAD.MOV R3, RZ, RZ, -R2 ;  /* 0x000000ffff037224 */ /* 0x000fc800078e0a02 */
[----:B------:R-:W-:Y:S01]  /*1baf0*/  IMAD R9, R9, R3, R4 ;  /* 0x0000000309097224 */ /* 0x000fe200078e0204 */
[----:B------:R-:W-:Y:S01]  /*1bb00*/  SHF.R.S32.HI R3, RZ, 0x1f, R2 ;  /* 0x0000001fff037819 */ /* 0x000fe20000011402 */
[----:B---3--:R-:W-:-:S04]  /*1bb10*/  IMAD R4, R7, UR4, RZ ;  /* 0x0000000407047c24 */ /* 0x008fc8000f8e02ff */
[C---:B----4-:R-:W-:Y:S02]  /*1bb20*/  IMAD R4, R6.reuse, UR5, R4 ;  /* 0x0000000506047c24 */ /* 0x050fe4000f8e0204 */
[----:B------:R-:W-:Y:S01]  /*1bb30*/  IMAD.WIDE.U32 R2, R6, UR4, R2 ;  /* 0x0000000406027c25 */ /* 0x000fe2000f8e0002 */
[----:B------:R-:W-:-:S04]  /*1bb40*/  ULDC.64 UR4, c[0x0][0x418] ;  /* 0x0001060000047ab9 */ /* 0x000fc80000000a00 */
[----:B------:R-:W-:Y:S02]  /*1bb50*/  IADD3 R3, R4, R3, RZ ;  /* 0x0000000304037210 */ /* 0x000fe40007ffe0ff */
        /* <DEDUP_REMOVED lines=14> */
.L_x_2536:
[----:B------:R-:W-:Y:S01]  /*1bc40*/  LEA R5, R25, R22, 0x3 ;  /* 0x0000001619057211 */ /* 0x000fe200078e18ff */
[----:B------:R-:W-:Y:S01]  /*1bc50*/  BSSY B1, `(.L_x_2537) ;  /* 0x0000004000017945 */ /* 0x000fe20003800000 */
[----:B------:R-:W-:-:S04]  /*1bc60*/  SHF.L.U32 R0, R29, 0x1f, RZ ;  /* 0x0000001f1d007819 */ /* 0x000fc800000006ff */
[----:B------:R-:W0:Y:S02]  /*1bc70*/  SYNCS.PHASECHK.TRANS64.TRYWAIT P0, [R5+URZ+0x2d840], R0 ;  /* 0x02d84000050075a7 */ /* 0x000e24000800017f */
[----:B0-----:R-:W-:Y:S05]  /*1bc80*/  @!P0 BRA `(.L_x_2538) ;  /* 0x0000004000b08947 */ /* 0x001fea0003800000 */
.L_x_2660:
[----:B------:R-:W-:Y:S05]  /*1bc90*/  BSYNC B1 ;  /* 0x0000000000017941 */ /* 0x000fea0003800000 */
.L_x_2537:
[----:B------:R-:W2:Y:S04]  /*1bca0*/  LDL R2, [R1] ;  /* 0x0000000001027983 */ /* 0x000ea80000100800 */
[----:B------:R-:W3:Y:S04]  /*1bcb0*/  LDL R6, [R1+0xc] ;  /* 0x00000c0001067983 */ /* 0x000ee80000100800 */
[----:B------:R-:W4:Y:S01]  /*1bcc0*/  LDL R4, [R1+0x14] ;  /* 0x0000140001047983 */ /* 0x000f220000100800 */
[----:B------:R-:W-:Y:S01]  /*1bcd0*/  SHF.R.S32.HI R21, RZ, 0x1f, R9 ;  /* 0x0000001fff157819 */ /* 0x000fe20000011409 */
[----:B------:R-:W-:-:S04]  /*1bce0*/  ULDC.64 UR4, c[0x0][0x300] ;  /* 0x0000c00000047ab9 */ /* 0x000fc80000000a00 */
[----:B0-----:R-:W-:-:S04]  /*1bcf0*/  IMAD R0, R21, UR4, RZ ;  /* 0x0000000415007c24 */ /* 0x001fc8000f8e02ff */
[C---:B------:R-:W-:Y:S01]  /*1bd00*/  IMAD R0, R9.reuse, UR5, R0 ;  /* 0x0000000509007c24 */ /* 0x040fe2000f8e0200 */
[C---:B--2---:R-:W-:Y:S02]  /*1bd10*/  LOP3.LUT P5, RZ, R2.reuse, 0x2, RZ, 0xc0, !PT ;  /* 0x0000000202ff7812 */ /* 0x044fe400078ac0ff */
[----:B------:R-:W-:Y:S01]  /*1bd20*/  LOP3.LUT P4, RZ, R2, 0x1, RZ, 0xc0, !PT ;  /* 0x0000000102ff7812 */ /* 0x000fe2000788c0ff */
[----:B------:R-:W-:Y:S01]  /*1bd30*/  IMAD.WIDE.U32 R2, R9, UR4, RZ ;  /* 0x0000000409027c25 */ /* 0x000fe2000f8e00ff */
[----:B------:R-:W-:-:S03]  /*1bd40*/  ULDC.64 UR4, c[0x0][0x310] ;  /* 0x0000c40000047ab9 */ /* 0x000fc60000000a00 */
[----:B------:R-:W-:Y:S02]  /*1bd50*/  IMAD.IADD R3, R3, 0x1, R0 ;  /* 0x0000000103037824 */ /* 0x000fe400078e0200 */
[----:B------:R-:W-:Y:S02]  /*1bd60*/  IMAD R0, R28, UR4, RZ ;  /* 0x000000041c007c24 */ /* 0x000fe4000f8e02ff */
[----:B------:R-:W-:-:S04]  /*1bd70*/  IMAD.WIDE.U32 R2, R7, UR4, R2 ;  /* 0x0000000407027c25 */ /* 0x000fc8000f8e0002 */
[----:B------:R-:W-:Y:S01]  /*1bd80*/  IMAD R0, R7, UR5, R0 ;  /* 0x0000000507007c24 */ /* 0x000fe2000f8e0200 */
[----:B------:R-:W-:Y:S01]  /*1bd90*/  ULDC.64 UR4, c[0x0][0x308] ;  /* 0x0000c20000047ab9 */ /* 0x000fe20000000a00 */
[----:B----4-:R-:W-:Y:S02]  /*1bda0*/  IMAD R4, R25, 0x3000, R4 ;  /* 0x0000300019047824 */ /* 0x010fe400078e0204 */
[----:B------:R-:W-:Y:S02]  /*1bdb0*/  IMAD.IADD R3, R3, 0x1, R0 ;  /* 0x0000000103037824 */ /* 0x000fe400078e0200 */
[----:B---3--:R-:W-:Y:S02]  /*1bdc0*/  IMAD R0, R6, UR4, RZ ;  /* 0x0000000406007c24 */ /* 0x008fe4000f8e02ff */
[----:B------:R-:W-:-:S04]  /*1bdd0*/  IMAD.WIDE.U32 R2, R18, UR4, R2 ;  /* 0x0000000412027c25 */ /* 0x000fc8000f8e0002 */
[----:B------:R-:W-:Y:S01]  /*1bde0*/  IMAD R0, R18, UR5, R0 ;  /* 0x0000000512007c24 */ /* 0x000fe2000f8e0200 */
[----:B------:R-:W-:Y:S02]  /*1bdf0*/  ULDC.64 UR4, c[0x0][0x2e8] ;  /* 0x0000ba0000047ab9 */ /* 0x000fe40000000a00 */
[----:B------:R-:W-:Y:S01]  /*1be00*/  LEA R6, P0, R2, UR4, 0x1 ;  /* 0x0000000402067c11 */ /* 0x000fe2000f8008ff */
[----:B------:R-:W-:Y:S01]  /*1be10*/  IMAD.IADD R0, R0, 0x1, R3 ;  /* 0x0000000100007824 */ /* 0x000fe200078e0203 */
[----:B------:R-:W-:-:S04]  /*1be20*/  UMOV UR4, 0xffffffff ;  /* 0xffffffff00047882 */ /* 0x000fc80000000000 */
[----:B------:R-:W-:Y:S01]  /*1be30*/  LEA.HI.X R8, R2, UR5, R0, 0x1, P0 ;  /* 0x0000000502087c11 */ /* 0x000fe200080f0c00 */
[----:B------:R-:W-:Y:S06]  /*1be40*/  BRA.DIV UR4, `(.L_x_2539) ;  /* 0x0000004204547947 */ /* 0x000fec000b800000 */
[----:B------:R-:W2:Y:S01]  /*1be50*/  LDL R3, [R1] ;  /* 0x0000000001037983 */ /* 0x000ea20000100800 */
[----:B------:R-:W-:Y:S01]  /*1be60*/  IMAD R4, R4, 0x2, R22 ;  /* 0x0000000204047824 */ /* 0x000fe200078e0216 */
[----:B------:R-:W0:Y:S02]  /*1be70*/  S2R R11, SR_TID.X ;  /* 0x00000000000b7919 */ /* 0x000e240000002100 */
[----:B------:R-:W1:Y:S04]  /*1be80*/  SHFL.IDX PT, R2, R6, RZ, 0x1c1f ;  /* 0x001c1fff06027589 */ /* 0x000e6800000e0000 */
[----:B------:R-:W-:Y:S01]  /*1be90*/  SHFL.IDX PT, R20, R8, 0x2, 0x1c1f ;  /* 0x005c1f0008147f89 */ /* 0x000fe200000e0000 */
[----:B0-----:R-:W-:-:S04]  /*1bea0*/  SHF.L.U32 R11, R11, 0x3, RZ ;  /* 0x000000030b0b7819 */ /* 0x001fc800000006ff */
[----:B------:R-:W-:-:S05]  /*1beb0*/  LOP3.LUT R11, R11, 0x18, RZ, 0xc0, !PT ;  /* 0x000000180b0b7812 */ /* 0x000fca00078ec0ff */
[----:B------:R-:W-:-:S05]  /*1bec0*/  IMAD.SHL.U32 R0, R11, 0x2, RZ ;  /* 0x000000020b007824 */ /* 0x000fca00078e00ff */
[----:B-1----:R-:W-:Y:S02]  /*1bed0*/  IADD3 R2, P0, R2, R0, RZ ;  /* 0x0000000002027210 */ /* 0x002fe40007f1e0ff */
[----:B--2---:R-:W-:Y:S02]  /*1bee0*/  LOP3.LUT P6, RZ, R3, 0x4, RZ, 0xc0, !PT ;  /* 0x0000000403ff7812 */ /* 0x004fe400078cc0ff */
[----:B------:R-:W0:Y:S02]  /*1bef0*/  SHFL.IDX PT, R3, R8, RZ, 0x1c1f ;  /* 0x001c1fff08037589 */ /* 0x000e2400000e0000 */
[----:B0-----:R-:W-:-:S09]  /*1bf00*/  IMAD.X R3, RZ, RZ, R3, P0 ;  /* 0x000000ffff037224 */ /* 0x001fd200000e0603 */
        /* <DEDUP_REMOVED lines=18> */
.L_x_2670:
[----:B------:R-:W3:Y:S01]  /*1c030*/  LDL R3, [R1] ;  /* 0x0000000001037983 */ /* 0x000ee20000100800 */
[----:B--2---:R-:W-:Y:S02]  /*1c040*/  IADD3 R2, P0, R2, R0, RZ ;  /* 0x0000000002027210 */ /* 0x004fe40007f1e0ff */
[----:B---3--:R-:W-:-:S03]  /*1c050*/  LOP3.LUT P6, RZ, R3, 0x4, RZ, 0xc0, !PT ;  /* 0x0000000403ff7812 */ /* 0x008fc600078cc0ff */
[----:B------:R-:W-:Y:S01]  /*1c060*/  IMAD.X R3, RZ, RZ, R20, P0 ;  /* 0x000000ffff037224 */ /* 0x000fe200000e0614 */
[----:B------:R-:W-:-:S09]  /*1c070*/  PLOP3.LUT P0, PT, PT, PT, PT, 0x80, 0x0 ;  /* 0x000000000000781c */ /* 0x000fd20003f0f070 */
[----:B------:R-:W-:Y:S01]  /*1c080*/  @!PT LDS RZ, [RZ] ;  /* 0x00000000fffff984 */ /* 0x000fe20000000800 */
[----:B------:R-:W-:Y:S01]  /*1c090*/  @!PT LDS RZ, [RZ] ;  /* 0x00000000fffff984 */ /* 0x000fe20000000800 */
[----:B------:R-:W-:Y:S01]  /*1c0a0*/  @!PT LDS RZ, [RZ] ;  /* 0x00000000fffff984 */ /* 0x000fe20000000800 */
[----:B------:R1:W-:Y:S04]  /*1c0b0*/  LDGSTS.E.BYPASS.LTC128B.128 [R4+0x16c00], desc[UR38][R2.64], !P6 ;  /* 0x16c0000002047fae */ /* 0x0003e8000f101d66 */
[----:B------:R1:W-:Y:S04]  /*1c0c0*/  LDGSTS.E.BYPASS.LTC128B.128 [R4+0x18c00], desc[UR38][R2.64+0x40], !P5 ;  /* 0x18c0004002047fae */ /* 0x0003e8000e901d66 */
[----:B------:R1:W-:Y:S01]  /*1c0d0*/  LDGSTS.E.BYPASS.LTC128B.128 [R4+0x1ac00], desc[UR38][R2.64+0x80], !P4 ;  /* 0x1ac0008002047fae */ /* 0x0003e2000e101d66 */
[----:B------:R-:W-:Y:S01]  /*1c0e0*/  NOP ;  /* 0x0000000000007918 */ /* 0x000fe20000000000 */
.L_x_2540:
        /* <DEDUP_REMOVED lines=11> */
.L_x_2541:
[----:B------:R1:W-:Y:S01]  /*1c1a0*/  SYNCS.ARRIVE.TRANS64.A1T0 RZ, [R5+URZ+0x2d830], RZ ;  /* 0x02d830ff05ff79a7 */ /* 0x0003e2000810003f */
[----:B------:R-:W-:Y:S05]  /*1c1b0*/  @!P5 BRA `(.L_x_2542) ;  /* 0x000000000004d947 */ /* 0x000fea0003800000 */
[----:B------:R-:W-:Y:S01]  /*1c1c0*/  BPT.TRAP 0x1 ;  /* 0x000000040000795c */ /* 0x000fe20000300000 */
.L_x_2542:
[----:B------:R-:W-:Y:S01]  /*1c1d0*/  SHF.L.U32 R2, R17, 0x1f, RZ ;  /* 0x0000001f11027819 */ /* 0x000fe200000006ff */
[----:B------:R-:W-:Y:S01]  /*1c1e0*/  BSSY B1, `(.L_x_2543) ;  /* 0x0000004000017945 */ /* 0x000fe20003800000 */
[----:B-1----:R-:W-:-:S04]  /*1c1f0*/  LEA R5, R10, R22, 0x3 ;  /* 0x000000160a057211 */ /* 0x002fc800078e18ff */
[----:B------:R-:W1:Y:S02]  /*1c200*/  SYNCS.PHASECHK.TRANS64.TRYWAIT P0, [R5+URZ+0x2d860], R2 ;  /* 0x02d86002050075a7 */ /* 0x000e64000800017f */
[----:B-1----:R-:W-:Y:S05]  /*1c210*/  @!P0 BRA `(.L_x_2544) ;  /* 0x0000004000d08947 */ /* 0x002fea0003800000 */
.L_x_2671:
[----:B------:R-:W-:Y:S05]  /*1c220*/  BSYNC B1 ;  /* 0x0000000000017941 */ /* 0x000fea0003800000 */
.L_x_2543:
        /* <DEDUP_REMOVED lines=45> */
.L_x_2681:
        /* <DEDUP_REMOVED lines=32> */
.L_x_2546:
        /* <DEDUP_REMOVED lines=12> */
.L_x_2547:
[----:B------:R2:W-:Y:S01]  /*1c7c0*/  STL [R1+0x8], R26 ;  /* 0x0000081a01007387 */ /* 0x0005e20000100800 */
[C---:B------:R-:W-:Y:S01]  /*1c7d0*/  ISETP.GT.AND P0, PT, R26.reuse, RZ, PT ;  /* 0x000000ff1a00720c */ /* 0x040fe20003f04270 */
[----:B------:R2:W-:Y:S01]  /*1c7e0*/  SYNCS.ARRIVE.TRANS64.A1T0 RZ, [R5+URZ+0x2d850], RZ ;  /* 0x02d850ff05ff79a7 */ /* 0x0005e2000810003f */
[----:B------:R-:W-:Y:S01]  /*1c7f0*/  IADD3 R0, R26, -0x1, RZ ;  /* 0xffffffff1a007810 */ /* 0x000fe20007ffe0ff */
[----:B------:R-:W-:Y:S02]  /*1c800*/  IMAD.MOV.U32 R17, RZ, RZ, R29 ;  /* 0x000000ffff117224 */ /* 0x000fe400078e001d */
[----:B------:R-:W-:-:S08]  /*1c810*/  IMAD.MOV.U32 R10, RZ, RZ, R25 ;  /* 0x000000ffff0a7224 */ /* 0x000fd000078e0019 */
[----:B--2---:R-:W-:Y:S05]  /*1c820*/  @P0 BRA `(.L_x_2548) ;  /* 0xfffffff000600947 */ /* 0x004fea000383ffff */
.L_x_2535:
[----:B------:R-:W-:Y:S05]  /*1c830*/  BSYNC B0 ;  /* 0x0000000000007941 */ /* 0x000fea0003800000 */
.L_x_2534:
        /* <DEDUP_REMOVED lines=17> */
.L_x_2550:
[----:B------:R-:W-:Y:S05]  /*1c950*/  BSYNC B0 ;  /* 0x0000000000007941 */ /* 0x000fea0003800000 */
.L_x_2549:
[----:B-1----:R-:W-:-:S05]  /*1c960*/  IMAD.U32 R0, RZ, RZ, UR40 ;  /* 0x00000028ff007e24 */ /* 0x002fca000f8e00ff */
[----:B------:R-:W-:-:S13]  /*1c970*/  ISETP.NE.AND P0, PT, R0, 0x3, PT ;  /* 0x000000030000780c */ /* 0x000fda0003f05270 */
[----:B------:R-:W-:Y:S05]  /*1c980*/  @!P0 BRA `(.L_x_2551) ;  /* 0x0000000000048947 */ /* 0x000fea0003800000 */
[----:B------:R-:W-:Y:S01]  /*1c990*/  BPT.TRAP 0x1 ;  /* 0x000000040000795c */ /* 0x000fe20000300000 */
.L_x_2551:
[----:B------:R-:W2:Y:S01]  /*1c9a0*/  LDL.LU R2, [R1+0x24] ;  /* 0x0000240001027983 */ /* 0x000ea20000300800 */
[----:B------:R-:W-:Y:S01]  /*1c9b0*/  LEA R0, R25, R22, 0x3 ;  /* 0x0000001619007211 */ /* 0x000fe200078e18ff */
[----:B------:R-:W-:Y:S01]  /*1c9c0*/  BSSY B0, `(.L_x_2552) ;  /* 0x0000005000007945 */ /* 0x000fe20003800000 */
[----:B------:R-:W-:-:S04]  /*1c9d0*/  SHF.L.U32 R3, R29, 0x1f, RZ ;  /* 0x0000001f1d037819 */ /* 0x000fc800000006ff */
[----:B------:R-:W1:Y:S01]  /*1c9e0*/  SYNCS.PHASECHK.TRANS64.TRYWAIT P0, [R0+URZ+0x2d860], R3 ;  /* 0x02d86003000075a7 */ /* 0x000e62000800017f */
[----:B--2---:R-:W-:Y:S01]  /*1c9f0*/  IMAD R6, R26, -0x80, R2 ;  /* 0xffffff801a067824 */ /* 0x004fe200078e0202 */
[----:B-1----:R-:W-:Y:S06]  /*1ca00*/  @!P0 BRA `(.L_x_2553) ;  /* 0x00000040004c8947 */ /* 0x002fec0003800000 */
.L_x_2682:
[----:B------:R-:W-:Y:S05]  /*1ca10*/  BSYNC B0 ;  /* 0x0000000000007941 */ /* 0x000fea0003800000 */
.L_x_2552:
        /* <DEDUP_REMOVED lines=22> */
[----:B-1----:R-:W-:-:S02]  /*1cb80*/  IADD3.X R3, RZ, R3, RZ, P0, !PT ;  /* 0x00000003ff037210 */ /* 0x002fc400007fe4ff */
[----:B------:R-:W-:Y:S02]  /*1cb90*/  ISETP.GE.AND P1, PT, R8, UR4, PT ;  /* 0x0000000408007c0c */ /* 0x000fe4000bf26270 */
        /* <DEDUP_REMOVED lines=27> */
.L_x_2692:
[C---:B------:R-:W-:Y:S02]  /*1cd50*/  ISETP.LT.OR P2, PT, R6.reuse, 0x61, P2 ;  /* 0x000000610600780c */ /* 0x040fe40001741670 */
[C---:B------:R-:W-:Y:S02]  /*1cd60*/  ISETP.LT.OR P1, PT, R6.reuse, 0x61, P1 ;  /* 0x000000610600780c */ /* 0x040fe40000f21670 */
[----:B------:R-:W-:Y:S02]  /*1cd70*/  ISETP.LT.OR P0, PT, R6, 0x61, P0 ;  /* 0x000000610600780c */ /* 0x000fe40000701670 */
[----:B--2---:R-:W-:-:S04]  /*1cd80*/  IADD3 R2, P3, R14, R5, RZ ;  /* 0x000000050e027210 */ /* 0x004fc80007f7e0ff */
[----:B------:R-:W-:-:S05]  /*1cd90*/  IADD3.X R3, RZ, R24, RZ, P3, !PT ;  /* 0x00000018ff037210 */ /* 0x000fca0001ffe4ff */
        /* <DEDUP_REMOVED lines=8> */
.L_x_2555:
        /* <DEDUP_REMOVED lines=11> */
.L_x_2556:
[----:B------:R-:W-:Y:S01]  /*1ced0*/  VIADD R25, R25, 0x1 ;  /* 0x0000000119197836 */ /* 0x000fe20000000000 */
[----:B------:R0:W-:Y:S04]  /*1cee0*/  SYNCS.ARRIVE.TRANS64.A1T0 RZ, [R0+URZ+0x2d850], RZ ;  /* 0x02d850ff00ff79a7 */ /* 0x0001e8000810003f */
[----:B------:R-:W-:-:S04]  /*1cef0*/  ISETP.NE.AND P0, PT, R25, 0x2, PT ;  /* 0x000000021900780c */ /* 0x000fc80003f05270 */
[----:B0-----:R-:W-:Y:S02]  /*1cf00*/  SEL R0, RZ, 0x1, P0 ;  /* 0x00000001ff007807 */ /* 0x001fe40000000000 */
[----:B------:R-:W-:Y:S02]  /*1cf10*/  SEL R25, R25, RZ, P0 ;  /* 0x000000ff19197207 */ /* 0x000fe40000000000 */
[----:B------:R-:W-:-:S07]  /*1cf20*/  LOP3.LUT R29, R29, R0, RZ, 0x3c, !PT ;  /* 0x000000001d1d7212 */ /* 0x000fce00078e3cff */
.L_x_2515:
[----:B------:R-:W-:Y:S05]  /*1cf30*/  BSYNC B7 ;  /* 0x0000000000077941 */ /* 0x000fea0003800000 */
.L_x_2513:
[----:B------:R-:W3:Y:S02]  /*1cf40*/  LDL R0, [R1] ;  /* 0x0000000001007983 */ /* 0x000ee40000100800 */
[----:B---3--:R-:W-:-:S13]  /*1cf50*/  LOP3.LUT P0, RZ, R0, 0x10, RZ, 0xc0, !PT ;  /* 0x0000001000ff7812 */ /* 0x008fda000780c0ff */
        /* <DEDUP_REMOVED lines=10> */
.L_x_2557:
[----:B------:R-:W2:Y:S01]  /*1d000*/  S2R R0, SR_TID.X ;  /* 0x0000000000007919 */ /* 0x000ea20000002100 */
[----:B------:R-:W-:Y:S01]  /*1d010*/  UMOV UR4, 0xffffffff ;  /* 0xffffffff00047882 */ /* 0x000fe20000000000 */
[----:B--2---:R-:W-:-:S04]  /*1d020*/  LOP3.LUT R7, R0, 0x1f, RZ, 0xc0, !PT ;  /* 0x0000001f00077812 */ /* 0x004fc800078ec0ff */
[----:B------:R-:W-:Y:S01]  /*1d030*/  ISETP.NE.AND P0, PT, R7, 0x1f, PT ;  /* 0x0000001f0700780c */ /* 0x000fe20003f05270 */
[----:B------:R-:W-:-:S12]  /*1d040*/  BRA.DIV UR4, `(.L_x_2559) ;  /* 0x0000004204407947 */ /* 0x000fd8000b800000 */
[----:B0-----:R-:W-:Y:S01]  /*1d050*/  IADD3 R5, R19, R7, RZ ;  /* 0x0000000713057210 */ /* 0x001fe20007ffe0ff */
        /* <DEDUP_REMOVED lines=29> */
[----:B------:R0:W2:Y:S02]  /*1d230*/  SHFL.IDX PT, R14, R3, 0x1f, 0x1f ;  /* 0x03e01f00030e7f89 */ /* 0x0000a400000e0000 */
.L_x_2702:
[----:B------:R-:W-:Y:S02]  /*1d240*/  ULDC UR4, c[0x0][0xc38] ;  /* 0x00030e0000047ab9 */ /* 0x000fe40000000800 */
[----:B------:R-:W-:-:S05]  /*1d250*/  MOV R4, UR4 ;  /* 0x0000000400047c02 */ /* 0x000fca0008000f00 */
[----:B--2---:R-:W-:-:S04]  /*1d260*/  IMAD R5, R14, R4, RZ ;  /* 0x000000040e057224 */ /* 0x004fc800078e02ff */
[----:B------:R-:W-:-:S05]  /*1d270*/  IMAD.IADD R16, R16, 0x1, R5 ;  /* 0x0000000110107824 */ /* 0x000fca00078e0205 */
[----:B------:R-:W-:-:S13]  /*1d280*/  ISETP.GT.AND P6, PT, R16, R0, PT ;  /* 0x000000001000720c */ /* 0x000fda0003fc4270 */
[----:B------:R-:W-:Y:S05]  /*1d290*/  @P6 BRA `(.L_x_2560) ;  /* 0x00000000009c6947 */ /* 0x000fea0003800000 */
.L_x_2565:
[----:B------:R-:W2:Y:S01]  /*1d2a0*/  LDC R4, c[0x0][0xc3c] ;  /* 0x00030f00ff047b82 */ /* 0x000ea20000000800 */
[----:B------:R-:W-:-:S05]  /*1d2b0*/  VIADD R19, R19, 0x1f ;  /* 0x0000001f13137836 */ /* 0x000fca0000000000 */
[----:B--2---:R-:W-:-:S13]  /*1d2c0*/  ISETP.GE.AND P6, PT, R19, R4, PT ;  /* 0x000000041300720c */ /* 0x004fda0003fc6270 */
[----:B------:R-:W-:Y:S05]  /*1d2d0*/  @P6 BRA `(.L_x_2561) ;  /* 0x0000000400d06947 */ /* 0x000fea0003800000 */
[----:B------:R-:W2:Y:S01]  /*1d2e0*/  S2R R2, SR_TID.X ;  /* 0x0000000000027919 */ /* 0x000ea20000002100 */
[----:B------:R-:W-:Y:S01]  /*1d2f0*/  BSSY B0, `(.L_x_2562) ;  /* 0x0000009000007945 */ /* 0x000fe20003800000 */
[----:B--2---:R-:W-:-:S05]  /*1d300*/  LOP3.LUT R2, R2, 0x1f, RZ, 0xc0, !PT ;  /* 0x0000001f02027812 */ /* 0x004fca00078ec0ff */
[----:B------:R-:W-:Y:S01]  /*1d310*/  IMAD.IADD R5, R19, 0x1, R2 ;  /* 0x0000000113057824 */ /* 0x000fe200078e0202 */
[----:B------:R-:W-:-:S04]  /*1d320*/  MOV R2, RZ ;  /* 0x000000ff00027202 */ /* 0x000fc80000000f00 */
[----:B------:R-:W-:-:S13]  /*1d330*/  ISETP.GE.OR P6, PT, R5, R4, !P0 ;  /* 0x000000040500720c */ /* 0x000fda00047c6670 */
[----:B------:R-:W-:Y:S05]  /*1d340*/  @P6 BRA `(.L_x_2563) ;  /* 0x00000000000c6947 */ /* 0x000fea0003800000 */
[----:B0-----:R-:W0:Y:S02]  /*1d350*/  LDC.64 R2, c[0x0][0xc80] ;  /* 0x00032000ff027b82 */ /* 0x001e240000000a00 */
[----:B0-----:R-:W-:-:S06]  /*1d360*/  IMAD.WIDE R2, R5, 0x4, R2 ;  /* 0x0000000405027825 */ /* 0x001fcc00078e0202 */
[----:B------:R2:W5:Y:S02]  /*1d370*/  LDG.E R2, desc[UR38][R2.64] ;  /* 0x0000002602027981 */ /* 0x000564000c1e1900 */
.L_x_2563:
[----:B------:R-:W-:Y:S05]  /*1d380*/  BSYNC B0 ;  /* 0x0000000000007941 */ /* 0x000fea0003800000 */
.L_x_2562:
[----:B------:R-:W-:-:S03]  /*1d390*/  UMOV UR4, 0xffffffff ;  /* 0xffffffff00047882 */ /* 0x000fc60000000000 */
[----:B------:R-:W-:Y:S05]  /*1d3a0*/  BRA.DIV UR4, `(.L_x_2564) ;  /* 0x00000042048c7947 */ /* 0x000fea000b800000 */
[----:B-----5:R-:W3:Y:S02]  /*1d3b0*/  SHFL.UP PT, R14, R2, 0x1, RZ ;  /* 0x04200000020e7989 */ /* 0x020ee400000e00ff */
[----:B---3--:R-:W-:-:S05]  /*1d3c0*/  SEL R13, R14, RZ, P1 ;  /* 0x000000ff0e0d7207 */ /* 0x008fca0000800000 */
[----:B------:R-:W-:-:S05]  /*1d3d0*/  IMAD.IADD R13, R2, 0x1, R13 ;  /* 0x00000001020d7824 */ /* 0x000fca00078e020d */
[----:B------:R-:W3:Y:S02]  /*1d3e0*/  SHFL.UP PT, R14, R13, 0x2, RZ ;  /* 0x044000000d0e7989 */ /* 0x000ee400000e00ff */
[----:B---3--:R-:W-:-:S05]  /*1d3f0*/  SEL R14, R14, RZ, P2 ;  /* 0x000000ff0e0e7207 */ /* 0x008fca0001000000 */
[----:B0-2---:R-:W-:-:S05]  /*1d400*/  IMAD.IADD R3, R13, 0x1, R14 ;  /* 0x000000010d037824 */ /* 0x005fca00078e020e */
        /* <DEDUP_REMOVED lines=9> */
[----:B------:R0:W2:Y:S02]  /*1d4a0*/  SHFL.IDX PT, R14, R3, 0x1f, 0x1f ;  /* 0x03e01f00030e7f89 */ /* 0x0000a400000e0000 */
.L_x_2710:
[----:B------:R-:W-:Y:S02]  /*1d4b0*/  ULDC UR4, c[0x0][0xc38] ;  /* 0x00030e0000047ab9 */ /* 0x000fe40000000800 */
[----:B------:R-:W-:-:S04]  /*1d4c0*/  IMAD.U32 R4, RZ, RZ, UR4 ;  /* 0x00000004ff047e24 */ /* 0x000fc8000f8e00ff */
[----:B--2---:R-:W-:-:S04]  /*1d4d0*/  IMAD R5, R14, R4, RZ ;  /* 0x000000040e057224 */ /* 0x004fc800078e02ff */
[----:B------:R-:W-:-:S05]  /*1d4e0*/  IMAD.IADD R16, R5, 0x1, R16 ;  /* 0x0000000105107824 */ /* 0x000fca00078e0210 */
[----:B------:R-:W-:-:S13]  /*1d4f0*/  ISETP.GT.AND P6, PT, R16, R0, PT ;  /* 0x000000001000720c */ /* 0x000fda0003fc4270 */
[----:B------:R-:W-:Y:S05]  /*1d500*/  @!P6 BRA `(.L_x_2565) ;  /* 0xfffffffc0064e947 */ /* 0x000fea000383ffff */
.L_x_2560:
[----:B------:R-:W-:Y:S01]  /*1d510*/  IADD3 R16, -R5, R16, RZ ;  /* 0x0000001005107210 */ /* 0x000fe20007ffe1ff */
[----:B------:R-:W-:-:S04]  /*1d520*/  UMOV UR4, 0xffffffff ;  /* 0xffffffff00047882 */ /* 0x000fc80000000000 */
[----:B------:R-:W-:-:S05]  /*1d530*/  IMAD R5, R3, R4, R16 ;  /* 0x0000000403057224 */ /* 0x000fca00078e0210 */
[----:B------:R-:W-:Y:S01]  /*1d540*/  ISETP.GT.AND P6, PT, R5, R0, PT ;  /* 0x000000000500720c */ /* 0x000fe20003fc4270 */
[----:B------:R-:W-:-:S12]  /*1d550*/  BRA.DIV UR4, `(.L_x_2566) ;  /* 0x0000004204dc7947 */ /* 0x000fd8000b800000 */
[----:B------:R-:W-:-:S04]  /*1d560*/  VOTE.ANY R5, PT, !P6 ;  /* 0x0000000000057806 */ /* 0x000fc800070e0100 */
[----:B------:R-:W2:Y:S02]  /*1d570*/  POPC R6, R5 ;  /* 0x0000000500067309 */ /* 0x000ea40000000000 */
[----:B--2---:R2:W3:Y:S02]  /*1d580*/  SHFL.IDX PT, R17, R2, R6, 0x1f ;  /* 0x00001f0602117589 */ /* 0x0044e400000e0000 */
.L_x_2714:
[----:B------:R-:W-:Y:S01]  /*1d590*/  ISETP.NE.AND P0, PT, R5, RZ, PT ;  /* 0x000000ff0500720c */ /* 0x000fe20003f05270 */
[----:B------:R-:W-:-:S12]  /*1d5a0*/  IMAD.MOV.U32 R5, RZ, RZ, RZ ;  /* 0x000000ffff057224 */ /* 0x000fd800078e00ff */
[----:B------:R-:W-:Y:S05]  /*1d5b0*/  @!P0 BRA `(.L_x_2567) ;  /* 0x0000000000108947 */ /* 0x000fea0003800000 */
[----:B------:R-:W-:Y:S01]  /*1d5c0*/  UMOV UR4, 0xffffffff ;  /* 0xffffffff00047882 */ /* 0x000fe20000000000 */
[----:B------:R-:W-:Y:S02]  /*1d5d0*/  VIADD R12, R6, 0xffffffff ;  /* 0xffffffff060c7836 */ /* 0x000fe40000000000 */
[----:B------:R-:W-:Y:S05]  /*1d5e0*/  BRA.DIV UR4, `(.L_x_2568) ;  /* 0x0000004604007947 */ /* 0x000fea000b800000 */
[----:B------:R4:W0:Y:S02]  /*1d5f0*/  SHFL.IDX PT, R5, R3, R12, 0x1f ;  /* 0x00001f0c03057589 */ /* 0x00082400000e0000 */
.L_x_2567:
[----:B0-2-4-:R-:W0:Y:S01]  /*1d600*/  LDC.64 R2, c[0x0][0xc90] ;  /* 0x00032400ff027b82 */ /* 0x015e220000000a00 */
[----:B------:R-:W-:-:S04]  /*1d610*/  IMAD.IADD R19, R6, 0x1, R19 ;  /* 0x0000000106137824 */ /* 0x000fc800078e0213 */
[----:B0-----:R-:W-:-:S05]  /*1d620*/  IMAD.WIDE R2, R19, 0x4, R2 ;  /* 0x0000000413027825 */ /* 0x001fca00078e0202 */
[----:B------:R0:W3:Y:S01]  /*1d630*/  LDG.E R7, desc[UR38][R2.64] ;  /* 0x0000002602077981 */ /* 0x0000e2000c1e1900 */
[----:B------:R-:W-:Y:S02]  /*1d640*/  IMAD R16, R5, R4, R16 ;  /* 0x0000000405107224 */ /* 0x000fe400078e0210 */
[----:B0-----:R-:W-:Y:S02]  /*1d650*/  IMAD.MOV.U32 R2, RZ, RZ, RZ ;  /* 0x000000ffff027224 */ /* 0x001fe400078e00ff */
[----:B---3--:R-:W-:-:S05]  /*1d660*/  IMAD R6, R17, R7, RZ ;  /* 0x0000000711067224 */ /* 0x008fca00078e02ff */
[----:B------:R-:W-:-:S04]  /*1d670*/  IABS R8, R6 ;  /* 0x0000000600087213 */ /* 0x000fc80000000000 */
[----:B-1----:R-:W0:Y:S08]  /*1d680*/  I2F.RP R9, R8 ;  /* 0x0000000800097306 */ /* 0x002e300000209400 */
        /* <DEDUP_REMOVED lines=8> */
[----:B------:R-:W-:Y:S02]  /*1d710*/  IABS R3, R5 ;  /* 0x0000000500037213 */ /* 0x000fe40000000000 */
[----:B------:R-:W-:-:S03]  /*1d720*/  IADD3 R0, RZ, -R0, RZ ;  /* 0x80000000ff007210 */ /* 0x000fc60007ffe0ff */
        /* <DEDUP_REMOVED lines=24> */
[----:B0-----:R-:W-:-:S05]  /*1d8b0*/  IADD3 R2, RZ, -R3, RZ ;  /* 0x80000003ff027210 */ /* 0x001fca0007ffe0ff */
        /* <DEDUP_REMOVED lines=10> */
[----:B------:R-:W-:Y:S01]  /*1d960*/  @!P1 IMAD.IADD R6, R6, 0x1, -R7 ;  /* 0x0000000106069824 */ /* 0x000fe200078e0a07 */
[----:B------:R-:W-:Y:S02]  /*1d970*/  @!P1 IADD3 R2, R2, 0x1, RZ ;  /* 0x0000000102029810 */ /* 0x000fe40007ffe0ff */
[----:B------:R-:W-:Y:S02]  /*1d980*/  ISETP.NE.AND P1, PT, R4, RZ, PT ;  /* 0x000000ff0400720c */ /* 0x000fe40003f25270 */
[----:B------:R-:W-:-:S13]  /*1d990*/  ISETP.GE.U32.AND P0, PT, R6, R7, PT ;  /* 0x000000070600720c */ /* 0x000fda0003f06070 */
[----:B------:R-:W-:-:S04]  /*1d9a0*/  @P0 VIADD R2, R2, 0x1 ;  /* 0x0000000102020836 */ /* 0x000fc80000000000 */
[----:B------:R-:W-:Y:S01]  /*1d9b0*/  @!P2 IMAD.MOV R2, RZ, RZ, -R2 ;  /* 0x000000ffff02a224 */ /* 0x000fe200078e0a02 */
[----:B------:R-:W-:Y:S02]  /*1d9c0*/  @!P1 LOP3.LUT R2, RZ, R4, RZ, 0x33, !PT ;  /* 0x00000004ff029212 */ /* 0x000fe400078e33ff */
[----:B------:R-:W-:-:S05]  /*1d9d0*/  IADD3 R4, -R4, RZ, RZ ;  /* 0x000000ff04047210 */ /* 0x000fca0007ffe1ff */
[----:B------:R-:W-:Y:S01]  /*1d9e0*/  IMAD R18, R2, R4, R5 ;  /* 0x0000000402127224 */ /* 0x000fe200078e0205 */
[----:B------:R-:W-:-:S05]  /*1d9f0*/  LOP3.LUT R2, RZ, R2, RZ, 0x33, !PT ;  /* 0x00000002ff027212 */ /* 0x000fca00078e33ff */
[----:B------:R-:W-:Y:S01]  /*1da00*/  IMAD.IADD R17, R17, 0x1, R2 ;  /* 0x0000000111117824 */ /* 0x000fe200078e0202 */
[----:B------:R-:W-:Y:S06]  /*1da10*/  BRA `(.L_x_2569) ;  /* 0x00000000001c7947 */ /* 0x000fec0003800000 */
.L_x_2561:
[----:B------:R-:W-:Y:S01]  /*1da20*/  UMOV UR4, URZ ;  /* 0x0000003f00047c82 */ /* 0x000fe20008000000 */
[----:B------:R-:W-:Y:S01]  /*1da30*/  UMOV UR5, URZ ;  /* 0x0000003f00057c82 */ /* 0x000fe20008000000 */
[----:B------:R-:W-:Y:S01]  /*1da40*/  ULDC UR6, c[0x0][0xc3c] ;  /* 0x00030f0000067ab9 */ /* 0x000fe20000000800 */
[----:B------:R-:W-:Y:S01]  /*1da50*/  IMAD.MOV.U32 R16, RZ, RZ, R0 ;  /* 0x000000ffff107224 */ /* 0x000fe200078e0000 */
[----:B------:R-:W-:Y:S01]  /*1da60*/  MOV R18, UR5 ;  /* 0x0000000500127c02 */ /* 0x000fe20008000f00 */
[----:B------:R-:W-:Y:S02]  /*1da70*/  IMAD.U32 R17, RZ, RZ, UR4 ;  /* 0x00000004ff117e24 */ /* 0x000fe4000f8e00ff */
[----:B------:R-:W-:-:S07]  /*1da80*/  IMAD.U32 R19, RZ, RZ, UR6 ;  /* 0x00000006ff137e24 */ /* 0x000fce000f8e00ff */
.L_x_2569:
[----:B------:R-:W2:Y:S01]  /*1da90*/  S2R R0, SR_TID.X ;  /* 0x0000000000007919 */ /* 0x000ea20000002100 */
[----:B------:R-:W-:Y:S05]  /*1daa0*/  WARPSYNC.ALL ;  /* 0x0000000000007948 */ /* 0x000fea0003800000 */
[----:B------:R-:W-:Y:S01]  /*1dab0*/  BAR.SYNC.DEFER_BLOCKING 0x4, 0x200 ;  /* 0x0108000000007b1d */ /* 0x000fe20000010000 */
[----:B--2---:R-:W-:-:S04]  /*1dac0*/  LOP3.LUT R0, R0, 0x1f, RZ, 0xc0, !PT ;  /* 0x0000001f00007812 */ /* 0x004fc800078ec0ff */
[----:B------:R-:W-:-:S13]  /*1dad0*/  ISETP.NE.AND P0, PT, R0, RZ, PT ;  /* 0x000000ff0000720c */ /* 0x000fda0003f05270 */
[----:B0-----:R-:W0:Y:S01]  /*1dae0*/  @!P0 S2R R3, SR_CgaCtaId ;  /* 0x0000000000038919 */ /* 0x001e220000008800 */
[----:B------:R-:W-:-:S04]  /*1daf0*/  @!P0 MOV R0, 0x400 ;  /* 0x0000040000008802 */ /* 0x000fc80000000f00 */
[----:B0-----:R-:W-:-:S05]  /*1db00*/  @!P0 LEA R22, R3, R0, 0x18 ;  /* 0x0000000003168211 */ /* 0x001fca00078ec0ff */
[----:B------:R0:W-:Y:S01]  /*1db10*/  @!P0 STS.128 [R22+0x2d8d0], R16 ;  /* 0x02d8d01016008388 */ /* 0x0001e20000000c00 */
[----:B------:R-:W-:Y:S06]  /*1db20*/  BAR.ARV 0x5, 0x200 ;  /* 0x0148000000007b1d */ /* 0x000fec0000002000 */
.L_x_2558:
[----:B------:R-:W-:Y:S02]  /*1db30*/  ULDC UR4, c[0x0][0xc3c] ;  /* 0x00030f0000047ab9 */ /* 0x000fe40000000800 */
[----:B----4-:R-:W-:-:S13]  /*1db40*/  ISETP.GE.AND P0, PT, R19, UR4, PT ;  /* 0x0000000413007c0c */ /* 0x010fda000bf06270 */
[----:B------:R-:W-:Y:S05]  /*1db50*/  @!P0 BRA `(.L_x_2570) ;  /* 0xffffffa000908947 */ /* 0x000fea000383ffff */
[----:B------:R-:W-:Y:S05]  /*1db60*/  BSYNC B8 ;  /* 0x0000000000087941 */ /* 0x000fea0003800000 */
.L_x_2469:
[----:B0-----:R-:W4:Y:S01]  /*1db70*/  LDL.LU R0, [R1+0x48] ;  /* 0x0000480001007983 */ /* 0x001f220000300800 */
[----:B------:R-:W-:Y:S01]  /*1db80*/  BSSY B0, `(.L_x_2571) ;  /* 0x000000b000007945 */ /* 0x000fe20003800000 */
[----:B------:R-:W0:Y:S01]  /*1db90*/  S2R R5, SR_CgaCtaId ;  /* 0x0000000000057919 */ /* 0x000e220000008800 */
[----:B----4-:R-:W-:-:S05]  /*1dba0*/  VIADD R0, R0, 0x1 ;  /* 0x0000000100007836 */ /* 0x010fca0000000000 */
        /* <DEDUP_REMOVED lines=8> */
.L_x_2717:
[----:B------:R-:W-:Y:S05]  /*1dc30*/  BSYNC B0 ;  /* 0x0000000000007941 */ /* 0x000fea0003800000 */
.L_x_2571:
[----:B------:R-:W-:-:S03]  /*1dc40*/  UMOV UR4, 0xffffffff ;  /* 0xffffffff00047882 */ /* 0x000fc60000000000 */
[----:B------:R-:W-:Y:S05]  /*1dc50*/  BRA.DIV UR4, `(.L_x_2573) ;  /* 0x0000003e04a07947 */ /* 0x000fea000b800000 */
[----:B0-----:R-:W0:Y:S02]  /*1dc60*/  S2R R0, SR_TID.X ;  /* 0x0000000000007919 */ /* 0x001e240000002100 */
[----:B0-----:R-:W-:-:S04]  /*1dc70*/  SHF.R.U32.HI R0, RZ, 0x5, R0 ;  /* 0x00000005ff007819 */ /* 0x001fc80000011600 */
[----:B------:R-:W-:-:S05]  /*1dc80*/  LOP3.LUT R0, R0, 0x3, RZ, 0xc0, !PT ;  /* 0x0000000300007812 */ /* 0x000fca00078ec0ff */
[----:B------:R0:W4:Y:S02]  /*1dc90*/  SHFL.IDX PT, R14, R0, RZ, 0x1f ;  /* 0x00001fff000e7589 */ /* 0x00012400000e0000 */
.L_x_2720:
[----:B----4-:R-:W-:-:S13]  /*1dca0*/  ISETP.NE.AND P0, PT, R14, RZ, PT ;  /* 0x000000ff0e00720c */ /* 0x010fda0003f05270 */
[----:B------:R-:W-:Y:S05]  /*1dcb0*/  @P0 BRA `(.L_x_2304) ;  /* 0x0000000000880947 */ /* 0x000fea0003800000 */
[----:B------:R-:W-:-:S03]  /*1dcc0*/  UMOV UR4, 0xffffffff ;  /* 0xffffffff00047882 */ /* 0x000fc60000000000 */
[----:B------:R-:W-:Y:S05]  /*1dcd0*/  BRA.DIV UR4, `(.L_x_2574) ;  /* 0x0000003e04b47947 */ /* 0x000fea000b800000 */
[----:B------:R-:W-:-:S13]  /*1dce0*/  ELECT P6, URZ, PT ;  /* 0x00000000003f782f */ /* 0x000fda00038c0000 */
.L_x_2723:
[----:B------:R-:W-:Y:S05]  /*1dcf0*/  @!P6 BRA `(.L_x_2304) ;  /* 0x000000000078e947 */ /* 0x000fea0003800000 */
[----:B------:R-:W-:-:S06]  /*1dd00*/  ULOP3.LUT UR4, UR36, 0x2, URZ, 0xfc, !UPT ;  /* 0x0000000224047892 */ /* 0x000fcc000f8efc3f */
[----:B0-----:R-:W-:-:S04]  /*1dd10*/  MOV R0, UR4 ;  /* 0x0000000400007c02 */ /* 0x001fc80008000f00 */
[----:B------:R-:W-:-:S13]  /*1dd20*/  ISETP.NE.AND P0, PT, R0, 0x3, PT ;  /* 0x000000030000780c */ /* 0x000fda0003f05270 */
[----:B------:R-:W-:Y:S05]  /*1dd30*/  @!P0 BRA `(.L_x_2575) ;  /* 0x0000000000048947 */ /* 0x000fea0003800000 */
[----:B------:R-:W-:Y:S01]  /*1dd40*/  BPT.TRAP 0x1 ;  /* 0x000000040000795c */ /* 0x000fe20000300000 */
.L_x_2575:
[----:B------:R-:W-:Y:S01]  /*1dd50*/  IMAD R3, R25, 0x8, R5 ;  /* 0x0000000819037824 */ /* 0x000fe200078e0205 */
[----:B------:R-:W-:Y:S01]  /*1dd60*/  SHF.L.U32 R2, R29, 0x1f, RZ ;  /* 0x0000001f1d027819 */ /* 0x000fe200000006ff */
[----:B------:R-:W-:-:S03]  /*1dd70*/  VIADD R25, R25, 0x1 ;  /* 0x0000000119197836 */ /* 0x000fc60000000000 */
[----:B------:R-:W0:Y:S02]  /*1dd80*/  SYNCS.PHASECHK.TRANS64.TRYWAIT P1, [R3+URZ+0x2d840], R2 ;  /* 0x02d84002030075a7 */ /* 0x000e24000802017f */
[----:B------:R-:W-:-:S04]  /*1dd90*/  ISETP.NE.AND P2, PT, R25, 0x2, PT ;  /* 0x000000021900780c */ /* 0x000fc80003f45270 */
[----:B------:R-:W-:Y:S01]  /*1dda0*/  SEL R0, RZ, 0x1, P2 ;  /* 0x00000001ff007807 */ /* 0x000fe20001000000 */
[----:B0-----:R-:W-:Y:S08]  /*1ddb0*/  @!P1 BRA `(.L_x_2576) ;  /* 0x0000003c009c9947 */ /* 0x001ff00003800000 */
.L_x_2724:
[----:B------:R-:W-:Y:S02]  /*1ddc0*/  SEL R25, R25, RZ, P2 ;  /* 0x000000ff19197207 */ /* 0x000fe40001000000 */
[----:B------:R-:W-:Y:S01]  /*1ddd0*/  LOP3.LUT R0, R29, R0, RZ, 0x3c, !PT ;  /* 0x000000001d007212 */ /* 0x000fe200078e3cff */
[----:B------:R-:W-:Y:S06]  /*1dde0*/  @!P0 BRA `(.L_x_2577) ;  /* 0x0000000000048947 */ /* 0x000fec0003800000 */
[----:B------:R-:W-:Y:S01]  /*1ddf0*/  BPT.TRAP 0x1 ;  /* 0x000000040000795c */ /* 0x000fe20000300000 */
.L_x_2577:
[----:B------:R-:W-:Y:S01]  /*1de00*/  IMAD R25, R25, 0x8, R5 ;  /* 0x0000000819197824 */ /* 0x000fe200078e0205 */
[----:B------:R-:W-:-:S04]  /*1de10*/  SHF.L.U32 R0, R0, 0x1f, RZ ;  /* 0x0000001f00007819 */ /* 0x000fc800000006ff */
[----:B------:R-:W4:Y:S02]  /*1de20*/  SYNCS.PHASECHK.TRANS64.TRYWAIT P1, [R25+URZ+0x2d840], R0 ;  /* 0x02d84000190075a7 */ /* 0x000f24000802017f */
[----:B----4-:R-:W-:Y:S05]  /*1de30*/  @!P1 BRA `(.L_x_2578) ;  /* 0x0000003c00909947 */ /* 0x010fea0003800000 */
.L_x_2725:
[----:B------:R-:W-:Y:S05]  /*1de40*/  @!P0 BRA `(.L_x_2579) ;  /* 0x0000000000048947 */ /* 0x000fea0003800000 */
[----:B------:R-:W-:Y:S01]  /*1de50*/  BPT.TRAP 0x1 ;  /* 0x000000040000795c */ /* 0x000fe20000300000 */
.L_x_2579:
[----:B------:R-:W5:Y:S02]  /*1de60*/  SYNCS.PHASECHK.TRANS64.TRYWAIT P1, [R3+URZ+0x2d860], R2 ;  /* 0x02d86002030075a7 */ /* 0x000f64000802017f */
[----:B-----5:R-:W-:Y:S05]  /*1de70*/  @!P1 BRA `(.L_x_2580) ;  /* 0x0000003c00949947 */ /* 0x020fea0003800000 */
.L_x_2726:
[----:B------:R-:W-:Y:S05]  /*1de80*/  @!P0 BRA `(.L_x_2581) ;  /* 0x0000000000048947 */ /* 0x000fea0003800000 */
[----:B------:R-:W-:Y:S01]  /*1de90*/  BPT.TRAP 0x1 ;  /* 0x000000040000795c */ /* 0x000fe20000300000 */
.L_x_2581:
[----:B------:R0:W0:Y:S02]  /*1dea0*/  SYNCS.PHASECHK.TRANS64.TRYWAIT P0, [R25+URZ+0x2d860], R0 ;  /* 0x02d86000190075a7 */ /* 0x000024000800017f */
[----:B0-----:R-:W-:Y:S05]  /*1deb0*/  @!P0 NANOSLEEP.SYNCS 0x989680 ;  /* 0x009896800000895d */ /* 0x001fea0003900000 */
[----:B------:R-:W0:Y:S02]  /*1dec0*/  @!P0 SYNCS.PHASECHK.TRANS64 P0, [R25+URZ+0x2d860], R0 ;  /* 0x02d86000190085a7 */ /* 0x000e24000800007f */
[----:B0-----:R-:W-:Y:S05]  /*1ded0*/  @!P0 BRA `(.L_x_2581) ;  /* 0xfffffffc00f08947 */ /* 0x001fea000383ffff */
.L_x_2304:
[----:B------:R-:W-:Y:S05]  /*1dee0*/  BSYNC B9 ;  /* 0x0000000000097941 */ /* 0x000fea0003800000 */
.L_x_2301:
[----:B------:R-:W-:Y:S05]  /*1def0*/  EXIT ;  /* 0x000000000000794d */ /* 0x000fea0003800000 */
.L_x_2320:
[----:B0-----:R0:W1:Y:S02]  /*1df00*/  SYNCS.PHASECHK.TRANS64.TRYWAIT P4, [R32+URZ+0x2d890], R85 ;  /* 0x02d89055200075a7 */ /* 0x001064000808017f */
[----:B-1----:R-:W-:Y:S05]  /*1df10*/  @!P4 NANOSLEEP.SYNCS 0x989680 ;  /* 0x009896800000c95d */ /* 0x002fea0003900000 */
[----:B------:R-:W1:Y:S02]  /*1df20*/  @!P4 SYNCS.PHASECHK.TRANS64 P4, [R32+URZ+0x2d890], R85 ;  /* 0x02d890552000c5a7 */ /* 0x000e64000808007f */
[----:B-1----:R-:W-:Y:S05]  /*1df30*/  @!P4 BRA `(.L_x_2320) ;  /* 0xfffffffc00f0c947 */ /* 0x002fea000383ffff */
[----:B------:R-:W-:Y:S05]  /*1df40*/  BRA `(.L_x_2582) ;  /* 0xfffffe5000cc7947 */ /* 0x000fea000383ffff */
.L_x_2321:
        /* <DEDUP_REMOVED lines=8> */
.L_x_2584:
[----:B------:R-:W-:Y:S05]  /*1dfd0*/  BSYNC B1 ;  /* 0x0000000000017941 */ /* 0x000fea0003800000 */
.L_x_2583:
        /* <DEDUP_REMOVED lines=8> */
.L_x_2585:
[----:B------:R-:W-:Y:S01]  /*1e060*/  IMAD.MOV.U32 R60, RZ, RZ, R14 ;  /* 0x000000ffff3c7224 */ /* 0x000fe200078e000e */
[----:B------:R-:W-:Y:S06]  /*1e070*/  BRA `(.L_x_2586) ;  /* 0xfffffe5000947947 */ /* 0x000fec000383ffff */
.L_x_2349:
[----:B0-----:R0:W1:Y:S02]  /*1e080*/  SYNCS.PHASECHK.TRANS64.TRYWAIT P4, [R32+URZ+0x2d890], R85 ;  /* 0x02d89055200075a7 */ /* 0x001064000808017f */
[----:B-1----:R-:W-:Y:S05]  /*1e090*/  @!P4 NANOSLEEP.SYNCS 0x989680 ;  /* 0x009896800000c95d */ /* 0x002fea0003900000 */
[----:B------:R-:W1:Y:S02]  /*1e0a0*/  @!P4 SYNCS.PHASECHK.TRANS64 P4, [R32+URZ+0x2d890], R85 ;  /* 0x02d890552000c5a7 */ /* 0x000e64000808007f */
[----:B-1----:R-:W-:Y:S05]  /*1e0b0*/  @!P4 BRA `(.L_x_2349) ;  /* 0xfffffffc00f0c947 */ /* 0x002fea000383ffff */
[----:B------:R-:W-:Y:S05]  /*1e0c0*/  BRA `(.L_x_2587) ;  /* 0xfffffe6c00647947 */ /* 0x000fea000383ffff */
.L_x_2350:
        /* <DEDUP_REMOVED lines=8> */
.L_x_2589:
[----:B------:R-:W-:Y:S05]  /*1e150*/  BSYNC B1 ;  /* 0x0000000000017941 */ /* 0x000fea0003800000 */
.L_x_2588:
        /* <DEDUP_REMOVED lines=8> */
.L_x_2590:
[----:B------:R-:W-:Y:S01]  /*1e1e0*/  IMAD.MOV.U32 R88, RZ, RZ, R14 ;  /* 0x000000ffff587224 */ /* 0x000fe200078e000e */
[----:B------:R-:W-:Y:S06]  /*1e1f0*/  BRA `(.L_x_2591) ;  /* 0xfffffe6c002c7947 */ /* 0x000fec000383ffff */
.L_x_2363:
[----:B0-----:R0:W1:Y:S02]  /*1e200*/  SYNCS.PHASECHK.TRANS64.TRYWAIT P3, [R32+URZ+0x2d890], R85 ;  /* 0x02d89055200075a7 */ /* 0x001064000806017f */
[----:B-1----:R-:W-:Y:S05]  /*1e210*/  @!P3 NANOSLEEP.SYNCS 0x989680 ;  /* 0x009896800000b95d */ /* 0x002fea0003900000 */
[----:B------:R-:W1:Y:S02]  /*1e220*/  @!P3 SYNCS.PHASECHK.TRANS64 P3, [R32+URZ+0x2d890], R85 ;  /* 0x02d890552000b5a7 */ /* 0x000e64000806007f */
[----:B-1----:R-:W-:Y:S05]  /*1e230*/  @!P3 BRA `(.L_x_2363) ;  /* 0xfffffffc00f0b947 */ /* 0x002fea000383ffff */
[----:B------:R-:W-:Y:S05]  /*1e240*/  BRA `(.L_x_2592) ;  /* 0xfffffe8400347947 */ /* 0x000fea000383ffff */
.L_x_2364:
[----:B------:R-:W-:Y:S01]  /*1e250*/  BSSY B1, `(.L_x_2593) ;  /* 0x0000007000017945 */ /* 0x000fe20003800000 */
[----:B------:R-:W-:Y:S01]  /*1e260*/  MOV R12, RZ ;  /* 0x000000ff000c7202 */ /* 0x000fe20000000f00 */
[----:B------:R-:W-:Y:S02]  /*1e270*/  IMAD.MOV.U32 R11, RZ, RZ, 0x1e1f ;  /* 0x00001e1fff0b7424 */ /* 0x000fe400078e00ff */
[----:B------:R-:W-:-:S07]  /*1e280*/  IMAD.MOV.U32 R15, RZ, RZ, -0x1 ;  /* 0xffffffffff0f7424 */ /* 0x000fce00078e00ff */
[----:B0-----:R-:W-:Y:S05]  /*1e290*/  WARPSYNC.COLLECTIVE R15, `(.L_x_2594) ;  /* 0x000000000f087348 */ /* 0x001fea0003c00000 */
[----:B------:R1:W2:Y:S02]  /*1e2a0*/  SHFL.IDX P6, R14, R13, R12, R11 ;  /* 0x0000000c0d0e7389 */ /* 0x0002a400000c000b */
[----:B012---:R-:W-:Y:S01]  /*1e2b0*/  ENDCOLLECTIVE ;  /* 0x000000000000791b */ /* 0x007fe20003800000 */
.L_x_2594:
[----:B------:R-:W-:Y:S05]  /*1e2c0*/  BSYNC B1 ;  /* 0x0000000000017941 */ /* 0x000fea0003800000 */
.L_x_2593:
        /* <DEDUP_REMOVED lines=8> */
.L_x_2595:
[----:B------:R-:W-:Y:S01]  /*1e350*/  MOV R42, R14 ;  /* 0x0000000e002a7202 */ /* 0x000fe20000000f00 */
[----:B------:R-:W-:Y:S06]  /*1e360*/  BRA `(.L_x_2596) ;  /* 0xfffffe8400587947 */ /* 0x000fec000383ffff */
.L_x_2368:
[----:B------:R0:W0:Y:S02]  /*1e370*/  SYNCS.PHASECHK.TRANS64.TRYWAIT P2, [R32+URZ+0x2d8b0], R85 ;  /* 0x02d8b055200075a7 */ /* 0x000024000804017f */
[----:B0-----:R-:W-:Y:S05]  /*1e380*/  @!P2 NANOSLEEP.SYNCS 0x989680 ;  /* 0x009896800000a95d */ /* 0x001fea0003900000 */
[----:B------:R-:W0:Y:S02]  /*1e390*/  @!P2 SYNCS.PHASECHK.TRANS64 P2, [R32+URZ+0x2d8b0], R85 ;  /* 0x02d8b0552000a5a7 */ /* 0x000e24000804007f */
[----:B0-----:R-:W-:Y:S05]  /*1e3a0*/  @!P2 BRA `(.L_x_2368) ;  /* 0xfffffffc00f0a947 */ /* 0x001fea000383ffff */
[----:B------:R-:W-:Y:S05]  /*1e3b0*/  BRA `(.L_x_2597) ;  /* 0xfffffe88003c7947 */ /* 0x000fea000383ffff */
.L_x_2374:
[----:B------:R-:W0:Y:S01]  /*1e3c0*/  S2R R4, SR_TID.X ;  /* 0x0000000000047919 */ /* 0x000e220000002100 */
[----:B------:R-:W-:Y:S01]  /*1e3d0*/  BSSY B0, `(.L_x_2598) ;  /* 0x000000c000007945 */ /* 0x000fe20003800000 */
[----:B------:R-:W-:Y:S01]  /*1e3e0*/  IMAD.MOV.U32 R12, RZ, RZ, RZ ;  /* 0x000000ffff0c7224 */ /* 0x000fe200078e00ff */
[----:B------:R-:W-:Y:S01]  /*1e3f0*/  MOV R11, 0x1f ;  /* 0x0000001f000b7802 */ /* 0x000fe20000000f00 */
[----:B------:R-:W-:Y:S02]  /*1e400*/  IMAD.MOV.U32 R15, RZ, RZ, -0x1 ;  /* 0xffffffffff0f7424 */ /* 0x000fe400078e00ff */
[----:B0-----:R-:W-:-:S05]  /*1e410*/  VIADD R5, R4, 0xffffff80 ;  /* 0xffffff8004057836 */ /* 0x001fca0000000000 */
[----:B------:R-:W-:-:S04]  /*1e420*/  SHF.R.S32.HI R4, RZ, 0x1f, R5 ;  /* 0x0000001fff047819 */ /* 0x000fc80000011405 */
[----:B------:R-:W-:-:S04]  /*1e430*/  LEA.HI R4, R4, R5, RZ, 0x7 ;  /* 0x0000000504047211 */ /* 0x000fc800078f38ff */
[----:B------:R-:W-:-:S05]  /*1e440*/  SHF.R.S32.HI R4, RZ, 0x7, R4 ;  /* 0x00000007ff047819 */ /* 0x000fca0000011404 */
[----:B------:R-:W-:-:S07]  /*1e450*/  IMAD.MOV.U32 R13, RZ, RZ, R4 ;  /* 0x000000ffff0d7224 */ /* 0x000fce00078e0004 */
[----:B--2--5:R-:W-:Y:S05]  /*1e460*/  WARPSYNC.COLLECTIVE R15, `(.L_x_2599) ;  /* 0x000000000f087348 */ /* 0x024fea0003c00000 */
[----:B------:R0:W1:Y:S02]  /*1e470*/  SHFL.IDX P6, R14, R13, R12, R11 ;  /* 0x0000000c0d0e7389 */ /* 0x00006400000c000b */
[----:B012--5:R-:W-:Y:S01]  /*1e480*/  ENDCOLLECTIVE ;  /* 0x000000000000791b */ /* 0x027fe20003800000 */
.L_x_2599:
[----:B------:R-:W-:Y:S05]  /*1e490*/  BSYNC B0 ;  /* 0x0000000000007941 */ /* 0x000fea0003800000 */
.L_x_2598:
[----:B------:R0:W-:Y:S01]  /*1e4a0*/  STL [R1+0x5c], R14 ;  /* 0x00005c0e01007387 */ /* 0x0001e20000100800 */
[----:B------:R-:W-:Y:S05]  /*1e4b0*/  BRA `(.L_x_2600) ;  /* 0xfffffe9000347947 */ /* 0x000fea000383ffff */
.L_x_2385:
[----:B------:R-:W-:Y:S01]  /*1e4c0*/  BSSY B1, `(.L_x_2601) ;  /* 0x0000007000017945 */ /* 0x000fe20003800000 */
[----:B------:R-:W-:Y:S01]  /*1e4d0*/  IMAD.MOV.U32 R12, RZ, RZ, RZ ;  /* 0x000000ffff0c7224 */ /* 0x000fe200078e00ff */
[----:B------:R-:W-:Y:S01]  /*1e4e0*/  MOV R15, 0xffffffff ;  /* 0xffffffff000f7802 */ /* 0x000fe20000000f00 */
[----:B------:R-:W-:-:S07]  /*1e4f0*/  IMAD.MOV.U32 R11, RZ, RZ, 0x1e1f ;  /* 0x00001e1fff0b7424 */ /* 0x000fce00078e00ff */
[----:B0-2---:R-:W-:Y:S05]  /*1e500*/  WARPSYNC.COLLECTIVE R15, `(.L_x_2602) ;  /* 0x000000000f087348 */ /* 0x005fea0003c00000 */
[----:B0-----:R0:W1:Y:S02]  /*1e510*/  SHFL.IDX P6, R14, R13, R12, R11 ;  /* 0x0000000c0d0e7389 */ /* 0x00106400000c000b */
[----:B012---:R-:W-:Y:S01]  /*1e520*/  ENDCOLLECTIVE ;  /* 0x000000000000791b */ /* 0x007fe20003800000 */
.L_x_2602:
[----:B------:R-:W-:Y:S05]  /*1e530*/  BSYNC B1 ;  /* 0x0000000000017941 */ /* 0x000fea0003800000 */
.L_x_2601:
        /* <DEDUP_REMOVED lines=8> */
.L_x_2603:
[----:B------:R-:W-:Y:S02]  /*1e5c0*/  IMAD.MOV.U32 R13, RZ, RZ, R5 ;  /* 0x000000ffff0d7224 */ /* 0x000fe400078e0005 */
[----:B------:R-:W-:-:S07]  /*1e5d0*/  IMAD.MOV.U32 R0, RZ, RZ, R14 ;  /* 0x000000ffff007224 */ /* 0x000fce00078e000e */
[----:B------:R-:W-:Y:S05]  /*1e5e0*/  WARPSYNC.COLLECTIVE R15, `(.L_x_2604) ;  /* 0x000000000f087348 */ /* 0x000fea0003c00000 */
[----:B------:R0:W1:Y:S02]  /*1e5f0*/  SHFL.IDX P6, R14, R13, R12, R11 ;  /* 0x0000000c0d0e7389 */ /* 0x00006400000c000b */
[----:B01----:R-:W-:Y:S01]  /*1e600*/  ENDCOLLECTIVE ;  /* 0x000000000000791b */ /* 0x003fe20003800000 */
.L_x_2604:
[----:B------:R-:W-:Y:S01]  /*1e610*/  IMAD.MOV.U32 R13, RZ, RZ, R4 ;  /* 0x000000ffff0d7224 */ /* 0x000fe200078e0004 */
[----:B------:R-:W-:-:S07]  /*1e620*/  MOV R5, R14 ;  /* 0x0000000e00057202 */ /* 0x000fce0000000f00 */
[----:B------:R-:W-:Y:S05]  /*1e630*/  WARPSYNC.COLLECTIVE R15, `(.L_x_2605) ;  /* 0x000000000f087348 */ /* 0x000fea0003c00000 */
[----:B------:R0:W1:Y:S02]  /*1e640*/  SHFL.IDX P6, R14, R13, R12, R11 ;  /* 0x0000000c0d0e7389 */ /* 0x00006400000c000b */
[----:B01----:R-:W-:Y:S01]  /*1e650*/  ENDCOLLECTIVE ;  /* 0x000000000000791b */ /* 0x003fe20003800000 */
.L_x_2605:
[----:B------:R-:W-:Y:S01]  /*1e660*/  IMAD.MOV.U32 R4, RZ, RZ, R14 ;  /* 0x000000ffff047224 */ /* 0x000fe200078e000e */
[----:B------:R-:W-:Y:S06]  /*1e670*/  BRA `(.L_x_2606) ;  /* 0xfffffe94009c7947 */ /* 0x000fec000383ffff */
.L_x_2389:
[----:B0-----:R0:W1:Y:S02]  /*1e680*/  SYNCS.PHASECHK.TRANS64.TRYWAIT P0, [R2+URZ+0x2d800], R3 ;  /* 0x02d80003020075a7 */ /* 0x001064000800017f */
[----:B-1----:R-:W-:Y:S05]  /*1e690*/  @!P0 NANOSLEEP.SYNCS 0x989680 ;  /* 0x009896800000895d */ /* 0x002fea0003900000 */
[----:B------:R-:W1:Y:S02]  /*1e6a0*/  @!P0 SYNCS.PHASECHK.TRANS64 P0, [R2+URZ+0x2d800], R3 ;  /* 0x02d80003020085a7 */ /* 0x000e64000800007f */
[----:B-1----:R-:W-:Y:S05]  /*1e6b0*/  @!P0 BRA `(.L_x_2389) ;  /* 0xfffffffc00f08947 */ /* 0x002fea000383ffff */
[----:B------:R-:W-:Y:S05]  /*1e6c0*/  BRA `(.L_x_2607) ;  /* 0xfffffe9c00c87947 */ /* 0x000fea000383ffff */
.L_x_2401:
[----:B------:R-:W-:Y:S01]  /*1e6d0*/  BSSY B1, `(.L_x_2608) ;  /* 0x0000007000017945 */ /* 0x000fe20003800000 */
[----:B------:R-:W-:Y:S01]  /*1e6e0*/  IMAD.MOV.U32 R12, RZ, RZ, RZ ;  /* 0x000000ffff0c7224 */ /* 0x000fe200078e00ff */
[----:B------:R-:W-:Y:S01]  /*1e6f0*/  MOV R11, 0x1e1f ;  /* 0x00001e1f000b7802 */ /* 0x000fe20000000f00 */
[----:B------:R-:W-:-:S07]  /*1e700*/  IMAD.MOV.U32 R15, RZ, RZ, -0x1 ;  /* 0xffffffffff0f7424 */ /* 0x000fce00078e00ff */
[----:B0-2---:R-:W-:Y:S05]  /*1e710*/  WARPSYNC.COLLECTIVE R15, `(.L_x_2609) ;  /* 0x000000000f087348 */ /* 0x005fea0003c00000 */
[----:B0-----:R0:W1:Y:S02]  /*1e720*/  SHFL.IDX P6, R14, R13, R12, R11 ;  /* 0x0000000c0d0e7389 */ /* 0x00106400000c000b */
[----:B012---:R-:W-:Y:S01]  /*1e730*/  ENDCOLLECTIVE ;  /* 0x000000000000791b */ /* 0x007fe20003800000 */
.L_x_2609:
[----:B------:R-:W-:Y:S05]  /*1e740*/  BSYNC B1 ;  /* 0x0000000000017941 */ /* 0x000fea0003800000 */
.L_x_2608:
        /* <DEDUP_REMOVED lines=8> */
.L_x_2610:
[----:B------:R-:W-:Y:S01]  /*1e7d0*/  MOV R13, R21 ;  /* 0x00000015000d7202 */ /* 0x000fe20000000f00 */
[----:B------:R-:W-:-:S07]  /*1e7e0*/  IMAD.MOV.U32 R0, RZ, RZ, R14 ;  /* 0x000000ffff007224 */ /* 0x000fce00078e000e */
[----:B------:R-:W-:Y:S05]  /*1e7f0*/  WARPSYNC.COLLECTIVE R15, `(.L_x_2611) ;  /* 0x000000000f087348 */ /* 0x000fea0003c00000 */
[----:B------:R0:W1:Y:S02]  /*1e800*/  SHFL.IDX P6, R14, R13, R12, R11 ;  /* 0x0000000c0d0e7389 */ /* 0x00006400000c000b */
[----:B01----:R-:W-:Y:S01]  /*1e810*/  ENDCOLLECTIVE ;  /* 0x000000000000791b */ /* 0x003fe20003800000 */
.L_x_2611:
[----:B------:R-:W-:Y:S02]  /*1e820*/  IMAD.MOV.U32 R13, RZ, RZ, R20 ;  /* 0x000000ffff0d7224 */ /* 0x000fe400078e0014 */
[----:B------:R-:W-:-:S07]  /*1e830*/  IMAD.MOV.U32 R21, RZ, RZ, R14 ;  /* 0x000000ffff157224 */ /* 0x000fce00078e000e */
[----:B------:R-:W-:Y:S05]  /*1e840*/  WARPSYNC.COLLECTIVE R15, `(.L_x_2612) ;  /* 0x000000000f087348 */ /* 0x000fea0003c00000 */
[----:B------:R0:W1:Y:S02]  /*1e850*/  SHFL.IDX P6, R14, R13, R12, R11 ;  /* 0x0000000c0d0e7389 */ /* 0x00006400000c000b */
[----:B01----:R-:W-:Y:S01]  /*1e860*/  ENDCOLLECTIVE ;  /* 0x000000000000791b */ /* 0x003fe20003800000 */
.L_x_2612:
[----:B------:R-:W-:Y:S01]  /*1e870*/  IMAD.MOV.U32 R20, RZ, RZ, R14 ;  /* 0x000000ffff147224 */ /* 0x000fe200078e000e */
[----:B------:R-:W-:Y:S06]  /*1e880*/  BRA `(.L_x_2613) ;  /* 0xfffffeb0006c7947 */ /* 0x000fec000383ffff */
.L_x_2405:
[----:B0-----:R0:W1:Y:S02]  /*1e890*/  SYNCS.PHASECHK.TRANS64.TRYWAIT P0, [R2+URZ+0x2d800], R3 ;  /* 0x02d80003020075a7 */ /* 0x001064000800017f */
[----:B-1----:R-:W-:Y:S05]  /*1e8a0*/  @!P0 NANOSLEEP.SYNCS 0x989680 ;  /* 0x009896800000895d */ /* 0x002fea0003900000 */
[----:B------:R-:W1:Y:S02]  /*1e8b0*/  @!P0 SYNCS.PHASECHK.TRANS64 P0, [R2+URZ+0x2d800], R3 ;  /* 0x02d80003020085a7 */ /* 0x000e64000800007f */
[----:B-1----:R-:W-:Y:S05]  /*1e8c0*/  @!P0 BRA `(.L_x_2405) ;  /* 0xfffffffc00f08947 */ /* 0x002fea000383ffff */
[----:B------:R-:W-:Y:S05]  /*1e8d0*/  BRA `(.L_x_2614) ;  /* 0xfffffeb800007947 */ /* 0x000fea000383ffff */
.L_x_2413:
[----:B-1----:R1:W3:Y:S02]  /*1e8e0*/  SYNCS.PHASECHK.TRANS64.TRYWAIT P1, [R0+URZ+0x2d830], R5 ;  /* 0x02d83005000075a7 */ /* 0x0022e4000802017f */
[----:B---3--:R-:W-:Y:S05]  /*1e8f0*/  @!P1 NANOSLEEP.SYNCS 0x989680 ;  /* 0x009896800000995d */ /* 0x008fea0003900000 */
[----:B------:R-:W3:Y:S02]  /*1e900*/  @!P1 SYNCS.PHASECHK.TRANS64 P1, [R0+URZ+0x2d830], R5 ;  /* 0x02d83005000095a7 */ /* 0x000ee4000802007f */
[----:B---3--:R-:W-:Y:S05]  /*1e910*/  @!P1 BRA `(.L_x_2413) ;  /* 0xfffffffc00f09947 */ /* 0x008fea000383ffff */
[----:B------:R-:W-:Y:S05]  /*1e920*/  BRA `(.L_x_2412) ;  /* 0xfffffecc00407947 */ /* 0x000fea000383ffff */
.L_x_2420:
[----:B-1----:R1:W2:Y:S02]  /*1e930*/  SYNCS.PHASECHK.TRANS64.TRYWAIT P2, [R7+URZ+0x2d830], R8 ;  /* 0x02d83008070075a7 */ /* 0x0022a4000804017f */
[----:B--2---:R-:W-:Y:S05]  /*1e940*/  @!P2 NANOSLEEP.SYNCS 0x989680 ;  /* 0x009896800000a95d */ /* 0x004fea0003900000 */
[----:B------:R-:W2:Y:S02]  /*1e950*/  @!P2 SYNCS.PHASECHK.TRANS64 P2, [R7+URZ+0x2d830], R8 ;  /* 0x02d830080700a5a7 */ /* 0x000ea4000804007f */
[----:B--2---:R-:W-:Y:S05]  /*1e960*/  @!P2 BRA `(.L_x_2420) ;  /* 0xfffffffc00f0a947 */ /* 0x004fea000383ffff */
[----:B------:R-:W-:Y:S05]  /*1e970*/  BRA `(.L_x_2419) ;  /* 0xfffffef800c47947 */ /* 0x000fea000383ffff */
.L_x_2424:
[----:B-1----:R1:W2:Y:S02]  /*1e980*/  SYNCS.PHASECHK.TRANS64.TRYWAIT P1, [R8+URZ+0x2d850], R7 ;  /* 0x02d85007080075a7 */ /* 0x0022a4000802017f */
[----:B--2---:R-:W-:Y:S05]  /*1e990*/  @!P1 NANOSLEEP.SYNCS 0x989680 ;  /* 0x009896800000995d */ /* 0x004fea0003900000 */
[----:B------:R-:W2:Y:S02]  /*1e9a0*/  @!P1 SYNCS.PHASECHK.TRANS64 P1, [R8+URZ+0x2d850], R7 ;  /* 0x02d85007080095a7 */ /* 0x000ea4000802007f */
[----:B--2---:R-:W-:Y:S05]  /*1e9b0*/  @!P1 BRA `(.L_x_2424) ;  /* 0xfffffffc00f09947 */ /* 0x004fea000383ffff */
[----:B------:R-:W-:Y:S05]  /*1e9c0*/  BRA `(.L_x_2421) ;  /* 0xfffffefc00e87947 */ /* 0x000fea000383ffff */
.L_x_2433:
[----:B-1----:R1:W3:Y:S02]  /*1e9d0*/  SYNCS.PHASECHK.TRANS64.TRYWAIT P2, [R7+URZ+0x2d830], R8 ;  /* 0x02d83008070075a7 */ /* 0x0022e4000804017f */
[----:B---3--:R-:W-:Y:S05]  /*1e9e0*/  @!P2 NANOSLEEP.SYNCS 0x989680 ;  /* 0x009896800000a95d */ /* 0x008fea0003900000 */
[----:B------:R-:W3:Y:S02]  /*1e9f0*/  @!P2 SYNCS.PHASECHK.TRANS64 P2, [R7+URZ+0x2d830], R8 ;  /* 0x02d830080700a5a7 */ /* 0x000ee4000804007f */
[----:B---3--:R-:W-:Y:S05]  /*1ea00*/  @!P2 BRA `(.L_x_2433) ;  /* 0xfffffffc00f0a947 */ /* 0x008fea000383ffff */
[----:B------:R-:W-:Y:S05]  /*1ea10*/  BRA `(.L_x_2432) ;  /* 0xffffff3000387947 */ /* 0x000fea000383ffff */
.L_x_2437:
[----:B-1----:R1:W2:Y:S02]  /*1ea20*/  SYNCS.PHASECHK.TRANS64.TRYWAIT P1, [R8+URZ+0x2d850], R7 ;  /* 0x02d85007080075a7 */ /* 0x0022a4000802017f */
[----:B--2---:R-:W-:Y:S05]  /*1ea30*/  @!P1 NANOSLEEP.SYNCS 0x989680 ;  /* 0x009896800000995d */ /* 0x004fea0003900000 */
[----:B------:R-:W2:Y:S02]  /*1ea40*/  @!P1 SYNCS.PHASECHK.TRANS64 P1, [R8+URZ+0x2d850], R7 ;  /* 0x02d85007080095a7 */ /* 0x000ea4000802007f */
[----:B--2---:R-:W-:Y:S05]  /*1ea50*/  @!P1 BRA `(.L_x_2437) ;  /* 0xfffffffc00f09947 */ /* 0x004fea000383ffff */
[----:B------:R-:W-:Y:S05]  /*1ea60*/  BRA `(.L_x_2434) ;  /* 0xffffff34005c7947 */ /* 0x000fea000383ffff */
.L_x_2444:
[----:B-1----:R1:W4:Y:S02]  /*1ea70*/  SYNCS.PHASECHK.TRANS64.TRYWAIT P1, [R6+URZ+0x2d850], R9 ;  /* 0x02d85009060075a7 */ /* 0x002324000802017f */
[----:B----4-:R-:W-:Y:S05]  /*1ea80*/  @!P1 NANOSLEEP.SYNCS 0x989680 ;  /* 0x009896800000995d */ /* 0x010fea0003900000 */
[----:B------:R-:W4:Y:S02]  /*1ea90*/  @!P1 SYNCS.PHASECHK.TRANS64 P1, [R6+URZ+0x2d850], R9 ;  /* 0x02d85009060095a7 */ /* 0x000f24000802007f */
[----:B----4-:R-:W-:Y:S05]  /*1eaa0*/  @!P1 BRA `(.L_x_2444) ;  /* 0xfffffffc00f09947 */ /* 0x010fea000383ffff */
[----:B------:R-:W-:Y:S05]  /*1eab0*/  BRA `(.L_x_2443) ;  /* 0xffffff5c00307947 */ /* 0x000fea000383ffff */
.L_x_2455:
[----:B------:R-:W-:Y:S01]  /*1eac0*/  MOV R13, R4 ;  /* 0x00000004000d7202 */ /* 0x000fe20000000f00 */
[----:B------:R-:W-:Y:S02]  /*1ead0*/  IMAD.MOV.U32 R12, RZ, RZ, RZ ;  /* 0x000000ffff0c7224 */ /* 0x000fe400078e00ff */
[----:B------:R-:W-:Y:S02]  /*1eae0*/  IMAD.MOV.U32 R11, RZ, RZ, 0x1c1f ;  /* 0x00001c1fff0b7424 */ /* 0x000fe400078e00ff */
[----:B------:R-:W-:-:S07]  /*1eaf0*/  IMAD.MOV.U32 R15, RZ, RZ, -0x1 ;  /* 0xffffffffff0f7424 */ /* 0x000fce00078e00ff */
[----:B-1----:R-:W-:Y:S05]  /*1eb00*/  WARPSYNC.COLLECTIVE R15, `(.L_x_2615) ;  /* 0x000000000f087348 */ /* 0x002fea0003c00000 */
[----:B------:R0:W2:Y:S02]  /*1eb10*/  SHFL.IDX P6, R14, R13, R12, R11 ;  /* 0x0000000c0d0e7389 */ /* 0x0000a400000c000b */
[----:B012---:R-:W-:Y:S01]  /*1eb20*/  ENDCOLLECTIVE ;  /* 0x000000000000791b */ /* 0x007fe20003800000 */
.L_x_2615:
[----:B------:R-:W-:Y:S01]  /*1eb30*/  IMAD.MOV.U32 R13, RZ, RZ, R0 ;  /* 0x000000ffff0d7224 */ /* 0x000fe200078e0000 */
[----:B------:R-:W-:-:S07]  /*1eb40*/  MOV R3, R14 ;  /* 0x0000000e00037202 */ /* 0x000fce0000000f00 */
[----:B------:R-:W-:Y:S05]  /*1eb50*/  WARPSYNC.COLLECTIVE R15, `(.L_x_2616) ;  /* 0x000000000f087348 */ /* 0x000fea0003c00000 */
[----:B------:R0:W1:Y:S02]  /*1eb60*/  SHFL.IDX P6, R14, R13, R12, R11 ;  /* 0x0000000c0d0e7389 */ /* 0x00006400000c000b */
[----:B01----:R-:W-:Y:S01]  /*1eb70*/  ENDCOLLECTIVE ;  /* 0x000000000000791b */ /* 0x003fe20003800000 */
.L_x_2616:
[----:B------:R-:W-:Y:S05]  /*1eb80*/  BRA `(.L_x_2617) ;  /* 0xffffff8000607947 */ /* 0x000fea000383ffff */
.L_x_2458:
[----:B------:R-:W-:Y:S01]  /*1eb90*/  BSSY B1, `(.L_x_2618) ;  /* 0x0000008000017945 */ /* 0x000fe20003800000 */
[----:B----4-:R-:W-:Y:S01]  /*1eba0*/  IMAD.MOV.U32 R13, RZ, RZ, R4 ;  /* 0x000000ffff0d7224 */ /* 0x010fe200078e0004 */
[----:B------:R-:W-:Y:S01]  /*1ebb0*/  MOV R11, 0x1c1f ;  /* 0x00001c1f000b7802 */ /* 0x000fe20000000f00 */
[----:B------:R-:W-:Y:S02]  /*1ebc0*/  IMAD.MOV.U32 R12, RZ, RZ, 0x1 ;  /* 0x00000001ff0c7424 */ /* 0x000fe400078e00ff */
[----:B------:R-:W-:-:S07]  /*1ebd0*/  IMAD.MOV.U32 R15, RZ, RZ, -0x1 ;  /* 0xffffffffff0f7424 */ /* 0x000fce00078e00ff */
[----:B0123--:R-:W-:Y:S05]  /*1ebe0*/  WARPSYNC.COLLECTIVE R15, `(.L_x_2619) ;  /* 0x000000000f087348 */ /* 0x00ffea0003c00000 */
[----:B---3--:R3:W4:Y:S02]  /*1ebf0*/  SHFL.IDX P6, R14, R13, R12, R11 ;  /* 0x0000000c0d0e7389 */ /* 0x00872400000c000b */
[----:B01234-:R-:W-:Y:S01]  /*1ec00*/  ENDCOLLECTIVE ;  /* 0x000000000000791b */ /* 0x01ffe20003800000 */
.L_x_2619:
[----:B------:R-:W-:Y:S05]  /*1ec10*/  BSYNC B1 ;  /* 0x0000000000017941 */ /* 0x000fea0003800000 */
.L_x_2618:
        /* <DEDUP_REMOVED lines=8> */
.L_x_2620:
[----:B------:R-:W-:Y:S05]  /*1eca0*/  BRA `(.L_x_2621) ;  /* 0xffffff8000747947 */ /* 0x000fea000383ffff */
.L_x_2475:
        /* <DEDUP_REMOVED lines=8> */
[----:B-1----:R-:W-:Y:S05]  /*1ed30*/  WARPSYNC.COLLECTIVE R15, `(.L_x_2623) ;  /* 0x000000000f087348 */ /* 0x002fea0003c00000 */
[----:B------:R0:W2:Y:S02]  /*1ed40*/  SHFL.IDX P6, R14, R13, R12, R11 ;  /* 0x0000000c0d0e7389 */ /* 0x0000a400000c000b */
[----:B012---:R-:W-:Y:S01]  /*1ed50*/  ENDCOLLECTIVE ;  /* 0x000000000000791b */ /* 0x007fe20003800000 */
.L_x_2623:
[----:B------:R-:W-:Y:S05]  /*1ed60*/  BSYNC B1 ;  /* 0x0000000000017941 */ /* 0x000fea0003800000 */
.L_x_2622:
[----:B------:R-:W-:Y:S05]  /*1ed70*/  BRA `(.L_x_2624) ;  /* 0xffffff9400f07947 */ /* 0x000fea000383ffff */
.L_x_2477:
[----:B------:R-:W-:Y:S01]  /*1ed80*/  BSSY B1, `(.L_x_2625) ;  /* 0x0000006000017945 */ /* 0x000fe20003800000 */
[----:B------:R-:W-:-:S07]  /*1ed90*/  IMAD.MOV.U32 R15, RZ, RZ, -0x1 ;  /* 0xffffffffff0f7424 */ /* 0x000fce00078e00ff */
[----:B01----:R-:W-:Y:S05]  /*1eda0*/  WARPSYNC.COLLECTIVE R15, `(.L_x_2626) ;  /* 0x000000000f0c7348 */ /* 0x003fea0003c00000 */
[----:B------:R-:W-:Y:S02]  /*1edb0*/  ELECT P6, UR62, PT ;  /* 0x00000000003e782f */ /* 0x000fe400038c0000 */
[----:B------:R-:W-:Y:S01]  /*1edc0*/  MOV R14, UR62 ;  /* 0x0000003e000e7c02 */ /* 0x000fe20008000f00 */
[----:B01----:R-:W-:Y:S10]  /*1edd0*/  ENDCOLLECTIVE ;  /* 0x000000000000791b */ /* 0x003ff40003800000 */
.L_x_2626:
[----:B------:R-:W-:Y:S05]  /*1ede0*/  BSYNC B1 ;  /* 0x0000000000017941 */ /* 0x000fea0003800000 */
.L_x_2625:
[----:B------:R-:W-:Y:S05]  /*1edf0*/  BRA `(.L_x_2476) ;  /* 0xffffff9400e87947 */ /* 0x000fea000383ffff */
.L_x_2479:
[----:B0-----:R0:W2:Y:S02]  /*1ee00*/  SYNCS.PHASECHK.TRANS64.TRYWAIT P0, [R22+URZ+0x2d820], R5 ;  /* 0x02d82005160075a7 */ /* 0x0010a4000800017f */
[----:B--2---:R-:W-:Y:S05]  /*1ee10*/  @!P0 NANOSLEEP.SYNCS 0x989680 ;  /* 0x009896800000895d */ /* 0x004fea0003900000 */
[----:B------:R-:W2:Y:S02]  /*1ee20*/  @!P0 SYNCS.PHASECHK.TRANS64 P0, [R22+URZ+0x2d820], R5 ;  /* 0x02d82005160085a7 */ /* 0x000ea4000800007f */
[----:B--2---:R-:W-:Y:S05]  /*1ee30*/  @!P0 BRA `(.L_x_2479) ;  /* 0xfffffffc00f08947 */ /* 0x004fea000383ffff */
[----:B------:R-:W-:Y:S05]  /*1ee40*/  BRA `(.L_x_2627) ;  /* 0xffffff9400f87947 */ /* 0x000fea000383ffff */
.L_x_2483:
[----:B--2---:R2:W3:Y:S02]  /*1ee50*/  SYNCS.PHASECHK.TRANS64.TRYWAIT P0, [R8+URZ+0x2d8a0], R10 ;  /* 0x02d8a00a080075a7 */ /* 0x0044e4000800017f */
[----:B---3--:R-:W-:Y:S05]  /*1ee60*/  @!P0 NANOSLEEP.SYNCS 0x989680 ;  /* 0x009896800000895d */ /* 0x008fea0003900000 */
[----:B------:R-:W3:Y:S02]  /*1ee70*/  @!P0 SYNCS.PHASECHK.TRANS64 P0, [R8+URZ+0x2d8a0], R10 ;  /* 0x02d8a00a080085a7 */ /* 0x000ee4000800007f */
[----:B---3--:R-:W-:Y:S05]  /*1ee80*/  @!P0 BRA `(.L_x_2483) ;  /* 0xfffffffc00f08947 */ /* 0x008fea000383ffff */
[----:B------:R-:W-:Y:S05]  /*1ee90*/  BRA `(.L_x_2628) ;  /* 0xffffff9800147947 */ /* 0x000fea000383ffff */
.L_x_2490:
[----:B0-----:R0:W1:Y:S02]  /*1eea0*/  SYNCS.PHASECHK.TRANS64.TRYWAIT P0, [R8+URZ+0x2d8c0], R10 ;  /* 0x02d8c00a080075a7 */ /* 0x001064000800017f */
[----:B-1----:R-:W-:Y:S05]  /*1eeb0*/  @!P0 NANOSLEEP.SYNCS 0x989680 ;  /* 0x009896800000895d */ /* 0x002fea0003900000 */
[----:B------:R-:W1:Y:S02]  /*1eec0*/  @!P0 SYNCS.PHASECHK.TRANS64 P0, [R8+URZ+0x2d8c0], R10 ;  /* 0x02d8c00a080085a7 */ /* 0x000e64000800007f */
[----:B-1----:R-:W-:Y:S05]  /*1eed0*/  @!P0 BRA `(.L_x_2490) ;  /* 0xfffffffc00f08947 */ /* 0x002fea000383ffff */
[----:B------:R-:W-:Y:S05]  /*1eee0*/  BRA `(.L_x_2629) ;  /* 0xffffff9c00107947 */ /* 0x000fea000383ffff */
.L_x_2499:
[----:B0-----:R0:W1:Y:S02]  /*1eef0*/  SYNCS.PHASECHK.TRANS64.TRYWAIT P1, [R8+URZ+0x2d8a0], R7 ;  /* 0x02d8a007080075a7 */ /* 0x001064000802017f */
[----:B-1----:R-:W-:Y:S05]  /*1ef00*/  @!P1 NANOSLEEP.SYNCS 0x989680 ;  /* 0x009896800000995d */ /* 0x002fea0003900000 */
[----:B------:R-:W1:Y:S02]  /*1ef10*/  @!P1 SYNCS.PHASECHK.TRANS64 P1, [R8+URZ+0x2d8a0], R7 ;  /* 0x02d8a007080095a7 */ /* 0x000e64000802007f */
[----:B-1----:R-:W-:Y:S05]  /*1ef20*/  @!P1 BRA `(.L_x_2499) ;  /* 0xfffffffc00f09947 */ /* 0x002fea000383ffff */
[----:B------:R-:W-:Y:S05]  /*1ef30*/  BRA `(.L_x_2630) ;  /* 0xffffffa000507947 */ /* 0x000fea000383ffff */
.L_x_2506:
[----:B-1----:R1:W2:Y:S02]  /*1ef40*/  SYNCS.PHASECHK.TRANS64.TRYWAIT P1, [R8+URZ+0x2d8c0], R7 ;  /* 0x02d8c007080075a7 */ /* 0x0022a4000802017f */
[----:B--2---:R-:W-:Y:S05]  /*1ef50*/  @!P1 NANOSLEEP.SYNCS 0x989680 ;  /* 0x009896800000995d */ /* 0x004fea0003900000 */
[----:B------:R-:W2:Y:S02]  /*1ef60*/  @!P1 SYNCS.PHASECHK.TRANS64 P1, [R8+URZ+0x2d8c0], R7 ;  /* 0x02d8c007080095a7 */ /* 0x000ea4000802007f */
[----:B--2---:R-:W-:Y:S05]  /*1ef70*/  @!P1 BRA `(.L_x_2506) ;  /* 0xfffffffc00f09947 */ /* 0x004fea000383ffff */
[----:B------:R-:W-:Y:S05]  /*1ef80*/  BRA `(.L_x_2631) ;  /* 0xffffffa400487947 */ /* 0x000fea000383ffff */
.L_x_2521:
        /* <DEDUP_REMOVED lines=11> */
.L_x_2633:
[----:B------:R-:W-:Y:S05]  /*1f040*/  BSYNC B0 ;  /* 0x0000000000007941 */ /* 0x000fea0003800000 */
.L_x_2632:
[----:B------:R-:W-:Y:S05]  /*1f050*/  BRA `(.L_x_2634) ;  /* 0xffffffb000b87947 */ /* 0x000fea000383ffff */
.L_x_2524:
[----:B0-----:R0:W1:Y:S02]  /*1f060*/  SYNCS.PHASECHK.TRANS64.TRYWAIT P0, [R0+URZ+0x2d840], R5 ;  /* 0x02d84005000075a7 */ /* 0x001064000800017f */
[----:B-1----:R-:W-:Y:S05]  /*1f070*/  @!P0 NANOSLEEP.SYNCS 0x989680 ;  /* 0x009896800000895d */ /* 0x002fea0003900000 */
[----:B------:R-:W1:Y:S02]  /*1f080*/  @!P0 SYNCS.PHASECHK.TRANS64 P0, [R0+URZ+0x2d840], R5 ;  /* 0x02d84005000085a7 */ /* 0x000e64000800007f */
[----:B-1----:R-:W-:Y:S05]  /*1f090*/  @!P0 BRA `(.L_x_2524) ;  /* 0xfffffffc00f08947 */ /* 0x002fea000383ffff */
[----:B------:R-:W-:Y:S05]  /*1f0a0*/  BRA `(.L_x_2635) ;  /* 0xffffffb400187947 */ /* 0x000fea000383ffff */
.L_x_2525:
        /* <DEDUP_REMOVED lines=8> */
.L_x_2637:
[----:B------:R-:W-:Y:S05]  /*1f130*/  BSYNC B0 ;  /* 0x0000000000007941 */ /* 0x000fea0003800000 */
.L_x_2636:
        /* <DEDUP_REMOVED lines=8> */
.L_x_2638:
[----:B------:R-:W-:Y:S01]  /*1f1c0*/  MOV R13, R7 ;  /* 0x00000007000d7202 */ /* 0x000fe20000000f00 */
[----:B------:R-:W-:Y:S02]  /*1f1d0*/  IMAD.MOV.U32 R12, RZ, RZ, 0x1 ;  /* 0x00000001ff0c7424 */ /* 0x000fe400078e00ff */
[----:B------:R-:W-:-:S07]  /*1f1e0*/  IMAD.MOV.U32 R4, RZ, RZ, R14 ;  /* 0x000000ffff047224 */ /* 0x000fce00078e000e */
[----:B------:R-:W-:Y:S05]  /*1f1f0*/  WARPSYNC.COLLECTIVE R15, `(.L_x_2639) ;  /* 0x000000000f087348 */ /* 0x000fea0003c00000 */
[----:B------:R0:W1:Y:S02]  /*1f200*/  SHFL.IDX P6, R14, R13, R12, R11 ;  /* 0x0000000c0d0e7389 */ /* 0x00006400000c000b */
[----:B01----:R-:W-:Y:S01]  /*1f210*/  ENDCOLLECTIVE ;  /* 0x000000000000791b */ /* 0x003fe20003800000 */
.L_x_2639:
        /* <DEDUP_REMOVED lines=18> */
.L_x_2640:
[----:B------:R-:W-:Y:S01]  /*1f340*/  IMAD.MOV.U32 R13, RZ, RZ, R7 ;  /* 0x000000ffff0d7224 */ /* 0x000fe200078e0007 */
[----:B------:R-:W-:Y:S02]  /*1f350*/  MOV R12, 0x2 ;  /* 0x00000002000c7802 */ /* 0x000fe40000000f00 */
[----:B------:R-:W-:-:S07]  /*1f360*/  MOV R4, R14 ;  /* 0x0000000e00047202 */ /* 0x000fce0000000f00 */
[----:B------:R-:W-:Y:S05]  /*1f370*/  WARPSYNC.COLLECTIVE R15, `(.L_x_2641) ;  /* 0x000000000f087348 */ /* 0x000fea0003c00000 */
[----:B------:R0:W1:Y:S02]  /*1f380*/  SHFL.IDX P6, R14, R13, R12, R11 ;  /* 0x0000000c0d0e7389 */ /* 0x00006400000c000b */
[----:B01----:R-:W-:Y:S01]  /*1f390*/  ENDCOLLECTIVE ;  /* 0x000000000000791b */ /* 0x003fe20003800000 */
.L_x_2641:
        /* <DEDUP_REMOVED lines=18> */
.L_x_2642:
[----:B------:R-:W-:Y:S02]  /*1f4c0*/  IMAD.MOV.U32 R13, RZ, RZ, R7 ;  /* 0x000000ffff0d7224 */ /* 0x000fe400078e0007 */
[----:B------:R-:W-:Y:S02]  /*1f4d0*/  IMAD.MOV.U32 R12, RZ, RZ, 0x3 ;  /* 0x00000003ff0c7424 */ /* 0x000fe400078e00ff */
[----:B------:R-:W-:-:S07]  /*1f4e0*/  IMAD.MOV.U32 R4, RZ, RZ, R14 ;  /* 0x000000ffff047224 */ /* 0x000fce00078e000e */
[----:B------:R-:W-:Y:S05]  /*1f4f0*/  WARPSYNC.COLLECTIVE R15, `(.L_x_2643) ;  /* 0x000000000f087348 */ /* 0x000fea0003c00000 */
[----:B------:R0:W1:Y:S02]  /*1f500*/  SHFL.IDX P6, R14, R13, R12, R11 ;  /* 0x0000000c0d0e7389 */ /* 0x00006400000c000b */
[----:B01----:R-:W-:Y:S01]  /*1f510*/  ENDCOLLECTIVE ;  /* 0x000000000000791b */ /* 0x003fe20003800000 */
.L_x_2643:
        /* <DEDUP_REMOVED lines=15> */
.L_x_2644:
[----:B------:R-:W-:Y:S01]  /*1f610*/  @!PT LDS RZ, [RZ] ;  /* 0x00000000fffff984 */ /* 0x000fe20000000800 */
[----:B------:R-:W-:Y:S01]  /*1f620*/  @!PT LDS RZ, [RZ] ;  /* 0x00000000fffff984 */ /* 0x000fe20000000800 */
[----:B------:R-:W-:Y:S01]  /*1f630*/  @!PT LDS RZ, [RZ] ;  /* 0x00000000fffff984 */ /* 0x000fe20000000800 */
[----:B------:R1:W-:Y:S04]  /*1f640*/  @P1 LDGSTS.E.BYPASS.LTC128B.128 [R6+0x18400], desc[UR38][R4.64+0x40], !P3 ;  /* 0x1840004004061fae */ /* 0x0003e8000d901d66 */
[----:B------:R1:W-:Y:S01]  /*1f650*/  @P1 LDGSTS.E.BYPASS.LTC128B.128 [R6+0x1a400], desc[UR38][R4.64+0x80], !P2 ;  /* 0x1a40008004061fae */ /* 0x0003e2000d101d66 */
[----:B------:R-:W-:Y:S01]  /*1f660*/  IMAD.MOV.U32 R2, RZ, RZ, R14 ;  /* 0x000000ffff027224 */ /* 0x000fe200078e000e */
[----:B------:R-:W-:Y:S06]  /*1f670*/  BRA `(.L_x_2645) ;  /* 0xffffffb000d47947 */ /* 0x000fec000383ffff */
.L_x_2530:
[----:B-----5:R-:W-:Y:S02]  /*1f680*/  IMAD R0, R21, R9, RZ ;  /* 0x0000000915007224 */ /* 0x020fe400078e02ff */
[----:B------:R0:W5:Y:S01]  /*1f690*/  LDL R21, [R1+0x30] ;  /* 0x0000300001157983 */ /* 0x0001620000100800 */
[----:B------:R-:W-:Y:S01]  /*1f6a0*/  IMAD.MOV.U32 R13, RZ, RZ, R4 ;  /* 0x000000ffff0d7224 */ /* 0x000fe200078e0004 */
[----:B------:R-:W-:Y:S01]  /*1f6b0*/  MOV R12, RZ ;  /* 0x000000ff000c7202 */ /* 0x000fe20000000f00 */
[----:B------:R-:W-:Y:S02]  /*1f6c0*/  IMAD.MOV.U32 R11, RZ, RZ, 0x1c1f ;  /* 0x00001c1fff0b7424 */ /* 0x000fe400078e00ff */
[----:B------:R-:W-:Y:S02]  /*1f6d0*/  IMAD.MOV.U32 R15, RZ, RZ, -0x1 ;  /* 0xffffffffff0f7424 */ /* 0x000fe400078e00ff */
[----:B------:R-:W-:-:S07]  /*1f6e0*/  IMAD R17, R17, 0xc0, R20 ;  /* 0x000000c011117824 */ /* 0x000fce00078e0214 */
[----:B0----5:R-:W-:Y:S05]  /*1f6f0*/  WARPSYNC.COLLECTIVE R15, `(.L_x_2646) ;  /* 0x000000000f087348 */ /* 0x021fea0003c00000 */
[----:B------:R1:W2:Y:S02]  /*1f700*/  SHFL.IDX P6, R14, R13, R12, R11 ;  /* 0x0000000c0d0e7389 */ /* 0x0002a400000c000b */
[----:B012--5:R-:W-:Y:S01]  /*1f710*/  ENDCOLLECTIVE ;  /* 0x000000000000791b */ /* 0x027fe20003800000 */
.L_x_2646:
[C---:B------:R-:W-:Y:S01]  /*1f720*/  VIADD R9, R17.reuse, 0x20 ;  /* 0x0000002011097836 */ /* 0x040fe20000000000 */
[----:B------:R-:W-:Y:S02]  /*1f730*/  ISETP.GE.AND P3, PT, R17, R0, PT ;  /* 0x000000001100720c */ /* 0x000fe40003f66270 */
[----:B------:R-:W-:Y:S01]  /*1f740*/  MOV R13, R5 ;  /* 0x00000005000d7202 */ /* 0x000fe20000000f00 */
[----:B------:R-:W-:-:S10]  /*1f750*/  IMAD.MOV.U32 R2, RZ, RZ, R14 ;  /* 0x000000ffff027224 */ /* 0x000fd400078e000e */
[----:B------:R-:W-:Y:S05]  /*1f760*/  WARPSYNC.COLLECTIVE R15, `(.L_x_2647) ;  /* 0x000000000f087348 */ /* 0x000fea0003c00000 */
[----:B------:R0:W1:Y:S02]  /*1f770*/  SHFL.IDX P6, R14, R13, R12, R11 ;  /* 0x0000000c0d0e7389 */ /* 0x00006400000c000b */
[----:B01----:R-:W-:Y:S01]  /*1f780*/  ENDCOLLECTIVE ;  /* 0x000000000000791b */ /* 0x003fe20003800000 */
.L_x_2647:
[----:B------:R-:W-:Y:S01]  /*1f790*/  MOV R13, R4 ;  /* 0x00000004000d7202 */ /* 0x000fe20000000f00 */
[----:B------:R-:W-:Y:S02]  /*1f7a0*/  IMAD.MOV.U32 R12, RZ, RZ, 0x1 ;  /* 0x00000001ff0c7424 */ /* 0x000fe400078e00ff */
[----:B------:R-:W-:-:S07]  /*1f7b0*/  IMAD.MOV.U32 R3, RZ, RZ, R14 ;  /* 0x000000ffff037224 */ /* 0x000fce00078e000e */
[----:B------:R-:W-:Y:S05]  /*1f7c0*/  WARPSYNC.COLLECTIVE R15, `(.L_x_2648) ;  /* 0x000000000f087348 */ /* 0x000fea0003c00000 */
[----:B------:R0:W1:Y:S02]  /*1f7d0*/  SHFL.IDX P6, R14, R13, R12, R11 ;  /* 0x0000000c0d0e7389 */ /* 0x00006400000c000b */
[----:B01----:R-:W-:Y:S01]  /*1f7e0*/  ENDCOLLECTIVE ;  /* 0x000000000000791b */ /* 0x003fe20003800000 */
.L_x_2648:
        /* <DEDUP_REMOVED lines=10> */
.L_x_2649:
[----:B------:R-:W-:Y:S01]  /*1f890*/  IMAD.MOV.U32 R13, RZ, RZ, R4 ;  /* 0x000000ffff0d7224 */ /* 0x000fe200078e0004 */
[----:B------:R-:W-:Y:S01]  /*1f8a0*/  MOV R12, 0x2 ;  /* 0x00000002000c7802 */ /* 0x000fe20000000f00 */
[----:B------:R-:W-:Y:S01]  /*1f8b0*/  @!PT LDS RZ, [RZ] ;  /* 0x00000000fffff984 */ /* 0x000fe20000000800 */
[----:B------:R-:W-:Y:S01]  /*1f8c0*/  @!PT LDS RZ, [RZ] ;  /* 0x00000000fffff984 */ /* 0x000fe20000000800 */
[----:B------:R-:W-:Y:S01]  /*1f8d0*/  @!PT LDS RZ, [RZ] ;  /* 0x00000000fffff984 */ /* 0x000fe20000000800 */
[----:B------:R-:W-:Y:S04]  /*1f8e0*/  @!P3 LDGSTS.E.BYPASS.LTC128B.128 [R21+0xc400], desc[UR38][R2.64], !P0 ;  /* 0x0c4000000215bfae */ /* 0x000fe8000c101d66 */
[----:B------:R-:W-:Y:S04]  /*1f8f0*/  @!P3 LDGSTS.E.BYPASS.LTC128B.128 [R21+0xf400], desc[UR38][R2.64+0x40], !P1 ;  /* 0x0f4000400215bfae */ /* 0x000fe8000c901d66 */
[----:B------:R0:W-:Y:S01]  /*1f900*/  @!P3 LDGSTS.E.BYPASS.LTC128B.128 [R21+0x12400], desc[UR38][R2.64+0x80], !P2 ;  /* 0x124000800215bfae */ /* 0x0001e2000d101d66 */
[----:B------:R-:W-:-:S02]  /*1f910*/  ISETP.GE.AND P3, PT, R9, R0, PT ;  /* 0x000000000900720c */ /* 0x000fc40003f66270 */
[----:B0-----:R-:W-:-:S11]  /*1f920*/  MOV R2, R14 ;  /* 0x0000000e00027202 */ /* 0x001fd60000000f00 */
[----:B------:R-:W-:Y:S05]  /*1f930*/  WARPSYNC.COLLECTIVE R15, `(.L_x_2650) ;  /* 0x000000000f087348 */ /* 0x000fea0003c00000 */
[----:B------:R0:W1:Y:S02]  /*1f940*/  SHFL.IDX P6, R14, R13, R12, R11 ;  /* 0x0000000c0d0e7389 */ /* 0x00006400000c000b */
[----:B01----:R-:W-:Y:S01]  /*1f950*/  ENDCOLLECTIVE ;  /* 0x000000000000791b */ /* 0x003fe20003800000 */
.L_x_2650:
[----:B------:R-:W-:-:S05]  /*1f960*/  @!P3 LEA R3, P4, R10, R2, 0x1 ;  /* 0x000000020a03b211 */ /* 0x000fca00078808ff */
[----:B------:R-:W-:-:S05]  /*1f970*/  @!P3 IMAD.X R2, RZ, RZ, R8, P4 ;  /* 0x000000ffff02b224 */ /* 0x000fca00020e0608 */
[----:B------:R-:W-:Y:S01]  /*1f980*/  @!P3 LOP3.LUT R3, R3, R2, RZ, 0x3c, !PT ;  /* 0x000000020303b212 */ /* 0x000fe200078e3cff */
[----:B------:R-:W-:-:S03]  /*1f990*/  IMAD.MOV.U32 R13, RZ, RZ, R5 ;  /* 0x000000ffff0d7224 */ /* 0x000fc600078e0005 */
        /* <DEDUP_REMOVED lines=10> */
.L_x_2651:
[----:B------:R-:W-:Y:S01]  /*1fa40*/  @!PT LDS RZ, [RZ] ;  /* 0x00000000fffff984 */ /* 0x000fe20000000800 */
[----:B------:R-:W-:Y:S01]  /*1fa50*/  @!PT LDS RZ, [RZ] ;  /* 0x00000000fffff984 */ /* 0x000fe20000000800 */
[----:B------:R-:W-:Y:S01]  /*1fa60*/  @!PT LDS RZ, [RZ] ;  /* 0x00000000fffff984 */ /* 0x000fe20000000800 */
[----:B------:R-:W-:Y:S04]  /*1fa70*/  @!P3 LDGSTS.E.BYPASS.LTC128B.128 [R21+0xfc00], desc[UR38][R2.64+0x40], !P1 ;  /* 0x0fc000400215bfae */ /* 0x000fe8000c901d66 */
[----:B------:R0:W-:Y:S01]  /*1fa80*/  @!P3 LDGSTS.E.BYPASS.LTC128B.128 [R21+0x12c00], desc[UR38][R2.64+0x80], !P2 ;  /* 0x12c000800215bfae */ /* 0x0001e2000d101d66 */
[----:B------:R-:W-:Y:S02]  /*1fa90*/  IMAD.MOV.U32 R13, RZ, RZ, R4 ;  /* 0x000000ffff0d7224 */ /* 0x000fe400078e0004 */
[----:B------:R-:W-:Y:S02]  /*1faa0*/  IMAD.MOV.U32 R12, RZ, RZ, 0x3 ;  /* 0x00000003ff0c7424 */ /* 0x000fe400078e00ff */
[----:B0-----:R-:W-:-:S05]  /*1fab0*/  VIADD R2, R17, 0x40 ;  /* 0x0000004011027836 */ /* 0x001fca0000000000 */
[----:B------:R-:W-:Y:S01]  /*1fac0*/  ISETP.GE.AND P3, PT, R2, R0, PT ;  /* 0x000000000200720c */ /* 0x000fe20003f66270 */
[----:B------:R-:W-:-:S12]  /*1fad0*/  IMAD.MOV.U32 R2, RZ, RZ, R14 ;  /* 0x000000ffff027224 */ /* 0x000fd800078e000e */
[----:B------:R-:W-:Y:S05]  /*1fae0*/  WARPSYNC.COLLECTIVE R15, `(.L_x_2652) ;  /* 0x000000000f087348 */ /* 0x000fea0003c00000 */
[----:B------:R0:W1:Y:S02]  /*1faf0*/  SHFL.IDX P6, R14, R13, R12, R11 ;  /* 0x0000000c0d0e7389 */ /* 0x00006400000c000b */
[----:B01----:R-:W-:Y:S01]  /*1fb00*/  ENDCOLLECTIVE ;  /* 0x000000000000791b */ /* 0x003fe20003800000 */
.L_x_2652:
[----:B------:R-:W-:Y:S02]  /*1fb10*/  @!P3 LEA R3, P4, R10, R2, 0x1 ;  /* 0x000000020a03b211 */ /* 0x000fe400078808ff */
[----:B------:R-:W-:Y:S02]  /*1fb20*/  MOV R13, R5 ;  /* 0x00000005000d7202 */ /* 0x000fe40000000f00 */
[----:B------:R-:W-:-:S04]  /*1fb30*/  @!P3 IADD3.X R2, RZ, R8, RZ, P4, !PT ;  /* 0x00000008ff02b210 */ /* 0x000fc800027fe4ff */
[----:B------:R-:W-:Y:S01]  /*1fb40*/  @!P3 LOP3.LUT R3, R3, R2, RZ, 0x3c, !PT ;  /* 0x000000020303b212 */ /* 0x000fe200078e3cff */
[----:B------:R-:W-:-:S03]  /*1fb50*/  IMAD.MOV.U32 R4, RZ, RZ, R14 ;  /* 0x000000ffff047224 */ /* 0x000fc600078e000e */
[----:B------:R-:W-:-:S07]  /*1fb60*/  @!P3 LOP3.LUT R2, R3, R2, RZ, 0x3c, !PT ;  /* 0x000000020302b212 */ /* 0x000fce00078e3cff */
[----:B------:R-:W-:Y:S05]  /*1fb70*/  WARPSYNC.COLLECTIVE R15, `(.L_x_2653) ;  /* 0x000000000f087348 */ /* 0x000fea0003c00000 */
[----:B------:R0:W1:Y:S02]  /*1fb80*/  SHFL.IDX P6, R14, R13, R12, R11 ;  /* 0x0000000c0d0e7389 */ /* 0x00006400000c000b */
[----:B01----:R-:W-:Y:S01]  /*1fb90*/  ENDCOLLECTIVE ;  /* 0x000000000000791b */ /* 0x003fe20003800000 */
.L_x_2653:
[----:B------:R-:W-:-:S05]  /*1fba0*/  @!P3 LOP3.LUT R3, R3, R2, RZ, 0x3c, !PT ;  /* 0x000000020303b212 */ /* 0x000fca00078e3cff */
[----:B------:R-:W-:Y:S01]  /*1fbb0*/  @!PT LDS RZ, [RZ] ;  /* 0x00000000fffff984 */ /* 0x000fe20000000800 */
[----:B------:R-:W-:Y:S01]  /*1fbc0*/  @!PT LDS RZ, [RZ] ;  /* 0x00000000fffff984 */ /* 0x000fe20000000800 */
[----:B------:R-:W-:Y:S01]  /*1fbd0*/  @!PT LDS RZ, [RZ] ;  /* 0x00000000fffff984 */ /* 0x000fe20000000800 */
[----:B------:R0:W-:Y:S04]  /*1fbe0*/  @!P3 LDGSTS.E.BYPASS.LTC128B.128 [R21+0xd400], desc[UR38][R2.64], !P0 ;  /* 0x0d4000000215bfae */ /* 0x0001e8000c101d66 */
[----:B------:R0:W-:Y:S01]  /*1fbf0*/  @!P3 LDGSTS.E.BYPASS.LTC128B.128 [R21+0x10400], desc[UR38][R2.64+0x40], !P1 ;  /* 0x104000400215bfae */ /* 0x0001e2000c901d66 */
[----:B------:R-:W-:Y:S02]  /*1fc00*/  IMAD.MOV.U32 R13, RZ, RZ, R6 ;  /* 0x000000ffff0d7224 */ /* 0x000fe400078e0006 */
[----:B------:R-:W-:Y:S01]  /*1fc10*/  IMAD.MOV.U32 R12, RZ, RZ, RZ ;  /* 0x000000ffff0c7224 */ /* 0x000fe200078e00ff */
[----:B------:R0:W-:Y:S01]  /*1fc20*/  @!P3 LDGSTS.E.BYPASS.LTC128B.128 [R21+0x13400], desc[UR38][R2.64+0x80], !P2 ;  /* 0x134000800215bfae */ /* 0x0001e2000d101d66 */
[----:B------:R-:W-:-:S07]  /*1fc30*/  IMAD.MOV.U32 R5, RZ, RZ, R14 ;  /* 0x000000ffff057224 */ /* 0x000fce00078e000e */
[----:B0-----:R-:W-:Y:S05]  /*1fc40*/  WARPSYNC.COLLECTIVE R15, `(.L_x_2654) ;  /* 0x000000000f087348 */ /* 0x001fea0003c00000 */
[----:B------:R1:W2:Y:S02]  /*1fc50*/  SHFL.IDX P6, R14, R13, R12, R11 ;  /* 0x0000000c0d0e7389 */ /* 0x0002a400000c000b */
[----:B012---:R-:W-:Y:S01]  /*1fc60*/  ENDCOLLECTIVE ;  /* 0x000000000000791b */ /* 0x007fe20003800000 */
.L_x_2654:
[----:B------:R-:W-:-:S05]  /*1fc70*/  VIADD R2, R17, 0x60 ;  /* 0x0000006011027836 */ /* 0x000fca0000000000 */
[----:B------:R-:W-:Y:S02]  /*1fc80*/  ISETP.GE.AND P3, PT, R2, R0, PT ;  /* 0x000000000200720c */ /* 0x000fe40003f66270 */
[----:B------:R-:W-:-:S11]  /*1fc90*/  MOV R13, R7 ;  /* 0x00000007000d7202 */ /* 0x000fd60000000f00 */
[----:B------:R-:W-:-:S05]  /*1fca0*/  @!P3 LEA R2, P4, R10, R5, 0x1 ;  /* 0x000000050a02b211 */ /* 0x000fca00078808ff */
[----:B------:R-:W-:Y:S02]  /*1fcb0*/  @!P3 IMAD.X R3, RZ, RZ, R4, P4 ;  /* 0x000000ffff03b224 */ /* 0x000fe400020e0604 */
[----:B------:R-:W-:-:S07]  /*1fcc0*/  IMAD.MOV.U32 R4, RZ, RZ, R14 ;  /* 0x000000ffff047224 */ /* 0x000fce00078e000e */
[----:B------:R-:W-:Y:S05]  /*1fcd0*/  WARPSYNC.COLLECTIVE R15, `(.L_x_2655) ;  /* 0x000000000f087348 */ /* 0x000fea0003c00000 */
[----:B------:R0:W1:Y:S02]  /*1fce0*/  SHFL.IDX P6, R14, R13, R12, R11 ;  /* 0x0000000c0d0e7389 */ /* 0x00006400000c000b */
[----:B01----:R-:W-:Y:S01]  /*1fcf0*/  ENDCOLLECTIVE ;  /* 0x000000000000791b */ /* 0x003fe20003800000 */
.L_x_2655:
[----:B------:R-:W-:Y:S01]  /*1fd00*/  @!PT LDS RZ, [RZ] ;  /* 0x00000000fffff984 */ /* 0x000fe20000000800 */
[----:B------:R-:W-:Y:S01]  /*1fd10*/  @!PT LDS RZ, [RZ] ;  /* 0x00000000fffff984 */ /* 0x000fe20000000800 */
[----:B------:R-:W-:Y:S01]  /*1fd20*/  @!PT LDS RZ, [RZ] ;  /* 0x00000000fffff984 */ /* 0x000fe20000000800 */
[----:B------:R-:W-:Y:S04]  /*1fd30*/  @!P3 LDGSTS.E.BYPASS.LTC128B.128 [R21+0xdc00], desc[UR38][R2.64], !P0 ;  /* 0x0dc000000215bfae */ /* 0x000fe8000c101d66 */
[----:B------:R-:W-:Y:S04]  /*1fd40*/  @!P3 LDGSTS.E.BYPASS.LTC128B.128 [R21+0x10c00], desc[UR38][R2.64+0x40], !P1 ;  /* 0x10c000400215bfae */ /* 0x000fe8000c901d66 */
[----:B------:R0:W-:Y:S01]  /*1fd50*/  @!P3 LDGSTS.E.BYPASS.LTC128B.128 [R21+0x13c00], desc[UR38][R2.64+0x80], !P2 ;  /* 0x13c000800215bfae */ /* 0x0001e2000d101d66 */
[----:B------:R-:W-:Y:S01]  /*1fd60*/  IMAD.MOV.U32 R13, RZ, RZ, R6 ;  /* 0x000000ffff0d7224 */ /* 0x000fe200078e0006 */
[----:B------:R-:W-:-:S02]  /*1fd70*/  MOV R12, 0x1 ;  /* 0x00000001000c7802 */ /* 0x000fc40000000f00 */
[----:B0-----:R-:W-:-:S04]  /*1fd80*/  IADD3 R2, R17, 0x80, RZ ;  /* 0x0000008011027810 */ /* 0x001fc80007ffe0ff */
[----:B------:R-:W-:Y:S01]  /*1fd90*/  ISETP.GE.AND P3, PT, R2, R0, PT ;  /* 0x000000000200720c */ /* 0x000fe20003f66270 */
[----:B------:R-:W-:-:S12]  /*1fda0*/  IMAD.MOV.U32 R2, RZ, RZ, R14 ;  /* 0x000000ffff027224 */ /* 0x000fd800078e000e */
[----:B------:R-:W-:Y:S05]  /*1fdb0*/  WARPSYNC.COLLECTIVE R15, `(.L_x_2656) ;  /* 0x000000000f087348 */ /* 0x000fea0003c00000 */
[----:B------:R0:W1:Y:S02]  /*1fdc0*/  SHFL.IDX P6, R14, R13, R12, R11 ;  /* 0x0000000c0d0e7389 */ /* 0x00006400000c000b */
[----:B01----:R-:W-:Y:S01]  /*1fdd0*/  ENDCOLLECTIVE ;  /* 0x000000000000791b */ /* 0x003fe20003800000 */
.L_x_2656:
        /* <DEDUP_REMOVED lines=12> */
.L_x_2657:
[----:B------:R-:W-:Y:S01]  /*1fea0*/  @!PT LDS RZ, [RZ] ;  /* 0x00000000fffff984 */ /* 0x000fe20000000800 */
[----:B------:R-:W-:Y:S01]  /*1feb0*/  @!PT LDS RZ, [RZ] ;  /* 0x00000000fffff984 */ /* 0x000fe20000000800 */
[----:B------:R-:W-:Y:S01]  /*1fec0*/  @!PT LDS RZ, [RZ] ;  /* 0x00000000fffff984 */ /* 0x000fe20000000800 */
[----:B------:R0:W-:Y:S02]  /*1fed0*/  @!P3 LDGSTS.E.BYPASS.LTC128B.128 [R21+0x14400], desc[UR38][R2.64+0x80], !P2 ;  /* 0x144000800215bfae */ /* 0x0001e4000d101d66 */
[----:B0-----:R-:W-:Y:S01]  /*1fee0*/  IMAD.MOV.U32 R2, RZ, RZ, R14 ;  /* 0x000000ffff027224 */ /* 0x001fe200078e000e */
[----:B------:R-:W-:Y:S06]  /*1fef0*/  BRA `(.L_x_2658) ;  /* 0xffffffb400e87947 */ /* 0x000fec000383ffff */
.L_x_2533:
[----:B-1----:R1:W2:Y:S02]  /*1ff00*/  SYNCS.PHASECHK.TRANS64.TRYWAIT P0, [R22+URZ+0x2d820], R0 ;  /* 0x02d82000160075a7 */ /* 0x0022a4000800017f */
[----:B--2---:R-:W-:Y:S05]  /*1ff10*/  @!P0 NANOSLEEP.SYNCS 0x989680 ;  /* 0x009896800000895d */ /* 0x004fea0003900000 */
[----:B------:R-:W2:Y:S02]  /*1ff20*/  @!P0 SYNCS.PHASECHK.TRANS64 P0, [R22+URZ+0x2d820], R0 ;  /* 0x02d82000160085a7 */ /* 0x000ea4000800007f */
[----:B--2---:R-:W-:Y:S05]  /*1ff30*/  @!P0 BRA `(.L_x_2533) ;  /* 0xfffffffc00f08947 */ /* 0x004fea000383ffff */
[----:B------:R-:W-:Y:S05]  /*1ff40*/  BRA `(.L_x_2659) ;  /* 0xffffffb800507947 */ /* 0x000fea000383ffff */
.L_x_2538:
[----:B0-----:R0:W1:Y:S02]  /*1ff50*/  SYNCS.PHASECHK.TRANS64.TRYWAIT P0, [R5+URZ+0x2d840], R0 ;  /* 0x02d84000050075a7 */ /* 0x001064000800017f */
[----:B-1----:R-:W-:Y:S05]  /*1ff60*/  @!P0 NANOSLEEP.SYNCS 0x989680 ;  /* 0x009896800000895d */ /* 0x002fea0003900000 */
[----:B------:R-:W1:Y:S02]  /*1ff70*/  @!P0 SYNCS.PHASECHK.TRANS64 P0, [R5+URZ+0x2d840], R0 ;  /* 0x02d84000050085a7 */ /* 0x000e64000800007f */
[----:B-1----:R-:W-:Y:S05]  /*1ff80*/  @!P0 BRA `(.L_x_2538) ;  /* 0xfffffffc00f08947 */ /* 0x002fea000383ffff */
[----:B------:R-:W-:Y:S05]  /*1ff90*/  BRA `(.L_x_2660) ;  /* 0xffffffbc003c7947 */ /* 0x000fea000383ffff */
.L_x_2539:
        /* <DEDUP_REMOVED lines=8> */
.L_x_2662:
[----:B------:R-:W-:Y:S05]  /*20020*/  BSYNC B1 ;  /* 0x0000000000017941 */ /* 0x000fea0003800000 */
.L_x_2661:
[----:B------:R0:W-:Y:S04]  /*20030*/  STL [R1+0xb4], R5 ;  /* 0x0000b40501007387 */ /* 0x0001e80000100800 */
[----:B0-----:R0:W5:Y:S01]  /*20040*/  LDL.LU R5, [R1] ;  /* 0x0000000001057983 */ /* 0x0011620000300800 */
[----:B------:R-:W-:Y:S01]  /*20050*/  IMAD.MOV.U32 R13, RZ, RZ, R6 ;  /* 0x000000ffff0d7224 */ /* 0x000fe200078e0006 */
[----:B------:R-:W-:Y:S01]  /*20060*/  MOV R3, R14 ;  /* 0x0000000e00037202 */ /* 0x000fe20000000f00 */
[----:B------:R-:W-:Y:S01]  /*20070*/  IMAD.MOV.U32 R12, RZ, RZ, RZ ;  /* 0x000000ffff0c7224 */ /* 0x000fe200078e00ff */
[----:B------:R-:W1:Y:S01]  /*20080*/  S2R R20, SR_TID.X ;  /* 0x0000000000147919 */ /* 0x000e620000002100 */
[----:B------:R-:W-:Y:S02]  /*20090*/  IMAD.MOV.U32 R11, RZ, RZ, 0x1c1f ;  /* 0x00001c1fff0b7424 */ /* 0x000fe400078e00ff */
[----:B------:R-:W-:-:S02]  /*200a0*/  IMAD.MOV.U32 R15, RZ, RZ, -0x1 ;  /* 0xffffffffff0f7424 */ /* 0x000fc400078e00ff */
[----:B0-----:R-:W-:-:S07]  /*200b0*/  IMAD R4, R4, 0x2, R22 ;  /* 0x0000000204047824 */ /* 0x001fce00078e0216 */
[----:B-1---5:R-:W-:Y:S05]  /*200c0*/  WARPSYNC.COLLECTIVE R15, `(.L_x_2663) ;  /* 0x000000000f087348 */ /* 0x022fea0003c00000 */
[----:B------:R0:W2:Y:S02]  /*200d0*/  SHFL.IDX P6, R14, R13, R12, R11 ;  /* 0x0000000c0d0e7389 */ /* 0x0000a400000c000b */
[----:B012--5:R-:W-:Y:S01]  /*200e0*/  ENDCOLLECTIVE ;  /* 0x000000000000791b */ /* 0x027fe20003800000 */
.L_x_2663:
[----:B------:R-:W-:Y:S02]  /*200f0*/  IMAD.MOV.U32 R13, RZ, RZ, R8 ;  /* 0x000000ffff0d7224 */ /* 0x000fe400078e0008 */
[----:B------:R-:W-:Y:S01]  /*20100*/  IMAD.MOV.U32 R12, RZ, RZ, 0x1 ;  /* 0x00000001ff0c7424 */ /* 0x000fe200078e00ff */
[----:B------:R-:W-:Y:S01]  /*20110*/  SHF.L.U32 R20, R20, 0x3, RZ ;  /* 0x0000000314147819 */ /* 0x000fe200000006ff */
[----:B------:R-:W-:-:S07]  /*20120*/  IMAD.MOV.U32 R2, RZ, RZ, R14 ;  /* 0x000000ffff027224 */ /* 0x000fce00078e000e */
[----:B------:R-:W-:Y:S05]  /*20130*/  WARPSYNC.COLLECTIVE R15, `(.L_x_2664) ;  /* 0x000000000f087348 */ /* 0x000fea0003c00000 */
[----:B------:R0:W1:Y:S02]  /*20140*/  SHFL.IDX P6, R14, R13, R12, R11 ;  /* 0x0000000c0d0e7389 */ /* 0x00006400000c000b */
[----:B01----:R-:W-:Y:S01]  /*20150*/  ENDCOLLECTIVE ;  /* 0x000000000000791b */ /* 0x003fe20003800000 */
.L_x_2664:
[----:B------:R-:W-:-:S05]  /*20160*/  LOP3.LUT R20, R20, 0x18, RZ, 0xc0, !PT ;  /* 0x0000001814147812 */ /* 0x000fca00078ec0ff */
[----:B------:R-:W-:-:S05]  /*20170*/  IMAD.SHL.U32 R0, R20, 0x2, RZ ;  /* 0x0000000214007824 */ /* 0x000fca00078e00ff */
[----:B------:R-:W-:Y:S01]  /*20180*/  IADD3 R2, P0, R2, R0, RZ ;  /* 0x0000000002027210 */ /* 0x000fe20007f1e0ff */
[----:B------:R-:W-:-:S03]  /*20190*/  IMAD.MOV.U32 R13, RZ, RZ, R6 ;  /* 0x000000ffff0d7224 */ /* 0x000fc600078e0006 */
[----:B------:R-:W-:Y:S02]  /*201a0*/  IADD3.X R3, RZ, R3, RZ, P0, !PT ;  /* 0x00000003ff037210 */ /* 0x000fe400007fe4ff */
[----:B------:R-:W-:-:S04]  /*201b0*/  LOP3.LUT R5, R5, 0xffffffdf, RZ, 0xc0, !PT ;  /* 0xffffffdf05057812 */ /* 0x000fc800078ec0ff */
[----:B------:R-:W-:-:S04]  /*201c0*/  @P1 LOP3.LUT R5, R5, 0x20, RZ, 0xfc, !PT ;  /* 0x0000002005051812 */ /* 0x000fc800078efcff */
[----:B------:R-:W-:Y:S01]  /*201d0*/  LOP3.LUT P1, RZ, R5, 0x4, RZ, 0xc0, !PT ;  /* 0x0000000405ff7812 */ /* 0x000fe2000782c0ff */
[----:B------:R0:W-:-:S12]  /*201e0*/  STL [R1], R5 ;  /* 0x0000000501007387 */ /* 0x0001d80000100800 */
[----:B------:R-:W-:Y:S01]  /*201f0*/  @!PT LDS RZ, [RZ] ;  /* 0x00000000fffff984 */ /* 0x000fe20000000800 */
[----:B------:R-:W-:Y:S01]  /*20200*/  @!PT LDS RZ, [RZ] ;  /* 0x00000000fffff984 */ /* 0x000fe20000000800 */
[----:B------:R-:W-:Y:S01]  /*20210*/  @!PT LDS RZ, [RZ] ;  /* 0x00000000fffff984 */ /* 0x000fe20000000800 */
[----:B------:R-:W-:Y:S04]  /*20220*/  LDGSTS.E.BYPASS.LTC128B.128 [R4+0x15400], desc[UR38][R2.64], !P1 ;  /* 0x1540000002047fae */ /* 0x000fe8000c901d66 */
[----:B------:R-:W-:Y:S04]  /*20230*/  LDGSTS.E.BYPASS.LTC128B.128 [R4+0x17400], desc[UR38][R2.64+0x40], !P5 ;  /* 0x1740004002047fae */ /* 0x000fe8000e901d66 */
[----:B------:R1:W-:Y:S02]  /*20240*/  LDGSTS.E.BYPASS.LTC128B.128 [R4+0x19400], desc[UR38][R2.64+0x80], !P4 ;  /* 0x1940008002047fae */ /* 0x0003e4000e101d66 */
[----:B01----:R-:W-:-:S07]  /*20250*/  MOV R3, R14 ;  /* 0x0000000e00037202 */ /* 0x003fce0000000f00 */
[----:B------:R-:W-:Y:S05]  /*20260*/  WARPSYNC.COLLECTIVE R15, `(.L_x_2665) ;  /* 0x000000000f087348 */ /* 0x000fea0003c00000 */
[----:B------:R0:W1:Y:S02]  /*20270*/  SHFL.IDX P6, R14, R13, R12, R11 ;  /* 0x0000000c0d0e7389 */ /* 0x00006400000c000b */
[----:B01----:R-:W-:Y:S01]  /*20280*/  ENDCOLLECTIVE ;  /* 0x000000000000791b */ /* 0x003fe20003800000 */
.L_x_2665:
[----:B------:R-:W-:Y:S01]  /*20290*/  MOV R13, R8 ;  /* 0x00000008000d7202 */ /* 0x000fe20000000f00 */
[----:B------:R-:W-:Y:S02]  /*202a0*/  IMAD.MOV.U32 R12, RZ, RZ, 0x2 ;  /* 0x00000002ff0c7424 */ /* 0x000fe400078e00ff */
[----:B------:R-:W-:-:S07]  /*202b0*/  IMAD.MOV.U32 R2, RZ, RZ, R14 ;  /* 0x000000ffff027224 */ /* 0x000fce00078e000e */
[----:B------:R-:W-:Y:S05]  /*202c0*/  WARPSYNC.COLLECTIVE R15, `(.L_x_2666) ;  /* 0x000000000f087348 */ /* 0x000fea0003c00000 */
[----:B------:R0:W1:Y:S02]  /*202d0*/  SHFL.IDX P6, R14, R13, R12, R11 ;  /* 0x0000000c0d0e7389 */ /* 0x00006400000c000b */
[----:B01----:R-:W-:Y:S01]  /*202e0*/  ENDCOLLECTIVE ;  /* 0x000000000000791b */ /* 0x003fe20003800000 */
.L_x_2666:
        /* <DEDUP_REMOVED lines=13> */
.L_x_2667:
[----:B------:R-:W-:-:S04]  /*203c0*/  MOV R2, R14 ;  /* 0x0000000e00027202 */ /* 0x000fc80000000f00 */
[----:B------:R-:W-:-:S05]  /*203d0*/  IADD3 R2, P0, R2, R0, RZ ;  /* 0x0000000002027210 */ /* 0x000fca0007f1e0ff */
[----:B------:R-:W-:-:S05]  /*203e0*/  IMAD.X R3, RZ, RZ, R20, P0 ;  /* 0x000000ffff037224 */ /* 0x000fca00000e0614 */
[----:B------:R-:W-:Y:S01]  /*203f0*/  @!PT LDS RZ, [RZ] ;  /* 0x00000000fffff984 */ /* 0x000fe20000000800 */
[----:B------:R-:W-:Y:S01]  /*20400*/  @!PT LDS RZ, [RZ] ;  /* 0x00000000fffff984 */ /* 0x000fe20000000800 */
[----:B------:R-:W-:Y:S01]  /*20410*/  @!PT LDS RZ, [RZ] ;  /* 0x00000000fffff984 */ /* 0x000fe20000000800 */
[----:B------:R0:W-:Y:S01]  /*20420*/  LDGSTS.E.BYPASS.LTC128B.128 [R4+0x16400], desc[UR38][R2.64], !P1 ;  /* 0x1640000002047fae */ /* 0x0001e2000c901d66 */
[----:B------:R-:W-:-:S03]  /*20430*/  LOP3.LUT P1, RZ, R5, 0x20, RZ, 0xc0, !PT ;  /* 0x0000002005ff7812 */ /* 0x000fc6000782c0ff */
[----:B------:R0:W5:Y:S01]  /*20440*/  LDL.LU R5, [R1+0xb4] ;  /* 0x0000b40001057983 */ /* 0x0001620000300800 */
[----:B------:R-:W-:Y:S02]  /*20450*/  IMAD.MOV.U32 R13, RZ, RZ, R8 ;  /* 0x000000ffff0d7224 */ /* 0x000fe400078e0008 */
[----:B------:R-:W-:Y:S01]  /*20460*/  IMAD.MOV.U32 R12, RZ, RZ, 0x3 ;  /* 0x00000003ff0c7424 */ /* 0x000fe200078e00ff */
[----:B------:R0:W-:Y:S06]  /*20470*/  LDGSTS.E.BYPASS.LTC128B.128 [R4+0x18400], desc[UR38][R2.64+0x40], !P5 ;  /* 0x1840004002047fae */ /* 0x0001ec000e901d66 */
[----:B0----5:R-:W-:Y:S05]  /*20480*/  WARPSYNC.COLLECTIVE R15, `(.L_x_2668) ;  /* 0x000000000f087348 */ /* 0x021fea0003c00000 */
[----:B------:R1:W2:Y:S02]  /*20490*/  SHFL.IDX P6, R14, R13, R12, R11 ;  /* 0x0000000c0d0e7389 */ /* 0x0002a400000c000b */
[----:B012--5:R-:W-:Y:S01]  /*204a0*/  ENDCOLLECTIVE ;  /* 0x000000000000791b */ /* 0x027fe20003800000 */
.L_x_2668:
[----:B------:R-:W-:Y:S01]  /*204b0*/  @!PT LDS RZ, [RZ] ;  /* 0x00000000fffff984 */ /* 0x000fe20000000800 */
[----:B------:R-:W-:Y:S01]  /*204c0*/  @!PT LDS RZ, [RZ] ;  /* 0x00000000fffff984 */ /* 0x000fe20000000800 */
[----:B------:R-:W-:Y:S01]  /*204d0*/  @!PT LDS RZ, [RZ] ;  /* 0x00000000fffff984 */ /* 0x000fe20000000800 */
[----:B------:R0:W-:Y:S01]  /*204e0*/  LDGSTS.E.BYPASS.LTC128B.128 [R4+0x1a400], desc[UR38][R2.64+0x80], !P4 ;  /* 0x1a40008002047fae */ /* 0x0001e2000e101d66 */
[----:B------:R-:W-:Y:S01]  /*204f0*/  IMAD.MOV.U32 R13, RZ, RZ, R6 ;  /* 0x000000ffff0d7224 */ /* 0x000fe200078e0006 */
[----:B------:R-:W-:-:S07]  /*20500*/  MOV R20, R14 ;  /* 0x0000000e00147202 */ /* 0x000fce0000000f00 */
[----:B0-----:R-:W-:Y:S05]  /*20510*/  WARPSYNC.COLLECTIVE R15, `(.L_x_2669) ;  /* 0x000000000f087348 */ /* 0x001fea0003c00000 */
[----:B------:R1:W2:Y:S02]  /*20520*/  SHFL.IDX P6, R14, R13, R12, R11 ;  /* 0x0000000c0d0e7389 */ /* 0x0002a400000c000b */
[----:B012---:R-:W-:Y:S01]  /*20530*/  ENDCOLLECTIVE ;  /* 0x000000000000791b */ /* 0x007fe20003800000 */
.L_x_2669:
[----:B------:R-:W-:Y:S01]  /*20540*/  IMAD.MOV.U32 R2, RZ, RZ, R14 ;  /* 0x000000ffff027224 */ /* 0x000fe200078e000e */
[----:B------:R-:W-:Y:S06]  /*20550*/  BRA `(.L_x_2670) ;  /* 0xffffffb800b47947 */ /* 0x000fec000383ffff */
.L_x_2544:
[----:B-1----:R1:W2:Y:S02]  /*20560*/  SYNCS.PHASECHK.TRANS64.TRYWAIT P0, [R5+URZ+0x2d860], R2 ;  /* 0x02d86002050075a7 */ /* 0x0022a4000800017f */
[----:B--2---:R-:W-:Y:S05]  /*20570*/  @!P0 NANOSLEEP.SYNCS 0x989680 ;  /* 0x009896800000895d */ /* 0x004fea0003900000 */
[----:B------:R-:W2:Y:S02]  /*20580*/  @!P0 SYNCS.PHASECHK.TRANS64 P0, [R5+URZ+0x2d860], R2 ;  /* 0x02d86002050085a7 */ /* 0x000ea4000800007f */
[----:B--2---:R-:W-:Y:S05]  /*20590*/  @!P0 BRA `(.L_x_2544) ;  /* 0xfffffffc00f08947 */ /* 0x004fea000383ffff */
[----:B------:R-:W-:Y:S05]  /*205a0*/  BRA `(.L_x_2671) ;  /* 0xffffffbc001c7947 */ /* 0x000fea000383ffff */
.L_x_2545:
        /* <DEDUP_REMOVED lines=8> */
.L_x_2673:
[----:B------:R-:W-:Y:S05]  /*20630*/  BSYNC B1 ;  /* 0x0000000000017941 */ /* 0x000fea0003800000 */
.L_x_2672:
        /* <DEDUP_REMOVED lines=9> */
.L_x_2674:
[----:B------:R-:W-:Y:S01]  /*206d0*/  IMAD.MOV.U32 R13, RZ, RZ, R24 ;  /* 0x000000ffff0d7224 */ /* 0x000fe200078e0018 */
[----:B------:R-:W-:Y:S02]  /*206e0*/  MOV R12, 0x1 ;  /* 0x00000001000c7802 */ /* 0x000fe40000000f00 */
[----:B------:R-:W-:-:S07]  /*206f0*/  MOV R2, R14 ;  /* 0x0000000e00027202 */ /* 0x000fce0000000f00 */
[----:B------:R-:W-:Y:S05]  /*20700*/  WARPSYNC.COLLECTIVE R15, `(.L_x_2675) ;  /* 0x000000000f087348 */ /* 0x000fea0003c00000 */
[----:B------:R0:W1:Y:S02]  /*20710*/  SHFL.IDX P6, R14, R13, R12, R11 ;  /* 0x0000000c0d0e7389 */ /* 0x00006400000c000b */
[----:B01----:R-:W-:Y:S01]  /*20720*/  ENDCOLLECTIVE ;  /* 0x000000000000791b */ /* 0x003fe20003800000 */
.L_x_2675:
        /* <DEDUP_REMOVED lines=16> */
.L_x_2676:
[----:B------:R-:W-:Y:S02]  /*20830*/  IMAD.MOV.U32 R13, RZ, RZ, R24 ;  /* 0x000000ffff0d7224 */ /* 0x000fe400078e0018 */
[----:B------:R-:W-:Y:S02]  /*20840*/  IMAD.MOV.U32 R12, RZ, RZ, 0x2 ;  /* 0x00000002ff0c7424 */ /* 0x000fe400078e00ff */
[----:B------:R-:W-:-:S07]  /*20850*/  IMAD.MOV.U32 R2, RZ, RZ, R14 ;  /* 0x000000ffff027224 */ /* 0x000fce00078e000e */
[----:B------:R-:W-:Y:S05]  /*20860*/  WARPSYNC.COLLECTIVE R15, `(.L_x_2677) ;  /* 0x000000000f087348 */ /* 0x000fea0003c00000 */
[----:B------:R0:W1:Y:S02]  /*20870*/  SHFL.IDX P6, R14, R13, R12, R11 ;  /* 0x0000000c0d0e7389 */ /* 0x00006400000c000b */
[----:B01----:R-:W-:Y:S01]  /*20880*/  ENDCOLLECTIVE ;  /* 0x000000000000791b */ /* 0x003fe20003800000 */
.L_x_2677:
        /* <DEDUP_REMOVED lines=16> */
.L_x_2678:
[----:B------:R-:W-:Y:S01]  /*20990*/  IMAD.MOV.U32 R13, RZ, RZ, R24 ;  /* 0x000000ffff0d7224 */ /* 0x000fe200078e0018 */
[----:B------:R-:W-:Y:S01]  /*209a0*/  MOV R12, 0x3 ;  /* 0x00000003000c7802 */ /* 0x000fe20000000f00 */
[----:B------:R-:W-:-:S07]  /*209b0*/  IMAD.MOV.U32 R2, RZ, RZ, R14 ;  /* 0x000000ffff027224 */ /* 0x000fce00078e000e */
[----:B------:R-:W-:Y:S05]  /*209c0*/  WARPSYNC.COLLECTIVE R15, `(.L_x_2679) ;  /* 0x000000000f087348 */ /* 0x000fea0003c00000 */
[----:B------:R0:W1:Y:S02]  /*209d0*/  SHFL.IDX P6, R14, R13, R12, R11 ;  /* 0x0000000c0d0e7389 */ /* 0x00006400000c000b */
[----:B01----:R-:W-:Y:S01]  /*209e0*/  ENDCOLLECTIVE ;  /* 0x000000000000791b */ /* 0x003fe20003800000 */
.L_x_2679:
        /* <DEDUP_REMOVED lines=13> */
.L_x_2680:
        /* <DEDUP_REMOVED lines=8> */
.L_x_2553:
[----:B-1----:R1:W2:Y:S02]  /*20b40*/  SYNCS.PHASECHK.TRANS64.TRYWAIT P0, [R0+URZ+0x2d860], R3 ;  /* 0x02d86003000075a7 */ /* 0x0022a4000800017f */
[----:B--2---:R-:W-:Y:S05]  /*20b50*/  @!P0 NANOSLEEP.SYNCS 0x989680 ;  /* 0x009896800000895d */ /* 0x004fea0003900000 */
[----:B------:R-:W2:Y:S02]  /*20b60*/  @!P0 SYNCS.PHASECHK.TRANS64 P0, [R0+URZ+0x2d860], R3 ;  /* 0x02d86003000085a7 */ /* 0x000ea4000800007f */
[----:B--2---:R-:W-:Y:S05]  /*20b70*/  @!P0 BRA `(.L_x_2553) ;  /* 0xfffffffc00f08947 */ /* 0x004fea000383ffff */
[----:B------:R-:W-:Y:S05]  /*20b80*/  BRA `(.L_x_2682) ;  /* 0xffffffbc00a07947 */ /* 0x000fea000383ffff */
.L_x_2554:
[----:B------:R-:W-:Y:S01]  /*20b90*/  BSSY B0, `(.L_x_2683) ;  /* 0x0000008000007945 */ /* 0x000fe20003800000 */
[----:B------:R-:W-:Y:S01]  /*20ba0*/  MOV R13, R24 ;  /* 0x00000018000d7202 */ /* 0x000fe20000000f00 */
[----:B------:R-:W-:Y:S02]  /*20bb0*/  IMAD.MOV.U32 R12, RZ, RZ, RZ ;  /* 0x000000ffff0c7224 */ /* 0x000fe400078e00ff */
[----:B------:R-:W-:Y:S02]  /*20bc0*/  IMAD.MOV.U32 R11, RZ, RZ, 0x1c1f ;  /* 0x00001c1fff0b7424 */ /* 0x000fe400078e00ff */
[----:B------:R-:W-:-:S07]  /*20bd0*/  IMAD.MOV.U32 R15, RZ, RZ, -0x1 ;  /* 0xffffffffff0f7424 */ /* 0x000fce00078e00ff */
[----:B01----:R-:W-:Y:S05]  /*20be0*/  WARPSYNC.COLLECTIVE R15, `(.L_x_2684) ;  /* 0x000000000f087348 */ /* 0x003fea0003c00000 */
[----:B------:R2:W3:Y:S02]  /*20bf0*/  SHFL.IDX P6, R14, R13, R12, R11 ;  /* 0x0000000c0d0e7389 */ /* 0x0004e400000c000b */
[----:B0123--:R-:W-:Y:S01]  /*20c00*/  ENDCOLLECTIVE ;  /* 0x000000000000791b */ /* 0x00ffe20003800000 */
.L_x_2684:
[----:B------:R-:W-:Y:S05]  /*20c10*/  BSYNC B0 ;  /* 0x0000000000007941 */ /* 0x000fea0003800000 */
.L_x_2683:
        /* <DEDUP_REMOVED lines=10> */
.L_x_2685:
        /* <DEDUP_REMOVED lines=17> */
.L_x_2686:
        /* <DEDUP_REMOVED lines=14> */
.L_x_2687:
[----:B------:R-:W-:Y:S02]  /*20eb0*/  IMAD.MOV.U32 R13, RZ, RZ, R24 ;  /* 0x000000ffff0d7224 */ /* 0x000fe400078e0018 */
[----:B------:R-:W-:Y:S01]  /*20ec0*/  IMAD.MOV.U32 R12, RZ, RZ, 0x2 ;  /* 0x00000002ff0c7424 */ /* 0x000fe200078e00ff */
[----:B------:R-:W-:-:S13]  /*20ed0*/  IADD3 R2, P4, R14, R5, RZ ;  /* 0x000000050e027210 */ /* 0x000fda0007f9e0ff */
[----:B------:R-:W-:Y:S05]  /*20ee0*/  WARPSYNC.COLLECTIVE R15, `(.L_x_2688) ;  /* 0x000000000f087348 */ /* 0x000fea0003c00000 */
[----:B------:R0:W1:Y:S02]  /*20ef0*/  SHFL.IDX P6, R14, R13, R12, R11 ;  /* 0x0000000c0d0e7389 */ /* 0x00006400000c000b */
[----:B01----:R-:W-:Y:S01]  /*20f00*/  ENDCOLLECTIVE ;  /* 0x000000000000791b */ /* 0x003fe20003800000 */
.L_x_2688:
        /* <DEDUP_REMOVED lines=15> */
.L_x_2689:
[----:B------:R-:W-:Y:S01]  /*21000*/  IMAD.MOV.U32 R13, RZ, RZ, R24 ;  /* 0x000000ffff0d7224 */ /* 0x000fe200078e0018 */
[----:B------:R-:W-:Y:S02]  /*21010*/  MOV R12, 0x3 ;  /* 0x00000003000c7802 */ /* 0x000fe40000000f00 */
[----:B------:R-:W-:-:S13]  /*21020*/  IADD3 R2, P4, R14, R5, RZ ;  /* 0x000000050e027210 */ /* 0x000fda0007f9e0ff */
[----:B------:R-:W-:Y:S05]  /*21030*/  WARPSYNC.COLLECTIVE R15, `(.L_x_2690) ;  /* 0x000000000f087348 */ /* 0x000fea0003c00000 */
[----:B------:R0:W1:Y:S02]  /*21040*/  SHFL.IDX P6, R14, R13, R12, R11 ;  /* 0x0000000c0d0e7389 */ /* 0x00006400000c000b */
[----:B01----:R-:W-:Y:S01]  /*21050*/  ENDCOLLECTIVE ;  /* 0x000000000000791b */ /* 0x003fe20003800000 */
.L_x_2690:
        /* <DEDUP_REMOVED lines=14> */
.L_x_2691:
[----:B------:R-:W-:Y:S05]  /*21140*/  BRA `(.L_x_2692) ;  /* 0xffffffbc00007947 */ /* 0x000fea000383ffff */
.L_x_2559:
[----:B------:R-:W-:Y:S01]  /*21150*/  BSSY B0, `(.L_x_2693) ;  /* 0x0000008000007945 */ /* 0x000fe20003800000 */
[----:B------:R-:W-:Y:S01]  /*21160*/  IMAD.MOV.U32 R13, RZ, RZ, R16 ;  /* 0x000000ffff0d7224 */ /* 0x000fe200078e0010 */
[----:B------:R-:W-:Y:S01]  /*21170*/  MOV R12, RZ ;  /* 0x000000ff000c7202 */ /* 0x000fe20000000f00 */
[----:B------:R-:W-:Y:S02]  /*21180*/  IMAD.MOV.U32 R11, RZ, RZ, 0x1f ;  /* 0x0000001fff0b7424 */ /* 0x000fe400078e00ff */
[----:B------:R-:W-:-:S07]  /*21190*/  IMAD.MOV.U32 R15, RZ, RZ, -0x1 ;  /* 0xffffffffff0f7424 */ /* 0x000fce00078e00ff */
[----:B01----:R-:W-:Y:S05]  /*211a0*/  WARPSYNC.COLLECTIVE R15, `(.L_x_2694) ;  /* 0x000000000f087348 */ /* 0x003fea0003c00000 */
[----:B------:R2:W3:Y:S02]  /*211b0*/  SHFL.IDX P6, R14, R13, R12, R11 ;  /* 0x0000000c0d0e7389 */ /* 0x0004e400000c000b */
[----:B0123--:R-:W-:Y:S01]  /*211c0*/  ENDCOLLECTIVE ;  /* 0x000000000000791b */ /* 0x00ffe20003800000 */
.L_x_2694:
[----:B------:R-:W-:Y:S05]  /*211d0*/  BSYNC B0 ;  /* 0x0000000000007941 */ /* 0x000fea0003800000 */
.L_x_2693:
        /* <DEDUP_REMOVED lines=9> */
.L_x_2695:
        /* <DEDUP_REMOVED lines=18> */
.L_x_2696:
[----:B------:R-:W-:Y:S02]  /*21390*/  MOV R12, 0x2 ;  /* 0x00000002000c7802 */ /* 0x000fe40000000f00 */
[----:B------:R-:W-:-:S05]  /*213a0*/  SEL R5, R14, RZ, P1 ;  /* 0x000000ff0e057207 */ /* 0x000fca0000800000 */
[----:B------:R-:W-:-:S04]  /*213b0*/  IMAD.IADD R4, R2, 0x1, R5 ;  /* 0x0000000102047824 */ /* 0x000fc800078e0205 */
[----:B------:R-:W-:-:S07]  /*213c0*/  IMAD.MOV.U32 R13, RZ, RZ, R4 ;  /* 0x000000ffff0d7224 */ /* 0x000fce00078e0004 */
[----:B------:R-:W-:Y:S05]  /*213d0*/  WARPSYNC.COLLECTIVE R15, `(.L_x_2697) ;  /* 0x000000000f087348 */ /* 0x000fea0003c00000 */
[----:B------:R0:W1:Y:S02]  /*213e0*/  SHFL.UP P6, R14, R13, R12, R11 ;  /* 0x0400000c0d0e7389 */ /* 0x00006400000c000b */
[----:B01----:R-:W-:Y:S01]  /*213f0*/  ENDCOLLECTIVE ;  /* 0x000000000000791b */ /* 0x003fe20003800000 */
.L_x_2697:
[----:B------:R-:W-:Y:S01]  /*21400*/  IMAD.MOV.U32 R12, RZ, RZ, 0x4 ;  /* 0x00000004ff0c7424 */ /* 0x000fe200078e00ff */
[----:B------:R-:W-:-:S05]  /*21410*/  SEL R5, R14, RZ, P2 ;  /* 0x000000ff0e057207 */ /* 0x000fca0001000000 */
[----:B------:R-:W-:-:S04]  /*21420*/  IMAD.IADD R5, R4, 0x1, R5 ;  /* 0x0000000104057824 */ /* 0x000fc800078e0205 */
[----:B------:R-:W-:-:S07]  /*21430*/  IMAD.MOV.U32 R13, RZ, RZ, R5 ;  /* 0x000000ffff0d7224 */ /* 0x000fce00078e0005 */
[----:B------:R-:W-:Y:S05]  /*21440*/  WARPSYNC.COLLECTIVE R15, `(.L_x_2698) ;  /* 0x000000000f087348 */ /* 0x000fea0003c00000 */
[----:B------:R0:W1:Y:S02]  /*21450*/  SHFL.UP P6, R14, R13, R12, R11 ;  /* 0x0400000c0d0e7389 */ /* 0x00006400000c000b */
[----:B01----:R-:W-:Y:S01]  /*21460*/  ENDCOLLECTIVE ;  /* 0x000000000000791b */ /* 0x003fe20003800000 */
.L_x_2698:
[----:B------:R-:W-:Y:S01]  /*21470*/  IMAD.MOV.U32 R12, RZ, RZ, 0x8 ;  /* 0x00000008ff0c7424 */ /* 0x000fe200078e00ff */
[----:B------:R-:W-:-:S04]  /*21480*/  SEL R6, R14, RZ, P3 ;  /* 0x000000ff0e067207 */ /* 0x000fc80001800000 */
[----:B------:R-:W-:-:S05]  /*21490*/  IADD3 R6, R5, R6, RZ ;  /* 0x0000000605067210 */ /* 0x000fca0007ffe0ff */
[----:B------:R-:W-:-:S07]  /*214a0*/  IMAD.MOV.U32 R13, RZ, RZ, R6 ;  /* 0x000000ffff0d7224 */ /* 0x000fce00078e0006 */
[----:B------:R-:W-:Y:S05]  /*214b0*/  WARPSYNC.COLLECTIVE R15, `(.L_x_2699) ;  /* 0x000000000f087348 */ /* 0x000fea0003c00000 */
[----:B------:R0:W1:Y:S02]  /*214c0*/  SHFL.UP P6, R14, R13, R12, R11 ;  /* 0x0400000c0d0e7389 */ /* 0x00006400000c000b */
[----:B01----:R-:W-:Y:S01]  /*214d0*/  ENDCOLLECTIVE ;  /* 0x000000000000791b */ /* 0x003fe20003800000 */
.L_x_2699:
[----:B------:R-:W-:Y:S01]  /*214e0*/  IMAD.MOV.U32 R12, RZ, RZ, 0x10 ;  /* 0x00000010ff0c7424 */ /* 0x000fe200078e00ff */
[----:B------:R-:W-:-:S05]  /*214f0*/  SEL R3, R14, RZ, P4 ;  /* 0x000000ff0e037207 */ /* 0x000fca0002000000 */
[----:B------:R-:W-:-:S05]  /*21500*/  IMAD.IADD R4, R6, 0x1, R3 ;  /* 0x0000000106047824 */ /* 0x000fca00078e0203 */
[----:B------:R-:W-:-:S07]  /*21510*/  MOV R13, R4 ;  /* 0x00000004000d7202 */ /* 0x000fce0000000f00 */
[----:B------:R-:W-:Y:S05]  /*21520*/  WARPSYNC.COLLECTIVE R15, `(.L_x_2700) ;  /* 0x000000000f087348 */ /* 0x000fea0003c00000 */
[----:B------:R0:W1:Y:S02]  /*21530*/  SHFL.UP P6, R14, R13, R12, R11 ;  /* 0x0400000c0d0e7389 */ /* 0x00006400000c000b */
[----:B01----:R-:W-:Y:S01]  /*21540*/  ENDCOLLECTIVE ;  /* 0x000000000000791b */ /* 0x003fe20003800000 */
.L_x_2700:
        /* <DEDUP_REMOVED lines=8> */
.L_x_2701:
[----:B------:R-:W-:Y:S05]  /*215d0*/  BRA `(.L_x_2702) ;  /* 0xffffffbc00187947 */ /* 0x000fea000383ffff */
.L_x_2564:
[----:B------:R-:W-:Y:S01]  /*215e0*/  BSSY B0, `(.L_x_2703) ;  /* 0x0000008000007945 */ /* 0x000fe20003800000 */
[----:B-----5:R-:W-:Y:S01]  /*215f0*/  IMAD.MOV.U32 R13, RZ, RZ, R2 ;  /* 0x000000ffff0d7224 */ /* 0x020fe200078e0002 */
[----:B------:R-:W-:Y:S01]  /*21600*/  MOV R11, RZ ;  /* 0x000000ff000b7202 */ /* 0x000fe20000000f00 */
[----:B------:R-:W-:Y:S02]  /*21610*/  IMAD.MOV.U32 R12, RZ, RZ, 0x1 ;  /* 0x00000001ff0c7424 */ /* 0x000fe400078e00ff */
[----:B------:R-:W-:-:S07]  /*21620*/  IMAD.MOV.U32 R15, RZ, RZ, -0x1 ;  /* 0xffffffffff0f7424 */ /* 0x000fce00078e00ff */
[----:B012---:R-:W-:Y:S05]  /*21630*/  WARPSYNC.COLLECTIVE R15, `(.L_x_2704) ;  /* 0x000000000f087348 */ /* 0x007fea0003c00000 */
[----:B------:R3:W4:Y:S02]  /*21640*/  SHFL.UP P6, R14, R13, R12, R11 ;  /* 0x0400000c0d0e7389 */ /* 0x00072400000c000b */
[----:B01234-:R-:W-:Y:S01]  /*21650*/  ENDCOLLECTIVE ;  /* 0x000000000000791b */ /* 0x01ffe20003800000 */
.L_x_2704:
[----:B------:R-:W-:Y:S05]  /*21660*/  BSYNC B0 ;  /* 0x0000000000007941 */ /* 0x000fea0003800000 */
.L_x_2703:
        /* <DEDUP_REMOVED lines=8> */
.L_x_2705:
[----:B------:R-:W-:Y:S02]  /*216f0*/  MOV R12, 0x4 ;  /* 0x00000004000c7802 */ /* 0x000fe40000000f00 */
[----:B------:R-:W-:-:S05]  /*21700*/  SEL R14, R14, RZ, P2 ;  /* 0x000000ff0e0e7207 */ /* 0x000fca0001000000 */
[----:B------:R-:W-:-:S04]  /*21710*/  IMAD.IADD R3, R13, 0x1, R14 ;  /* 0x000000010d037824 */ /* 0x000fc800078e020e */
[----:B------:R-:W-:-:S07]  /*21720*/  IMAD.MOV.U32 R13, RZ, RZ, R3 ;  /* 0x000000ffff0d7224 */ /* 0x000fce00078e0003 */
[----:B------:R-:W-:Y:S05]  /*21730*/  WARPSYNC.COLLECTIVE R15, `(.L_x_2706) ;  /* 0x000000000f087348 */ /* 0x000fea0003c00000 */
[----:B------:R0:W1:Y:S02]  /*21740*/  SHFL.UP P6, R14, R13, R12, R11 ;  /* 0x0400000c0d0e7389 */ /* 0x00006400000c000b */
[----:B01----:R-:W-:Y:S01]  /*21750*/  ENDCOLLECTIVE ;  /* 0x000000000000791b */ /* 0x003fe20003800000 */
.L_x_2706:
[----:B------:R-:W-:Y:S01]  /*21760*/  IMAD.MOV.U32 R12, RZ, RZ, 0x8 ;  /* 0x00000008ff0c7424 */ /* 0x000fe200078e00ff */
[----:B------:R-:W-:-:S05]  /*21770*/  SEL R4, R14, RZ, P3 ;  /* 0x000000ff0e047207 */ /* 0x000fca0001800000 */
[----:B------:R-:W-:-:S04]  /*21780*/  IMAD.IADD R4, R3, 0x1, R4 ;  /* 0x0000000103047824 */ /* 0x000fc800078e0204 */
[----:B------:R-:W-:-:S07]  /*21790*/  IMAD.MOV.U32 R13, RZ, RZ, R4 ;  /* 0x000000ffff0d7224 */ /* 0x000fce00078e0004 */
[----:B------:R-:W-:Y:S05]  /*217a0*/  WARPSYNC.COLLECTIVE R15, `(.L_x_2707) ;  /* 0x000000000f087348 */ /* 0x000fea0003c00000 */
[----:B------:R0:W1:Y:S02]  /*217b0*/  SHFL.UP P6, R14, R13, R12, R11 ;  /* 0x0400000c0d0e7389 */ /* 0x00006400000c000b */
[----:B01----:R-:W-:Y:S01]  /*217c0*/  ENDCOLLECTIVE ;  /* 0x000000000000791b */ /* 0x003fe20003800000 */
.L_x_2707:
[----:B------:R-:W-:Y:S01]  /*217d0*/  IMAD.MOV.U32 R12, RZ, RZ, 0x10 ;  /* 0x00000010ff0c7424 */ /* 0x000fe200078e00ff */
[----:B------:R-:W-:-:S04]  /*217e0*/  SEL R5, R14, RZ, P4 ;  /* 0x000000ff0e057207 */ /* 0x000fc80002000000 */
[----:B------:R-:W-:-:S05]  /*217f0*/  IADD3 R5, R4, R5, RZ ;  /* 0x0000000504057210 */ /* 0x000fca0007ffe0ff */
[----:B------:R-:W-:-:S07]  /*21800*/  IMAD.MOV.U32 R13, RZ, RZ, R5 ;  /* 0x000000ffff0d7224 */ /* 0x000fce00078e0005 */
[----:B------:R-:W-:Y:S05]  /*21810*/  WARPSYNC.COLLECTIVE R15, `(.L_x_2708) ;  /* 0x000000000f087348 */ /* 0x000fea0003c00000 */
[----:B------:R0:W1:Y:S02]  /*21820*/  SHFL.UP P6, R14, R13, R12, R11 ;  /* 0x0400000c0d0e7389 */ /* 0x00006400000c000b */
[----:B01----:R-:W-:Y:S01]  /*21830*/  ENDCOLLECTIVE ;  /* 0x000000000000791b */ /* 0x003fe20003800000 */
.L_x_2708:
        /* <DEDUP_REMOVED lines=8> */
.L_x_2709:
[----:B------:R-:W-:Y:S05]  /*218c0*/  BRA `(.L_x_2710) ;  /* 0xffffffb800f87947 */ /* 0x000fea000383ffff */
.L_x_2566:
[----:B------:R-:W-:Y:S01]  /*218d0*/  BSSY B0, `(.L_x_2711) ;  /* 0x0000006000007945 */ /* 0x000fe20003800000 */
[----:B------:R-:W-:Y:S01]  /*218e0*/  PLOP3.LUT P6, PT, P6, PT, PT, 0x8, 0x0 ;  /* 0x000000000000781c */ /* 0x000fe200037ce170 */
[----:B------:R-:W-:-:S12]  /*218f0*/  IMAD.MOV.U32 R15, RZ, RZ, -0x1 ;  /* 0xffffffffff0f7424 */ /* 0x000fd800078e00ff */
[----:B01----:R-:W-:Y:S05]  /*21900*/  WARPSYNC.COLLECTIVE R15, `(.L_x_2712) ;  /* 0x000000000f087348 */ /* 0x003fea0003c00000 */
[----:B------:R-:W-:Y:S01]  /*21910*/  VOTE.ANY R14, PT, P6 ;  /* 0x00000000000e7806 */ /* 0x000fe200030e0100 */
[----:B01----:R-:W-:Y:S06]  /*21920*/  ENDCOLLECTIVE ;  /* 0x000000000000791b */ /* 0x003fec0003800000 */
.L_x_2712:
[----:B------:R-:W-:Y:S05]  /*21930*/  BSYNC B0 ;  /* 0x0000000000007941 */ /* 0x000fea0003800000 */
.L_x_2711:
[----:B------:R-:W-:Y:S01]  /*21940*/  MOV R5, R14 ;  /* 0x0000000e00057202 */ /* 0x000fe20000000f00 */
[----:B------:R-:W-:Y:S01]  /*21950*/  IMAD.MOV.U32 R13, RZ, RZ, R2 ;  /* 0x000000ffff0d7224 */ /* 0x000fe200078e0002 */
[----:B------:R-:W-:Y:S01]  /*21960*/  MOV R15, 0xffffffff ;  /* 0xffffffff000f7802 */ /* 0x000fe20000000f00 */
[----:B------:R-:W-:Y:S01]  /*21970*/  IMAD.MOV.U32 R11, RZ, RZ, 0x1f ;  /* 0x0000001fff0b7424 */ /* 0x000fe200078e00ff */
[----:B------:R-:W0:Y:S02]  /*21980*/  POPC R6, R5 ;  /* 0x0000000500067309 */ /* 0x000e240000000000 */
[----:B0-----:R-:W-:-:S07]  /*21990*/  IMAD.MOV.U32 R12, RZ, RZ, R6 ;  /* 0x000000ffff0c7224 */ /* 0x001fce00078e0006 */
[----:B------:R-:W-:Y:S05]  /*219a0*/  WARPSYNC.COLLECTIVE R15, `(.L_x_2713) ;  /* 0x000000000f087348 */ /* 0x000fea0003c00000 */
[----:B------:R0:W1:Y:S02]  /*219b0*/  SHFL.IDX P6, R14, R13, R12, R11 ;  /* 0x0000000c0d0e7389 */ /* 0x00006400000c000b */
[----:B01----:R-:W-:Y:S01]  /*219c0*/  ENDCOLLECTIVE ;  /* 0x000000000000791b */ /* 0x003fe20003800000 */
.L_x_2713:
[----:B------:R-:W-:Y:S01]  /*219d0*/  IMAD.MOV.U32 R17, RZ, RZ, R14 ;  /* 0x000000ffff117224 */ /* 0x000fe200078e000e */
[----:B------:R-:W-:Y:S06]  /*219e0*/  BRA `(.L_x_2714) ;  /* 0xffffffb800e87947 */ /* 0x000fec000383ffff */
.L_x_2568:
[----:B------:R-:W-:Y:S01]  /*219f0*/  BSSY B0, `(.L_x_2715) ;  /* 0x0000007000007945 */ /* 0x000fe20003800000 */
[----:B------:R-:W-:Y:S01]  /*21a00*/  IMAD.MOV.U32 R13, RZ, RZ, R3 ;  /* 0x000000ffff0d7224 */ /* 0x000fe200078e0003 */
[----:B------:R-:W-:Y:S01]  /*21a10*/  MOV R15, 0xffffffff ;  /* 0xffffffff000f7802 */ /* 0x000fe20000000f00 */
[----:B------:R-:W-:-:S07]  /*21a20*/  IMAD.MOV.U32 R11, RZ, RZ, 0x1f ;  /* 0x0000001fff0b7424 */ /* 0x000fce00078e00ff */
[----:B0123--:R-:W-:Y:S05]  /*21a30*/  WARPSYNC.COLLECTIVE R15, `(.L_x_2716) ;  /* 0x000000000f087348 */ /* 0x00ffea0003c00000 */
[----:B------:R4:W0:Y:S02]  /*21a40*/  SHFL.IDX P6, R14, R13, R12, R11 ;  /* 0x0000000c0d0e7389 */ /* 0x00082400000c000b */
[----:B01234-:R-:W-:Y:S01]  /*21a50*/  ENDCOLLECTIVE ;  /* 0x000000000000791b */ /* 0x01ffe20003800000 */
.L_x_2716:
[----:B------:R-:W-:Y:S05]  /*21a60*/  BSYNC B0 ;  /* 0x0000000000007941 */ /* 0x000fea0003800000 */
.L_x_2715:
[----:B------:R-:W-:Y:S01]  /*21a70*/  IMAD.MOV.U32 R5, RZ, RZ, R14 ;  /* 0x000000ffff057224 */ /* 0x000fe200078e000e */
[----:B------:R-:W-:Y:S06]  /*21a80*/  BRA `(.L_x_2567) ;  /* 0xffffffb800dc7947 */ /* 0x000fec000383ffff */
.L_x_2572:
[----:B0-----:R0:W4:Y:S02]  /*21a90*/  SYNCS.PHASECHK.TRANS64.TRYWAIT P0, [R5+URZ+0x2d820], R0 ;  /* 0x02d82000050075a7 */ /* 0x001124000800017f */
[----:B----4-:R-:W-:Y:S05]  /*21aa0*/  @!P0 NANOSLEEP.SYNCS 0x989680 ;  /* 0x009896800000895d */ /* 0x010fea0003900000 */
[----:B------:R-:W4:Y:S02]  /*21ab0*/  @!P0 SYNCS.PHASECHK.TRANS64 P0, [R5+URZ+0x2d820], R0 ;  /* 0x02d82000050085a7 */ /* 0x000f24000800007f */
[----:B----4-:R-:W-:Y:S05]  /*21ac0*/  @!P0 BRA `(.L_x_2572) ;  /* 0xfffffffc00f08947 */ /* 0x010fea000383ffff */
[----:B------:R-:W-:Y:S05]  /*21ad0*/  BRA `(.L_x_2717) ;  /* 0xffffffc000547947 */ /* 0x000fea000383ffff */
.L_x_2573:
[----:B------:R-:W4:Y:S01]  /*21ae0*/  S2R R2, SR_TID.X ;  /* 0x0000000000027919 */ /* 0x000f220000002100 */
[----:B------:R-:W-:Y:S01]  /*21af0*/  BSSY B0, `(.L_x_2718) ;  /* 0x000000a000007945 */ /* 0x000fe20003800000 */
[----:B------:R-:W-:Y:S01]  /*21b00*/  IMAD.MOV.U32 R12, RZ, RZ, RZ ;  /* 0x000000ffff0c7224 */ /* 0x000fe200078e00ff */
[----:B------:R-:W-:Y:S01]  /*21b10*/  MOV R11, 0x1f ;  /* 0x0000001f000b7802 */ /* 0x000fe20000000f00 */
[----:B------:R-:W-:Y:S01]  /*21b20*/  IMAD.MOV.U32 R15, RZ, RZ, -0x1 ;  /* 0xffffffffff0f7424 */ /* 0x000fe200078e00ff */
[----:B----4-:R-:W-:-:S04]  /*21b30*/  SHF.R.U32.HI R2, RZ, 0x5, R2 ;  /* 0x00000005ff027819 */ /* 0x010fc80000011602 */
[----:B------:R-:W-:-:S05]  /*21b40*/  LOP3.LUT R2, R2, 0x3, RZ, 0xc0, !PT ;  /* 0x0000000302027812 */ /* 0x000fca00078ec0ff */
[----:B------:R-:W-:-:S07]  /*21b50*/  IMAD.MOV.U32 R13, RZ, RZ, R2 ;  /* 0x000000ffff0d7224 */ /* 0x000fce00078e0002 */
[----:B0123--:R-:W-:Y:S05]  /*21b60*/  WARPSYNC.COLLECTIVE R15, `(.L_x_2719) ;  /* 0x000000000f087348 */ /* 0x00ffea0003c00000 */
[----:B------:R4:W0:Y:S02]  /*21b70*/  SHFL.IDX P6, R14, R13, R12, R11 ;  /* 0x0000000c0d0e7389 */ /* 0x00082400000c000b */
[----:B01234-:R-:W-:Y:S01]  /*21b80*/  ENDCOLLECTIVE ;  /* 0x000000000000791b */ /* 0x01ffe20003800000 */
.L_x_2719:
[----:B------:R-:W-:Y:S05]  /*21b90*/  BSYNC B0 ;  /* 0x0000000000007941 */ /* 0x000fea0003800000 */
.L_x_2718:
[----:B------:R-:W-:Y:S05]  /*21ba0*/  BRA `(.L_x_2720) ;  /* 0xffffffc0003c7947 */ /* 0x000fea000383ffff */
.L_x_2574:
[----:B------:R-:W-:Y:S01]  /*21bb0*/  BSSY B0, `(.L_x_2721) ;  /* 0x0000006000007945 */ /* 0x000fe20003800000 */
[----:B------:R-:W-:-:S07]  /*21bc0*/  IMAD.MOV.U32 R15, RZ, RZ, -0x1 ;  /* 0xffffffffff0f7424 */ /* 0x000fce00078e00ff */
[----:B0123--:R-:W-:Y:S05]  /*21bd0*/  WARPSYNC.COLLECTIVE R15, `(.L_x_2722) ;  /* 0x000000000f0c7348 */ /* 0x00ffea0003c00000 */
[----:B------:R-:W-:Y:S02]  /*21be0*/  ELECT P6, UR62, PT ;  /* 0x00000000003e782f */ /* 0x000fe400038c0000 */
[----:B------:R-:W-:Y:S01]  /*21bf0*/  MOV R14, UR62 ;  /* 0x0000003e000e7c02 */ /* 0x000fe20008000f00 */
[----:B0123--:R-:W-:Y:S10]  /*21c00*/  ENDCOLLECTIVE ;  /* 0x000000000000791b */ /* 0x00fff40003800000 */
.L_x_2722:
[----:B------:R-:W-:Y:S05]  /*21c10*/  BSYNC B0 ;  /* 0x0000000000007941 */ /* 0x000fea0003800000 */
.L_x_2721:
[----:B------:R-:W-:Y:S05]  /*21c20*/  BRA `(.L_x_2723) ;  /* 0xffffffc000307947 */ /* 0x000fea000383ffff */
.L_x_2576:
[----:B0-----:R0:W4:Y:S02]  /*21c30*/  SYNCS.PHASECHK.TRANS64.TRYWAIT P1, [R3+URZ+0x2d840], R2 ;  /* 0x02d84002030075a7 */ /* 0x001124000802017f */
[----:B----4-:R-:W-:Y:S05]  /*21c40*/  @!P1 NANOSLEEP.SYNCS 0x989680 ;  /* 0x009896800000995d */ /* 0x010fea0003900000 */
[----:B------:R-:W4:Y:S02]  /*21c50*/  @!P1 SYNCS.PHASECHK.TRANS64 P1, [R3+URZ+0x2d840], R2 ;  /* 0x02d84002030095a7 */ /* 0x000f24000802007f */
[----:B----4-:R-:W-:Y:S05]  /*21c60*/  @!P1 BRA `(.L_x_2576) ;  /* 0xfffffffc00f09947 */ /* 0x010fea000383ffff */
[----:B------:R-:W-:Y:S05]  /*21c70*/  BRA `(.L_x_2724) ;  /* 0xffffffc000507947 */ /* 0x000fea000383ffff */
.L_x_2578:
[----:B----4-:R4:W0:Y:S02]  /*21c80*/  SYNCS.PHASECHK.TRANS64.TRYWAIT P1, [R25+URZ+0x2d840], R0 ;  /* 0x02d84000190075a7 */ /* 0x010824000802017f */
[----:B0-----:R-:W-:Y:S05]  /*21c90*/  @!P1 NANOSLEEP.SYNCS 0x989680 ;  /* 0x009896800000995d */ /* 0x001fea0003900000 */
[----:B------:R-:W0:Y:S02]  /*21ca0*/  @!P1 SYNCS.PHASECHK.TRANS64 P1, [R25+URZ+0x2d840], R0 ;  /* 0x02d84000190095a7 */ /* 0x000e24000802007f */
[----:B0-----:R-:W-:Y:S05]  /*21cb0*/  @!P1 BRA `(.L_x_2578) ;  /* 0xfffffffc00f09947 */ /* 0x001fea000383ffff */
[----:B------:R-:W-:Y:S05]  /*21cc0*/  BRA `(.L_x_2725) ;  /* 0xffffffc0005c7947 */ /* 0x000fea000383ffff */
.L_x_2580:
[----:B------:R0:W0:Y:S02]  /*21cd0*/  SYNCS.PHASECHK.TRANS64.TRYWAIT P1, [R3+URZ+0x2d860], R2 ;  /* 0x02d86002030075a7 */ /* 0x000024000802017f */
[----:B0-----:R-:W-:Y:S05]  /*21ce0*/  @!P1 NANOSLEEP.SYNCS 0x989680 ;  /* 0x009896800000995d */ /* 0x001fea0003900000 */
[----:B------:R-:W0:Y:S02]  /*21cf0*/  @!P1 SYNCS.PHASECHK.TRANS64 P1, [R3+URZ+0x2d860], R2 ;  /* 0x02d86002030095a7 */ /* 0x000e24000802007f */
[----:B0-----:R-:W-:Y:S05]  /*21d00*/  @!P1 BRA `(.L_x_2580) ;  /* 0xfffffffc00f09947 */ /* 0x001fea000383ffff */
[----:B------:R-:W-:Y:S05]  /*21d10*/  BRA `(.L_x_2726) ;  /* 0xffffffc000587947 */ /* 0x000fea000383ffff */
.L_x_2727:
        /* <DEDUP_REMOVED lines=14> */
.L_x_2736:


//--------------------- .nv.global.init           --------------------------
	.section	.nv.global.init,"aw",@progbits
.nv.global.init:
	.type		$str$23,@object
	.size		$str$23,($str$24 - $str$23)
$str$23:
        /*0000*/ 	.byte	0x28, 0x61, 0x64, 0x64, 0x72, 0x65, 0x73, 0x73, 0x20, 0x26, 0x20, 0x6d, 0x61, 0x73, 0x6b, 0x29
        /*0010*/ 	.byte	0x20, 0x3d, 0x3d, 0x20, 0x30, 0x00
	.type		$str$24,@object
	.size		$str$24,(__unnamed_4 - $str$24)
$str$24:
        /*0016*/ 	.byte	0x2f, 0x74, 0x6d, 0x70, 0x2f, 0x6f, 0x73, 0x73, 0x5f, 0x6b, 0x65, 0x72, 0x6e, 0x65, 0x6c, 0x73
        /*0026*/ 	.byte	0x5f, 0x73, 0x72, 0x63, 0x2f, 0x66, 0x6c, 0x61, 0x73, 0x68, 0x5f, 0x61, 0x74, 0x74, 0x65, 0x6e
        /*0036*/ 	.byte	0x74, 0x69, 0x6f, 0x6e, 0x2f, 0x63, 0x73, 0x72, 0x63, 0x2f, 0x63, 0x75, 0x74, 0x6c, 0x61, 0x73
        /*0046*/ 	.byte	0x73, 0x2f, 0x69, 0x6e, 0x63, 0x6c, 0x75, 0x64, 0x65, 0x2f, 0x63, 0x75, 0x74, 0x65, 0x2f, 0x70
        /*0056*/ 	.byte	0x6f, 0x69, 0x6e, 0x74, 0x65, 0x72, 0x5f, 0x66, 0x6c, 0x61, 0x67, 0x67, 0x65, 0x64, 0x2e, 0x68
        /*0066*/ 	.byte	0x70, 0x70, 0x00
	.type		__unnamed_4,@object
	.size		__unnamed_4,(__unnamed_5 - __unnamed_4)
__unnamed_4:
        /* <DEDUP_REMOVED lines=24> */
	.type		__unnamed_5,@object
	.size		__unnamed_5,(__unnamed_3 - __unnamed_5)
__unnamed_5:
        /* <DEDUP_REMOVED lines=24> */
        /*0369*/ 	.byte	0x00
	.type		__unnamed_3,@object
	.size		__unnamed_3,(__unnamed_2 - __unnamed_3)
__unnamed_3:
        /* <DEDUP_REMOVED lines=29> */
	.type		__unnamed_2,@object
	.size		__unnamed_2,(__unnamed_1 - __unnamed_2)
__unnamed_2:
        /* <DEDUP_REMOVED lines=29> */
	.type		__unnamed_1,@object
	.size		__unnamed_1,(.L_0 - __unnamed_1)
__unnamed_1:
        /* <DEDUP_REMOVED lines=28> */
        /*08c2*/ 	.byte	0x31, 0x32, 0x32, 0x38, 0x38, 0x3e, 0x3e, 0x3e, 0x3e, 0x3e, 0x20, 0x26, 0x5d, 0x00
.L_0:


//--------------------- .nv.shared._ZN7cutlass13device_kernelIN5flash11enable_sm90INS1_16FlashAttnFwdSm90INS1_25CollectiveMainloopFwdSm90ILi2EN4cute5tupleIJNS5_1CILi1EEES8_S8_EEENS6_IJNS7_ILi192EEENS7_ILi128EEENS7_ILi96EEEEEELi96ENS_6half_tEfNS_4arch4Sm90ELb0ELb0ELb1ELb0ELb1ELb0ELb0ELb0ELb1ELb1ELb0ELb0EEENS1_21CollectiveEpilogueFwdINS6_IJSA_SC_SB_EEES9_SE_SG_Li384ELb0ELb1ELb0ELb0EEENS1_29StaticPersistentTileSchedulerILb0EEEEEEEEEvNT_6ParamsE --------------------------
	.section	.nv.shared._ZN7cutlass13device_kernelIN5flash11enable_sm90INS1_16FlashAttnFwdSm90INS1_25CollectiveMainloopFwdSm90ILi2EN4cute5tupleIJNS5_1CILi1EEES8_S8_EEENS6_IJNS7_ILi192EEENS7_ILi128EEENS7_ILi96EEEEEELi96ENS_6half_tEfNS_4arch4Sm90ELb0ELb0ELb1ELb0ELb1ELb0ELb0ELb0ELb1ELb1ELb0ELb0EEENS1_21CollectiveEpilogueFwdINS6_IJSA_SC_SB_EEES9_SE_SG_Li384ELb0ELb1ELb0ELb0EEENS1_29StaticPersistentTileSchedulerILb0EEEEEEEEEvNT_6ParamsE,"aw",@nobits
	.sectionflags	@""
	.align	16
	.zero		1024


//--------------------- .nv.shared.reserved.0     --------------------------
	.section	.nv.shared.reserved.0,"aw",@nobits
	.weak		__nv_reservedSMEM_offset_0_alias
	.size		__nv_reservedSMEM_offset_0_alias, 0, 0
	.other		__nv_reservedSMEM_offset_0_alias,@"STO_CUDA_RESERVED_SHARED STV_DEFAULT"
__nv_reservedSMEM_offset_0_alias:
	.zero		0


//--------------------- .nv.global                --------------------------
	.section	.nv.global,"aw",@nobits
.nv.global:
	.type		_ZN79_INTERNAL_953768fe_43_flash_fwd_hdim96_fp16_paged_softcap_sm90_cu_a7f3af4d_44654cute1_E,@object
	.size		_ZN79_INTERNAL_953768fe_43_flash_fwd_hdim96_fp16_paged_softcap_sm90_cu_a7f3af4d_44654cute1_E,(_ZN79_INTERNAL_953768fe_43_flash_fwd_hdim96_fp16_paged_softcap_sm90_cu_a7f3af4d_44654cuda3std3__45__cpo6cbeginE - _ZN79_INTERNAL_953768fe_43_flash_fwd_hdim96_fp16_paged_softcap_sm90_cu_a7f3af4d_44654cute1_E)
_ZN79_INTERNAL_953768fe_43_flash_fwd_hdim96_fp16_paged_softcap_sm90_cu_a7f3af4d_44654cute1_E:
	.zero		1
	.type		_ZN79_INTERNAL_953768fe_43_flash_fwd_hdim96_fp16_paged_softcap_sm90_cu_a7f3af4d_44654cuda3std3__45__cpo6cbeginE,@object
	.size		_ZN79_INTERNAL_953768fe_43_flash_fwd_hdim96_fp16_paged_softcap_sm90_cu_a7f3af4d_44654cuda3std3__45__cpo6cbeginE,(_ZN79_INTERNAL_953768fe_43_flash_fwd_hdim96_fp16_paged_softcap_sm90_cu_a7f3af4d_44654cuda3std3__48in_placeE - _ZN79_INTERNAL_953768fe_43_flash_fwd_hdim96_fp16_paged_softcap_sm90_cu_a7f3af4d_44654cuda3std3__45__cpo6cbeginE)
_ZN79_INTERNAL_953768fe_43_flash_fwd_hdim96_fp16_paged_softcap_sm90_cu_a7f3af4d_44654cuda3std3__45__cpo6cbeginE:
	.zero		1
	.type		_ZN79_INTERNAL_953768fe_43_flash_fwd_hdim96_fp16_paged_softcap_sm90_cu_a7f3af4d_44654cuda3std3__48in_placeE,@object
	.size		_ZN79_INTERNAL_953768fe_43_flash_fwd_hdim96_fp16_paged_softcap_sm90_cu_a7f3af4d_44654cuda3std3__48in_placeE,(_ZN79_INTERNAL_953768fe_43_flash_fwd_hdim96_fp16_paged_softcap_sm90_cu_a7f3af4d_44654cuda3std6ranges3__45__cpo9iter_moveE - _ZN79_INTERNAL_953768fe_43_flash_fwd_hdim96_fp16_paged_softcap_sm90_cu_a7f3af4d_44654cuda3std3__48in_placeE)
_ZN79_INTERNAL_953768fe_43_flash_fwd_hdim96_fp16_paged_softcap_sm90_cu_a7f3af4d_44654cuda3std3__48in_placeE:
	.zero		1
	.type		_ZN79_INTERNAL_953768fe_43_flash_fwd_hdim96_fp16_paged_softcap_sm90_cu_a7f3af4d_44654cuda3std6ranges3__45__cpo9iter_moveE,@object
	.size		_ZN79_INTERNAL_953768fe_43_flash_fwd_hdim96_fp16_paged_softcap_sm90_cu_a7f3af4d_44654cuda3std6ranges3__45__cpo9iter_moveE,(_ZN79_INTERNAL_953768fe_43_flash_fwd_hdim96_fp16_paged_softcap_sm90_cu_a7f3af4d_44654cuda3std3__45__cpo5beginE - _ZN79_INTERNAL_953768fe_43_flash_fwd_hdim96_fp16_paged_softcap_sm90_cu_a7f3af4d_44654cuda3std6ranges3__45__cpo9iter_moveE)
_ZN79_INTERNAL_953768fe_43_flash_fwd_hdim96_fp16_paged_softcap_sm90_cu_a7f3af4d_44654cuda3std6ranges3__45__cpo9iter_moveE:
	.zero		1
	.type		_ZN79_INTERNAL_953768fe_43_flash_fwd_hdim96_fp16_paged_softcap_sm90_cu_a7f3af4d_44654cuda3std3__45__cpo5beginE,@object
	.size		_ZN79_INTERNAL_953768fe_43_flash_fwd_hdim96_fp16_paged_softcap_sm90_cu_a7f3af4d_44654cuda3std3__45__cpo5beginE,(_ZN79_INTERNAL_953768fe_43_flash_fwd_hdim96_fp16_paged_softcap_sm90_cu_a7f3af4d_44654cuda3std3__481_GLOBAL__N__953768fe_43_flash_fwd_hdim96_fp16_paged_softcap_sm90_cu_a7f3af4d_44656ignoreE - _ZN79_INTERNAL_953768fe_43_flash_fwd_hdim96_fp16_paged_softcap_sm90_cu_a7f3af4d_44654cuda3std3__45__cpo5beginE)
_ZN79_INTERNAL_953768fe_43_flash_fwd_hdim96_fp16_paged_softcap_sm90_cu_a7f3af4d_44654cuda3std3__45__cpo5beginE:
	.zero		1
	.type		_ZN79_INTERNAL_953768fe_43_flash_fwd_hdim96_fp16_paged_softcap_sm90_cu_a7f3af4d_44654cuda3std3__481_GLOBAL__N__953768fe_43_flash_fwd_hdim96_fp16_paged_softcap_sm90_cu_a7f3af4d_44656ignoreE,@object
	.size		_ZN79_INTERNAL_953768fe_43_flash_fwd_hdim96_fp16_paged_softcap_sm90_cu_a7f3af4d_44654cuda3std3__481_GLOBAL__N__953768fe_43_flash_fwd_hdim96_fp16_paged_softcap_sm90_cu_a7f3af4d_44656ignoreE,(_ZN79_INTERNAL_953768fe_43_flash_fwd_hdim96_fp16_paged_softcap_sm90_cu_a7f3af4d_44654cute7productE - _ZN79_INTERNAL_953768fe_43_flash_fwd_hdim96_fp16_paged_softcap_sm90_cu_a7f3af4d_44654cuda3std3__481_GLOBAL__N__953768fe_43_flash_fwd_hdim96_fp16_paged_softcap_sm90_cu_a7f3af4d_44656ignoreE)
_ZN79_INTERNAL_953768fe_43_flash_fwd_hdim96_fp16_paged_softcap_sm90_cu_a7f3af4d_44654cuda3std3__481_GLOBAL__N__953768fe_43_flash_fwd_hdim96_fp16_paged_softcap_sm90_cu_a7f3af4d_44656ignoreE:
	.zero		1
	.type		_ZN79_INTERNAL_953768fe_43_flash_fwd_hdim96_fp16_paged_softcap_sm90_cu_a7f3af4d_44654cute7productE,@object
	.size		_ZN79_INTERNAL_953768fe_43_flash_fwd_hdim96_fp16_paged_softcap_sm90_cu_a7f3af4d_44654cute7productE,(_ZN79_INTERNAL_953768fe_43_flash_fwd_hdim96_fp16_paged_softcap_sm90_cu_a7f3af4d_44654cuda3std3__45__cpo3endE - _ZN79_INTERNAL_953768fe_43_flash_fwd_hdim96_fp16_paged_softcap_sm90_cu_a7f3af4d_44654cute7productE)
_ZN79_INTERNAL_953768fe_43_flash_fwd_hdim96_fp16_paged_softcap_sm90_cu_a7f3af4d_44654cute7productE:
	.zero		1
	.type		_ZN79_INTERNAL_953768fe_43_flash_fwd_hdim96_fp16_paged_softcap_sm90_cu_a7f3af4d_44654cuda3std3__45__cpo3endE,@object
	.size		_ZN79_INTERNAL_953768fe_43_flash_fwd_hdim96_fp16_paged_softcap_sm90_cu_a7f3af4d_44654cuda3std3__45__cpo3endE,(_ZN79_INTERNAL_953768fe_43_flash_fwd_hdim96_fp16_paged_softcap_sm90_cu_a7f3af4d_44654cuda3std3__419piecewise_constructE - _ZN79_INTERNAL_953768fe_43_flash_fwd_hdim96_fp16_paged_softcap_sm90_cu_a7f3af4d_44654cuda3std3__45__cpo3endE)
_ZN79_INTERNAL_953768fe_43_flash_fwd_hdim96_fp16_paged_softcap_sm90_cu_a7f3af4d_44654cuda3std3__45__cpo3endE:
	.zero		1
	.type		_ZN79_INTERNAL_953768fe_43_flash_fwd_hdim96_fp16_paged_softcap_sm90_cu_a7f3af4d_44654cuda3std3__419piecewise_constructE,@object
	.size		_ZN79_INTERNAL_953768fe_43_flash_fwd_hdim96_fp16_paged_softcap_sm90_cu_a7f3af4d_44654cuda3std3__419piecewise_constructE,(_ZN79_INTERNAL_953768fe_43_flash_fwd_hdim96_fp16_paged_softcap_sm90_cu_a7f3af4d_44654cuda3std3__45__cpo4cendE - _ZN79_INTERNAL_953768fe_43_flash_fwd_hdim96_fp16_paged_softcap_sm90_cu_a7f3af4d_44654cuda3std3__419piecewise_constructE)
_ZN79_INTERNAL_953768fe_43_flash_fwd_hdim96_fp16_paged_softcap_sm90_cu_a7f3af4d_44654cuda3std3__419piecewise_constructE:
	.zero		1
	.type		_ZN79_INTERNAL_953768fe_43_flash_fwd_hdim96_fp16_paged_softcap_sm90_cu_a7f3af4d_44654cuda3std3__45__cpo4cendE,@object
	.size		_ZN79_INTERNAL_953768fe_43_flash_fwd_hdim96_fp16_paged_softcap_sm90_cu_a7f3af4d_44654cuda3std3__45__cpo4cendE,(_ZN79_INTERNAL_953768fe_43_flash_fwd_hdim96_fp16_paged_softcap_sm90_cu_a7f3af4d_44654cuda3std6ranges3__45__cpo4swapE - _ZN79_INTERNAL_953768fe_43_flash_fwd_hdim96_fp16_paged_softcap_sm90_cu_a7f3af4d_44654cuda3std3__45__cpo4cendE)
_ZN79_INTERNAL_953768fe_43_flash_fwd_hdim96_fp16_paged_softcap_sm90_cu_a7f3af4d_44654cuda3std3__45__cpo4cendE:
	.zero		1
	.type		_ZN79_INTERNAL_953768fe_43_flash_fwd_hdim96_fp16_paged_softcap_sm90_cu_a7f3af4d_44654cuda3std6ranges3__45__cpo4swapE,@object
	.size		_ZN79_INTERNAL_953768fe_43_flash_fwd_hdim96_fp16_paged_softcap_sm90_cu_a7f3af4d_44654cuda3std6ranges3__45__cpo4swapE,(.L_12 - _ZN79_INTERNAL_953768fe_43_flash_fwd_hdim96_fp16_paged_softcap_sm90_cu_a7f3af4d_44654cuda3std6ranges3__45__cpo4swapE)
_ZN79_INTERNAL_953768fe_43_flash_fwd_hdim96_fp16_paged_softcap_sm90_cu_a7f3af4d_44654cuda3std6ranges3__45__cpo4swapE:
	.zero		1
.L_12:


//--------------------- .nv.shared._ZN7cutlass13device_kernelIN5flash11enable_sm90INS1_16FlashAttnFwdSm90INS1_25CollectiveMainloopFwdSm90ILi2EN4cute5tupleIJNS5_1CILi1EEES8_S8_EEENS6_IJNS7_ILi192EEENS7_ILi128EEENS7_ILi96EEEEEELi96ENS_6half_tEfNS_4arch4Sm90ELb0ELb0ELb1ELb1ELb1ELb0ELb0ELb0ELb1ELb1ELb0ELb0EEENS1_21CollectiveEpilogueFwdINS6_IJSA_SC_SB_EEES9_SE_SG_Li384ELb1ELb1ELb0ELb0EEENS1_36VarlenDynamicPersistentTileSchedulerILi192ELi128ELi384ELi128ELb0ELb1ELb1ELb0ELb1ELb1EEEEEEEEEvNT_6ParamsE --------------------------
	.section	.nv.shared._ZN7cutlass13device_kernelIN5flash11enable_sm90INS1_16FlashAttnFwdSm90INS1_25CollectiveMainloopFwdSm90ILi2EN4cute5tupleIJNS5_1CILi1EEES8_S8_EEENS6_IJNS7_ILi192EEENS7_ILi128EEENS7_ILi96EEEEEELi96ENS_6half_tEfNS_4arch4Sm90ELb0ELb0ELb1ELb1ELb1ELb0ELb0ELb0ELb1ELb1ELb0ELb0EEENS1_21CollectiveEpilogueFwdINS6_IJSA_SC_SB_EEES9_SE_SG_Li384ELb1ELb1ELb0ELb0EEENS1_36VarlenDynamicPersistentTileSchedulerILi192ELi128ELi384ELi128ELb0ELb1ELb1ELb0ELb1ELb1EEEEEEEEEvNT_6ParamsE,"aw",@nobits
	.sectionflags	@""
	.align	16
	.zero		1024


//--------------------- .nv.shared._ZN7cutlass13device_kernelIN5flash11enable_sm90INS1_16FlashAttnFwdSm90INS1_25CollectiveMainloopFwdSm90ILi2EN4cute5tupleIJNS5_1CILi1EEES8_S8_EEENS6_IJNS7_ILi192EEENS7_ILi128EEENS7_ILi96EEEEEELi96ENS_6half_tEfNS_4arch4Sm90ELb0ELb0ELb1ELb1ELb1ELb1ELb0ELb0ELb1ELb1ELb0ELb0EEENS1_21CollectiveEpilogueFwdINS6_IJSA_SC_SB_EEES9_SE_SG_Li384ELb1ELb1ELb0ELb0EEENS1_36VarlenDynamicPersistentTileSchedulerILi192ELi128ELi384ELi128ELb0ELb1ELb1ELb0ELb1ELb1EEEEEEEEEvNT_6ParamsE --------------------------
	.section	.nv.shared._ZN7cutlass13device_kernelIN5flash11enable_sm90INS1_16FlashAttnFwdSm90INS1_25CollectiveMainloopFwdSm90ILi2EN4cute5tupleIJNS5_1CILi1EEES8_S8_EEENS6_IJNS7_ILi192EEENS7_ILi128EEENS7_ILi96EEEEEELi96ENS_6half_tEfNS_4arch4Sm90ELb0ELb0ELb1ELb1ELb1ELb1ELb0ELb0ELb1ELb1ELb0ELb0EEENS1_21CollectiveEpilogueFwdINS6_IJSA_SC_SB_EEES9_SE_SG_Li384ELb1ELb1ELb0ELb0EEENS1_36VarlenDynamicPersistentTileSchedulerILi192ELi128ELi384ELi128ELb0ELb1ELb1ELb0ELb1ELb1EEEEEEEEEvNT_6ParamsE,"aw",@nobits
	.sectionflags	@""
	.align	16
	.zero		1024


//--------------------- .nv.shared._ZN7cutlass13device_kernelIN5flash11enable_sm90INS1_16FlashAttnFwdSm90INS1_25CollectiveMainloopFwdSm90ILi2EN4cute5tupleIJNS5_1CILi1EEES8_S8_EEENS6_IJNS7_ILi192EEENS7_ILi128EEENS7_ILi96EEEEEELi96ENS_6half_tEfNS_4arch4Sm90ELb0ELb1ELb1ELb0ELb1ELb0ELb0ELb0ELb1ELb1ELb0ELb0EEENS1_21CollectiveEpilogueFwdINS6_IJSA_SC_SB_EEES9_SE_SG_Li384ELb0ELb1ELb0ELb0EEENS1_30DynamicPersistentTileSchedulerILi384ELi128ELb0ELb1ELb1EEEEEEEEEvNT_6ParamsE --------------------------
	.section	.nv.shared._ZN7cutlass13device_kernelIN5flash11enable_sm90INS1_16FlashAttnFwdSm90INS1_25CollectiveMainloopFwdSm90ILi2EN4cute5tupleIJNS5_1CILi1EEES8_S8_EEENS6_IJNS7_ILi192EEENS7_ILi128EEENS7_ILi96EEEEEELi96ENS_6half_tEfNS_4arch4Sm90ELb0ELb1ELb1ELb0ELb1ELb0ELb0ELb0ELb1ELb1ELb0ELb0EEENS1_21CollectiveEpilogueFwdINS6_IJSA_SC_SB_EEES9_SE_SG_Li384ELb0ELb1ELb0ELb0EEENS1_30DynamicPersistentTileSchedulerILi384ELi128ELb0ELb1ELb1EEEEEEEEEvNT_6ParamsE,"aw",@nobits
	.sectionflags	@""
	.align	16
	.zero		1024


//--------------------- .nv.shared._ZN7cutlass13device_kernelIN5flash11enable_sm90INS1_16FlashAttnFwdSm90INS1_25CollectiveMainloopFwdSm90ILi2EN4cute5tupleIJNS5_1CILi1EEES8_S8_EEENS6_IJNS7_ILi192EEENS7_ILi128EEENS7_ILi96EEEEEELi96ENS_6half_tEfNS_4arch4Sm90ELb0ELb1ELb1ELb1ELb1ELb0ELb0ELb0ELb1ELb1ELb0ELb0EEENS1_21CollectiveEpilogueFwdINS6_IJSA_SC_SB_EEES9_SE_SG_Li384ELb1ELb1ELb0ELb0EEENS1_36VarlenDynamicPersistentTileSchedulerILi192ELi128ELi384ELi128ELb0ELb1ELb1ELb1ELb0ELb1EEEEEEEEEvNT_6ParamsE --------------------------
	.section	.nv.shared._ZN7cutlass13device_kernelIN5flash11enable_sm90INS1_16FlashAttnFwdSm90INS1_25CollectiveMainloopFwdSm90ILi2EN4cute5tupleIJNS5_1CILi1EEES8_S8_EEENS6_IJNS7_ILi192EEENS7_ILi128EEENS7_ILi96EEEEEELi96ENS_6half_tEfNS_4arch4Sm90ELb0ELb1ELb1ELb1ELb1ELb0ELb0ELb0ELb1ELb1ELb0ELb0EEENS1_21CollectiveEpilogueFwdINS6_IJSA_SC_SB_EEES9_SE_SG_Li384ELb1ELb1ELb0ELb0EEENS1_36VarlenDynamicPersistentTileSchedulerILi192ELi128ELi384ELi128ELb0ELb1ELb1ELb1ELb0ELb1EEEEEEEEEvNT_6ParamsE,"aw",@nobits
	.sectionflags	@""
	.align	16
	.zero		1024


//--------------------- .nv.shared._ZN7cutlass13device_kernelIN5flash11enable_sm90INS1_16FlashAttnFwdSm90INS1_25CollectiveMainloopFwdSm90ILi2EN4cute5tupleIJNS5_1CILi1EEES8_S8_EEENS6_IJNS7_ILi192EEENS7_ILi128EEENS7_ILi96EEEEEELi96ENS_6half_tEfNS_4arch4Sm90ELb0ELb1ELb1ELb1ELb1ELb1ELb0ELb0ELb1ELb1ELb0ELb0EEENS1_21CollectiveEpilogueFwdINS6_IJSA_SC_SB_EEES9_SE_SG_Li384ELb1ELb1ELb0ELb0EEENS1_36VarlenDynamicPersistentTileSchedulerILi192ELi128ELi384ELi128ELb0ELb1ELb1ELb1ELb0ELb1EEEEEEEEEvNT_6ParamsE --------------------------
	.section	.nv.shared._ZN7cutlass13device_kernelIN5flash11enable_sm90INS1_16FlashAttnFwdSm90INS1_25CollectiveMainloopFwdSm90ILi2EN4cute5tupleIJNS5_1CILi1EEES8_S8_EEENS6_IJNS7_ILi192EEENS7_ILi128EEENS7_ILi96EEEEEELi96ENS_6half_tEfNS_4arch4Sm90ELb0ELb1ELb1ELb1ELb1ELb1ELb0ELb0ELb1ELb1ELb0ELb0EEENS1_21CollectiveEpilogueFwdINS6_IJSA_SC_SB_EEES9_SE_SG_Li384ELb1ELb1ELb0ELb0EEENS1_36VarlenDynamicPersistentTileSchedulerILi192ELi128ELi384ELi128ELb0ELb1ELb1ELb1ELb0ELb1EEEEEEEEEvNT_6ParamsE,"aw",@nobits
	.sectionflags	@""
	.align	16
	.zero		1024


//--------------------- .nv.shared._ZN7cutlass13device_kernelIN5flash11enable_sm90INS1_16FlashAttnFwdSm90INS1_25CollectiveMainloopFwdSm90ILi2EN4cute5tupleIJNS5_1CILi1EEES8_S8_EEENS6_IJNS7_ILi192EEENS7_ILi128EEENS7_ILi96EEEEEELi96ENS_6half_tEfNS_4arch4Sm90ELb1ELb0ELb1ELb0ELb1ELb0ELb0ELb0ELb1ELb1ELb0ELb0EEENS1_21CollectiveEpilogueFwdINS6_IJSA_SC_SB_EEES9_SE_SG_Li384ELb0ELb1ELb0ELb0EEENS1_30DynamicPersistentTileSchedulerILi384ELi128ELb0ELb1ELb1EEEEEEEEEvNT_6ParamsE --------------------------
	.section	.nv.shared._ZN7cutlass13device_kernelIN5flash11enable_sm90INS1_16FlashAttnFwdSm90INS1_25CollectiveMainloopFwdSm90ILi2EN4cute5tupleIJNS5_1CILi1EEES8_S8_EEENS6_IJNS7_ILi192EEENS7_ILi128EEENS7_ILi96EEEEEELi96ENS_6half_tEfNS_4arch4Sm90ELb1ELb0ELb1ELb0ELb1ELb0ELb0ELb0ELb1ELb1ELb0ELb0EEENS1_21CollectiveEpilogueFwdINS6_IJSA_SC_SB_EEES9_SE_SG_Li384ELb0ELb1ELb0ELb0EEENS1_30DynamicPersistentTileSchedulerILi384ELi128ELb0ELb1ELb1EEEEEEEEEvNT_6ParamsE,"aw",@nobits
	.sectionflags	@""
	.align	16
	.zero		1024


//--------------------- .nv.shared._ZN7cutlass13device_kernelIN5flash11enable_sm90INS1_16FlashAttnFwdSm90INS1_25CollectiveMainloopFwdSm90ILi2EN4cute5tupleIJNS5_1CILi1EEES8_S8_EEENS6_IJNS7_ILi192EEENS7_ILi128EEENS7_ILi96EEEEEELi96ENS_6half_tEfNS_4arch4Sm90ELb1ELb0ELb1ELb1ELb1ELb0ELb0ELb0ELb1ELb1ELb0ELb0EEENS1_21CollectiveEpilogueFwdINS6_IJSA_SC_SB_EEES9_SE_SG_Li384ELb1ELb1ELb0ELb0EEENS1_36VarlenDynamicPersistentTileSchedulerILi192ELi128ELi384ELi128ELb0ELb1ELb1ELb1ELb1ELb1EEEEEEEEEvNT_6ParamsE --------------------------
	.section	.nv.shared._ZN7cutlass13device_kernelIN5flash11enable_sm90INS1_16FlashAttnFwdSm90INS1_25CollectiveMainloopFwdSm90ILi2EN4cute5tupleIJNS5_1CILi1EEES8_S8_EEENS6_IJNS7_ILi192EEENS7_ILi128EEENS7_ILi96EEEEEELi96ENS_6half_tEfNS_4arch4Sm90ELb1ELb0ELb1ELb1ELb1ELb0ELb0ELb0ELb1ELb1ELb0ELb0EEENS1_21CollectiveEpilogueFwdINS6_IJSA_SC_SB_EEES9_SE_SG_Li384ELb1ELb1ELb0ELb0EEENS1_36VarlenDynamicPersistentTileSchedulerILi192ELi128ELi384ELi128ELb0ELb1ELb1ELb1ELb1ELb1EEEEEEEEEvNT_6ParamsE,"aw",@nobits
	.sectionflags	@""
	.align	16
	.zero		1024


//--------------------- .nv.shared._ZN7cutlass13device_kernelIN5flash11enable_sm90INS1_16FlashAttnFwdSm90INS1_25CollectiveMainloopFwdSm90ILi2EN4cute5tupleIJNS5_1CILi1EEES8_S8_EEENS6_IJNS7_ILi192EEENS7_ILi128EEENS7_ILi96EEEEEELi96ENS_6half_tEfNS_4arch4Sm90ELb1ELb0ELb1ELb1ELb1ELb1ELb0ELb0ELb1ELb1ELb0ELb0EEENS1_21CollectiveEpilogueFwdINS6_IJSA_SC_SB_EEES9_SE_SG_Li384ELb1ELb1ELb0ELb0EEENS1_36VarlenDynamicPersistentTileSchedulerILi192ELi128ELi384ELi128ELb0ELb1ELb1ELb1ELb1ELb1EEEEEEEEEvNT_6ParamsE --------------------------
	.section	.nv.shared._ZN7cutlass13device_kernelIN5flash11enable_sm90INS1_16FlashAttnFwdSm90INS1_25CollectiveMainloopFwdSm90ILi2EN4cute5tupleIJNS5_1CILi1EEES8_S8_EEENS6_IJNS7_ILi192EEENS7_ILi128EEENS7_ILi96EEEEEELi96ENS_6half_tEfNS_4arch4Sm90ELb1ELb0ELb1ELb1ELb1ELb1ELb0ELb0ELb1ELb1ELb0ELb0EEENS1_21CollectiveEpilogueFwdINS6_IJSA_SC_SB_EEES9_SE_SG_Li384ELb1ELb1ELb0ELb0EEENS1_36VarlenDynamicPersistentTileSchedulerILi192ELi128ELi384ELi128ELb0ELb1ELb1ELb1ELb1ELb1EEEEEEEEEvNT_6ParamsE,"aw",@nobits
	.sectionflags	@""
	.align	16
	.zero		1024


//--------------------- .nv.constant0._ZN7cutlass13device_kernelIN5flash11enable_sm90INS1_16FlashAttnFwdSm90INS1_25CollectiveMainloopFwdSm90ILi2EN4cute5tupleIJNS5_1CILi1EEES8_S8_EEENS6_IJNS7_ILi192EEENS7_ILi128EEENS7_ILi96EEEEEELi96ENS_6half_tEfNS_4arch4Sm90ELb0ELb0ELb1ELb0ELb1ELb0ELb0ELb0ELb1ELb1ELb0ELb0EEENS1_21CollectiveEpilogueFwdINS6_IJSA_SC_SB_EEES9_SE_SG_Li384ELb0ELb1ELb0ELb0EEENS1_29StaticPersistentTileSchedulerILb0EEEEEEEEEvNT_6ParamsE --------------------------
	.section	.nv.constant0._ZN7cutlass13device_kernelIN5flash11enable_sm90INS1_16FlashAttnFwdSm90INS1_25CollectiveMainloopFwdSm90ILi2EN4cute5tupleIJNS5_1CILi1EEES8_S8_EEENS6_IJNS7_ILi192EEENS7_ILi128EEENS7_ILi96EEEEEELi96ENS_6half_tEfNS_4arch4Sm90ELb0ELb0ELb1ELb0ELb1ELb0ELb0ELb0ELb1ELb1ELb0ELb0EEENS1_21CollectiveEpilogueFwdINS6_IJSA_SC_SB_EEES9_SE_SG_Li384ELb0ELb1ELb0ELb0EEENS1_29StaticPersistentTileSchedulerILb0EEEEEEEEEvNT_6ParamsE,"a",@progbits
	.sectionflags	@""
	.align	4
.nv.constant0._ZN7cutlass13device_kernelIN5flash11enable_sm90INS1_16FlashAttnFwdSm90INS1_25CollectiveMainloopFwdSm90ILi2EN4cute5tupleIJNS5_1CILi1EEES8_S8_EEENS6_IJNS7_ILi192EEENS7_ILi128EEENS7_ILi96EEEEEELi96ENS_6half_tEfNS_4arch4Sm90ELb0ELb0ELb1ELb0ELb1ELb0ELb0ELb0ELb1ELb1ELb0ELb0EEENS1_21CollectiveEpilogueFwdINS6_IJSA_SC_SB_EEES9_SE_SG_Li384ELb0ELb1ELb0ELb0EEENS1_29StaticPersistentTileSchedulerILb0EEEEEEEEEvNT_6ParamsE:
	.zero		3200


//--------------------- .nv.constant0._ZN7cutlass13device_kernelIN5flash11enable_sm90INS1_16FlashAttnFwdSm90INS1_25CollectiveMainloopFwdSm90ILi2EN4cute5tupleIJNS5_1CILi1EEES8_S8_EEENS6_IJNS7_ILi192EEENS7_ILi128EEENS7_ILi96EEEEEELi96ENS_6half_tEfNS_4arch4Sm90ELb0ELb0ELb1ELb1ELb1ELb0ELb0ELb0ELb1ELb1ELb0ELb0EEENS1_21CollectiveEpilogueFwdINS6_IJSA_SC_SB_EEES9_SE_SG_Li384ELb1ELb1ELb0ELb0EEENS1_36VarlenDynamicPersistentTileSchedulerILi192ELi128ELi384ELi128ELb0ELb1ELb1ELb0ELb1ELb1EEEEEEEEEvNT_6ParamsE --------------------------
	.section	.nv.constant0._ZN7cutlass13device_kernelIN5flash11enable_sm90INS1_16FlashAttnFwdSm90INS1_25CollectiveMainloopFwdSm90ILi2EN4cute5tupleIJNS5_1CILi1EEES8_S8_EEENS6_IJNS7_ILi192EEENS7_ILi128EEENS7_ILi96EEEEEELi96ENS_6half_tEfNS_4arch4Sm90ELb0ELb0ELb1ELb1ELb1ELb0ELb0ELb0ELb1ELb1ELb0ELb0EEENS1_21CollectiveEpilogueFwdINS6_IJSA_SC_SB_EEES9_SE_SG_Li384ELb1ELb1ELb0ELb0EEENS1_36VarlenDynamicPersistentTileSchedulerILi192ELi128ELi384ELi128ELb0ELb1ELb1ELb0ELb1ELb1EEEEEEEEEvNT_6ParamsE,"a",@progbits
	.sectionflags	@""
	.align	4
.nv.constant0._ZN7cutlass13device_kernelIN5flash11enable_sm90INS1_16FlashAttnFwdSm90INS1_25CollectiveMainloopFwdSm90ILi2EN4cute5tupleIJNS5_1CILi1EEES8_S8_EEENS6_IJNS7_ILi192EEENS7_ILi128EEENS7_ILi96EEEEEELi96ENS_6half_tEfNS_4arch4Sm90ELb0ELb0ELb1ELb1ELb1ELb0ELb0ELb0ELb1ELb1ELb0ELb0EEENS1_21CollectiveEpilogueFwdINS6_IJSA_SC_SB_EEES9_SE_SG_Li384ELb1ELb1ELb0ELb0EEENS1_36VarlenDynamicPersistentTileSchedulerILi192ELi128ELi384ELi128ELb0ELb1ELb1ELb0ELb1ELb1EEEEEEEEEvNT_6ParamsE:
	.zero		3328


//--------------------- .nv.constant0._ZN7cutlass13device_kernelIN5flash11enable_sm90INS1_16FlashAttnFwdSm90INS1_25CollectiveMainloopFwdSm90ILi2EN4cute5tupleIJNS5_1CILi1EEES8_S8_EEENS6_IJNS7_ILi192EEENS7_ILi128EEENS7_ILi96EEEEEELi96ENS_6half_tEfNS_4arch4Sm90ELb0ELb0ELb1ELb1ELb1ELb1ELb0ELb0ELb1ELb1ELb0ELb0EEENS1_21CollectiveEpilogueFwdINS6_IJSA_SC_SB_EEES9_SE_SG_Li384ELb1ELb1ELb0ELb0EEENS1_36VarlenDynamicPersistentTileSchedulerILi192ELi128ELi384ELi128ELb0ELb1ELb1ELb0ELb1ELb1EEEEEEEEEvNT_6ParamsE --------------------------
	.section	.nv.constant0._ZN7cutlass13device_kernelIN5flash11enable_sm90INS1_16FlashAttnFwdSm90INS1_25CollectiveMainloopFwdSm90ILi2EN4cute5tupleIJNS5_1CILi1EEES8_S8_EEENS6_IJNS7_ILi192EEENS7_ILi128EEENS7_ILi96EEEEEELi96ENS_6half_tEfNS_4arch4Sm90ELb0ELb0ELb1ELb1ELb1ELb1ELb0ELb0ELb1ELb1ELb0ELb0EEENS1_21CollectiveEpilogueFwdINS6_IJSA_SC_SB_EEES9_SE_SG_Li384ELb1ELb1ELb0ELb0EEENS1_36VarlenDynamicPersistentTileSchedulerILi192ELi128ELi384ELi128ELb0ELb1ELb1ELb0ELb1ELb1EEEEEEEEEvNT_6ParamsE,"a",@progbits
	.sectionflags	@""
	.align	4
.nv.constant0._ZN7cutlass13device_kernelIN5flash11enable_sm90INS1_16FlashAttnFwdSm90INS1_25CollectiveMainloopFwdSm90ILi2EN4cute5tupleIJNS5_1CILi1EEES8_S8_EEENS6_IJNS7_ILi192EEENS7_ILi128EEENS7_ILi96EEEEEELi96ENS_6half_tEfNS_4arch4Sm90ELb0ELb0ELb1ELb1ELb1ELb1ELb0ELb0ELb1ELb1ELb0ELb0EEENS1_21CollectiveEpilogueFwdINS6_IJSA_SC_SB_EEES9_SE_SG_Li384ELb1ELb1ELb0ELb0EEENS1_36VarlenDynamicPersistentTileSchedulerILi192ELi128ELi384ELi128ELb0ELb1ELb1ELb0ELb1ELb1EEEEEEEEEvNT_6ParamsE:
	.zero		3328


//--------------------- .nv.constant0._ZN7cutlass13device_kernelIN5flash11enable_sm90INS1_16FlashAttnFwdSm90INS1_25CollectiveMainloopFwdSm90ILi2EN4cute5tupleIJNS5_1CILi1EEES8_S8_EEENS6_IJNS7_ILi192EEENS7_ILi128EEENS7_ILi96EEEEEELi96ENS_6half_tEfNS_4arch4Sm90ELb0ELb1ELb1ELb0ELb1ELb0ELb0ELb0ELb1ELb1ELb0ELb0EEENS1_21CollectiveEpilogueFwdINS6_IJSA_SC_SB_EEES9_SE_SG_Li384ELb0ELb1ELb0ELb0EEENS1_30DynamicPersistentTileSchedulerILi384ELi128ELb0ELb1ELb1EEEEEEEEEvNT_6ParamsE --------------------------
	.section	.nv.constant0._ZN7cutlass13device_kernelIN5flash11enable_sm90INS1_16FlashAttnFwdSm90INS1_25CollectiveMainloopFwdSm90ILi2EN4cute5tupleIJNS5_1CILi1EEES8_S8_EEENS6_IJNS7_ILi192EEENS7_ILi128EEENS7_ILi96EEEEEELi96ENS_6half_tEfNS_4arch4Sm90ELb0ELb1ELb1ELb0ELb1ELb0ELb0ELb0ELb1ELb1ELb0ELb0EEENS1_21CollectiveEpilogueFwdINS6_IJSA_SC_SB_EEES9_SE_SG_Li384ELb0ELb1ELb0ELb0EEENS1_30DynamicPersistentTileSchedulerILi384ELi128ELb0ELb1ELb1EEEEEEEEEvNT_6ParamsE,"a",@progbits
	.sectionflags	@""
	.align	4
.nv.constant0._ZN7cutlass13device_kernelIN5flash11enable_sm90INS1_16FlashAttnFwdSm90INS1_25CollectiveMainloopFwdSm90ILi2EN4cute5tupleIJNS5_1CILi1EEES8_S8_EEENS6_IJNS7_ILi192EEENS7_ILi128EEENS7_ILi96EEEEEELi96ENS_6half_tEfNS_4arch4Sm90ELb0ELb1ELb1ELb0ELb1ELb0ELb0ELb0ELb1ELb1ELb0ELb0EEENS1_21CollectiveEpilogueFwdINS6_IJSA_SC_SB_EEES9_SE_SG_Li384ELb0ELb1ELb0ELb0EEENS1_30DynamicPersistentTileSchedulerILi384ELi128ELb0ELb1ELb1EEEEEEEEEvNT_6ParamsE:
	.zero		3328


//--------------------- .nv.constant0._ZN7cutlass13device_kernelIN5flash11enable_sm90INS1_16FlashAttnFwdSm90INS1_25CollectiveMainloopFwdSm90ILi2EN4cute5tupleIJNS5_1CILi1EEES8_S8_EEENS6_IJNS7_ILi192EEENS7_ILi128EEENS7_ILi96EEEEEELi96ENS_6half_tEfNS_4arch4Sm90ELb0ELb1ELb1ELb1ELb1ELb0ELb0ELb0ELb1ELb1ELb0ELb0EEENS1_21CollectiveEpilogueFwdINS6_IJSA_SC_SB_EEES9_SE_SG_Li384ELb1ELb1ELb0ELb0EEENS1_36VarlenDynamicPersistentTileSchedulerILi192ELi128ELi384ELi128ELb0ELb1ELb1ELb1ELb0ELb1EEEEEEEEEvNT_6ParamsE --------------------------
	.section	.nv.constant0._ZN7cutlass13device_kernelIN5flash11enable_sm90INS1_16FlashAttnFwdSm90INS1_25CollectiveMainloopFwdSm90ILi2EN4cute5tupleIJNS5_1CILi1EEES8_S8_EEENS6_IJNS7_ILi192EEENS7_ILi128EEENS7_ILi96EEEEEELi96ENS_6half_tEfNS_4arch4Sm90ELb0ELb1ELb1ELb1ELb1ELb0ELb0ELb0ELb1ELb1ELb0ELb0EEENS1_21CollectiveEpilogueFwdINS6_IJSA_SC_SB_EEES9_SE_SG_Li384ELb1ELb1ELb0ELb0EEENS1_36VarlenDynamicPersistentTileSchedulerILi192ELi128ELi384ELi128ELb0ELb1ELb1ELb1ELb0ELb1EEEEEEEEEvNT_6ParamsE,"a",@progbits
	.sectionflags	@""
	.align	4
.nv.constant0._ZN7cutlass13device_kernelIN5flash11enable_sm90INS1_16FlashAttnFwdSm90INS1_25CollectiveMainloopFwdSm90ILi2EN4cute5tupleIJNS5_1CILi1EEES8_S8_EEENS6_IJNS7_ILi192EEENS7_ILi128EEENS7_ILi96EEEEEELi96ENS_6half_tEfNS_4arch4Sm90ELb0ELb1ELb1ELb1ELb1ELb0ELb0ELb0ELb1ELb1ELb0ELb0EEENS1_21CollectiveEpilogueFwdINS6_IJSA_SC_SB_EEES9_SE_SG_Li384ELb1ELb1ELb0ELb0EEENS1_36VarlenDynamicPersistentTileSchedulerILi192ELi128ELi384ELi128ELb0ELb1ELb1ELb1ELb0ELb1EEEEEEEEEvNT_6ParamsE:
	.zero		3328


//--------------------- .nv.constant0._ZN7cutlass13device_kernelIN5flash11enable_sm90INS1_16FlashAttnFwdSm90INS1_25CollectiveMainloopFwdSm90ILi2EN4cute5tupleIJNS5_1CILi1EEES8_S8_EEENS6_IJNS7_ILi192EEENS7_ILi128EEENS7_ILi96EEEEEELi96ENS_6half_tEfNS_4arch4Sm90ELb0ELb1ELb1ELb1ELb1ELb1ELb0ELb0ELb1ELb1ELb0ELb0EEENS1_21CollectiveEpilogueFwdINS6_IJSA_SC_SB_EEES9_SE_SG_Li384ELb1ELb1ELb0ELb0EEENS1_36VarlenDynamicPersistentTileSchedulerILi192ELi128ELi384ELi128ELb0ELb1ELb1ELb1ELb0ELb1EEEEEEEEEvNT_6ParamsE --------------------------
	.section	.nv.constant0._ZN7cutlass13device_kernelIN5flash11enable_sm90INS1_16FlashAttnFwdSm90INS1_25CollectiveMainloopFwdSm90ILi2EN4cute5tupleIJNS5_1CILi1EEES8_S8_EEENS6_IJNS7_ILi192EEENS7_ILi128EEENS7_ILi96EEEEEELi96ENS_6half_tEfNS_4arch4Sm90ELb0ELb1ELb1ELb1ELb1ELb1ELb0ELb0ELb1ELb1ELb0ELb0EEENS1_21CollectiveEpilogueFwdINS6_IJSA_SC_SB_EEES9_SE_SG_Li384ELb1ELb1ELb0ELb0EEENS1_36VarlenDynamicPersistentTileSchedulerILi192ELi128ELi384ELi128ELb0ELb1ELb1ELb1ELb0ELb1EEEEEEEEEvNT_6ParamsE,"a",@progbits
	.sectionflags	@""
	.align	4
.nv.constant0._ZN7cutlass13device_kernelIN5flash11enable_sm90INS1_16FlashAttnFwdSm90INS1_25CollectiveMainloopFwdSm90ILi2EN4cute5tupleIJNS5_1CILi1EEES8_S8_EEENS6_IJNS7_ILi192EEENS7_ILi128EEENS7_ILi96EEEEEELi96ENS_6half_tEfNS_4arch4Sm90ELb0ELb1ELb1ELb1ELb1ELb1ELb0ELb0ELb1ELb1ELb0ELb0EEENS1_21CollectiveEpilogueFwdINS6_IJSA_SC_SB_EEES9_SE_SG_Li384ELb1ELb1ELb0ELb0EEENS1_36VarlenDynamicPersistentTileSchedulerILi192ELi128ELi384ELi128ELb0ELb1ELb1ELb1ELb0ELb1EEEEEEEEEvNT_6ParamsE:
	.zero		3328


//--------------------- .nv.constant0._ZN7cutlass13device_kernelIN5flash11enable_sm90INS1_16FlashAttnFwdSm90INS1_25CollectiveMainloopFwdSm90ILi2EN4cute5tupleIJNS5_1CILi1EEES8_S8_EEENS6_IJNS7_ILi192EEENS7_ILi128EEENS7_ILi96EEEEEELi96ENS_6half_tEfNS_4arch4Sm90ELb1ELb0ELb1ELb0ELb1ELb0ELb0ELb0ELb1ELb1ELb0ELb0EEENS1_21CollectiveEpilogueFwdINS6_IJSA_SC_SB_EEES9_SE_SG_Li384ELb0ELb1ELb0ELb0EEENS1_30DynamicPersistentTileSchedulerILi384ELi128ELb0ELb1ELb1EEEEEEEEEvNT_6ParamsE --------------------------
	.section	.nv.constant0._ZN7cutlass13device_kernelIN5flash11enable_sm90INS1_16FlashAttnFwdSm90INS1_25CollectiveMainloopFwdSm90ILi2EN4cute5tupleIJNS5_1CILi1EEES8_S8_EEENS6_IJNS7_ILi192EEENS7_ILi128EEENS7_ILi96EEEEEELi96ENS_6half_tEfNS_4arch4Sm90ELb1ELb0ELb1ELb0ELb1ELb0ELb0ELb0ELb1ELb1ELb0ELb0EEENS1_21CollectiveEpilogueFwdINS6_IJSA_SC_SB_EEES9_SE_SG_Li384ELb0ELb1ELb0ELb0EEENS1_30DynamicPersistentTileSchedulerILi384ELi128ELb0ELb1ELb1EEEEEEEEEvNT_6ParamsE,"a",@progbits
	.sectionflags	@""
	.align	4
.nv.constant0._ZN7cutlass13device_kernelIN5flash11enable_sm90INS1_16FlashAttnFwdSm90INS1_25CollectiveMainloopFwdSm90ILi2EN4cute5tupleIJNS5_1CILi1EEES8_S8_EEENS6_IJNS7_ILi192EEENS7_ILi128EEENS7_ILi96EEEEEELi96ENS_6half_tEfNS_4arch4Sm90ELb1ELb0ELb1ELb0ELb1ELb0ELb0ELb0ELb1ELb1ELb0ELb0EEENS1_21CollectiveEpilogueFwdINS6_IJSA_SC_SB_EEES9_SE_SG_Li384ELb0ELb1ELb0ELb0EEENS1_30DynamicPersistentTileSchedulerILi384ELi128ELb0ELb1ELb1EEEEEEEEEvNT_6ParamsE:
	.zero		3328


//--------------------- .nv.constant0._ZN7cutlass13device_kernelIN5flash11enable_sm90INS1_16FlashAttnFwdSm90INS1_25CollectiveMainloopFwdSm90ILi2EN4cute5tupleIJNS5_1CILi1EEES8_S8_EEENS6_IJNS7_ILi192EEENS7_ILi128EEENS7_ILi96EEEEEELi96ENS_6half_tEfNS_4arch4Sm90ELb1ELb0ELb1ELb1ELb1ELb0ELb0ELb0ELb1ELb1ELb0ELb0EEENS1_21CollectiveEpilogueFwdINS6_IJSA_SC_SB_EEES9_SE_SG_Li384ELb1ELb1ELb0ELb0EEENS1_36VarlenDynamicPersistentTileSchedulerILi192ELi128ELi384ELi128ELb0ELb1ELb1ELb1ELb1ELb1EEEEEEEEEvNT_6ParamsE --------------------------
	.section	.nv.constant0._ZN7cutlass13device_kernelIN5flash11enable_sm90INS1_16FlashAttnFwdSm90INS1_25CollectiveMainloopFwdSm90ILi2EN4cute5tupleIJNS5_1CILi1EEES8_S8_EEENS6_IJNS7_ILi192EEENS7_ILi128EEENS7_ILi96EEEEEELi96ENS_6half_tEfNS_4arch4Sm90ELb1ELb0ELb1ELb1ELb1ELb0ELb0ELb0ELb1ELb1ELb0ELb0EEENS1_21CollectiveEpilogueFwdINS6_IJSA_SC_SB_EEES9_SE_SG_Li384ELb1ELb1ELb0ELb0EEENS1_36VarlenDynamicPersistentTileSchedulerILi192ELi128ELi384ELi128ELb0ELb1ELb1ELb1ELb1ELb1EEEEEEEEEvNT_6ParamsE,"a",@progbits
	.sectionflags	@""
	.align	4
.nv.constant0._ZN7cutlass13device_kernelIN5flash11enable_sm90INS1_16FlashAttnFwdSm90INS1_25CollectiveMainloopFwdSm90ILi2EN4cute5tupleIJNS5_1CILi1EEES8_S8_EEENS6_IJNS7_ILi192EEENS7_ILi128EEENS7_ILi96EEEEEELi96ENS_6half_tEfNS_4arch4Sm90ELb1ELb0ELb1ELb1ELb1ELb0ELb0ELb0ELb1ELb1ELb0ELb0EEENS1_21CollectiveEpilogueFwdINS6_IJSA_SC_SB_EEES9_SE_SG_Li384ELb1ELb1ELb0ELb0EEENS1_36VarlenDynamicPersistentTileSchedulerILi192ELi128ELi384ELi128ELb0ELb1ELb1ELb1ELb1ELb1EEEEEEEEEvNT_6ParamsE:
	.zero		3328


//--------------------- .nv.constant0._ZN7cutlass13device_kernelIN5flash11enable_sm90INS1_16FlashAttnFwdSm90INS1_25CollectiveMainloopFwdSm90ILi2EN4cute5tupleIJNS5_1CILi1EEES8_S8_EEENS6_IJNS7_ILi192EEENS7_ILi128EEENS7_ILi96EEEEEELi96ENS_6half_tEfNS_4arch4Sm90ELb1ELb0ELb1ELb1ELb1ELb1ELb0ELb0ELb1ELb1ELb0ELb0EEENS1_21CollectiveEpilogueFwdINS6_IJSA_SC_SB_EEES9_SE_SG_Li384ELb1ELb1ELb0ELb0EEENS1_36VarlenDynamicPersistentTileSchedulerILi192ELi128ELi384ELi128ELb0ELb1ELb1ELb1ELb1ELb1EEEEEEEEEvNT_6ParamsE --------------------------
	.section	.nv.constant0._ZN7cutlass13device_kernelIN5flash11enable_sm90INS1_16FlashAttnFwdSm90INS1_25CollectiveMainloopFwdSm90ILi2EN4cute5tupleIJNS5_1CILi1EEES8_S8_EEENS6_IJNS7_ILi192EEENS7_ILi128EEENS7_ILi96EEEEEELi96ENS_6half_tEfNS_4arch4Sm90ELb1ELb0ELb1ELb1ELb1ELb1ELb0ELb0ELb1ELb1ELb0ELb0EEENS1_21CollectiveEpilogueFwdINS6_IJSA_SC_SB_EEES9_SE_SG_Li384ELb1ELb1ELb0ELb0EEENS1_36VarlenDynamicPersistentTileSchedulerILi192ELi128ELi384ELi128ELb0ELb1ELb1ELb1ELb1ELb1EEEEEEEEEvNT_6ParamsE,"a",@progbits
	.sectionflags	@""
	.align	4
.nv.constant0._ZN7cutlass13device_kernelIN5flash11enable_sm90INS1_16FlashAttnFwdSm90INS1_25CollectiveMainloopFwdSm90ILi2EN4cute5tupleIJNS5_1CILi1EEES8_S8_EEENS6_IJNS7_ILi192EEENS7_ILi128EEENS7_ILi96EEEEEELi96ENS_6half_tEfNS_4arch4Sm90ELb1ELb0ELb1ELb1ELb1ELb1ELb0ELb0ELb1ELb1ELb0ELb0EEENS1_21CollectiveEpilogueFwdINS6_IJSA_SC_SB_EEES9_SE_SG_Li384ELb1ELb1ELb0ELb0EEENS1_36VarlenDynamicPersistentTileSchedulerILi192ELi128ELi384ELi128ELb0ELb1ELb1ELb1ELb1ELb1EEEEEEEEEvNT_6ParamsE:
	.zero		3328


//--------------------- SYMBOLS --------------------------

	.type		.nv.reservedSmem.offset0,@object
	.size		.nv.reservedSmem.offset0,0x4
	.type		__assertfail,@function
